	.target	sm_90

	.elftype	@"ET_EXEC"


//--------------------- .note.nv.tkinfo           --------------------------
	.section	.note.nv.tkinfo,"",@"SHT_NOTE"
	.sectionflags	@"SHF_NOTE_NV_TKINFO"
	.tkinfo
        /*0018*/ 	.word	0x00000002
        /*0030*/ 	.string	""
        /*0030*/ 	.string	"ptxas"
        /*0030*/ 	.string	"Cuda compilation tools, release 13.0, V13.0.88"
        /*0030*/ 	.string	"Build cuda_13.0.r13.0/compiler.36424714_0"
        /*0030*/ 	.string	"-arch sm_90 -m 64 "



//--------------------- .note.nv.cuinfo           --------------------------
	.section	.note.nv.cuinfo,"",@"SHT_NOTE"
	.sectionflags	@"SHF_NOTE_NV_CUINFO"
        /*0018*/ 	.short	0x0002
        /*001a*/ 	.short	0x005a
        /*001c*/ 	.short	0x0082
	.zero		2


//--------------------- .nv.info                  --------------------------
	.section	.nv.info,"",@"SHT_CUDA_INFO"
	.align	4


	//----- nvinfo : EIATTR_REGCOUNT
	.align		4
        /*0000*/ 	.byte	0x04, 0x2f
        /*0002*/ 	.short	(.L_251 - .L_250)
	.align		4
.L_250:
        /*0004*/ 	.word	index@(_ZN2at6native13reduce_kernelILi128ELi4ENS0_8ReduceOpIbNS0_14func_wrapper_tIbZNS0_12prod_functorIbbbEclERNS_14TensorIteratorEEUlbbE_EEjbLi4ELi4EEEEEvT1_)
        /*0008*/ 	.word	0x00000035


	//----- nvinfo : EIATTR_FRAME_SIZE
	.align		4
.L_251:
        /*000c*/ 	.byte	0x04, 0x11
        /*000e*/ 	.short	(.L_253 - .L_252)
	.align		4
.L_252:
        /*0010*/ 	.word	index@(_ZN2at6native13reduce_kernelILi128ELi4ENS0_8ReduceOpIbNS0_14func_wrapper_tIbZNS0_12prod_functorIbbbEclERNS_14TensorIteratorEEUlbbE_EEjbLi4ELi4EEEEEvT1_)
        /*0014*/ 	.word	0x00000000


	//----- nvinfo : EIATTR_REGCOUNT
	.align		4
.L_253:
        /*0018*/ 	.byte	0x04, 0x2f
        /*001a*/ 	.short	(.L_255 - .L_254)
	.align		4
.L_254:
        /*001c*/ 	.word	index@(_ZN2at6native13reduce_kernelILi256ELi2ENS0_8ReduceOpIbNS0_14func_wrapper_tIbZNS0_12prod_functorIbbbEclERNS_14TensorIteratorEEUlbbE_EEjbLi4ELi4EEEEEvT1_)
        /*0020*/ 	.word	0x00000026


	//----- nvinfo : EIATTR_FRAME_SIZE
	.align		4
.L_255:
        /*0024*/ 	.byte	0x04, 0x11
        /*0026*/ 	.short	(.L_257 - .L_256)
	.align		4
.L_256:
        /*0028*/ 	.word	index@(_ZN2at6native13reduce_kernelILi256ELi2ENS0_8ReduceOpIbNS0_14func_wrapper_tIbZNS0_12prod_functorIbbbEclERNS_14TensorIteratorEEUlbbE_EEjbLi4ELi4EEEEEvT1_)
        /*002c*/ 	.word	0x00000000


	//----- nvinfo : EIATTR_REGCOUNT
	.align		4
.L_257:
        /*0030*/ 	.byte	0x04, 0x2f
        /*0032*/ 	.short	(.L_259 - .L_258)
	.align		4
.L_258:
        /*0034*/ 	.word	index@(_ZN2at6native13reduce_kernelILi512ELi1ENS0_8ReduceOpIbNS0_14func_wrapper_tIbZNS0_12prod_functorIbbbEclERNS_14TensorIteratorEEUlbbE_EEjbLi4ELi4EEEEEvT1_)
        /*0038*/ 	.word	0x00000020


	//----- nvinfo : EIATTR_FRAME_SIZE
	.align		4
.L_259:
        /*003c*/ 	.byte	0x04, 0x11
        /*003e*/ 	.short	(.L_261 - .L_260)
	.align		4
.L_260:
        /*0040*/ 	.word	index@(_ZN2at6native13reduce_kernelILi512ELi1ENS0_8ReduceOpIbNS0_14func_wrapper_tIbZNS0_12prod_functorIbbbEclERNS_14TensorIteratorEEUlbbE_EEjbLi4ELi4EEEEEvT1_)
        /*0044*/ 	.word	0x00000000


	//----- nvinfo : EIATTR_REGCOUNT
	.align		4
.L_261:
        /*0048*/ 	.byte	0x04, 0x2f
        /*004a*/ 	.short	(.L_263 - .L_262)
	.align		4
.L_262:
        /*004c*/ 	.word	index@(_ZN2at6native13reduce_kernelILi128ELi4ENS0_8ReduceOpIhNS0_14func_wrapper_tIhZNS0_11sum_functorIhhhEclERNS_14TensorIteratorEEUlhhE_EEjhLi4ELi4EEEEEvT1_)
        /*0050*/ 	.word	0x00000034


	//----- nvinfo : EIATTR_FRAME_SIZE
	.align		4
.L_263:
        /*0054*/ 	.byte	0x04, 0x11
        /*0056*/ 	.short	(.L_265 - .L_264)
	.align		4
.L_264:
        /*0058*/ 	.word	index@(_ZN2at6native13reduce_kernelILi128ELi4ENS0_8ReduceOpIhNS0_14func_wrapper_tIhZNS0_11sum_functorIhhhEclERNS_14TensorIteratorEEUlhhE_EEjhLi4ELi4EEEEEvT1_)
        /*005c*/ 	.word	0x00000000


	//----- nvinfo : EIATTR_REGCOUNT
	.align		4
.L_265:
        /*0060*/ 	.byte	0x04, 0x2f
        /*0062*/ 	.short	(.L_267 - .L_266)
	.align		4
.L_266:
        /*0064*/ 	.word	index@(_ZN2at6native13reduce_kernelILi256ELi2ENS0_8ReduceOpIhNS0_14func_wrapper_tIhZNS0_11sum_functorIhhhEclERNS_14TensorIteratorEEUlhhE_EEjhLi4ELi4EEEEEvT1_)
        /*0068*/ 	.word	0x00000026


	//----- nvinfo : EIATTR_FRAME_SIZE
	.align		4
.L_267:
        /*006c*/ 	.byte	0x04, 0x11
        /*006e*/ 	.short	(.L_269 - .L_268)
	.align		4
.L_268:
        /*0070*/ 	.word	index@(_ZN2at6native13reduce_kernelILi256ELi2ENS0_8ReduceOpIhNS0_14func_wrapper_tIhZNS0_11sum_functorIhhhEclERNS_14TensorIteratorEEUlhhE_EEjhLi4ELi4EEEEEvT1_)
        /*0074*/ 	.word	0x00000000


	//----- nvinfo : EIATTR_REGCOUNT
	.align		4
.L_269:
        /*0078*/ 	.byte	0x04, 0x2f
        /*007a*/ 	.short	(.L_271 - .L_270)
	.align		4
.L_270:
        /*007c*/ 	.word	index@(_ZN2at6native13reduce_kernelILi512ELi1ENS0_8ReduceOpIhNS0_14func_wrapper_tIhZNS0_11sum_functorIhhhEclERNS_14TensorIteratorEEUlhhE_EEjhLi4ELi4EEEEEvT1_)
        /*0080*/ 	.word	0x00000020


	//----- nvinfo : EIATTR_FRAME_SIZE
	.align		4
.L_271:
        /*0084*/ 	.byte	0x04, 0x11
        /*0086*/ 	.short	(.L_273 - .L_272)
	.align		4
.L_272:
        /*0088*/ 	.word	index@(_ZN2at6native13reduce_kernelILi512ELi1ENS0_8ReduceOpIhNS0_14func_wrapper_tIhZNS0_11sum_functorIhhhEclERNS_14TensorIteratorEEUlhhE_EEjhLi4ELi4EEEEEvT1_)
        /*008c*/ 	.word	0x00000000


	//----- nvinfo : EIATTR_REGCOUNT
	.align		4
.L_273:
        /*0090*/ 	.byte	0x04, 0x2f
        /*0092*/ 	.short	(.L_275 - .L_274)
	.align		4
.L_274:
        /*0094*/ 	.word	index@(_ZN2at6native13reduce_kernelILi128ELi4ENS0_8ReduceOpIaNS0_14func_wrapper_tIaZNS0_11sum_functorIaaaEclERNS_14TensorIteratorEEUlaaE_EEjaLi4ELi4EEEEEvT1_)
        /*0098*/ 	.word	0x00000034


	//----- nvinfo : EIATTR_FRAME_SIZE
	.align		4
.L_275:
        /*009c*/ 	.byte	0x04, 0x11
        /*009e*/ 	.short	(.L_277 - .L_276)
	.align		4
.L_276:
        /*00a0*/ 	.word	index@(_ZN2at6native13reduce_kernelILi128ELi4ENS0_8ReduceOpIaNS0_14func_wrapper_tIaZNS0_11sum_functorIaaaEclERNS_14TensorIteratorEEUlaaE_EEjaLi4ELi4EEEEEvT1_)
        /*00a4*/ 	.word	0x00000000


	//----- nvinfo : EIATTR_REGCOUNT
	.align		4
.L_277:
        /*00a8*/ 	.byte	0x04, 0x2f
        /*00aa*/ 	.short	(.L_279 - .L_278)
	.align		4
.L_278:
        /*00ac*/ 	.word	index@(_ZN2at6native13reduce_kernelILi256ELi2ENS0_8ReduceOpIaNS0_14func_wrapper_tIaZNS0_11sum_functorIaaaEclERNS_14TensorIteratorEEUlaaE_EEjaLi4ELi4EEEEEvT1_)
        /*00b0*/ 	.word	0x00000026


	//----- nvinfo : EIATTR_FRAME_SIZE
	.align		4
.L_279:
        /*00b4*/ 	.byte	0x04, 0x11
        /*00b6*/ 	.short	(.L_281 - .L_280)
	.align		4
.L_280:
        /*00b8*/ 	.word	index@(_ZN2at6native13reduce_kernelILi256ELi2ENS0_8ReduceOpIaNS0_14func_wrapper_tIaZNS0_11sum_functorIaaaEclERNS_14TensorIteratorEEUlaaE_EEjaLi4ELi4EEEEEvT1_)
        /*00bc*/ 	.word	0x00000000


	//----- nvinfo : EIATTR_REGCOUNT
	.align		4
.L_281:
        /*00c0*/ 	.byte	0x04, 0x2f
        /*00c2*/ 	.short	(.L_283 - .L_282)
	.align		4
.L_282:
        /*00c4*/ 	.word	index@(_ZN2at6native13reduce_kernelILi512ELi1ENS0_8ReduceOpIaNS0_14func_wrapper_tIaZNS0_11sum_functorIaaaEclERNS_14TensorIteratorEEUlaaE_EEjaLi4ELi4EEEEEvT1_)
        /*00c8*/ 	.word	0x00000020


	//----- nvinfo : EIATTR_FRAME_SIZE
	.align		4
.L_283:
        /*00cc*/ 	.byte	0x04, 0x11
        /*00ce*/ 	.short	(.L_285 - .L_284)
	.align		4
.L_284:
        /*00d0*/ 	.word	index@(_ZN2at6native13reduce_kernelILi512ELi1ENS0_8ReduceOpIaNS0_14func_wrapper_tIaZNS0_11sum_functorIaaaEclERNS_14TensorIteratorEEUlaaE_EEjaLi4ELi4EEEEEvT1_)
        /*00d4*/ 	.word	0x00000000


	//----- nvinfo : EIATTR_REGCOUNT
	.align		4
.L_285:
        /*00d8*/ 	.byte	0x04, 0x2f
        /*00da*/ 	.short	(.L_287 - .L_286)
	.align		4
.L_286:
        /*00dc*/ 	.word	index@(_ZN2at6native13reduce_kernelILi128ELi4ENS0_8ReduceOpIiNS0_14func_wrapper_tIiZNS0_11sum_functorIiiiEclERNS_14TensorIteratorEEUliiE_EEjiLi4ELi4EEEEEvT1_)
        /*00e0*/ 	.word	0x00000036


	//----- nvinfo : EIATTR_FRAME_SIZE
	.align		4
.L_287:
        /*00e4*/ 	.byte	0x04, 0x11
        /*00e6*/ 	.short	(.L_289 - .L_288)
	.align		4
.L_288:
        /*00e8*/ 	.word	index@(_ZN2at6native13reduce_kernelILi128ELi4ENS0_8ReduceOpIiNS0_14func_wrapper_tIiZNS0_11sum_functorIiiiEclERNS_14TensorIteratorEEUliiE_EEjiLi4ELi4EEEEEvT1_)
        /*00ec*/ 	.word	0x00000000


	//----- nvinfo : EIATTR_REGCOUNT
	.align		4
.L_289:
        /*00f0*/ 	.byte	0x04, 0x2f
        /*00f2*/ 	.short	(.L_291 - .L_290)
	.align		4
.L_290:
        /*00f4*/ 	.word	index@(_ZN2at6native13reduce_kernelILi256ELi2ENS0_8ReduceOpIiNS0_14func_wrapper_tIiZNS0_11sum_functorIiiiEclERNS_14TensorIteratorEEUliiE_EEjiLi4ELi4EEEEEvT1_)
        /*00f8*/ 	.word	0x00000028


	//----- nvinfo : EIATTR_FRAME_SIZE
	.align		4
.L_291:
        /*00fc*/ 	.byte	0x04, 0x11
        /*00fe*/ 	.short	(.L_293 - .L_292)
	.align		4
.L_292:
        /*0100*/ 	.word	index@(_ZN2at6native13reduce_kernelILi256ELi2ENS0_8ReduceOpIiNS0_14func_wrapper_tIiZNS0_11sum_functorIiiiEclERNS_14TensorIteratorEEUliiE_EEjiLi4ELi4EEEEEvT1_)
        /*0104*/ 	.word	0x00000000


	//----- nvinfo : EIATTR_REGCOUNT
	.align		4
.L_293:
        /*0108*/ 	.byte	0x04, 0x2f
        /*010a*/ 	.short	(.L_295 - .L_294)
	.align		4
.L_294:
        /*010c*/ 	.word	index@(_ZN2at6native13reduce_kernelILi512ELi1ENS0_8ReduceOpIiNS0_14func_wrapper_tIiZNS0_11sum_functorIiiiEclERNS_14TensorIteratorEEUliiE_EEjiLi4ELi4EEEEEvT1_)
        /*0110*/ 	.word	0x00000020


	//----- nvinfo : EIATTR_FRAME_SIZE
	.align		4
.L_295:
        /*0114*/ 	.byte	0x04, 0x11
        /*0116*/ 	.short	(.L_297 - .L_296)
	.align		4
.L_296:
        /*0118*/ 	.word	index@(_ZN2at6native13reduce_kernelILi512ELi1ENS0_8ReduceOpIiNS0_14func_wrapper_tIiZNS0_11sum_functorIiiiEclERNS_14TensorIteratorEEUliiE_EEjiLi4ELi4EEEEEvT1_)
        /*011c*/ 	.word	0x00000000


	//----- nvinfo : EIATTR_REGCOUNT
	.align		4
.L_297:
        /*0120*/ 	.byte	0x04, 0x2f
        /*0122*/ 	.short	(.L_299 - .L_298)
	.align		4
.L_298:
        /*0124*/ 	.word	index@(_ZN2at6native13reduce_kernelILi128ELi4ENS0_8ReduceOpIlNS0_14func_wrapper_tIlZNS0_11sum_functorIlllEclERNS_14TensorIteratorEEUlllE_EEjlLi4ELi4EEEEEvT1_)
        /*0128*/ 	.word	0x00000050


	//----- nvinfo : EIATTR_FRAME_SIZE
	.align		4
.L_299:
        /*012c*/ 	.byte	0x04, 0x11
        /*012e*/ 	.short	(.L_301 - .L_300)
	.align		4
.L_300:
        /*0130*/ 	.word	index@(_ZN2at6native13reduce_kernelILi128ELi4ENS0_8ReduceOpIlNS0_14func_wrapper_tIlZNS0_11sum_functorIlllEclERNS_14TensorIteratorEEUlllE_EEjlLi4ELi4EEEEEvT1_)
        /*0134*/ 	.word	0x00000000


	//----- nvinfo : EIATTR_REGCOUNT
	.align		4
.L_301:
        /*0138*/ 	.byte	0x04, 0x2f
        /*013a*/ 	.short	(.L_303 - .L_302)
	.align		4
.L_302:
        /*013c*/ 	.word	index@(_ZN2at6native13reduce_kernelILi256ELi2ENS0_8ReduceOpIlNS0_14func_wrapper_tIlZNS0_11sum_functorIlllEclERNS_14TensorIteratorEEUlllE_EEjlLi4ELi4EEEEEvT1_)
        /*0140*/ 	.word	0x00000038


	//----- nvinfo : EIATTR_FRAME_SIZE
	.align		4
.L_303:
        /*0144*/ 	.byte	0x04, 0x11
        /*0146*/ 	.short	(.L_305 - .L_304)
	.align		4
.L_304:
        /*0148*/ 	.word	index@(_ZN2at6native13reduce_kernelILi256ELi2ENS0_8ReduceOpIlNS0_14func_wrapper_tIlZNS0_11sum_functorIlllEclERNS_14TensorIteratorEEUlllE_EEjlLi4ELi4EEEEEvT1_)
        /*014c*/ 	.word	0x00000000


	//----- nvinfo : EIATTR_REGCOUNT
	.align		4
.L_305:
        /*0150*/ 	.byte	0x04, 0x2f
        /*0152*/ 	.short	(.L_307 - .L_306)
	.align		4
.L_306:
        /*0154*/ 	.word	index@(_ZN2at6native13reduce_kernelILi512ELi1ENS0_8ReduceOpIlNS0_14func_wrapper_tIlZNS0_11sum_functorIlllEclERNS_14TensorIteratorEEUlllE_EEjlLi4ELi4EEEEEvT1_)
        /*0158*/ 	.word	0x00000020


	//----- nvinfo : EIATTR_FRAME_SIZE
	.align		4
.L_307:
        /*015c*/ 	.byte	0x04, 0x11
        /*015e*/ 	.short	(.L_309 - .L_308)
	.align		4
.L_308:
        /*0160*/ 	.word	index@(_ZN2at6native13reduce_kernelILi512ELi1ENS0_8ReduceOpIlNS0_14func_wrapper_tIlZNS0_11sum_functorIlllEclERNS_14TensorIteratorEEUlllE_EEjlLi4ELi4EEEEEvT1_)
        /*0164*/ 	.word	0x00000000


	//----- nvinfo : EIATTR_REGCOUNT
	.align		4
.L_309:
        /*0168*/ 	.byte	0x04, 0x2f
        /*016a*/ 	.short	(.L_311 - .L_310)
	.align		4
.L_310:
        /*016c*/ 	.word	index@(_ZN2at6native13reduce_kernelILi128ELi4ENS0_8ReduceOpIsNS0_14func_wrapper_tIsZNS0_11sum_functorIsssEclERNS_14TensorIteratorEEUlssE_EEjsLi4ELi8EEEEEvT1_)
        /*0170*/ 	.word	0x00000036


	//----- nvinfo : EIATTR_FRAME_SIZE
	.align		4
.L_311:
        /*0174*/ 	.byte	0x04, 0x11
        /*0176*/ 	.short	(.L_313 - .L_312)
	.align		4
.L_312:
        /*0178*/ 	.word	index@(_ZN2at6native13reduce_kernelILi128ELi4ENS0_8ReduceOpIsNS0_14func_wrapper_tIsZNS0_11sum_functorIsssEclERNS_14TensorIteratorEEUlssE_EEjsLi4ELi8EEEEEvT1_)
        /*017c*/ 	.word	0x00000000


	//----- nvinfo : EIATTR_REGCOUNT
	.align		4
.L_313:
        /*0180*/ 	.byte	0x04, 0x2f
        /*0182*/ 	.short	(.L_315 - .L_314)
	.align		4
.L_314:
        /*0184*/ 	.word	index@(_ZN2at6native13reduce_kernelILi256ELi2ENS0_8ReduceOpIsNS0_14func_wrapper_tIsZNS0_11sum_functorIsssEclERNS_14TensorIteratorEEUlssE_EEjsLi4ELi8EEEEEvT1_)
        /*0188*/ 	.word	0x00000026


	//----- nvinfo : EIATTR_FRAME_SIZE
	.align		4
.L_315:
        /*018c*/ 	.byte	0x04, 0x11
        /*018e*/ 	.short	(.L_317 - .L_316)
	.align		4
.L_316:
        /*0190*/ 	.word	index@(_ZN2at6native13reduce_kernelILi256ELi2ENS0_8ReduceOpIsNS0_14func_wrapper_tIsZNS0_11sum_functorIsssEclERNS_14TensorIteratorEEUlssE_EEjsLi4ELi8EEEEEvT1_)
        /*0194*/ 	.word	0x00000000


	//----- nvinfo : EIATTR_REGCOUNT
	.align		4
.L_317:
        /*0198*/ 	.byte	0x04, 0x2f
        /*019a*/ 	.short	(.L_319 - .L_318)
	.align		4
.L_318:
        /*019c*/ 	.word	index@(_ZN2at6native13reduce_kernelILi512ELi1ENS0_8ReduceOpIsNS0_14func_wrapper_tIsZNS0_11sum_functorIsssEclERNS_14TensorIteratorEEUlssE_EEjsLi4ELi8EEEEEvT1_)
        /*01a0*/ 	.word	0x00000020


	//----- nvinfo : EIATTR_FRAME_SIZE
	.align		4
.L_319:
        /*01a4*/ 	.byte	0x04, 0x11
        /*01a6*/ 	.short	(.L_321 - .L_320)
	.align		4
.L_320:
        /*01a8*/ 	.word	index@(_ZN2at6native13reduce_kernelILi512ELi1ENS0_8ReduceOpIsNS0_14func_wrapper_tIsZNS0_11sum_functorIsssEclERNS_14TensorIteratorEEUlssE_EEjsLi4ELi8EEEEEvT1_)
        /*01ac*/ 	.word	0x00000000


	//----- nvinfo : EIATTR_REGCOUNT
	.align		4
.L_321:
        /*01b0*/ 	.byte	0x04, 0x2f
        /*01b2*/ 	.short	(.L_323 - .L_322)
	.align		4
.L_322:
        /*01b4*/ 	.word	index@(_ZN2at6native13reduce_kernelILi128ELi4ENS0_8ReduceOpIdNS0_14func_wrapper_tIdZNS0_11sum_functorIdddEclERNS_14TensorIteratorEEUlddE_EEjdLi4ELi4EEEEEvT1_)
        /*01b8*/ 	.word	0x00000050


	//----- nvinfo : EIATTR_FRAME_SIZE
	.align		4
.L_323:
        /*01bc*/ 	.byte	0x04, 0x11
        /*01be*/ 	.short	(.L_325 - .L_324)
	.align		4
.L_324:
        /*01c0*/ 	.word	index@(_ZN2at6native13reduce_kernelILi128ELi4ENS0_8ReduceOpIdNS0_14func_wrapper_tIdZNS0_11sum_functorIdddEclERNS_14TensorIteratorEEUlddE_EEjdLi4ELi4EEEEEvT1_)
        /*01c4*/ 	.word	0x00000000


	//----- nvinfo : EIATTR_REGCOUNT
	.align		4
.L_325:
        /*01c8*/ 	.byte	0x04, 0x2f
        /*01ca*/ 	.short	(.L_327 - .L_326)
	.align		4
.L_326:
        /*01cc*/ 	.word	index@(_ZN2at6native13reduce_kernelILi256ELi2ENS0_8ReduceOpIdNS0_14func_wrapper_tIdZNS0_11sum_functorIdddEclERNS_14TensorIteratorEEUlddE_EEjdLi4ELi4EEEEEvT1_)
        /*01d0*/ 	.word	0x00000036


	//----- nvinfo : EIATTR_FRAME_SIZE
	.align		4
.L_327:
        /*01d4*/ 	.byte	0x04, 0x11
        /*01d6*/ 	.short	(.L_329 - .L_328)
	.align		4
.L_328:
        /*01d8*/ 	.word	index@(_ZN2at6native13reduce_kernelILi256ELi2ENS0_8ReduceOpIdNS0_14func_wrapper_tIdZNS0_11sum_functorIdddEclERNS_14TensorIteratorEEUlddE_EEjdLi4ELi4EEEEEvT1_)
        /*01dc*/ 	.word	0x00000000


	//----- nvinfo : EIATTR_REGCOUNT
	.align		4
.L_329:
        /*01e0*/ 	.byte	0x04, 0x2f
        /*01e2*/ 	.short	(.L_331 - .L_330)
	.align		4
.L_330:
        /*01e4*/ 	.word	index@(_ZN2at6native13reduce_kernelILi512ELi1ENS0_8ReduceOpIdNS0_14func_wrapper_tIdZNS0_11sum_functorIdddEclERNS_14TensorIteratorEEUlddE_EEjdLi4ELi4EEEEEvT1_)
        /*01e8*/ 	.word	0x00000020


	//----- nvinfo : EIATTR_FRAME_SIZE
	.align		4
.L_331:
        /*01ec*/ 	.byte	0x04, 0x11
        /*01ee*/ 	.short	(.L_333 - .L_332)
	.align		4
.L_332:
        /*01f0*/ 	.word	index@(_ZN2at6native13reduce_kernelILi512ELi1ENS0_8ReduceOpIdNS0_14func_wrapper_tIdZNS0_11sum_functorIdddEclERNS_14TensorIteratorEEUlddE_EEjdLi4ELi4EEEEEvT1_)
        /*01f4*/ 	.word	0x00000008


	//----- nvinfo : EIATTR_REGCOUNT
	.align		4
.L_333:
        /*01f8*/ 	.byte	0x04, 0x2f
        /*01fa*/ 	.short	(.L_335 - .L_334)
	.align		4
.L_334:
        /*01fc*/ 	.word	index@(_ZN2at6native13reduce_kernelILi128ELi4ENS0_8ReduceOpIfNS0_14func_wrapper_tIfZNS0_11sum_functorIfffEclERNS_14TensorIteratorEEUlffE_EEjfLi4ELi4EEEEEvT1_)
        /*0200*/ 	.word	0x00000036


	//----- nvinfo : EIATTR_FRAME_SIZE
	.align		4
.L_335:
        /*0204*/ 	.byte	0x04, 0x11
        /*0206*/ 	.short	(.L_337 - .L_336)
	.align		4
.L_336:
        /*0208*/ 	.word	index@(_ZN2at6native13reduce_kernelILi128ELi4ENS0_8ReduceOpIfNS0_14func_wrapper_tIfZNS0_11sum_functorIfffEclERNS_14TensorIteratorEEUlffE_EEjfLi4ELi4EEEEEvT1_)
        /*020c*/ 	.word	0x00000000


	//----- nvinfo : EIATTR_REGCOUNT
	.align		4
.L_337:
        /*0210*/ 	.byte	0x04, 0x2f
        /*0212*/ 	.short	(.L_339 - .L_338)
	.align		4
.L_338:
        /*0214*/ 	.word	index@(_ZN2at6native13reduce_kernelILi256ELi2ENS0_8ReduceOpIfNS0_14func_wrapper_tIfZNS0_11sum_functorIfffEclERNS_14TensorIteratorEEUlffE_EEjfLi4ELi4EEEEEvT1_)
        /*0218*/ 	.word	0x00000028


	//----- nvinfo : EIATTR_FRAME_SIZE
	.align		4
.L_339:
        /*021c*/ 	.byte	0x04, 0x11
        /*021e*/ 	.short	(.L_341 - .L_340)
	.align		4
.L_340:
        /*0220*/ 	.word	index@(_ZN2at6native13reduce_kernelILi256ELi2ENS0_8ReduceOpIfNS0_14func_wrapper_tIfZNS0_11sum_functorIfffEclERNS_14TensorIteratorEEUlffE_EEjfLi4ELi4EEEEEvT1_)
        /*0224*/ 	.word	0x00000000


	//----- nvinfo : EIATTR_REGCOUNT
	.align		4
.L_341:
        /*0228*/ 	.byte	0x04, 0x2f
        /*022a*/ 	.short	(.L_343 - .L_342)
	.align		4
.L_342:
        /*022c*/ 	.word	index@(_ZN2at6native13reduce_kernelILi512ELi1ENS0_8ReduceOpIfNS0_14func_wrapper_tIfZNS0_11sum_functorIfffEclERNS_14TensorIteratorEEUlffE_EEjfLi4ELi4EEEEEvT1_)
        /*0230*/ 	.word	0x00000020


	//----- nvinfo : EIATTR_FRAME_SIZE
	.align		4
.L_343:
        /*0234*/ 	.byte	0x04, 0x11
        /*0236*/ 	.short	(.L_345 - .L_344)
	.align		4
.L_344:
        /*0238*/ 	.word	index@(_ZN2at6native13reduce_kernelILi512ELi1ENS0_8ReduceOpIfNS0_14func_wrapper_tIfZNS0_11sum_functorIfffEclERNS_14TensorIteratorEEUlffE_EEjfLi4ELi4EEEEEvT1_)
        /*023c*/ 	.word	0x00000000


	//----- nvinfo : EIATTR_REGCOUNT
	.align		4
.L_345:
        /*0240*/ 	.byte	0x04, 0x2f
        /*0242*/ 	.short	(.L_347 - .L_346)
	.align		4
.L_346:
        /*0244*/ 	.word	index@(_ZN2at6native13reduce_kernelILi64ELi4ENS0_8ReduceOpIN3c107complexIdEENS0_14func_wrapper_tIS5_ZNS0_11sum_functorIS5_S5_S5_EclERNS_14TensorIteratorEEUlS5_S5_E_EEjS5_Li4ELi4EEEEEvT1_)
        /*0248*/ 	.word	0x00000096


	//----- nvinfo : EIATTR_FRAME_SIZE
	.align		4
.L_347:
        /*024c*/ 	.byte	0x04, 0x11
        /*024e*/ 	.short	(.L_349 - .L_348)
	.align		4
.L_348:
        /*0250*/ 	.word	index@(_ZN2at6native13reduce_kernelILi64ELi4ENS0_8ReduceOpIN3c107complexIdEENS0_14func_wrapper_tIS5_ZNS0_11sum_functorIS5_S5_S5_EclERNS_14TensorIteratorEEUlS5_S5_E_EEjS5_Li4ELi4EEEEEvT1_)
        /*0254*/ 	.word	0x00000000


	//----- nvinfo : EIATTR_REGCOUNT
	.align		4
.L_349:
        /*0258*/ 	.byte	0x04, 0x2f
        /*025a*/ 	.short	(.L_351 - .L_350)
	.align		4
.L_350:
        /*025c*/ 	.word	index@(_ZN2at6native13reduce_kernelILi128ELi2ENS0_8ReduceOpIN3c107complexIdEENS0_14func_wrapper_tIS5_ZNS0_11sum_functorIS5_S5_S5_EclERNS_14TensorIteratorEEUlS5_S5_E_EEjS5_Li4ELi4EEEEEvT1_)
        /*0260*/ 	.word	0x00000056


	//----- nvinfo : EIATTR_FRAME_SIZE
	.align		4
.L_351:
        /*0264*/ 	.byte	0x04, 0x11
        /*0266*/ 	.short	(.L_353 - .L_352)
	.align		4
.L_352:
        /*0268*/ 	.word	index@(_ZN2at6native13reduce_kernelILi128ELi2ENS0_8ReduceOpIN3c107complexIdEENS0_14func_wrapper_tIS5_ZNS0_11sum_functorIS5_S5_S5_EclERNS_14TensorIteratorEEUlS5_S5_E_EEjS5_Li4ELi4EEEEEvT1_)
        /*026c*/ 	.word	0x00000000


	//----- nvinfo : EIATTR_REGCOUNT
	.align		4
.L_353:
        /*0270*/ 	.byte	0x04, 0x2f
        /*0272*/ 	.short	(.L_355 - .L_354)
	.align		4
.L_354:
        /*0274*/ 	.word	index@(_ZN2at6native13reduce_kernelILi256ELi1ENS0_8ReduceOpIN3c107complexIdEENS0_14func_wrapper_tIS5_ZNS0_11sum_functorIS5_S5_S5_EclERNS_14TensorIteratorEEUlS5_S5_E_EEjS5_Li4ELi4EEEEEvT1_)
        /*0278*/ 	.word	0x00000036


	//----- nvinfo : EIATTR_FRAME_SIZE
	.align		4
.L_355:
        /*027c*/ 	.byte	0x04, 0x11
        /*027e*/ 	.short	(.L_357 - .L_356)
	.align		4
.L_356:
        /*0280*/ 	.word	index@(_ZN2at6native13reduce_kernelILi256ELi1ENS0_8ReduceOpIN3c107complexIdEENS0_14func_wrapper_tIS5_ZNS0_11sum_functorIS5_S5_S5_EclERNS_14TensorIteratorEEUlS5_S5_E_EEjS5_Li4ELi4EEEEEvT1_)
        /*0284*/ 	.word	0x00000000


	//----- nvinfo : EIATTR_REGCOUNT
	.align		4
.L_357:
        /*0288*/ 	.byte	0x04, 0x2f
        /*028a*/ 	.short	(.L_359 - .L_358)
	.align		4
.L_358:
        /*028c*/ 	.word	index@(_ZN2at6native13reduce_kernelILi128ELi4ENS0_8ReduceOpIN3c107complexIfEENS0_14func_wrapper_tIS5_ZNS0_11sum_functorIS5_S5_S5_EclERNS_14TensorIteratorEEUlS5_S5_E_EEjS5_Li4ELi4EEEEEvT1_)
        /*0290*/ 	.word	0x00000050


	//----- nvinfo : EIATTR_FRAME_SIZE
	.align		4
.L_359:
        /*0294*/ 	.byte	0x04, 0x11
        /*0296*/ 	.short	(.L_361 - .L_360)
	.align		4
.L_360:
        /*0298*/ 	.word	index@(_ZN2at6native13reduce_kernelILi128ELi4ENS0_8ReduceOpIN3c107complexIfEENS0_14func_wrapper_tIS5_ZNS0_11sum_functorIS5_S5_S5_EclERNS_14TensorIteratorEEUlS5_S5_E_EEjS5_Li4ELi4EEEEEvT1_)
        /*029c*/ 	.word	0x00000000


	//----- nvinfo : EIATTR_REGCOUNT
	.align		4
.L_361:
        /*02a0*/ 	.byte	0x04, 0x2f
        /*02a2*/ 	.short	(.L_363 - .L_362)
	.align		4
.L_362:
        /*02a4*/ 	.word	index@(_ZN2at6native13reduce_kernelILi256ELi2ENS0_8ReduceOpIN3c107complexIfEENS0_14func_wrapper_tIS5_ZNS0_11sum_functorIS5_S5_S5_EclERNS_14TensorIteratorEEUlS5_S5_E_EEjS5_Li4ELi4EEEEEvT1_)
        /*02a8*/ 	.word	0x00000036


	//----- nvinfo : EIATTR_FRAME_SIZE
	.align		4
.L_363:
        /*02ac*/ 	.byte	0x04, 0x11
        /*02ae*/ 	.short	(.L_365 - .L_364)
	.align		4
.L_364:
        /*02b0*/ 	.word	index@(_ZN2at6native13reduce_kernelILi256ELi2ENS0_8ReduceOpIN3c107complexIfEENS0_14func_wrapper_tIS5_ZNS0_11sum_functorIS5_S5_S5_EclERNS_14TensorIteratorEEUlS5_S5_E_EEjS5_Li4ELi4EEEEEvT1_)
        /*02b4*/ 	.word	0x00000000


	//----- nvinfo : EIATTR_REGCOUNT
	.align		4
.L_365:
        /*02b8*/ 	.byte	0x04, 0x2f
        /*02ba*/ 	.short	(.L_367 - .L_366)
	.align		4
.L_366:
        /*02bc*/ 	.word	index@(_ZN2at6native13reduce_kernelILi512ELi1ENS0_8ReduceOpIN3c107complexIfEENS0_14func_wrapper_tIS5_ZNS0_11sum_functorIS5_S5_S5_EclERNS_14TensorIteratorEEUlS5_S5_E_EEjS5_Li4ELi4EEEEEvT1_)
        /*02c0*/ 	.word	0x00000020


	//----- nvinfo : EIATTR_FRAME_SIZE
	.align		4
.L_367:
        /*02c4*/ 	.byte	0x04, 0x11
        /*02c6*/ 	.short	(.L_369 - .L_368)
	.align		4
.L_368:
        /*02c8*/ 	.word	index@(_ZN2at6native13reduce_kernelILi512ELi1ENS0_8ReduceOpIN3c107complexIfEENS0_14func_wrapper_tIS5_ZNS0_11sum_functorIS5_S5_S5_EclERNS_14TensorIteratorEEUlS5_S5_E_EEjS5_Li4ELi4EEEEEvT1_)
        /*02cc*/ 	.word	0x00000000


	//----- nvinfo : EIATTR_REGCOUNT
	.align		4
.L_369:
        /*02d0*/ 	.byte	0x04, 0x2f
        /*02d2*/ 	.short	(.L_371 - .L_370)
	.align		4
.L_370:
        /*02d4*/ 	.word	index@(_ZN2at6native13reduce_kernelILi128ELi4ENS0_8ReduceOpIbNS0_14func_wrapper_tIbZNS0_11sum_functorIbbbEclERNS_14TensorIteratorEEUlbbE_EEjbLi4ELi4EEEEEvT1_)
        /*02d8*/ 	.word	0x00000035


	//----- nvinfo : EIATTR_FRAME_SIZE
	.align		4
.L_371:
        /*02dc*/ 	.byte	0x04, 0x11
        /*02de*/ 	.short	(.L_373 - .L_372)
	.align		4
.L_372:
        /*02e0*/ 	.word	index@(_ZN2at6native13reduce_kernelILi128ELi4ENS0_8ReduceOpIbNS0_14func_wrapper_tIbZNS0_11sum_functorIbbbEclERNS_14TensorIteratorEEUlbbE_EEjbLi4ELi4EEEEEvT1_)
        /*02e4*/ 	.word	0x00000000


	//----- nvinfo : EIATTR_REGCOUNT
	.align		4
.L_373:
        /*02e8*/ 	.byte	0x04, 0x2f
        /*02ea*/ 	.short	(.L_375 - .L_374)
	.align		4
.L_374:
        /*02ec*/ 	.word	index@(_ZN2at6native13reduce_kernelILi256ELi2ENS0_8ReduceOpIbNS0_14func_wrapper_tIbZNS0_11sum_functorIbbbEclERNS_14TensorIteratorEEUlbbE_EEjbLi4ELi4EEEEEvT1_)
        /*02f0*/ 	.word	0x00000026


	//----- nvinfo : EIATTR_FRAME_SIZE
	.align		4
.L_375:
        /*02f4*/ 	.byte	0x04, 0x11
        /*02f6*/ 	.short	(.L_377 - .L_376)
	.align		4
.L_376:
        /*02f8*/ 	.word	index@(_ZN2at6native13reduce_kernelILi256ELi2ENS0_8ReduceOpIbNS0_14func_wrapper_tIbZNS0_11sum_functorIbbbEclERNS_14TensorIteratorEEUlbbE_EEjbLi4ELi4EEEEEvT1_)
        /*02fc*/ 	.word	0x00000000


	//----- nvinfo : EIATTR_REGCOUNT
	.align		4
.L_377:
        /*0300*/ 	.byte	0x04, 0x2f
        /*0302*/ 	.short	(.L_379 - .L_378)
	.align		4
.L_378:
        /*0304*/ 	.word	index@(_ZN2at6native13reduce_kernelILi512ELi1ENS0_8ReduceOpIbNS0_14func_wrapper_tIbZNS0_11sum_functorIbbbEclERNS_14TensorIteratorEEUlbbE_EEjbLi4ELi4EEEEEvT1_)
        /*0308*/ 	.word	0x00000020


	//----- nvinfo : EIATTR_FRAME_SIZE
	.align		4
.L_379:
        /*030c*/ 	.byte	0x04, 0x11
        /*030e*/ 	.short	(.L_381 - .L_380)
	.align		4
.L_380:
        /*0310*/ 	.word	index@(_ZN2at6native13reduce_kernelILi512ELi1ENS0_8ReduceOpIbNS0_14func_wrapper_tIbZNS0_11sum_functorIbbbEclERNS_14TensorIteratorEEUlbbE_EEjbLi4ELi4EEEEEvT1_)
        /*0314*/ 	.word	0x00000000


	//----- nvinfo : EIATTR_REGCOUNT
	.align		4
.L_381:
        /*0318*/ 	.byte	0x04, 0x2f
        /*031a*/ 	.short	(.L_383 - .L_382)
	.align		4
.L_382:
        /*031c*/ 	.word	index@(_ZN2at6native13reduce_kernelILi128ELi4ENS0_8ReduceOpIN3c104HalfENS0_14func_wrapper_tIS4_ZNS0_11sum_functorIS4_fS4_EclERNS_14TensorIteratorEEUlffE_EEjS4_Li4ELi8EEEEEvT1_)
        /*0320*/ 	.word	0x00000030


	//----- nvinfo : EIATTR_FRAME_SIZE
	.align		4
.L_383:
        /*0324*/ 	.byte	0x04, 0x11
        /*0326*/ 	.short	(.L_385 - .L_384)
	.align		4
.L_384:
        /*0328*/ 	.word	index@($__internal_23_$__cuda_sm20_rem_u64)
        /*032c*/ 	.word	0x00000000


	//----- nvinfo : EIATTR_FRAME_SIZE
	.align		4
.L_385:
        /*0330*/ 	.byte	0x04, 0x11
        /*0332*/ 	.short	(.L_387 - .L_386)
	.align		4
.L_386:
        /*0334*/ 	.word	index@($__internal_22_$__cuda_sm20_div_u64)
        /*0338*/ 	.word	0x00000000


	//----- nvinfo : EIATTR_FRAME_SIZE
	.align		4
.L_387:
        /*033c*/ 	.byte	0x04, 0x11
        /*033e*/ 	.short	(.L_389 - .L_388)
	.align		4
.L_388:
        /*0340*/ 	.word	index@(_ZN2at6native13reduce_kernelILi128ELi4ENS0_8ReduceOpIN3c104HalfENS0_14func_wrapper_tIS4_ZNS0_11sum_functorIS4_fS4_EclERNS_14TensorIteratorEEUlffE_EEjS4_Li4ELi8EEEEEvT1_)
        /*0344*/ 	.word	0x00000000


	//----- nvinfo : EIATTR_REGCOUNT
	.align		4
.L_389:
        /*0348*/ 	.byte	0x04, 0x2f
        /*034a*/ 	.short	(.L_391 - .L_390)
	.align		4
.L_390:
        /*034c*/ 	.word	index@(_ZN2at6native13reduce_kernelILi256ELi2ENS0_8ReduceOpIN3c104HalfENS0_14func_wrapper_tIS4_ZNS0_11sum_functorIS4_fS4_EclERNS_14TensorIteratorEEUlffE_EEjS4_Li4ELi8EEEEEvT1_)
        /*0350*/ 	.word	0x00000024


	//----- nvinfo : EIATTR_FRAME_SIZE
	.align		4
.L_391:
        /*0354*/ 	.byte	0x04, 0x11
        /*0356*/ 	.short	(.L_393 - .L_392)
	.align		4
.L_392:
        /*0358*/ 	.word	index@($__internal_21_$__cuda_sm20_rem_u64)
        /*035c*/ 	.word	0x00000000


	//----- nvinfo : EIATTR_FRAME_SIZE
	.align		4
.L_393:
        /*0360*/ 	.byte	0x04, 0x11
        /*0362*/ 	.short	(.L_395 - .L_394)
	.align		4
.L_394:
        /*0364*/ 	.word	index@($__internal_20_$__cuda_sm20_div_u64)
        /*0368*/ 	.word	0x00000000


	//----- nvinfo : EIATTR_FRAME_SIZE
	.align		4
.L_395:
        /*036c*/ 	.byte	0x04, 0x11
        /*036e*/ 	.short	(.L_397 - .L_396)
	.align		4
.L_396:
        /*0370*/ 	.word	index@(_ZN2at6native13reduce_kernelILi256ELi2ENS0_8ReduceOpIN3c104HalfENS0_14func_wrapper_tIS4_ZNS0_11sum_functorIS4_fS4_EclERNS_14TensorIteratorEEUlffE_EEjS4_Li4ELi8EEEEEvT1_)
        /*0374*/ 	.word	0x00000000


	//----- nvinfo : EIATTR_REGCOUNT
	.align		4
.L_397:
        /*0378*/ 	.byte	0x04, 0x2f
        /*037a*/ 	.short	(.L_399 - .L_398)
	.align		4
.L_398:
        /*037c*/ 	.word	index@(_ZN2at6native13reduce_kernelILi512ELi1ENS0_8ReduceOpIN3c104HalfENS0_14func_wrapper_tIS4_ZNS0_11sum_functorIS4_fS4_EclERNS_14TensorIteratorEEUlffE_EEjS4_Li4ELi8EEEEEvT1_)
        /*0380*/ 	.word	0x00000020


	//----- nvinfo : EIATTR_FRAME_SIZE
	.align		4
.L_399:
        /*0384*/ 	.byte	0x04, 0x11
        /*0386*/ 	.short	(.L_401 - .L_400)
	.align		4
.L_400:
        /*0388*/ 	.word	index@($__internal_19_$__cuda_sm20_rem_u64)
        /*038c*/ 	.word	0x00000000


	//----- nvinfo : EIATTR_FRAME_SIZE
	.align		4
.L_401:
        /*0390*/ 	.byte	0x04, 0x11
        /*0392*/ 	.short	(.L_403 - .L_402)
	.align		4
.L_402:
        /*0394*/ 	.word	index@($__internal_18_$__cuda_sm20_div_u64)
        /*0398*/ 	.word	0x00000000


	//----- nvinfo : EIATTR_FRAME_SIZE
	.align		4
.L_403:
        /*039c*/ 	.byte	0x04, 0x11
        /*039e*/ 	.short	(.L_405 - .L_404)
	.align		4
.L_404:
        /*03a0*/ 	.word	index@(_ZN2at6native13reduce_kernelILi512ELi1ENS0_8ReduceOpIN3c104HalfENS0_14func_wrapper_tIS4_ZNS0_11sum_functorIS4_fS4_EclERNS_14TensorIteratorEEUlffE_EEjS4_Li4ELi8EEEEEvT1_)
        /*03a4*/ 	.word	0x00000000


	//----- nvinfo : EIATTR_REGCOUNT
	.align		4
.L_405:
        /*03a8*/ 	.byte	0x04, 0x2f
        /*03aa*/ 	.short	(.L_407 - .L_406)
	.align		4
.L_406:
        /*03ac*/ 	.word	index@(_ZN2at6native13reduce_kernelILi128ELi4ENS0_8ReduceOpIN3c104HalfENS0_14func_wrapper_tIfZNS0_11sum_functorIS4_ffEclERNS_14TensorIteratorEEUlffE_EEjfLi4ELi8EEEEEvT1_)
        /*03b0*/ 	.word	0x00000030


	//----- nvinfo : EIATTR_FRAME_SIZE
	.align		4
.L_407:
        /*03b4*/ 	.byte	0x04, 0x11
        /*03b6*/ 	.short	(.L_409 - .L_408)
	.align		4
.L_408:
        /*03b8*/ 	.word	index@(_ZN2at6native13reduce_kernelILi128ELi4ENS0_8ReduceOpIN3c104HalfENS0_14func_wrapper_tIfZNS0_11sum_functorIS4_ffEclERNS_14TensorIteratorEEUlffE_EEjfLi4ELi8EEEEEvT1_)
        /*03bc*/ 	.word	0x00000000


	//----- nvinfo : EIATTR_REGCOUNT
	.align		4
.L_409:
        /*03c0*/ 	.byte	0x04, 0x2f
        /*03c2*/ 	.short	(.L_411 - .L_410)
	.align		4
.L_410:
        /*03c4*/ 	.word	index@(_ZN2at6native13reduce_kernelILi256ELi2ENS0_8ReduceOpIN3c104HalfENS0_14func_wrapper_tIfZNS0_11sum_functorIS4_ffEclERNS_14TensorIteratorEEUlffE_EEjfLi4ELi8EEEEEvT1_)
        /*03c8*/ 	.word	0x00000024


	//----- nvinfo : EIATTR_FRAME_SIZE
	.align		4
.L_411:
        /*03cc*/ 	.byte	0x04, 0x11
        /*03ce*/ 	.short	(.L_413 - .L_412)
	.align		4
.L_412:
        /*03d0*/ 	.word	index@(_ZN2at6native13reduce_kernelILi256ELi2ENS0_8ReduceOpIN3c104HalfENS0_14func_wrapper_tIfZNS0_11sum_functorIS4_ffEclERNS_14TensorIteratorEEUlffE_EEjfLi4ELi8EEEEEvT1_)
        /*03d4*/ 	.word	0x00000000


	//----- nvinfo : EIATTR_REGCOUNT
	.align		4
.L_413:
        /*03d8*/ 	.byte	0x04, 0x2f
        /*03da*/ 	.short	(.L_415 - .L_414)
	.align		4
.L_414:
        /*03dc*/ 	.word	index@(_ZN2at6native13reduce_kernelILi512ELi1ENS0_8ReduceOpIN3c104HalfENS0_14func_wrapper_tIfZNS0_11sum_functorIS4_ffEclERNS_14TensorIteratorEEUlffE_EEjfLi4ELi8EEEEEvT1_)
        /*03e0*/ 	.word	0x00000020


	//----- nvinfo : EIATTR_FRAME_SIZE
	.align		4
.L_415:
        /*03e4*/ 	.byte	0x04, 0x11
        /*03e6*/ 	.short	(.L_417 - .L_416)
	.align		4
.L_416:
        /*03e8*/ 	.word	index@(_ZN2at6native13reduce_kernelILi512ELi1ENS0_8ReduceOpIN3c104HalfENS0_14func_wrapper_tIfZNS0_11sum_functorIS4_ffEclERNS_14TensorIteratorEEUlffE_EEjfLi4ELi8EEEEEvT1_)
        /*03ec*/ 	.word	0x00000000


	//----- nvinfo : EIATTR_REGCOUNT
	.align		4
.L_417:
        /*03f0*/ 	.byte	0x04, 0x2f
        /*03f2*/ 	.short	(.L_419 - .L_418)
	.align		4
.L_418:
        /*03f4*/ 	.word	index@(_ZN2at6native13reduce_kernelILi128ELi4ENS0_8ReduceOpIN3c108BFloat16ENS0_14func_wrapper_tIS4_ZNS0_11sum_functorIS4_fS4_EclERNS_14TensorIteratorEEUlffE_EEjS4_Li4ELi8EEEEEvT1_)
        /*03f8*/ 	.word	0x00000036


	//----- nvinfo : EIATTR_FRAME_SIZE
	.align		4
.L_419:
        /*03fc*/ 	.byte	0x04, 0x11
        /*03fe*/ 	.short	(.L_421 - .L_420)
	.align		4
.L_420:
        /*0400*/ 	.word	index@($__internal_17_$__cuda_sm20_rem_u64)
        /*0404*/ 	.word	0x00000000


	//----- nvinfo : EIATTR_FRAME_SIZE
	.align		4
.L_421:
        /*0408*/ 	.byte	0x04, 0x11
        /*040a*/ 	.short	(.L_423 - .L_422)
	.align		4
.L_422:
        /*040c*/ 	.word	index@($__internal_16_$__cuda_sm20_div_u64)
        /*0410*/ 	.word	0x00000000


	//----- nvinfo : EIATTR_FRAME_SIZE
	.align		4
.L_423:
        /*0414*/ 	.byte	0x04, 0x11
        /*0416*/ 	.short	(.L_425 - .L_424)
	.align		4
.L_424:
        /*0418*/ 	.word	index@(_ZN2at6native13reduce_kernelILi128ELi4ENS0_8ReduceOpIN3c108BFloat16ENS0_14func_wrapper_tIS4_ZNS0_11sum_functorIS4_fS4_EclERNS_14TensorIteratorEEUlffE_EEjS4_Li4ELi8EEEEEvT1_)
        /*041c*/ 	.word	0x00000000


	//----- nvinfo : EIATTR_REGCOUNT
	.align		4
.L_425:
        /*0420*/ 	.byte	0x04, 0x2f
        /*0422*/ 	.short	(.L_427 - .L_426)
	.align		4
.L_426:
        /*0424*/ 	.word	index@(_ZN2at6native13reduce_kernelILi256ELi2ENS0_8ReduceOpIN3c108BFloat16ENS0_14func_wrapper_tIS4_ZNS0_11sum_functorIS4_fS4_EclERNS_14TensorIteratorEEUlffE_EEjS4_Li4ELi8EEEEEvT1_)
        /*0428*/ 	.word	0x00000028


	//----- nvinfo : EIATTR_FRAME_SIZE
	.align		4
.L_427:
        /*042c*/ 	.byte	0x04, 0x11
        /*042e*/ 	.short	(.L_429 - .L_428)
	.align		4
.L_428:
        /*0430*/ 	.word	index@($__internal_15_$__cuda_sm20_rem_u64)
        /*0434*/ 	.word	0x00000000


	//----- nvinfo : EIATTR_FRAME_SIZE
	.align		4
.L_429:
        /*0438*/ 	.byte	0x04, 0x11
        /*043a*/ 	.short	(.L_431 - .L_430)
	.align		4
.L_430:
        /*043c*/ 	.word	index@($__internal_14_$__cuda_sm20_div_u64)
        /*0440*/ 	.word	0x00000000


	//----- nvinfo : EIATTR_FRAME_SIZE
	.align		4
.L_431:
        /*0444*/ 	.byte	0x04, 0x11
        /*0446*/ 	.short	(.L_433 - .L_432)
	.align		4
.L_432:
        /*0448*/ 	.word	index@(_ZN2at6native13reduce_kernelILi256ELi2ENS0_8ReduceOpIN3c108BFloat16ENS0_14func_wrapper_tIS4_ZNS0_11sum_functorIS4_fS4_EclERNS_14TensorIteratorEEUlffE_EEjS4_Li4ELi8EEEEEvT1_)
        /*044c*/ 	.word	0x00000000


	//----- nvinfo : EIATTR_REGCOUNT
	.align		4
.L_433:
        /*0450*/ 	.byte	0x04, 0x2f
        /*0452*/ 	.short	(.L_435 - .L_434)
	.align		4
.L_434:
        /*0454*/ 	.word	index@(_ZN2at6native13reduce_kernelILi512ELi1ENS0_8ReduceOpIN3c108BFloat16ENS0_14func_wrapper_tIS4_ZNS0_11sum_functorIS4_fS4_EclERNS_14TensorIteratorEEUlffE_EEjS4_Li4ELi8EEEEEvT1_)
        /*0458*/ 	.word	0x00000020


	//----- nvinfo : EIATTR_FRAME_SIZE
	.align		4
.L_435:
        /*045c*/ 	.byte	0x04, 0x11
        /*045e*/ 	.short	(.L_437 - .L_436)
	.align		4
.L_436:
        /*0460*/ 	.word	index@($__internal_13_$__cuda_sm20_rem_u64)
        /*0464*/ 	.word	0x00000000


	//----- nvinfo : EIATTR_FRAME_SIZE
	.align		4
.L_437:
        /*0468*/ 	.byte	0x04, 0x11
        /*046a*/ 	.short	(.L_439 - .L_438)
	.align		4
.L_438:
        /*046c*/ 	.word	index@($__internal_12_$__cuda_sm20_div_u64)
        /*0470*/ 	.word	0x00000000


	//----- nvinfo : EIATTR_FRAME_SIZE
	.align		4
.L_439:
        /*0474*/ 	.byte	0x04, 0x11
        /*0476*/ 	.short	(.L_441 - .L_440)
	.align		4
.L_440:
        /*0478*/ 	.word	index@(_ZN2at6native13reduce_kernelILi512ELi1ENS0_8ReduceOpIN3c108BFloat16ENS0_14func_wrapper_tIS4_ZNS0_11sum_functorIS4_fS4_EclERNS_14TensorIteratorEEUlffE_EEjS4_Li4ELi8EEEEEvT1_)
        /*047c*/ 	.word	0x00000000


	//----- nvinfo : EIATTR_REGCOUNT
	.align		4
.L_441:
        /*0480*/ 	.byte	0x04, 0x2f
        /*0482*/ 	.short	(.L_443 - .L_442)
	.align		4
.L_442:
        /*0484*/ 	.word	index@(_ZN2at6native13reduce_kernelILi128ELi4ENS0_8ReduceOpIN3c108BFloat16ENS0_14func_wrapper_tIfZNS0_11sum_functorIS4_ffEclERNS_14TensorIteratorEEUlffE_EEjfLi4ELi8EEEEEvT1_)
        /*0488*/ 	.word	0x00000036


	//----- nvinfo : EIATTR_FRAME_SIZE
	.align		4
.L_443:
        /*048c*/ 	.byte	0x04, 0x11
        /*048e*/ 	.short	(.L_445 - .L_444)
	.align		4
.L_444:
        /*0490*/ 	.word	index@(_ZN2at6native13reduce_kernelILi128ELi4ENS0_8ReduceOpIN3c108BFloat16ENS0_14func_wrapper_tIfZNS0_11sum_functorIS4_ffEclERNS_14TensorIteratorEEUlffE_EEjfLi4ELi8EEEEEvT1_)
        /*0494*/ 	.word	0x00000000


	//----- nvinfo : EIATTR_REGCOUNT
	.align		4
.L_445:
        /*0498*/ 	.byte	0x04, 0x2f
        /*049a*/ 	.short	(.L_447 - .L_446)
	.align		4
.L_446:
        /*049c*/ 	.word	index@(_ZN2at6native13reduce_kernelILi256ELi2ENS0_8ReduceOpIN3c108BFloat16ENS0_14func_wrapper_tIfZNS0_11sum_functorIS4_ffEclERNS_14TensorIteratorEEUlffE_EEjfLi4ELi8EEEEEvT1_)
        /*04a0*/ 	.word	0x00000028


	//----- nvinfo : EIATTR_FRAME_SIZE
	.align		4
.L_447:
        /*04a4*/ 	.byte	0x04, 0x11
        /*04a6*/ 	.short	(.L_449 - .L_448)
	.align		4
.L_448:
        /*04a8*/ 	.word	index@(_ZN2at6native13reduce_kernelILi256ELi2ENS0_8ReduceOpIN3c108BFloat16ENS0_14func_wrapper_tIfZNS0_11sum_functorIS4_ffEclERNS_14TensorIteratorEEUlffE_EEjfLi4ELi8EEEEEvT1_)
        /*04ac*/ 	.word	0x00000000


	//----- nvinfo : EIATTR_REGCOUNT
	.align		4
.L_449:
        /*04b0*/ 	.byte	0x04, 0x2f
        /*04b2*/ 	.short	(.L_451 - .L_450)
	.align		4
.L_450:
        /*04b4*/ 	.word	index@(_ZN2at6native13reduce_kernelILi512ELi1ENS0_8ReduceOpIN3c108BFloat16ENS0_14func_wrapper_tIfZNS0_11sum_functorIS4_ffEclERNS_14TensorIteratorEEUlffE_EEjfLi4ELi8EEEEEvT1_)
        /*04b8*/ 	.word	0x00000020


	//----- nvinfo : EIATTR_FRAME_SIZE
	.align		4
.L_451:
        /*04bc*/ 	.byte	0x04, 0x11
        /*04be*/ 	.short	(.L_453 - .L_452)
	.align		4
.L_452:
        /*04c0*/ 	.word	index@(_ZN2at6native13reduce_kernelILi512ELi1ENS0_8ReduceOpIN3c108BFloat16ENS0_14func_wrapper_tIfZNS0_11sum_functorIS4_ffEclERNS_14TensorIteratorEEUlffE_EEjfLi4ELi8EEEEEvT1_)
        /*04c4*/ 	.word	0x00000000


	//----- nvinfo : EIATTR_REGCOUNT
	.align		4
.L_453:
        /*04c8*/ 	.byte	0x04, 0x2f
        /*04ca*/ 	.short	(.L_455 - .L_454)
	.align		4
.L_454:
        /*04cc*/ 	.word	index@(_ZN2at6native13reduce_kernelILi128ELi4ENS0_8ReduceOpIdNS0_9NanSumOpsIddEEjdLi4ELi4EEEEEvT1_)
        /*04d0*/ 	.word	0x00000056


	//----- nvinfo : EIATTR_FRAME_SIZE
	.align		4
.L_455:
        /*04d4*/ 	.byte	0x04, 0x11
        /*04d6*/ 	.short	(.L_457 - .L_456)
	.align		4
.L_456:
        /*04d8*/ 	.word	index@(_ZN2at6native13reduce_kernelILi128ELi4ENS0_8ReduceOpIdNS0_9NanSumOpsIddEEjdLi4ELi4EEEEEvT1_)
        /*04dc*/ 	.word	0x00000000


	//----- nvinfo : EIATTR_REGCOUNT
	.align		4
.L_457:
        /*04e0*/ 	.byte	0x04, 0x2f
        /*04e2*/ 	.short	(.L_459 - .L_458)
	.align		4
.L_458:
        /*04e4*/ 	.word	index@(_ZN2at6native13reduce_kernelILi256ELi2ENS0_8ReduceOpIdNS0_9NanSumOpsIddEEjdLi4ELi4EEEEEvT1_)
        /*04e8*/ 	.word	0x00000036


	//----- nvinfo : EIATTR_FRAME_SIZE
	.align		4
.L_459:
        /*04ec*/ 	.byte	0x04, 0x11
        /*04ee*/ 	.short	(.L_461 - .L_460)
	.align		4
.L_460:
        /*04f0*/ 	.word	index@(_ZN2at6native13reduce_kernelILi256ELi2ENS0_8ReduceOpIdNS0_9NanSumOpsIddEEjdLi4ELi4EEEEEvT1_)
        /*04f4*/ 	.word	0x00000000


	//----- nvinfo : EIATTR_REGCOUNT
	.align		4
.L_461:
        /*04f8*/ 	.byte	0x04, 0x2f
        /*04fa*/ 	.short	(.L_463 - .L_462)
	.align		4
.L_462:
        /*04fc*/ 	.word	index@(_ZN2at6native13reduce_kernelILi512ELi1ENS0_8ReduceOpIdNS0_9NanSumOpsIddEEjdLi4ELi4EEEEEvT1_)
        /*0500*/ 	.word	0x00000020


	//----- nvinfo : EIATTR_FRAME_SIZE
	.align		4
.L_463:
        /*0504*/ 	.byte	0x04, 0x11
        /*0506*/ 	.short	(.L_465 - .L_464)
	.align		4
.L_464:
        /*0508*/ 	.word	index@(_ZN2at6native13reduce_kernelILi512ELi1ENS0_8ReduceOpIdNS0_9NanSumOpsIddEEjdLi4ELi4EEEEEvT1_)
        /*050c*/ 	.word	0x00000008


	//----- nvinfo : EIATTR_REGCOUNT
	.align		4
.L_465:
        /*0510*/ 	.byte	0x04, 0x2f
        /*0512*/ 	.short	(.L_467 - .L_466)
	.align		4
.L_466:
        /*0514*/ 	.word	index@(_ZN2at6native13reduce_kernelILi128ELi4ENS0_8ReduceOpIfNS0_9NanSumOpsIffEEjfLi4ELi4EEEEEvT1_)
        /*0518*/ 	.word	0x00000036


	//----- nvinfo : EIATTR_FRAME_SIZE
	.align		4
.L_467:
        /*051c*/ 	.byte	0x04, 0x11
        /*051e*/ 	.short	(.L_469 - .L_468)
	.align		4
.L_468:
        /*0520*/ 	.word	index@(_ZN2at6native13reduce_kernelILi128ELi4ENS0_8ReduceOpIfNS0_9NanSumOpsIffEEjfLi4ELi4EEEEEvT1_)
        /*0524*/ 	.word	0x00000000


	//----- nvinfo : EIATTR_REGCOUNT
	.align		4
.L_469:
        /*0528*/ 	.byte	0x04, 0x2f
        /*052a*/ 	.short	(.L_471 - .L_470)
	.align		4
.L_470:
        /*052c*/ 	.word	index@(_ZN2at6native13reduce_kernelILi256ELi2ENS0_8ReduceOpIfNS0_9NanSumOpsIffEEjfLi4ELi4EEEEEvT1_)
        /*0530*/ 	.word	0x00000028


	//----- nvinfo : EIATTR_FRAME_SIZE
	.align		4
.L_471:
        /*0534*/ 	.byte	0x04, 0x11
        /*0536*/ 	.short	(.L_473 - .L_472)
	.align		4
.L_472:
        /*0538*/ 	.word	index@(_ZN2at6native13reduce_kernelILi256ELi2ENS0_8ReduceOpIfNS0_9NanSumOpsIffEEjfLi4ELi4EEEEEvT1_)
        /*053c*/ 	.word	0x00000000


	//----- nvinfo : EIATTR_REGCOUNT
	.align		4
.L_473:
        /*0540*/ 	.byte	0x04, 0x2f
        /*0542*/ 	.short	(.L_475 - .L_474)
	.align		4
.L_474:
        /*0544*/ 	.word	index@(_ZN2at6native13reduce_kernelILi512ELi1ENS0_8ReduceOpIfNS0_9NanSumOpsIffEEjfLi4ELi4EEEEEvT1_)
        /*0548*/ 	.word	0x00000020


	//----- nvinfo : EIATTR_FRAME_SIZE
	.align		4
.L_475:
        /*054c*/ 	.byte	0x04, 0x11
        /*054e*/ 	.short	(.L_477 - .L_476)
	.align		4
.L_476:
        /*0550*/ 	.word	index@(_ZN2at6native13reduce_kernelILi512ELi1ENS0_8ReduceOpIfNS0_9NanSumOpsIffEEjfLi4ELi4EEEEEvT1_)
        /*0554*/ 	.word	0x00000000


	//----- nvinfo : EIATTR_REGCOUNT
	.align		4
.L_477:
        /*0558*/ 	.byte	0x04, 0x2f
        /*055a*/ 	.short	(.L_479 - .L_478)
	.align		4
.L_478:
        /*055c*/ 	.word	index@(_ZN2at6native13reduce_kernelILi128ELi4ENS0_8ReduceOpIN3c104HalfENS0_9NanSumOpsIfS4_EEjS4_Li4ELi4EEEEEvT1_)
        /*0560*/ 	.word	0x00000035


	//----- nvinfo : EIATTR_FRAME_SIZE
	.align		4
.L_479:
        /*0564*/ 	.byte	0x04, 0x11
        /*0566*/ 	.short	(.L_481 - .L_480)
	.align		4
.L_480:
        /*0568*/ 	.word	index@($__internal_11_$__cuda_sm20_rem_u64)
        /*056c*/ 	.word	0x00000000


	//----- nvinfo : EIATTR_FRAME_SIZE
	.align		4
.L_481:
        /*0570*/ 	.byte	0x04, 0x11
        /*0572*/ 	.short	(.L_483 - .L_482)
	.align		4
.L_482:
        /*0574*/ 	.word	index@($__internal_10_$__cuda_sm20_div_u64)
        /*0578*/ 	.word	0x00000000


	//----- nvinfo : EIATTR_FRAME_SIZE
	.align		4
.L_483:
        /*057c*/ 	.byte	0x04, 0x11
        /*057e*/ 	.short	(.L_485 - .L_484)
	.align		4
.L_484:
        /*0580*/ 	.word	index@(_ZN2at6native13reduce_kernelILi128ELi4ENS0_8ReduceOpIN3c104HalfENS0_9NanSumOpsIfS4_EEjS4_Li4ELi4EEEEEvT1_)
        /*0584*/ 	.word	0x00000000


	//----- nvinfo : EIATTR_REGCOUNT
	.align		4
.L_485:
        /*0588*/ 	.byte	0x04, 0x2f
        /*058a*/ 	.short	(.L_487 - .L_486)
	.align		4
.L_486:
        /*058c*/ 	.word	index@(_ZN2at6native13reduce_kernelILi256ELi2ENS0_8ReduceOpIN3c104HalfENS0_9NanSumOpsIfS4_EEjS4_Li4ELi4EEEEEvT1_)
        /*0590*/ 	.word	0x00000024


	//----- nvinfo : EIATTR_FRAME_SIZE
	.align		4
.L_487:
        /*0594*/ 	.byte	0x04, 0x11
        /*0596*/ 	.short	(.L_489 - .L_488)
	.align		4
.L_488:
        /*0598*/ 	.word	index@($__internal_9_$__cuda_sm20_rem_u64)
        /*059c*/ 	.word	0x00000000


	//----- nvinfo : EIATTR_FRAME_SIZE
	.align		4
.L_489:
        /*05a0*/ 	.byte	0x04, 0x11
        /*05a2*/ 	.short	(.L_491 - .L_490)
	.align		4
.L_490:
        /*05a4*/ 	.word	index@($__internal_8_$__cuda_sm20_div_u64)
        /*05a8*/ 	.word	0x00000000


	//----- nvinfo : EIATTR_FRAME_SIZE
	.align		4
.L_491:
        /*05ac*/ 	.byte	0x04, 0x11
        /*05ae*/ 	.short	(.L_493 - .L_492)
	.align		4
.L_492:
        /*05b0*/ 	.word	index@(_ZN2at6native13reduce_kernelILi256ELi2ENS0_8ReduceOpIN3c104HalfENS0_9NanSumOpsIfS4_EEjS4_Li4ELi4EEEEEvT1_)
        /*05b4*/ 	.word	0x00000000


	//----- nvinfo : EIATTR_REGCOUNT
	.align		4
.L_493:
        /*05b8*/ 	.byte	0x04, 0x2f
        /*05ba*/ 	.short	(.L_495 - .L_494)
	.align		4
.L_494:
        /*05bc*/ 	.word	index@(_ZN2at6native13reduce_kernelILi512ELi1ENS0_8ReduceOpIN3c104HalfENS0_9NanSumOpsIfS4_EEjS4_Li4ELi4EEEEEvT1_)
        /*05c0*/ 	.word	0x00000020


	//----- nvinfo : EIATTR_FRAME_SIZE
	.align		4
.L_495:
        /*05c4*/ 	.byte	0x04, 0x11
        /*05c6*/ 	.short	(.L_497 - .L_496)
	.align		4
.L_496:
        /*05c8*/ 	.word	index@($__internal_7_$__cuda_sm20_rem_u64)
        /*05cc*/ 	.word	0x00000000


	//----- nvinfo : EIATTR_FRAME_SIZE
	.align		4
.L_497:
        /*05d0*/ 	.byte	0x04, 0x11
        /*05d2*/ 	.short	(.L_499 - .L_498)
	.align		4
.L_498:
        /*05d4*/ 	.word	index@($__internal_6_$__cuda_sm20_div_u64)
        /*05d8*/ 	.word	0x00000000


	//----- nvinfo : EIATTR_FRAME_SIZE
	.align		4
.L_499:
        /*05dc*/ 	.byte	0x04, 0x11
        /*05de*/ 	.short	(.L_501 - .L_500)
	.align		4
.L_500:
        /*05e0*/ 	.word	index@(_ZN2at6native13reduce_kernelILi512ELi1ENS0_8ReduceOpIN3c104HalfENS0_9NanSumOpsIfS4_EEjS4_Li4ELi4EEEEEvT1_)
        /*05e4*/ 	.word	0x00000000


	//----- nvinfo : EIATTR_REGCOUNT
	.align		4
.L_501:
        /*05e8*/ 	.byte	0x04, 0x2f
        /*05ea*/ 	.short	(.L_503 - .L_502)
	.align		4
.L_502:
        /*05ec*/ 	.word	index@(_ZN2at6native13reduce_kernelILi128ELi4ENS0_8ReduceOpIN3c104HalfENS0_9NanSumOpsIffEEjfLi4ELi4EEEEEvT1_)
        /*05f0*/ 	.word	0x00000030


	//----- nvinfo : EIATTR_FRAME_SIZE
	.align		4
.L_503:
        /*05f4*/ 	.byte	0x04, 0x11
        /*05f6*/ 	.short	(.L_505 - .L_504)
	.align		4
.L_504:
        /*05f8*/ 	.word	index@(_ZN2at6native13reduce_kernelILi128ELi4ENS0_8ReduceOpIN3c104HalfENS0_9NanSumOpsIffEEjfLi4ELi4EEEEEvT1_)
        /*05fc*/ 	.word	0x00000000


	//----- nvinfo : EIATTR_REGCOUNT
	.align		4
.L_505:
        /*0600*/ 	.byte	0x04, 0x2f
        /*0602*/ 	.short	(.L_507 - .L_506)
	.align		4
.L_506:
        /*0604*/ 	.word	index@(_ZN2at6native13reduce_kernelILi256ELi2ENS0_8ReduceOpIN3c104HalfENS0_9NanSumOpsIffEEjfLi4ELi4EEEEEvT1_)
        /*0608*/ 	.word	0x00000024


	//----- nvinfo : EIATTR_FRAME_SIZE
	.align		4
.L_507:
        /*060c*/ 	.byte	0x04, 0x11
        /*060e*/ 	.short	(.L_509 - .L_508)
	.align		4
.L_508:
        /*0610*/ 	.word	index@(_ZN2at6native13reduce_kernelILi256ELi2ENS0_8ReduceOpIN3c104HalfENS0_9NanSumOpsIffEEjfLi4ELi4EEEEEvT1_)
        /*0614*/ 	.word	0x00000000


	//----- nvinfo : EIATTR_REGCOUNT
	.align		4
.L_509:
        /*0618*/ 	.byte	0x04, 0x2f
        /*061a*/ 	.short	(.L_511 - .L_510)
	.align		4
.L_510:
        /*061c*/ 	.word	index@(_ZN2at6native13reduce_kernelILi512ELi1ENS0_8ReduceOpIN3c104HalfENS0_9NanSumOpsIffEEjfLi4ELi4EEEEEvT1_)
        /*0620*/ 	.word	0x00000020


	//----- nvinfo : EIATTR_FRAME_SIZE
	.align		4
.L_511:
        /*0624*/ 	.byte	0x04, 0x11
        /*0626*/ 	.short	(.L_513 - .L_512)
	.align		4
.L_512:
        /*0628*/ 	.word	index@(_ZN2at6native13reduce_kernelILi512ELi1ENS0_8ReduceOpIN3c104HalfENS0_9NanSumOpsIffEEjfLi4ELi4EEEEEvT1_)
        /*062c*/ 	.word	0x00000000


	//----- nvinfo : EIATTR_REGCOUNT
	.align		4
.L_513:
        /*0630*/ 	.byte	0x04, 0x2f
        /*0632*/ 	.short	(.L_515 - .L_514)
	.align		4
.L_514:
        /*0634*/ 	.word	index@(_ZN2at6native13reduce_kernelILi128ELi4ENS0_8ReduceOpIN3c108BFloat16ENS0_9NanSumOpsIfS4_EEjS4_Li4ELi4EEEEEvT1_)
        /*0638*/ 	.word	0x0000003b


	//----- nvinfo : EIATTR_FRAME_SIZE
	.align		4
.L_515:
        /*063c*/ 	.byte	0x04, 0x11
        /*063e*/ 	.short	(.L_517 - .L_516)
	.align		4
.L_516:
        /*0640*/ 	.word	index@($__internal_5_$__cuda_sm20_rem_u64)
        /*0644*/ 	.word	0x00000000


	//----- nvinfo : EIATTR_FRAME_SIZE
	.align		4
.L_517:
        /*0648*/ 	.byte	0x04, 0x11
        /*064a*/ 	.short	(.L_519 - .L_518)
	.align		4
.L_518:
        /*064c*/ 	.word	index@($__internal_4_$__cuda_sm20_div_u64)
        /*0650*/ 	.word	0x00000000


	//----- nvinfo : EIATTR_FRAME_SIZE
	.align		4
.L_519:
        /*0654*/ 	.byte	0x04, 0x11
        /*0656*/ 	.short	(.L_521 - .L_520)
	.align		4
.L_520:
        /*0658*/ 	.word	index@(_ZN2at6native13reduce_kernelILi128ELi4ENS0_8ReduceOpIN3c108BFloat16ENS0_9NanSumOpsIfS4_EEjS4_Li4ELi4EEEEEvT1_)
        /*065c*/ 	.word	0x00000000


	//----- nvinfo : EIATTR_REGCOUNT
	.align		4
.L_521:
        /*0660*/ 	.byte	0x04, 0x2f
        /*0662*/ 	.short	(.L_523 - .L_522)
	.align		4
.L_522:
        /*0664*/ 	.word	index@(_ZN2at6native13reduce_kernelILi256ELi2ENS0_8ReduceOpIN3c108BFloat16ENS0_9NanSumOpsIfS4_EEjS4_Li4ELi4EEEEEvT1_)
        /*0668*/ 	.word	0x00000028


	//----- nvinfo : EIATTR_FRAME_SIZE
	.align		4
.L_523:
        /*066c*/ 	.byte	0x04, 0x11
        /*066e*/ 	.short	(.L_525 - .L_524)
	.align		4
.L_524:
        /*0670*/ 	.word	index@($__internal_3_$__cuda_sm20_rem_u64)
        /*0674*/ 	.word	0x00000000


	//----- nvinfo : EIATTR_FRAME_SIZE
	.align		4
.L_525:
        /*0678*/ 	.byte	0x04, 0x11
        /*067a*/ 	.short	(.L_527 - .L_526)
	.align		4
.L_526:
        /*067c*/ 	.word	index@($__internal_2_$__cuda_sm20_div_u64)
        /*0680*/ 	.word	0x00000000


	//----- nvinfo : EIATTR_FRAME_SIZE
	.align		4
.L_527:
        /*0684*/ 	.byte	0x04, 0x11
        /*0686*/ 	.short	(.L_529 - .L_528)
	.align		4
.L_528:
        /*0688*/ 	.word	index@(_ZN2at6native13reduce_kernelILi256ELi2ENS0_8ReduceOpIN3c108BFloat16ENS0_9NanSumOpsIfS4_EEjS4_Li4ELi4EEEEEvT1_)
        /*068c*/ 	.word	0x00000000


	//----- nvinfo : EIATTR_REGCOUNT
	.align		4
.L_529:
        /*0690*/ 	.byte	0x04, 0x2f
        /*0692*/ 	.short	(.L_531 - .L_530)
	.align		4
.L_530:
        /*0694*/ 	.word	index@(_ZN2at6native13reduce_kernelILi512ELi1ENS0_8ReduceOpIN3c108BFloat16ENS0_9NanSumOpsIfS4_EEjS4_Li4ELi4EEEEEvT1_)
        /*0698*/ 	.word	0x00000020


	//----- nvinfo : EIATTR_FRAME_SIZE
	.align		4
.L_531:
        /*069c*/ 	.byte	0x04, 0x11
        /*069e*/ 	.short	(.L_533 - .L_532)
	.align		4
.L_532:
        /*06a0*/ 	.word	index@($__internal_1_$__cuda_sm20_rem_u64)
        /*06a4*/ 	.word	0x00000000


	//----- nvinfo : EIATTR_FRAME_SIZE
	.align		4
.L_533:
        /*06a8*/ 	.byte	0x04, 0x11
        /*06aa*/ 	.short	(.L_535 - .L_534)
	.align		4
.L_534:
        /*06ac*/ 	.word	index@($__internal_0_$__cuda_sm20_div_u64)
        /*06b0*/ 	.word	0x00000000


	//----- nvinfo : EIATTR_FRAME_SIZE
	.align		4
.L_535:
        /*06b4*/ 	.byte	0x04, 0x11
        /*06b6*/ 	.short	(.L_537 - .L_536)
	.align		4
.L_536:
        /*06b8*/ 	.word	index@(_ZN2at6native13reduce_kernelILi512ELi1ENS0_8ReduceOpIN3c108BFloat16ENS0_9NanSumOpsIfS4_EEjS4_Li4ELi4EEEEEvT1_)
        /*06bc*/ 	.word	0x00000000


	//----- nvinfo : EIATTR_REGCOUNT
	.align		4
.L_537:
        /*06c0*/ 	.byte	0x04, 0x2f
        /*06c2*/ 	.short	(.L_539 - .L_538)
	.align		4
.L_538:
        /*06c4*/ 	.word	index@(_ZN2at6native13reduce_kernelILi128ELi4ENS0_8ReduceOpIN3c108BFloat16ENS0_9NanSumOpsIffEEjfLi4ELi4EEEEEvT1_)
        /*06c8*/ 	.word	0x00000036


	//----- nvinfo : EIATTR_FRAME_SIZE
	.align		4
.L_539:
        /*06cc*/ 	.byte	0x04, 0x11
        /*06ce*/ 	.short	(.L_541 - .L_540)
	.align		4
.L_540:
        /*06d0*/ 	.word	index@(_ZN2at6native13reduce_kernelILi128ELi4ENS0_8ReduceOpIN3c108BFloat16ENS0_9NanSumOpsIffEEjfLi4ELi4EEEEEvT1_)
        /*06d4*/ 	.word	0x00000000


	//----- nvinfo : EIATTR_REGCOUNT
	.align		4
.L_541:
        /*06d8*/ 	.byte	0x04, 0x2f
        /*06da*/ 	.short	(.L_543 - .L_542)
	.align		4
.L_542:
        /*06dc*/ 	.word	index@(_ZN2at6native13reduce_kernelILi256ELi2ENS0_8ReduceOpIN3c108BFloat16ENS0_9NanSumOpsIffEEjfLi4ELi4EEEEEvT1_)
        /*06e0*/ 	.word	0x00000028


	//----- nvinfo : EIATTR_FRAME_SIZE
	.align		4
.L_543:
        /*06e4*/ 	.byte	0x04, 0x11
        /*06e6*/ 	.short	(.L_545 - .L_544)
	.align		4
.L_544:
        /*06e8*/ 	.word	index@(_ZN2at6native13reduce_kernelILi256ELi2ENS0_8ReduceOpIN3c108BFloat16ENS0_9NanSumOpsIffEEjfLi4ELi4EEEEEvT1_)
        /*06ec*/ 	.word	0x00000000


	//----- nvinfo : EIATTR_REGCOUNT
	.align		4
.L_545:
        /*06f0*/ 	.byte	0x04, 0x2f
        /*06f2*/ 	.short	(.L_547 - .L_546)
	.align		4
.L_546:
        /*06f4*/ 	.word	index@(_ZN2at6native13reduce_kernelILi512ELi1ENS0_8ReduceOpIN3c108BFloat16ENS0_9NanSumOpsIffEEjfLi4ELi4EEEEEvT1_)
        /*06f8*/ 	.word	0x00000020


	//----- nvinfo : EIATTR_FRAME_SIZE
	.align		4
.L_547:
        /*06fc*/ 	.byte	0x04, 0x11
        /*06fe*/ 	.short	(.L_549 - .L_548)
	.align		4
.L_548:
        /*0700*/ 	.word	index@(_ZN2at6native13reduce_kernelILi512ELi1ENS0_8ReduceOpIN3c108BFloat16ENS0_9NanSumOpsIffEEjfLi4ELi4EEEEEvT1_)
        /*0704*/ 	.word	0x00000000


	//----- nvinfo : EIATTR_REGCOUNT
	.align		4
.L_549:
        /*0708*/ 	.byte	0x04, 0x2f
        /*070a*/ 	.short	(.L_551 - .L_550)
	.align		4
.L_550:
        /*070c*/ 	.word	index@(_ZN2at6native13reduce_kernelILi128ELi4ENS0_8ReduceOpIhNS0_14func_wrapper_tImZNS0_15xor_sum_functorIhvEclERNS_14TensorIteratorEEUlmmE_EEjmLi4ELi4EEEEEvT1_)
        /*0710*/ 	.word	0x00000044


	//----- nvinfo : EIATTR_FRAME_SIZE
	.align		4
.L_551:
        /*0714*/ 	.byte	0x04, 0x11
        /*0716*/ 	.short	(.L_553 - .L_552)
	.align		4
.L_552:
        /*0718*/ 	.word	index@(_ZN2at6native13reduce_kernelILi128ELi4ENS0_8ReduceOpIhNS0_14func_wrapper_tImZNS0_15xor_sum_functorIhvEclERNS_14TensorIteratorEEUlmmE_EEjmLi4ELi4EEEEEvT1_)
        /*071c*/ 	.word	0x00000000


	//----- nvinfo : EIATTR_REGCOUNT
	.align		4
.L_553:
        /*0720*/ 	.byte	0x04, 0x2f
        /*0722*/ 	.short	(.L_555 - .L_554)
	.align		4
.L_554:
        /*0724*/ 	.word	index@(_ZN2at6native13reduce_kernelILi256ELi2ENS0_8ReduceOpIhNS0_14func_wrapper_tImZNS0_15xor_sum_functorIhvEclERNS_14TensorIteratorEEUlmmE_EEjmLi4ELi4EEEEEvT1_)
        /*0728*/ 	.word	0x00000030


	//----- nvinfo : EIATTR_FRAME_SIZE
	.align		4
.L_555:
        /*072c*/ 	.byte	0x04, 0x11
        /*072e*/ 	.short	(.L_557 - .L_556)
	.align		4
.L_556:
        /*0730*/ 	.word	index@(_ZN2at6native13reduce_kernelILi256ELi2ENS0_8ReduceOpIhNS0_14func_wrapper_tImZNS0_15xor_sum_functorIhvEclERNS_14TensorIteratorEEUlmmE_EEjmLi4ELi4EEEEEvT1_)
        /*0734*/ 	.word	0x00000000


	//----- nvinfo : EIATTR_REGCOUNT
	.align		4
.L_557:
        /*0738*/ 	.byte	0x04, 0x2f
        /*073a*/ 	.short	(.L_559 - .L_558)
	.align		4
.L_558:
        /*073c*/ 	.word	index@(_ZN2at6native13reduce_kernelILi512ELi1ENS0_8ReduceOpIhNS0_14func_wrapper_tImZNS0_15xor_sum_functorIhvEclERNS_14TensorIteratorEEUlmmE_EEjmLi4ELi4EEEEEvT1_)
        /*0740*/ 	.word	0x00000020


	//----- nvinfo : EIATTR_FRAME_SIZE
	.align		4
.L_559:
        /*0744*/ 	.byte	0x04, 0x11
        /*0746*/ 	.short	(.L_561 - .L_560)
	.align		4
.L_560:
        /*0748*/ 	.word	index@(_ZN2at6native13reduce_kernelILi512ELi1ENS0_8ReduceOpIhNS0_14func_wrapper_tImZNS0_15xor_sum_functorIhvEclERNS_14TensorIteratorEEUlmmE_EEjmLi4ELi4EEEEEvT1_)
        /*074c*/ 	.word	0x00000000


	//----- nvinfo : EIATTR_REGCOUNT
	.align		4
.L_561:
        /*0750*/ 	.byte	0x04, 0x2f
        /*0752*/ 	.short	(.L_563 - .L_562)
	.align		4
.L_562:
        /*0754*/ 	.word	index@(_ZN2at6native13reduce_kernelILi128ELi4ENS0_8ReduceOpIaNS0_14func_wrapper_tImZNS0_15xor_sum_functorIavEclERNS_14TensorIteratorEEUlmmE_EEjmLi4ELi4EEEEEvT1_)
        /*0758*/ 	.word	0x00000046


	//----- nvinfo : EIATTR_FRAME_SIZE
	.align		4
.L_563:
        /*075c*/ 	.byte	0x04, 0x11
        /*075e*/ 	.short	(.L_565 - .L_564)
	.align		4
.L_564:
        /*0760*/ 	.word	index@(_ZN2at6native13reduce_kernelILi128ELi4ENS0_8ReduceOpIaNS0_14func_wrapper_tImZNS0_15xor_sum_functorIavEclERNS_14TensorIteratorEEUlmmE_EEjmLi4ELi4EEEEEvT1_)
        /*0764*/ 	.word	0x00000000


	//----- nvinfo : EIATTR_REGCOUNT
	.align		4
.L_565:
        /*0768*/ 	.byte	0x04, 0x2f
        /*076a*/ 	.short	(.L_567 - .L_566)
	.align		4
.L_566:
        /*076c*/ 	.word	index@(_ZN2at6native13reduce_kernelILi256ELi2ENS0_8ReduceOpIaNS0_14func_wrapper_tImZNS0_15xor_sum_functorIavEclERNS_14TensorIteratorEEUlmmE_EEjmLi4ELi4EEEEEvT1_)
        /*0770*/ 	.word	0x00000030


	//----- nvinfo : EIATTR_FRAME_SIZE
	.align		4
.L_567:
        /*0774*/ 	.byte	0x04, 0x11
        /*0776*/ 	.short	(.L_569 - .L_568)
	.align		4
.L_568:
        /*0778*/ 	.word	index@(_ZN2at6native13reduce_kernelILi256ELi2ENS0_8ReduceOpIaNS0_14func_wrapper_tImZNS0_15xor_sum_functorIavEclERNS_14TensorIteratorEEUlmmE_EEjmLi4ELi4EEEEEvT1_)
        /*077c*/ 	.word	0x00000000


	//----- nvinfo : EIATTR_REGCOUNT
	.align		4
.L_569:
        /*0780*/ 	.byte	0x04, 0x2f
        /*0782*/ 	.short	(.L_571 - .L_570)
	.align		4
.L_570:
        /*0784*/ 	.word	index@(_ZN2at6native13reduce_kernelILi512ELi1ENS0_8ReduceOpIaNS0_14func_wrapper_tImZNS0_15xor_sum_functorIavEclERNS_14TensorIteratorEEUlmmE_EEjmLi4ELi4EEEEEvT1_)
        /*0788*/ 	.word	0x00000020


	//----- nvinfo : EIATTR_FRAME_SIZE
	.align		4
.L_571:
        /*078c*/ 	.byte	0x04, 0x11
        /*078e*/ 	.short	(.L_573 - .L_572)
	.align		4
.L_572:
        /*0790*/ 	.word	index@(_ZN2at6native13reduce_kernelILi512ELi1ENS0_8ReduceOpIaNS0_14func_wrapper_tImZNS0_15xor_sum_functorIavEclERNS_14TensorIteratorEEUlmmE_EEjmLi4ELi4EEEEEvT1_)
        /*0794*/ 	.word	0x00000000


	//----- nvinfo : EIATTR_REGCOUNT
	.align		4
.L_573:
        /*0798*/ 	.byte	0x04, 0x2f
        /*079a*/ 	.short	(.L_575 - .L_574)
	.align		4
.L_574:
        /*079c*/ 	.word	index@(_ZN2at6native13reduce_kernelILi128ELi4ENS0_8ReduceOpIiNS0_14func_wrapper_tImZNS0_15xor_sum_functorIivEclERNS_14TensorIteratorEEUlmmE_EEjmLi4ELi4EEEEEvT1_)
        /*07a0*/ 	.word	0x00000046


	//----- nvinfo : EIATTR_FRAME_SIZE
	.align		4
.L_575:
        /*07a4*/ 	.byte	0x04, 0x11
        /*07a6*/ 	.short	(.L_577 - .L_576)
	.align		4
.L_576:
        /*07a8*/ 	.word	index@(_ZN2at6native13reduce_kernelILi128ELi4ENS0_8ReduceOpIiNS0_14func_wrapper_tImZNS0_15xor_sum_functorIivEclERNS_14TensorIteratorEEUlmmE_EEjmLi4ELi4EEEEEvT1_)
        /*07ac*/ 	.word	0x00000000


	//----- nvinfo : EIATTR_REGCOUNT
	.align		4
.L_577:
        /*07b0*/ 	.byte	0x04, 0x2f
        /*07b2*/ 	.short	(.L_579 - .L_578)
	.align		4
.L_578:
        /*07b4*/ 	.word	index@(_ZN2at6native13reduce_kernelILi256ELi2ENS0_8ReduceOpIiNS0_14func_wrapper_tImZNS0_15xor_sum_functorIivEclERNS_14TensorIteratorEEUlmmE_EEjmLi4ELi4EEEEEvT1_)
        /*07b8*/ 	.word	0x00000030


	//----- nvinfo : EIATTR_FRAME_SIZE
	.align		4
.L_579:
        /*07bc*/ 	.byte	0x04, 0x11
        /*07be*/ 	.short	(.L_581 - .L_580)
	.align		4
.L_580:
        /*07c0*/ 	.word	index@(_ZN2at6native13reduce_kernelILi256ELi2ENS0_8ReduceOpIiNS0_14func_wrapper_tImZNS0_15xor_sum_functorIivEclERNS_14TensorIteratorEEUlmmE_EEjmLi4ELi4EEEEEvT1_)
        /*07c4*/ 	.word	0x00000000


	//----- nvinfo : EIATTR_REGCOUNT
	.align		4
.L_581:
        /*07c8*/ 	.byte	0x04, 0x2f
        /*07ca*/ 	.short	(.L_583 - .L_582)
	.align		4
.L_582:
        /*07cc*/ 	.word	index@(_ZN2at6native13reduce_kernelILi512ELi1ENS0_8ReduceOpIiNS0_14func_wrapper_tImZNS0_15xor_sum_functorIivEclERNS_14TensorIteratorEEUlmmE_EEjmLi4ELi4EEEEEvT1_)
        /*07d0*/ 	.word	0x00000020


	//----- nvinfo : EIATTR_FRAME_SIZE
	.align		4
.L_583:
        /*07d4*/ 	.byte	0x04, 0x11
        /*07d6*/ 	.short	(.L_585 - .L_584)
	.align		4
.L_584:
        /*07d8*/ 	.word	index@(_ZN2at6native13reduce_kernelILi512ELi1ENS0_8ReduceOpIiNS0_14func_wrapper_tImZNS0_15xor_sum_functorIivEclERNS_14TensorIteratorEEUlmmE_EEjmLi4ELi4EEEEEvT1_)
        /*07dc*/ 	.word	0x00000000


	//----- nvinfo : EIATTR_REGCOUNT
	.align		4
.L_585:
        /*07e0*/ 	.byte	0x04, 0x2f
        /*07e2*/ 	.short	(.L_587 - .L_586)
	.align		4
.L_586:
        /*07e4*/ 	.word	index@(_ZN2at6native13reduce_kernelILi128ELi4ENS0_8ReduceOpIlNS0_14func_wrapper_tImZNS0_15xor_sum_functorIlvEclERNS_14TensorIteratorEEUlmmE_EEjmLi4ELi4EEEEEvT1_)
        /*07e8*/ 	.word	0x00000050


	//----- nvinfo : EIATTR_FRAME_SIZE
	.align		4
.L_587:
        /*07ec*/ 	.byte	0x04, 0x11
        /*07ee*/ 	.short	(.L_589 - .L_588)
	.align		4
.L_588:
        /*07f0*/ 	.word	index@(_ZN2at6native13reduce_kernelILi128ELi4ENS0_8ReduceOpIlNS0_14func_wrapper_tImZNS0_15xor_sum_functorIlvEclERNS_14TensorIteratorEEUlmmE_EEjmLi4ELi4EEEEEvT1_)
        /*07f4*/ 	.word	0x00000000


	//----- nvinfo : EIATTR_REGCOUNT
	.align		4
.L_589:
        /*07f8*/ 	.byte	0x04, 0x2f
        /*07fa*/ 	.short	(.L_591 - .L_590)
	.align		4
.L_590:
        /*07fc*/ 	.word	index@(_ZN2at6native13reduce_kernelILi256ELi2ENS0_8ReduceOpIlNS0_14func_wrapper_tImZNS0_15xor_sum_functorIlvEclERNS_14TensorIteratorEEUlmmE_EEjmLi4ELi4EEEEEvT1_)
        /*0800*/ 	.word	0x00000038


	//----- nvinfo : EIATTR_FRAME_SIZE
	.align		4
.L_591:
        /*0804*/ 	.byte	0x04, 0x11
        /*0806*/ 	.short	(.L_593 - .L_592)
	.align		4
.L_592:
        /*0808*/ 	.word	index@(_ZN2at6native13reduce_kernelILi256ELi2ENS0_8ReduceOpIlNS0_14func_wrapper_tImZNS0_15xor_sum_functorIlvEclERNS_14TensorIteratorEEUlmmE_EEjmLi4ELi4EEEEEvT1_)
        /*080c*/ 	.word	0x00000000


	//----- nvinfo : EIATTR_REGCOUNT
	.align		4
.L_593:
        /*0810*/ 	.byte	0x04, 0x2f
        /*0812*/ 	.short	(.L_595 - .L_594)
	.align		4
.L_594:
        /*0814*/ 	.word	index@(_ZN2at6native13reduce_kernelILi512ELi1ENS0_8ReduceOpIlNS0_14func_wrapper_tImZNS0_15xor_sum_functorIlvEclERNS_14TensorIteratorEEUlmmE_EEjmLi4ELi4EEEEEvT1_)
        /*0818*/ 	.word	0x00000020


	//----- nvinfo : EIATTR_FRAME_SIZE
	.align		4
.L_595:
        /*081c*/ 	.byte	0x04, 0x11
        /*081e*/ 	.short	(.L_597 - .L_596)
	.align		4
.L_596:
        /*0820*/ 	.word	index@(_ZN2at6native13reduce_kernelILi512ELi1ENS0_8ReduceOpIlNS0_14func_wrapper_tImZNS0_15xor_sum_functorIlvEclERNS_14TensorIteratorEEUlmmE_EEjmLi4ELi4EEEEEvT1_)
        /*0824*/ 	.word	0x00000000


	//----- nvinfo : EIATTR_REGCOUNT
	.align		4
.L_597:
        /*0828*/ 	.byte	0x04, 0x2f
        /*082a*/ 	.short	(.L_599 - .L_598)
	.align		4
.L_598:
        /*082c*/ 	.word	index@(_ZN2at6native13reduce_kernelILi128ELi4ENS0_8ReduceOpIsNS0_14func_wrapper_tImZNS0_15xor_sum_functorIsvEclERNS_14TensorIteratorEEUlmmE_EEjmLi4ELi4EEEEEvT1_)
        /*0830*/ 	.word	0x00000046


	//----- nvinfo : EIATTR_FRAME_SIZE
	.align		4
.L_599:
        /*0834*/ 	.byte	0x04, 0x11
        /*0836*/ 	.short	(.L_601 - .L_600)
	.align		4
.L_600:
        /*0838*/ 	.word	index@(_ZN2at6native13reduce_kernelILi128ELi4ENS0_8ReduceOpIsNS0_14func_wrapper_tImZNS0_15xor_sum_functorIsvEclERNS_14TensorIteratorEEUlmmE_EEjmLi4ELi4EEEEEvT1_)
        /*083c*/ 	.word	0x00000000


	//----- nvinfo : EIATTR_REGCOUNT
	.align		4
.L_601:
        /*0840*/ 	.byte	0x04, 0x2f
        /*0842*/ 	.short	(.L_603 - .L_602)
	.align		4
.L_602:
        /*0844*/ 	.word	index@(_ZN2at6native13reduce_kernelILi256ELi2ENS0_8ReduceOpIsNS0_14func_wrapper_tImZNS0_15xor_sum_functorIsvEclERNS_14TensorIteratorEEUlmmE_EEjmLi4ELi4EEEEEvT1_)
        /*0848*/ 	.word	0x00000030


	//----- nvinfo : EIATTR_FRAME_SIZE
	.align		4
.L_603:
        /*084c*/ 	.byte	0x04, 0x11
        /*084e*/ 	.short	(.L_605 - .L_604)
	.align		4
.L_604:
        /*0850*/ 	.word	index@(_ZN2at6native13reduce_kernelILi256ELi2ENS0_8ReduceOpIsNS0_14func_wrapper_tImZNS0_15xor_sum_functorIsvEclERNS_14TensorIteratorEEUlmmE_EEjmLi4ELi4EEEEEvT1_)
        /*0854*/ 	.word	0x00000000


	//----- nvinfo : EIATTR_REGCOUNT
	.align		4
.L_605:
        /*0858*/ 	.byte	0x04, 0x2f
        /*085a*/ 	.short	(.L_607 - .L_606)
	.align		4
.L_606:
        /*085c*/ 	.word	index@(_ZN2at6native13reduce_kernelILi512ELi1ENS0_8ReduceOpIsNS0_14func_wrapper_tImZNS0_15xor_sum_functorIsvEclERNS_14TensorIteratorEEUlmmE_EEjmLi4ELi4EEEEEvT1_)
        /*0860*/ 	.word	0x00000020


	//----- nvinfo : EIATTR_FRAME_SIZE
	.align		4
.L_607:
        /*0864*/ 	.byte	0x04, 0x11
        /*0866*/ 	.short	(.L_609 - .L_608)
	.align		4
.L_608:
        /*0868*/ 	.word	index@(_ZN2at6native13reduce_kernelILi512ELi1ENS0_8ReduceOpIsNS0_14func_wrapper_tImZNS0_15xor_sum_functorIsvEclERNS_14TensorIteratorEEUlmmE_EEjmLi4ELi4EEEEEvT1_)
        /*086c*/ 	.word	0x00000000


	//----- nvinfo : EIATTR_REGCOUNT
	.align		4
.L_609:
        /*0870*/ 	.byte	0x04, 0x2f
        /*0872*/ 	.short	(.L_611 - .L_610)
	.align		4
.L_610:
        /*0874*/ 	.word	index@(_ZN2at6native13reduce_kernelILi128ELi4ENS0_8ReduceOpIdNS0_14func_wrapper_tIdZNS0_15xor_sum_functorIdvEclERNS_14TensorIteratorEEUlddE_EEjdLi4ELi4EEEEEvT1_)
        /*0878*/ 	.word	0x00000050


	//----- nvinfo : EIATTR_FRAME_SIZE
	.align		4
.L_611:
        /*087c*/ 	.byte	0x04, 0x11
        /*087e*/ 	.short	(.L_613 - .L_612)
	.align		4
.L_612:
        /*0880*/ 	.word	index@(_ZN2at6native13reduce_kernelILi128ELi4ENS0_8ReduceOpIdNS0_14func_wrapper_tIdZNS0_15xor_sum_functorIdvEclERNS_14TensorIteratorEEUlddE_EEjdLi4ELi4EEEEEvT1_)
        /*0884*/ 	.word	0x00000000


	//----- nvinfo : EIATTR_REGCOUNT
	.align		4
.L_613:
        /*0888*/ 	.byte	0x04, 0x2f
        /*088a*/ 	.short	(.L_615 - .L_614)
	.align		4
.L_614:
        /*088c*/ 	.word	index@(_ZN2at6native13reduce_kernelILi256ELi2ENS0_8ReduceOpIdNS0_14func_wrapper_tIdZNS0_15xor_sum_functorIdvEclERNS_14TensorIteratorEEUlddE_EEjdLi4ELi4EEEEEvT1_)
        /*0890*/ 	.word	0x00000038


	//----- nvinfo : EIATTR_FRAME_SIZE
	.align		4
.L_615:
        /*0894*/ 	.byte	0x04, 0x11
        /*0896*/ 	.short	(.L_617 - .L_616)
	.align		4
.L_616:
        /*0898*/ 	.word	index@(_ZN2at6native13reduce_kernelILi256ELi2ENS0_8ReduceOpIdNS0_14func_wrapper_tIdZNS0_15xor_sum_functorIdvEclERNS_14TensorIteratorEEUlddE_EEjdLi4ELi4EEEEEvT1_)
        /*089c*/ 	.word	0x00000000


	//----- nvinfo : EIATTR_REGCOUNT
	.align		4
.L_617:
        /*08a0*/ 	.byte	0x04, 0x2f
        /*08a2*/ 	.short	(.L_619 - .L_618)
	.align		4
.L_618:
        /*08a4*/ 	.word	index@(_ZN2at6native13reduce_kernelILi512ELi1ENS0_8ReduceOpIdNS0_14func_wrapper_tIdZNS0_15xor_sum_functorIdvEclERNS_14TensorIteratorEEUlddE_EEjdLi4ELi4EEEEEvT1_)
        /*08a8*/ 	.word	0x00000020


	//----- nvinfo : EIATTR_FRAME_SIZE
	.align		4
.L_619:
        /*08ac*/ 	.byte	0x04, 0x11
        /*08ae*/ 	.short	(.L_621 - .L_620)
	.align		4
.L_620:
        /*08b0*/ 	.word	index@(_ZN2at6native13reduce_kernelILi512ELi1ENS0_8ReduceOpIdNS0_14func_wrapper_tIdZNS0_15xor_sum_functorIdvEclERNS_14TensorIteratorEEUlddE_EEjdLi4ELi4EEEEEvT1_)
        /*08b4*/ 	.word	0x00000000


	//----- nvinfo : EIATTR_REGCOUNT
	.align		4
.L_621:
        /*08b8*/ 	.byte	0x04, 0x2f
        /*08ba*/ 	.short	(.L_623 - .L_622)
	.align		4
.L_622:
        /*08bc*/ 	.word	index@(_ZN2at6native13reduce_kernelILi128ELi4ENS0_8ReduceOpIfNS0_14func_wrapper_tIdZNS0_15xor_sum_functorIfvEclERNS_14TensorIteratorEEUlddE_EEjdLi4ELi4EEEEEvT1_)
        /*08c0*/ 	.word	0x0000005e


	//----- nvinfo : EIATTR_FRAME_SIZE
	.align		4
.L_623:
        /*08c4*/ 	.byte	0x04, 0x11
        /*08c6*/ 	.short	(.L_625 - .L_624)
	.align		4
.L_624:
        /*08c8*/ 	.word	index@(_ZN2at6native13reduce_kernelILi128ELi4ENS0_8ReduceOpIfNS0_14func_wrapper_tIdZNS0_15xor_sum_functorIfvEclERNS_14TensorIteratorEEUlddE_EEjdLi4ELi4EEEEEvT1_)
        /*08cc*/ 	.word	0x00000000


	//----- nvinfo : EIATTR_REGCOUNT
	.align		4
.L_625:
        /*08d0*/ 	.byte	0x04, 0x2f
        /*08d2*/ 	.short	(.L_627 - .L_626)
	.align		4
.L_626:
        /*08d4*/ 	.word	index@(_ZN2at6native13reduce_kernelILi256ELi2ENS0_8ReduceOpIfNS0_14func_wrapper_tIdZNS0_15xor_sum_functorIfvEclERNS_14TensorIteratorEEUlddE_EEjdLi4ELi4EEEEEvT1_)
        /*08d8*/ 	.word	0x00000036


	//----- nvinfo : EIATTR_FRAME_SIZE
	.align		4
.L_627:
        /*08dc*/ 	.byte	0x04, 0x11
        /*08de*/ 	.short	(.L_629 - .L_628)
	.align		4
.L_628:
        /*08e0*/ 	.word	index@(_ZN2at6native13reduce_kernelILi256ELi2ENS0_8ReduceOpIfNS0_14func_wrapper_tIdZNS0_15xor_sum_functorIfvEclERNS_14TensorIteratorEEUlddE_EEjdLi4ELi4EEEEEvT1_)
        /*08e4*/ 	.word	0x00000000


	//----- nvinfo : EIATTR_REGCOUNT
	.align		4
.L_629:
        /*08e8*/ 	.byte	0x04, 0x2f
        /*08ea*/ 	.short	(.L_631 - .L_630)
	.align		4
.L_630:
        /*08ec*/ 	.word	index@(_ZN2at6native13reduce_kernelILi512ELi1ENS0_8ReduceOpIfNS0_14func_wrapper_tIdZNS0_15xor_sum_functorIfvEclERNS_14TensorIteratorEEUlddE_EEjdLi4ELi4EEEEEvT1_)
        /*08f0*/ 	.word	0x00000020


	//----- nvinfo : EIATTR_FRAME_SIZE
	.align		4
.L_631:
        /*08f4*/ 	.byte	0x04, 0x11
        /*08f6*/ 	.short	(.L_633 - .L_632)
	.align		4
.L_632:
        /*08f8*/ 	.word	index@(_ZN2at6native13reduce_kernelILi512ELi1ENS0_8ReduceOpIfNS0_14func_wrapper_tIdZNS0_15xor_sum_functorIfvEclERNS_14TensorIteratorEEUlddE_EEjdLi4ELi4EEEEEvT1_)
        /*08fc*/ 	.word	0x00000000


	//----- nvinfo : EIATTR_REGCOUNT
	.align		4
.L_633:
        /*0900*/ 	.byte	0x04, 0x2f
        /*0902*/ 	.short	(.L_635 - .L_634)
	.align		4
.L_634:
        /*0904*/ 	.word	index@(_ZN2at6native13reduce_kernelILi128ELi4ENS0_8ReduceOpIN3c104HalfENS0_14func_wrapper_tIdZNS0_15xor_sum_functorIS4_vEclERNS_14TensorIteratorEEUlddE_EEjdLi4ELi4EEEEEvT1_)
        /*0908*/ 	.word	0x0000005e


	//----- nvinfo : EIATTR_FRAME_SIZE
	.align		4
.L_635:
        /*090c*/ 	.byte	0x04, 0x11
        /*090e*/ 	.short	(.L_637 - .L_636)
	.align		4
.L_636:
        /*0910*/ 	.word	index@(_ZN2at6native13reduce_kernelILi128ELi4ENS0_8ReduceOpIN3c104HalfENS0_14func_wrapper_tIdZNS0_15xor_sum_functorIS4_vEclERNS_14TensorIteratorEEUlddE_EEjdLi4ELi4EEEEEvT1_)
        /*0914*/ 	.word	0x00000000


	//----- nvinfo : EIATTR_REGCOUNT
	.align		4
.L_637:
        /*0918*/ 	.byte	0x04, 0x2f
        /*091a*/ 	.short	(.L_639 - .L_638)
	.align		4
.L_638:
        /*091c*/ 	.word	index@(_ZN2at6native13reduce_kernelILi256ELi2ENS0_8ReduceOpIN3c104HalfENS0_14func_wrapper_tIdZNS0_15xor_sum_functorIS4_vEclERNS_14TensorIteratorEEUlddE_EEjdLi4ELi4EEEEEvT1_)
        /*0920*/ 	.word	0x00000034


	//----- nvinfo : EIATTR_FRAME_SIZE
	.align		4
.L_639:
        /*0924*/ 	.byte	0x04, 0x11
        /*0926*/ 	.short	(.L_641 - .L_640)
	.align		4
.L_640:
        /*0928*/ 	.word	index@(_ZN2at6native13reduce_kernelILi256ELi2ENS0_8ReduceOpIN3c104HalfENS0_14func_wrapper_tIdZNS0_15xor_sum_functorIS4_vEclERNS_14TensorIteratorEEUlddE_EEjdLi4ELi4EEEEEvT1_)
        /*092c*/ 	.word	0x00000000


	//----- nvinfo : EIATTR_REGCOUNT
	.align		4
.L_641:
        /*0930*/ 	.byte	0x04, 0x2f
        /*0932*/ 	.short	(.L_643 - .L_642)
	.align		4
.L_642:
        /*0934*/ 	.word	index@(_ZN2at6native13reduce_kernelILi512ELi1ENS0_8ReduceOpIN3c104HalfENS0_14func_wrapper_tIdZNS0_15xor_sum_functorIS4_vEclERNS_14TensorIteratorEEUlddE_EEjdLi4ELi4EEEEEvT1_)
        /*0938*/ 	.word	0x00000020


	//----- nvinfo : EIATTR_FRAME_SIZE
	.align		4
.L_643:
        /*093c*/ 	.byte	0x04, 0x11
        /*093e*/ 	.short	(.L_645 - .L_644)
	.align		4
.L_644:
        /*0940*/ 	.word	index@(_ZN2at6native13reduce_kernelILi512ELi1ENS0_8ReduceOpIN3c104HalfENS0_14func_wrapper_tIdZNS0_15xor_sum_functorIS4_vEclERNS_14TensorIteratorEEUlddE_EEjdLi4ELi4EEEEEvT1_)
        /*0944*/ 	.word	0x00000000


	//----- nvinfo : EIATTR_REGCOUNT
	.align		4
.L_645:
        /*0948*/ 	.byte	0x04, 0x2f
        /*094a*/ 	.short	(.L_647 - .L_646)
	.align		4
.L_646:
        /*094c*/ 	.word	index@(_ZN2at6native13reduce_kernelILi128ELi4ENS0_8ReduceOpIN3c108BFloat16ENS0_14func_wrapper_tIdZNS0_15xor_sum_functorIS4_vEclERNS_14TensorIteratorEEUlddE_EEjdLi4ELi4EEEEEvT1_)
        /*0950*/ 	.word	0x0000005e


	//----- nvinfo : EIATTR_FRAME_SIZE
	.align		4
.L_647:
        /*0954*/ 	.byte	0x04, 0x11
        /*0956*/ 	.short	(.L_649 - .L_648)
	.align		4
.L_648:
        /*0958*/ 	.word	index@(_ZN2at6native13reduce_kernelILi128ELi4ENS0_8ReduceOpIN3c108BFloat16ENS0_14func_wrapper_tIdZNS0_15xor_sum_functorIS4_vEclERNS_14TensorIteratorEEUlddE_EEjdLi4ELi4EEEEEvT1_)
        /*095c*/ 	.word	0x00000000


	//----- nvinfo : EIATTR_REGCOUNT
	.align		4
.L_649:
        /*0960*/ 	.byte	0x04, 0x2f
        /*0962*/ 	.short	(.L_651 - .L_650)
	.align		4
.L_650:
        /*0964*/ 	.word	index@(_ZN2at6native13reduce_kernelILi256ELi2ENS0_8ReduceOpIN3c108BFloat16ENS0_14func_wrapper_tIdZNS0_15xor_sum_functorIS4_vEclERNS_14TensorIteratorEEUlddE_EEjdLi4ELi4EEEEEvT1_)
        /*0968*/ 	.word	0x00000035


	//----- nvinfo : EIATTR_FRAME_SIZE
	.align		4
.L_651:
        /*096c*/ 	.byte	0x04, 0x11
        /*096e*/ 	.short	(.L_653 - .L_652)
	.align		4
.L_652:
        /*0970*/ 	.word	index@(_ZN2at6native13reduce_kernelILi256ELi2ENS0_8ReduceOpIN3c108BFloat16ENS0_14func_wrapper_tIdZNS0_15xor_sum_functorIS4_vEclERNS_14TensorIteratorEEUlddE_EEjdLi4ELi4EEEEEvT1_)
        /*0974*/ 	.word	0x00000000


	//----- nvinfo : EIATTR_REGCOUNT
	.align		4
.L_653:
        /*0978*/ 	.byte	0x04, 0x2f
        /*097a*/ 	.short	(.L_655 - .L_654)
	.align		4
.L_654:
        /*097c*/ 	.word	index@(_ZN2at6native13reduce_kernelILi512ELi1ENS0_8ReduceOpIN3c108BFloat16ENS0_14func_wrapper_tIdZNS0_15xor_sum_functorIS4_vEclERNS_14TensorIteratorEEUlddE_EEjdLi4ELi4EEEEEvT1_)
        /*0980*/ 	.word	0x00000020


	//----- nvinfo : EIATTR_FRAME_SIZE
	.align		4
.L_655:
        /*0984*/ 	.byte	0x04, 0x11
        /*0986*/ 	.short	(.L_657 - .L_656)
	.align		4
.L_656:
        /*0988*/ 	.word	index@(_ZN2at6native13reduce_kernelILi512ELi1ENS0_8ReduceOpIN3c108BFloat16ENS0_14func_wrapper_tIdZNS0_15xor_sum_functorIS4_vEclERNS_14TensorIteratorEEUlddE_EEjdLi4ELi4EEEEEvT1_)
        /*098c*/ 	.word	0x00000000


	//----- nvinfo : EIATTR_REGCOUNT
	.align		4
.L_657:
        /*0990*/ 	.byte	0x04, 0x2f
        /*0992*/ 	.short	(.L_659 - .L_658)
	.align		4
.L_658:
        /*0994*/ 	.word	index@(_ZN2at6native13reduce_kernelILi128ELi4ENS0_8ReduceOpIbNS0_14func_wrapper_tImZNS0_15xor_sum_functorIbvEclERNS_14TensorIteratorEEUlbbE_EEjmLi4ELi4EEEEEvT1_)
        /*0998*/ 	.word	0x00000034


	//----- nvinfo : EIATTR_FRAME_SIZE
	.align		4
.L_659:
        /*099c*/ 	.byte	0x04, 0x11
        /*099e*/ 	.short	(.L_661 - .L_660)
	.align		4
.L_660:
        /*09a0*/ 	.word	index@(_ZN2at6native13reduce_kernelILi128ELi4ENS0_8ReduceOpIbNS0_14func_wrapper_tImZNS0_15xor_sum_functorIbvEclERNS_14TensorIteratorEEUlbbE_EEjmLi4ELi4EEEEEvT1_)
        /*09a4*/ 	.word	0x00000000


	//----- nvinfo : EIATTR_REGCOUNT
	.align		4
.L_661:
        /*09a8*/ 	.byte	0x04, 0x2f
        /*09aa*/ 	.short	(.L_663 - .L_662)
	.align		4
.L_662:
        /*09ac*/ 	.word	index@(_ZN2at6native13reduce_kernelILi256ELi2ENS0_8ReduceOpIbNS0_14func_wrapper_tImZNS0_15xor_sum_functorIbvEclERNS_14TensorIteratorEEUlbbE_EEjmLi4ELi4EEEEEvT1_)
        /*09b0*/ 	.word	0x00000026


	//----- nvinfo : EIATTR_FRAME_SIZE
	.align		4
.L_663:
        /*09b4*/ 	.byte	0x04, 0x11
        /*09b6*/ 	.short	(.L_665 - .L_664)
	.align		4
.L_664:
        /*09b8*/ 	.word	index@(_ZN2at6native13reduce_kernelILi256ELi2ENS0_8ReduceOpIbNS0_14func_wrapper_tImZNS0_15xor_sum_functorIbvEclERNS_14TensorIteratorEEUlbbE_EEjmLi4ELi4EEEEEvT1_)
        /*09bc*/ 	.word	0x00000000


	//----- nvinfo : EIATTR_REGCOUNT
	.align		4
.L_665:
        /*09c0*/ 	.byte	0x04, 0x2f
        /*09c2*/ 	.short	(.L_667 - .L_666)
	.align		4
.L_666:
        /*09c4*/ 	.word	index@(_ZN2at6native13reduce_kernelILi512ELi1ENS0_8ReduceOpIbNS0_14func_wrapper_tImZNS0_15xor_sum_functorIbvEclERNS_14TensorIteratorEEUlbbE_EEjmLi4ELi4EEEEEvT1_)
        /*09c8*/ 	.word	0x00000020


	//----- nvinfo : EIATTR_FRAME_SIZE
	.align		4
.L_667:
        /*09cc*/ 	.byte	0x04, 0x11
        /*09ce*/ 	.short	(.L_669 - .L_668)
	.align		4
.L_668:
        /*09d0*/ 	.word	index@(_ZN2at6native13reduce_kernelILi512ELi1ENS0_8ReduceOpIbNS0_14func_wrapper_tImZNS0_15xor_sum_functorIbvEclERNS_14TensorIteratorEEUlbbE_EEjmLi4ELi4EEEEEvT1_)
        /*09d4*/ 	.word	0x00000000


	//----- nvinfo : EIATTR_MIN_STACK_SIZE
	.align		4
.L_669:
        /*09d8*/ 	.byte	0x04, 0x12
        /*09da*/ 	.short	(.L_671 - .L_670)
	.align		4
.L_670:
        /*09dc*/ 	.word	index@(_ZN2at6native13reduce_kernelILi512ELi1ENS0_8ReduceOpIbNS0_14func_wrapper_tImZNS0_15xor_sum_functorIbvEclERNS_14TensorIteratorEEUlbbE_EEjmLi4ELi4EEEEEvT1_)
        /*09e0*/ 	.word	0x00000000


	//----- nvinfo : EIATTR_MIN_STACK_SIZE
	.align		4
.L_671:
        /*09e4*/ 	.byte	0x04, 0x12
        /*09e6*/ 	.short	(.L_673 - .L_672)
	.align		4
.L_672:
        /*09e8*/ 	.word	index@(_ZN2at6native13reduce_kernelILi256ELi2ENS0_8ReduceOpIbNS0_14func_wrapper_tImZNS0_15xor_sum_functorIbvEclERNS_14TensorIteratorEEUlbbE_EEjmLi4ELi4EEEEEvT1_)
        /*09ec*/ 	.word	0x00000000


	//----- nvinfo : EIATTR_MIN_STACK_SIZE
	.align		4
.L_673:
        /*09f0*/ 	.byte	0x04, 0x12
        /*09f2*/ 	.short	(.L_675 - .L_674)
	.align		4
.L_674:
        /*09f4*/ 	.word	index@(_ZN2at6native13reduce_kernelILi128ELi4ENS0_8ReduceOpIbNS0_14func_wrapper_tImZNS0_15xor_sum_functorIbvEclERNS_14TensorIteratorEEUlbbE_EEjmLi4ELi4EEEEEvT1_)
        /*09f8*/ 	.word	0x00000000


	//----- nvinfo : EIATTR_MIN_STACK_SIZE
	.align		4
.L_675:
        /*09fc*/ 	.byte	0x04, 0x12
        /*09fe*/ 	.short	(.L_677 - .L_676)
	.align		4
.L_676:
        /*0a00*/ 	.word	index@(_ZN2at6native13reduce_kernelILi512ELi1ENS0_8ReduceOpIN3c108BFloat16ENS0_14func_wrapper_tIdZNS0_15xor_sum_functorIS4_vEclERNS_14TensorIteratorEEUlddE_EEjdLi4ELi4EEEEEvT1_)
        /*0a04*/ 	.word	0x00000000


	//----- nvinfo : EIATTR_MIN_STACK_SIZE
	.align		4
.L_677:
        /*0a08*/ 	.byte	0x04, 0x12
        /*0a0a*/ 	.short	(.L_679 - .L_678)
	.align		4
.L_678:
        /*0a0c*/ 	.word	index@(_ZN2at6native13reduce_kernelILi256ELi2ENS0_8ReduceOpIN3c108BFloat16ENS0_14func_wrapper_tIdZNS0_15xor_sum_functorIS4_vEclERNS_14TensorIteratorEEUlddE_EEjdLi4ELi4EEEEEvT1_)
        /*0a10*/ 	.word	0x00000000


	//----- nvinfo : EIATTR_MIN_STACK_SIZE
	.align		4
.L_679:
        /*0a14*/ 	.byte	0x04, 0x12
        /*0a16*/ 	.short	(.L_681 - .L_680)
	.align		4
.L_680:
        /*0a18*/ 	.word	index@(_ZN2at6native13reduce_kernelILi128ELi4ENS0_8ReduceOpIN3c108BFloat16ENS0_14func_wrapper_tIdZNS0_15xor_sum_functorIS4_vEclERNS_14TensorIteratorEEUlddE_EEjdLi4ELi4EEEEEvT1_)
        /*0a1c*/ 	.word	0x00000000


	//----- nvinfo : EIATTR_MIN_STACK_SIZE
	.align		4
.L_681:
        /*0a20*/ 	.byte	0x04, 0x12
        /*0a22*/ 	.short	(.L_683 - .L_682)
	.align		4
.L_682:
        /*0a24*/ 	.word	index@(_ZN2at6native13reduce_kernelILi512ELi1ENS0_8ReduceOpIN3c104HalfENS0_14func_wrapper_tIdZNS0_15xor_sum_functorIS4_vEclERNS_14TensorIteratorEEUlddE_EEjdLi4ELi4EEEEEvT1_)
        /*0a28*/ 	.word	0x00000000


	//----- nvinfo : EIATTR_MIN_STACK_SIZE
	.align		4
.L_683:
        /*0a2c*/ 	.byte	0x04, 0x12
        /*0a2e*/ 	.short	(.L_685 - .L_684)
	.align		4
.L_684:
        /*0a30*/ 	.word	index@(_ZN2at6native13reduce_kernelILi256ELi2ENS0_8ReduceOpIN3c104HalfENS0_14func_wrapper_tIdZNS0_15xor_sum_functorIS4_vEclERNS_14TensorIteratorEEUlddE_EEjdLi4ELi4EEEEEvT1_)
        /*0a34*/ 	.word	0x00000000


	//----- nvinfo : EIATTR_MIN_STACK_SIZE
	.align		4
.L_685:
        /*0a38*/ 	.byte	0x04, 0x12
        /*0a3a*/ 	.short	(.L_687 - .L_686)
	.align		4
.L_686:
        /*0a3c*/ 	.word	index@(_ZN2at6native13reduce_kernelILi128ELi4ENS0_8ReduceOpIN3c104HalfENS0_14func_wrapper_tIdZNS0_15xor_sum_functorIS4_vEclERNS_14TensorIteratorEEUlddE_EEjdLi4ELi4EEEEEvT1_)
        /*0a40*/ 	.word	0x00000000


	//----- nvinfo : EIATTR_MIN_STACK_SIZE
	.align		4
.L_687:
        /*0a44*/ 	.byte	0x04, 0x12
        /*0a46*/ 	.short	(.L_689 - .L_688)
	.align		4
.L_688:
        /*0a48*/ 	.word	index@(_ZN2at6native13reduce_kernelILi512ELi1ENS0_8ReduceOpIfNS0_14func_wrapper_tIdZNS0_15xor_sum_functorIfvEclERNS_14TensorIteratorEEUlddE_EEjdLi4ELi4EEEEEvT1_)
        /*0a4c*/ 	.word	0x00000000


	//----- nvinfo : EIATTR_MIN_STACK_SIZE
	.align		4
.L_689:
        /*0a50*/ 	.byte	0x04, 0x12
        /*0a52*/ 	.short	(.L_691 - .L_690)
	.align		4
.L_690:
        /*0a54*/ 	.word	index@(_ZN2at6native13reduce_kernelILi256ELi2ENS0_8ReduceOpIfNS0_14func_wrapper_tIdZNS0_15xor_sum_functorIfvEclERNS_14TensorIteratorEEUlddE_EEjdLi4ELi4EEEEEvT1_)
        /*0a58*/ 	.word	0x00000000


	//----- nvinfo : EIATTR_MIN_STACK_SIZE
	.align		4
.L_691:
        /*0a5c*/ 	.byte	0x04, 0x12
        /*0a5e*/ 	.short	(.L_693 - .L_692)
	.align		4
.L_692:
        /*0a60*/ 	.word	index@(_ZN2at6native13reduce_kernelILi128ELi4ENS0_8ReduceOpIfNS0_14func_wrapper_tIdZNS0_15xor_sum_functorIfvEclERNS_14TensorIteratorEEUlddE_EEjdLi4ELi4EEEEEvT1_)
        /*0a64*/ 	.word	0x00000000


	//----- nvinfo : EIATTR_MIN_STACK_SIZE
	.align		4
.L_693:
        /*0a68*/ 	.byte	0x04, 0x12
        /*0a6a*/ 	.short	(.L_695 - .L_694)
	.align		4
.L_694:
        /*0a6c*/ 	.word	index@(_ZN2at6native13reduce_kernelILi512ELi1ENS0_8ReduceOpIdNS0_14func_wrapper_tIdZNS0_15xor_sum_functorIdvEclERNS_14TensorIteratorEEUlddE_EEjdLi4ELi4EEEEEvT1_)
        /*0a70*/ 	.word	0x00000000


	//----- nvinfo : EIATTR_MIN_STACK_SIZE
	.align		4
.L_695:
        /*0a74*/ 	.byte	0x04, 0x12
        /*0a76*/ 	.short	(.L_697 - .L_696)
	.align		4
.L_696:
        /*0a78*/ 	.word	index@(_ZN2at6native13reduce_kernelILi256ELi2ENS0_8ReduceOpIdNS0_14func_wrapper_tIdZNS0_15xor_sum_functorIdvEclERNS_14TensorIteratorEEUlddE_EEjdLi4ELi4EEEEEvT1_)
        /*0a7c*/ 	.word	0x00000000


	//----- nvinfo : EIATTR_MIN_STACK_SIZE
	.align		4
.L_697:
        /*0a80*/ 	.byte	0x04, 0x12
        /*0a82*/ 	.short	(.L_699 - .L_698)
	.align		4
.L_698:
        /*0a84*/ 	.word	index@(_ZN2at6native13reduce_kernelILi128ELi4ENS0_8ReduceOpIdNS0_14func_wrapper_tIdZNS0_15xor_sum_functorIdvEclERNS_14TensorIteratorEEUlddE_EEjdLi4ELi4EEEEEvT1_)
        /*0a88*/ 	.word	0x00000000


	//----- nvinfo : EIATTR_MIN_STACK_SIZE
	.align		4
.L_699:
        /*0a8c*/ 	.byte	0x04, 0x12
        /*0a8e*/ 	.short	(.L_701 - .L_700)
	.align		4
.L_700:
        /*0a90*/ 	.word	index@(_ZN2at6native13reduce_kernelILi512ELi1ENS0_8ReduceOpIsNS0_14func_wrapper_tImZNS0_15xor_sum_functorIsvEclERNS_14TensorIteratorEEUlmmE_EEjmLi4ELi4EEEEEvT1_)
        /*0a94*/ 	.word	0x00000000


	//----- nvinfo : EIATTR_MIN_STACK_SIZE
	.align		4
.L_701:
        /*0a98*/ 	.byte	0x04, 0x12
        /*0a9a*/ 	.short	(.L_703 - .L_702)
	.align		4
.L_702:
        /*0a9c*/ 	.word	index@(_ZN2at6native13reduce_kernelILi256ELi2ENS0_8ReduceOpIsNS0_14func_wrapper_tImZNS0_15xor_sum_functorIsvEclERNS_14TensorIteratorEEUlmmE_EEjmLi4ELi4EEEEEvT1_)
        /*0aa0*/ 	.word	0x00000000


	//----- nvinfo : EIATTR_MIN_STACK_SIZE
	.align		4
.L_703:
        /*0aa4*/ 	.byte	0x04, 0x12
        /*0aa6*/ 	.short	(.L_705 - .L_704)
	.align		4
.L_704:
        /*0aa8*/ 	.word	index@(_ZN2at6native13reduce_kernelILi128ELi4ENS0_8ReduceOpIsNS0_14func_wrapper_tImZNS0_15xor_sum_functorIsvEclERNS_14TensorIteratorEEUlmmE_EEjmLi4ELi4EEEEEvT1_)
        /*0aac*/ 	.word	0x00000000


	//----- nvinfo : EIATTR_MIN_STACK_SIZE
	.align		4
.L_705:
        /*0ab0*/ 	.byte	0x04, 0x12
        /*0ab2*/ 	.short	(.L_707 - .L_706)
	.align		4
.L_706:
        /*0ab4*/ 	.word	index@(_ZN2at6native13reduce_kernelILi512ELi1ENS0_8ReduceOpIlNS0_14func_wrapper_tImZNS0_15xor_sum_functorIlvEclERNS_14TensorIteratorEEUlmmE_EEjmLi4ELi4EEEEEvT1_)
        /*0ab8*/ 	.word	0x00000000


	//----- nvinfo : EIATTR_MIN_STACK_SIZE
	.align		4
.L_707:
        /*0abc*/ 	.byte	0x04, 0x12
        /*0abe*/ 	.short	(.L_709 - .L_708)
	.align		4
.L_708:
        /*0ac0*/ 	.word	index@(_ZN2at6native13reduce_kernelILi256ELi2ENS0_8ReduceOpIlNS0_14func_wrapper_tImZNS0_15xor_sum_functorIlvEclERNS_14TensorIteratorEEUlmmE_EEjmLi4ELi4EEEEEvT1_)
        /*0ac4*/ 	.word	0x00000000


	//----- nvinfo : EIATTR_MIN_STACK_SIZE
	.align		4
.L_709:
        /*0ac8*/ 	.byte	0x04, 0x12
        /*0aca*/ 	.short	(.L_711 - .L_710)
	.align		4
.L_710:
        /*0acc*/ 	.word	index@(_ZN2at6native13reduce_kernelILi128ELi4ENS0_8ReduceOpIlNS0_14func_wrapper_tImZNS0_15xor_sum_functorIlvEclERNS_14TensorIteratorEEUlmmE_EEjmLi4ELi4EEEEEvT1_)
        /*0ad0*/ 	.word	0x00000000


	//----- nvinfo : EIATTR_MIN_STACK_SIZE
	.align		4
.L_711:
        /*0ad4*/ 	.byte	0x04, 0x12
        /*0ad6*/ 	.short	(.L_713 - .L_712)
	.align		4
.L_712:
        /*0ad8*/ 	.word	index@(_ZN2at6native13reduce_kernelILi512ELi1ENS0_8ReduceOpIiNS0_14func_wrapper_tImZNS0_15xor_sum_functorIivEclERNS_14TensorIteratorEEUlmmE_EEjmLi4ELi4EEEEEvT1_)
        /*0adc*/ 	.word	0x00000000


	//----- nvinfo : EIATTR_MIN_STACK_SIZE
	.align		4
.L_713:
        /*0ae0*/ 	.byte	0x04, 0x12
        /*0ae2*/ 	.short	(.L_715 - .L_714)
	.align		4
.L_714:
        /*0ae4*/ 	.word	index@(_ZN2at6native13reduce_kernelILi256ELi2ENS0_8ReduceOpIiNS0_14func_wrapper_tImZNS0_15xor_sum_functorIivEclERNS_14TensorIteratorEEUlmmE_EEjmLi4ELi4EEEEEvT1_)
        /*0ae8*/ 	.word	0x00000000


	//----- nvinfo : EIATTR_MIN_STACK_SIZE
	.align		4
.L_715:
        /*0aec*/ 	.byte	0x04, 0x12
        /*0aee*/ 	.short	(.L_717 - .L_716)
	.align		4
.L_716:
        /*0af0*/ 	.word	index@(_ZN2at6native13reduce_kernelILi128ELi4ENS0_8ReduceOpIiNS0_14func_wrapper_tImZNS0_15xor_sum_functorIivEclERNS_14TensorIteratorEEUlmmE_EEjmLi4ELi4EEEEEvT1_)
        /*0af4*/ 	.word	0x00000000


	//----- nvinfo : EIATTR_MIN_STACK_SIZE
	.align		4
.L_717:
        /*0af8*/ 	.byte	0x04, 0x12
        /*0afa*/ 	.short	(.L_719 - .L_718)
	.align		4
.L_718:
        /*0afc*/ 	.word	index@(_ZN2at6native13reduce_kernelILi512ELi1ENS0_8ReduceOpIaNS0_14func_wrapper_tImZNS0_15xor_sum_functorIavEclERNS_14TensorIteratorEEUlmmE_EEjmLi4ELi4EEEEEvT1_)
        /*0b00*/ 	.word	0x00000000


	//----- nvinfo : EIATTR_MIN_STACK_SIZE
	.align		4
.L_719:
        /*0b04*/ 	.byte	0x04, 0x12
        /*0b06*/ 	.short	(.L_721 - .L_720)
	.align		4
.L_720:
        /*0b08*/ 	.word	index@(_ZN2at6native13reduce_kernelILi256ELi2ENS0_8ReduceOpIaNS0_14func_wrapper_tImZNS0_15xor_sum_functorIavEclERNS_14TensorIteratorEEUlmmE_EEjmLi4ELi4EEEEEvT1_)
        /*0b0c*/ 	.word	0x00000000


	//----- nvinfo : EIATTR_MIN_STACK_SIZE
	.align		4
.L_721:
        /*0b10*/ 	.byte	0x04, 0x12
        /*0b12*/ 	.short	(.L_723 - .L_722)
	.align		4
.L_722:
        /*0b14*/ 	.word	index@(_ZN2at6native13reduce_kernelILi128ELi4ENS0_8ReduceOpIaNS0_14func_wrapper_tImZNS0_15xor_sum_functorIavEclERNS_14TensorIteratorEEUlmmE_EEjmLi4ELi4EEEEEvT1_)
        /*0b18*/ 	.word	0x00000000


	//----- nvinfo : EIATTR_MIN_STACK_SIZE
	.align		4
.L_723:
        /*0b1c*/ 	.byte	0x04, 0x12
        /*0b1e*/ 	.short	(.L_725 - .L_724)
	.align		4
.L_724:
        /*0b20*/ 	.word	index@(_ZN2at6native13reduce_kernelILi512ELi1ENS0_8ReduceOpIhNS0_14func_wrapper_tImZNS0_15xor_sum_functorIhvEclERNS_14TensorIteratorEEUlmmE_EEjmLi4ELi4EEEEEvT1_)
        /*0b24*/ 	.word	0x00000000


	//----- nvinfo : EIATTR_MIN_STACK_SIZE
	.align		4
.L_725:
        /*0b28*/ 	.byte	0x04, 0x12
        /*0b2a*/ 	.short	(.L_727 - .L_726)
	.align		4
.L_726:
        /*0b2c*/ 	.word	index@(_ZN2at6native13reduce_kernelILi256ELi2ENS0_8ReduceOpIhNS0_14func_wrapper_tImZNS0_15xor_sum_functorIhvEclERNS_14TensorIteratorEEUlmmE_EEjmLi4ELi4EEEEEvT1_)
        /*0b30*/ 	.word	0x00000000


	//----- nvinfo : EIATTR_MIN_STACK_SIZE
	.align		4
.L_727:
        /*0b34*/ 	.byte	0x04, 0x12
        /*0b36*/ 	.short	(.L_729 - .L_728)
	.align		4
.L_728:
        /*0b38*/ 	.word	index@(_ZN2at6native13reduce_kernelILi128ELi4ENS0_8ReduceOpIhNS0_14func_wrapper_tImZNS0_15xor_sum_functorIhvEclERNS_14TensorIteratorEEUlmmE_EEjmLi4ELi4EEEEEvT1_)
        /*0b3c*/ 	.word	0x00000000


	//----- nvinfo : EIATTR_MIN_STACK_SIZE
	.align		4
.L_729:
        /*0b40*/ 	.byte	0x04, 0x12
        /*0b42*/ 	.short	(.L_731 - .L_730)
	.align		4
.L_730:
        /*0b44*/ 	.word	index@(_ZN2at6native13reduce_kernelILi512ELi1ENS0_8ReduceOpIN3c108BFloat16ENS0_9NanSumOpsIffEEjfLi4ELi4EEEEEvT1_)
        /*0b48*/ 	.word	0x00000000


	//----- nvinfo : EIATTR_MIN_STACK_SIZE
	.align		4
.L_731:
        /*0b4c*/ 	.byte	0x04, 0x12
        /*0b4e*/ 	.short	(.L_733 - .L_732)
	.align		4
.L_732:
        /*0b50*/ 	.word	index@(_ZN2at6native13reduce_kernelILi256ELi2ENS0_8ReduceOpIN3c108BFloat16ENS0_9NanSumOpsIffEEjfLi4ELi4EEEEEvT1_)
        /*0b54*/ 	.word	0x00000000


	//----- nvinfo : EIATTR_MIN_STACK_SIZE
	.align		4
.L_733:
        /*0b58*/ 	.byte	0x04, 0x12
        /*0b5a*/ 	.short	(.L_735 - .L_734)
	.align		4
.L_734:
        /*0b5c*/ 	.word	index@(_ZN2at6native13reduce_kernelILi128ELi4ENS0_8ReduceOpIN3c108BFloat16ENS0_9NanSumOpsIffEEjfLi4ELi4EEEEEvT1_)
        /*0b60*/ 	.word	0x00000000


	//----- nvinfo : EIATTR_MIN_STACK_SIZE
	.align		4
.L_735:
        /*0b64*/ 	.byte	0x04, 0x12
        /*0b66*/ 	.short	(.L_737 - .L_736)
	.align		4
.L_736:
        /*0b68*/ 	.word	index@(_ZN2at6native13reduce_kernelILi512ELi1ENS0_8ReduceOpIN3c108BFloat16ENS0_9NanSumOpsIfS4_EEjS4_Li4ELi4EEEEEvT1_)
        /*0b6c*/ 	.word	0x00000000


	//----- nvinfo : EIATTR_MIN_STACK_SIZE
	.align		4
.L_737:
        /*0b70*/ 	.byte	0x04, 0x12
        /*0b72*/ 	.short	(.L_739 - .L_738)
	.align		4
.L_738:
        /*0b74*/ 	.word	index@(_ZN2at6native13reduce_kernelILi256ELi2ENS0_8ReduceOpIN3c108BFloat16ENS0_9NanSumOpsIfS4_EEjS4_Li4ELi4EEEEEvT1_)
        /*0b78*/ 	.word	0x00000000


	//----- nvinfo : EIATTR_MIN_STACK_SIZE
	.align		4
.L_739:
        /*0b7c*/ 	.byte	0x04, 0x12
        /*0b7e*/ 	.short	(.L_741 - .L_740)
	.align		4
.L_740:
        /*0b80*/ 	.word	index@(_ZN2at6native13reduce_kernelILi128ELi4ENS0_8ReduceOpIN3c108BFloat16ENS0_9NanSumOpsIfS4_EEjS4_Li4ELi4EEEEEvT1_)
        /*0b84*/ 	.word	0x00000000


	//----- nvinfo : EIATTR_MIN_STACK_SIZE
	.align		4
.L_741:
        /*0b88*/ 	.byte	0x04, 0x12
        /*0b8a*/ 	.short	(.L_743 - .L_742)
	.align		4
.L_742:
        /*0b8c*/ 	.word	index@(_ZN2at6native13reduce_kernelILi512ELi1ENS0_8ReduceOpIN3c104HalfENS0_9NanSumOpsIffEEjfLi4ELi4EEEEEvT1_)
        /*0b90*/ 	.word	0x00000000


	//----- nvinfo : EIATTR_MIN_STACK_SIZE
	.align		4
.L_743:
        /*0b94*/ 	.byte	0x04, 0x12
        /*0b96*/ 	.short	(.L_745 - .L_744)
	.align		4
.L_744:
        /*0b98*/ 	.word	index@(_ZN2at6native13reduce_kernelILi256ELi2ENS0_8ReduceOpIN3c104HalfENS0_9NanSumOpsIffEEjfLi4ELi4EEEEEvT1_)
        /*0b9c*/ 	.word	0x00000000


	//----- nvinfo : EIATTR_MIN_STACK_SIZE
	.align		4
.L_745:
        /*0ba0*/ 	.byte	0x04, 0x12
        /*0ba2*/ 	.short	(.L_747 - .L_746)
	.align		4
.L_746:
        /*0ba4*/ 	.word	index@(_ZN2at6native13reduce_kernelILi128ELi4ENS0_8ReduceOpIN3c104HalfENS0_9NanSumOpsIffEEjfLi4ELi4EEEEEvT1_)
        /*0ba8*/ 	.word	0x00000000


	//----- nvinfo : EIATTR_MIN_STACK_SIZE
	.align		4
.L_747:
        /*0bac*/ 	.byte	0x04, 0x12
        /*0bae*/ 	.short	(.L_749 - .L_748)
	.align		4
.L_748:
        /*0bb0*/ 	.word	index@(_ZN2at6native13reduce_kernelILi512ELi1ENS0_8ReduceOpIN3c104HalfENS0_9NanSumOpsIfS4_EEjS4_Li4ELi4EEEEEvT1_)
        /*0bb4*/ 	.word	0x00000000


	//----- nvinfo : EIATTR_MIN_STACK_SIZE
	.align		4
.L_749:
        /*0bb8*/ 	.byte	0x04, 0x12
        /*0bba*/ 	.short	(.L_751 - .L_750)
	.align		4
.L_750:
        /*0bbc*/ 	.word	index@(_ZN2at6native13reduce_kernelILi256ELi2ENS0_8ReduceOpIN3c104HalfENS0_9NanSumOpsIfS4_EEjS4_Li4ELi4EEEEEvT1_)
        /*0bc0*/ 	.word	0x00000000


	//----- nvinfo : EIATTR_MIN_STACK_SIZE
	.align		4
.L_751:
        /*0bc4*/ 	.byte	0x04, 0x12
        /*0bc6*/ 	.short	(.L_753 - .L_752)
	.align		4
.L_752:
        /*0bc8*/ 	.word	index@(_ZN2at6native13reduce_kernelILi128ELi4ENS0_8ReduceOpIN3c104HalfENS0_9NanSumOpsIfS4_EEjS4_Li4ELi4EEEEEvT1_)
        /*0bcc*/ 	.word	0x00000000


	//----- nvinfo : EIATTR_MIN_STACK_SIZE
	.align		4
.L_753:
        /*0bd0*/ 	.byte	0x04, 0x12
        /*0bd2*/ 	.short	(.L_755 - .L_754)
	.align		4
.L_754:
        /*0bd4*/ 	.word	index@(_ZN2at6native13reduce_kernelILi512ELi1ENS0_8ReduceOpIfNS0_9NanSumOpsIffEEjfLi4ELi4EEEEEvT1_)
        /*0bd8*/ 	.word	0x00000000


	//----- nvinfo : EIATTR_MIN_STACK_SIZE
	.align		4
.L_755:
        /*0bdc*/ 	.byte	0x04, 0x12
        /*0bde*/ 	.short	(.L_757 - .L_756)
	.align		4
.L_756:
        /*0be0*/ 	.word	index@(_ZN2at6native13reduce_kernelILi256ELi2ENS0_8ReduceOpIfNS0_9NanSumOpsIffEEjfLi4ELi4EEEEEvT1_)
        /*0be4*/ 	.word	0x00000000


	//----- nvinfo : EIATTR_MIN_STACK_SIZE
	.align		4
.L_757:
        /*0be8*/ 	.byte	0x04, 0x12
        /*0bea*/ 	.short	(.L_759 - .L_758)
	.align		4
.L_758:
        /*0bec*/ 	.word	index@(_ZN2at6native13reduce_kernelILi128ELi4ENS0_8ReduceOpIfNS0_9NanSumOpsIffEEjfLi4ELi4EEEEEvT1_)
        /*0bf0*/ 	.word	0x00000000


	//----- nvinfo : EIATTR_MIN_STACK_SIZE
	.align		4
.L_759:
        /*0bf4*/ 	.byte	0x04, 0x12
        /*0bf6*/ 	.short	(.L_761 - .L_760)
	.align		4
.L_760:
        /*0bf8*/ 	.word	index@(_ZN2at6native13reduce_kernelILi512ELi1ENS0_8ReduceOpIdNS0_9NanSumOpsIddEEjdLi4ELi4EEEEEvT1_)
        /*0bfc*/ 	.word	0x00000008


	//----- nvinfo : EIATTR_MIN_STACK_SIZE
	.align		4
.L_761:
        /*0c00*/ 	.byte	0x04, 0x12
        /*0c02*/ 	.short	(.L_763 - .L_762)
	.align		4
.L_762:
        /*0c04*/ 	.word	index@(_ZN2at6native13reduce_kernelILi256ELi2ENS0_8ReduceOpIdNS0_9NanSumOpsIddEEjdLi4ELi4EEEEEvT1_)
        /*0c08*/ 	.word	0x00000000


	//----- nvinfo : EIATTR_MIN_STACK_SIZE
	.align		4
.L_763:
        /*0c0c*/ 	.byte	0x04, 0x12
        /*0c0e*/ 	.short	(.L_765 - .L_764)
	.align		4
.L_764:
        /*0c10*/ 	.word	index@(_ZN2at6native13reduce_kernelILi128ELi4ENS0_8ReduceOpIdNS0_9NanSumOpsIddEEjdLi4ELi4EEEEEvT1_)
        /*0c14*/ 	.word	0x00000000


	//----- nvinfo : EIATTR_MIN_STACK_SIZE
	.align		4
.L_765:
        /*0c18*/ 	.byte	0x04, 0x12
        /*0c1a*/ 	.short	(.L_767 - .L_766)
	.align		4
.L_766:
        /*0c1c*/ 	.word	index@(_ZN2at6native13reduce_kernelILi512ELi1ENS0_8ReduceOpIN3c108BFloat16ENS0_14func_wrapper_tIfZNS0_11sum_functorIS4_ffEclERNS_14TensorIteratorEEUlffE_EEjfLi4ELi8EEEEEvT1_)
        /*0c20*/ 	.word	0x00000000


	//----- nvinfo : EIATTR_MIN_STACK_SIZE
	.align		4
.L_767:
        /*0c24*/ 	.byte	0x04, 0x12
        /*0c26*/ 	.short	(.L_769 - .L_768)
	.align		4
.L_768:
        /*0c28*/ 	.word	index@(_ZN2at6native13reduce_kernelILi256ELi2ENS0_8ReduceOpIN3c108BFloat16ENS0_14func_wrapper_tIfZNS0_11sum_functorIS4_ffEclERNS_14TensorIteratorEEUlffE_EEjfLi4ELi8EEEEEvT1_)
        /*0c2c*/ 	.word	0x00000000


	//----- nvinfo : EIATTR_MIN_STACK_SIZE
	.align		4
.L_769:
        /*0c30*/ 	.byte	0x04, 0x12
        /*0c32*/ 	.short	(.L_771 - .L_770)
	.align		4
.L_770:
        /*0c34*/ 	.word	index@(_ZN2at6native13reduce_kernelILi128ELi4ENS0_8ReduceOpIN3c108BFloat16ENS0_14func_wrapper_tIfZNS0_11sum_functorIS4_ffEclERNS_14TensorIteratorEEUlffE_EEjfLi4ELi8EEEEEvT1_)
        /*0c38*/ 	.word	0x00000000


	//----- nvinfo : EIATTR_MIN_STACK_SIZE
	.align		4
.L_771:
        /*0c3c*/ 	.byte	0x04, 0x12
        /*0c3e*/ 	.short	(.L_773 - .L_772)
	.align		4
.L_772:
        /*0c40*/ 	.word	index@(_ZN2at6native13reduce_kernelILi512ELi1ENS0_8ReduceOpIN3c108BFloat16ENS0_14func_wrapper_tIS4_ZNS0_11sum_functorIS4_fS4_EclERNS_14TensorIteratorEEUlffE_EEjS4_Li4ELi8EEEEEvT1_)
        /*0c44*/ 	.word	0x00000000


	//----- nvinfo : EIATTR_MIN_STACK_SIZE
	.align		4
.L_773:
        /*0c48*/ 	.byte	0x04, 0x12
        /*0c4a*/ 	.short	(.L_775 - .L_774)
	.align		4
.L_774:
        /*0c4c*/ 	.word	index@(_ZN2at6native13reduce_kernelILi256ELi2ENS0_8ReduceOpIN3c108BFloat16ENS0_14func_wrapper_tIS4_ZNS0_11sum_functorIS4_fS4_EclERNS_14TensorIteratorEEUlffE_EEjS4_Li4ELi8EEEEEvT1_)
        /*0c50*/ 	.word	0x00000000


	//----- nvinfo : EIATTR_MIN_STACK_SIZE
	.align		4
.L_775:
        /*0c54*/ 	.byte	0x04, 0x12
        /*0c56*/ 	.short	(.L_777 - .L_776)
	.align		4
.L_776:
        /*0c58*/ 	.word	index@(_ZN2at6native13reduce_kernelILi128ELi4ENS0_8ReduceOpIN3c108BFloat16ENS0_14func_wrapper_tIS4_ZNS0_11sum_functorIS4_fS4_EclERNS_14TensorIteratorEEUlffE_EEjS4_Li4ELi8EEEEEvT1_)
        /*0c5c*/ 	.word	0x00000000


	//----- nvinfo : EIATTR_MIN_STACK_SIZE
	.align		4
.L_777:
        /*0c60*/ 	.byte	0x04, 0x12
        /*0c62*/ 	.short	(.L_779 - .L_778)
	.align		4
.L_778:
        /*0c64*/ 	.word	index@(_ZN2at6native13reduce_kernelILi512ELi1ENS0_8ReduceOpIN3c104HalfENS0_14func_wrapper_tIfZNS0_11sum_functorIS4_ffEclERNS_14TensorIteratorEEUlffE_EEjfLi4ELi8EEEEEvT1_)
        /*0c68*/ 	.word	0x00000000


	//----- nvinfo : EIATTR_MIN_STACK_SIZE
	.align		4
.L_779:
        /*0c6c*/ 	.byte	0x04, 0x12
        /*0c6e*/ 	.short	(.L_781 - .L_780)
	.align		4
.L_780:
        /*0c70*/ 	.word	index@(_ZN2at6native13reduce_kernelILi256ELi2ENS0_8ReduceOpIN3c104HalfENS0_14func_wrapper_tIfZNS0_11sum_functorIS4_ffEclERNS_14TensorIteratorEEUlffE_EEjfLi4ELi8EEEEEvT1_)
        /*0c74*/ 	.word	0x00000000


	//----- nvinfo : EIATTR_MIN_STACK_SIZE
	.align		4
.L_781:
        /*0c78*/ 	.byte	0x04, 0x12
        /*0c7a*/ 	.short	(.L_783 - .L_782)
	.align		4
.L_782:
        /*0c7c*/ 	.word	index@(_ZN2at6native13reduce_kernelILi128ELi4ENS0_8ReduceOpIN3c104HalfENS0_14func_wrapper_tIfZNS0_11sum_functorIS4_ffEclERNS_14TensorIteratorEEUlffE_EEjfLi4ELi8EEEEEvT1_)
        /*0c80*/ 	.word	0x00000000


	//----- nvinfo : EIATTR_MIN_STACK_SIZE
	.align		4
.L_783:
        /*0c84*/ 	.byte	0x04, 0x12
        /*0c86*/ 	.short	(.L_785 - .L_784)
	.align		4
.L_784:
        /*0c88*/ 	.word	index@(_ZN2at6native13reduce_kernelILi512ELi1ENS0_8ReduceOpIN3c104HalfENS0_14func_wrapper_tIS4_ZNS0_11sum_functorIS4_fS4_EclERNS_14TensorIteratorEEUlffE_EEjS4_Li4ELi8EEEEEvT1_)
        /*0c8c*/ 	.word	0x00000000


	//----- nvinfo : EIATTR_MIN_STACK_SIZE
	.align		4
.L_785:
        /*0c90*/ 	.byte	0x04, 0x12
        /*0c92*/ 	.short	(.L_787 - .L_786)
	.align		4
.L_786:
        /*0c94*/ 	.word	index@(_ZN2at6native13reduce_kernelILi256ELi2ENS0_8ReduceOpIN3c104HalfENS0_14func_wrapper_tIS4_ZNS0_11sum_functorIS4_fS4_EclERNS_14TensorIteratorEEUlffE_EEjS4_Li4ELi8EEEEEvT1_)
        /*0c98*/ 	.word	0x00000000


	//----- nvinfo : EIATTR_MIN_STACK_SIZE
	.align		4
.L_787:
        /*0c9c*/ 	.byte	0x04, 0x12
        /*0c9e*/ 	.short	(.L_789 - .L_788)
	.align		4
.L_788:
        /*0ca0*/ 	.word	index@(_ZN2at6native13reduce_kernelILi128ELi4ENS0_8ReduceOpIN3c104HalfENS0_14func_wrapper_tIS4_ZNS0_11sum_functorIS4_fS4_EclERNS_14TensorIteratorEEUlffE_EEjS4_Li4ELi8EEEEEvT1_)
        /*0ca4*/ 	.word	0x00000000


	//----- nvinfo : EIATTR_MIN_STACK_SIZE
	.align		4
.L_789:
        /*0ca8*/ 	.byte	0x04, 0x12
        /*0caa*/ 	.short	(.L_791 - .L_790)
	.align		4
.L_790:
        /*0cac*/ 	.word	index@(_ZN2at6native13reduce_kernelILi512ELi1ENS0_8ReduceOpIbNS0_14func_wrapper_tIbZNS0_11sum_functorIbbbEclERNS_14TensorIteratorEEUlbbE_EEjbLi4ELi4EEEEEvT1_)
        /*0cb0*/ 	.word	0x00000000


	//----- nvinfo : EIATTR_MIN_STACK_SIZE
	.align		4
.L_791:
        /*0cb4*/ 	.byte	0x04, 0x12
        /*0cb6*/ 	.short	(.L_793 - .L_792)
	.align		4
.L_792:
        /*0cb8*/ 	.word	index@(_ZN2at6native13reduce_kernelILi256ELi2ENS0_8ReduceOpIbNS0_14func_wrapper_tIbZNS0_11sum_functorIbbbEclERNS_14TensorIteratorEEUlbbE_EEjbLi4ELi4EEEEEvT1_)
        /*0cbc*/ 	.word	0x00000000


	//----- nvinfo : EIATTR_MIN_STACK_SIZE
	.align		4
.L_793:
        /*0cc0*/ 	.byte	0x04, 0x12
        /*0cc2*/ 	.short	(.L_795 - .L_794)
	.align		4
.L_794:
        /*0cc4*/ 	.word	index@(_ZN2at6native13reduce_kernelILi128ELi4ENS0_8ReduceOpIbNS0_14func_wrapper_tIbZNS0_11sum_functorIbbbEclERNS_14TensorIteratorEEUlbbE_EEjbLi4ELi4EEEEEvT1_)
        /*0cc8*/ 	.word	0x00000000


	//----- nvinfo : EIATTR_MIN_STACK_SIZE
	.align		4
.L_795:
        /*0ccc*/ 	.byte	0x04, 0x12
        /*0cce*/ 	.short	(.L_797 - .L_796)
	.align		4
.L_796:
        /*0cd0*/ 	.word	index@(_ZN2at6native13reduce_kernelILi512ELi1ENS0_8ReduceOpIN3c107complexIfEENS0_14func_wrapper_tIS5_ZNS0_11sum_functorIS5_S5_S5_EclERNS_14TensorIteratorEEUlS5_S5_E_EEjS5_Li4ELi4EEEEEvT1_)
        /*0cd4*/ 	.word	0x00000000


	//----- nvinfo : EIATTR_MIN_STACK_SIZE
	.align		4
.L_797:
        /*0cd8*/ 	.byte	0x04, 0x12
        /*0cda*/ 	.short	(.L_799 - .L_798)
	.align		4
.L_798:
        /*0cdc*/ 	.word	index@(_ZN2at6native13reduce_kernelILi256ELi2ENS0_8ReduceOpIN3c107complexIfEENS0_14func_wrapper_tIS5_ZNS0_11sum_functorIS5_S5_S5_EclERNS_14TensorIteratorEEUlS5_S5_E_EEjS5_Li4ELi4EEEEEvT1_)
        /*0ce0*/ 	.word	0x00000000


	//----- nvinfo : EIATTR_MIN_STACK_SIZE
	.align		4
.L_799:
        /*0ce4*/ 	.byte	0x04, 0x12
        /*0ce6*/ 	.short	(.L_801 - .L_800)
	.align		4
.L_800:
        /*0ce8*/ 	.word	index@(_ZN2at6native13reduce_kernelILi128ELi4ENS0_8ReduceOpIN3c107complexIfEENS0_14func_wrapper_tIS5_ZNS0_11sum_functorIS5_S5_S5_EclERNS_14TensorIteratorEEUlS5_S5_E_EEjS5_Li4ELi4EEEEEvT1_)
        /*0cec*/ 	.word	0x00000000


	//----- nvinfo : EIATTR_MIN_STACK_SIZE
	.align		4
.L_801:
        /*0cf0*/ 	.byte	0x04, 0x12
        /*0cf2*/ 	.short	(.L_803 - .L_802)
	.align		4
.L_802:
        /*0cf4*/ 	.word	index@(_ZN2at6native13reduce_kernelILi256ELi1ENS0_8ReduceOpIN3c107complexIdEENS0_14func_wrapper_tIS5_ZNS0_11sum_functorIS5_S5_S5_EclERNS_14TensorIteratorEEUlS5_S5_E_EEjS5_Li4ELi4EEEEEvT1_)
        /*0cf8*/ 	.word	0x00000000


	//----- nvinfo : EIATTR_MIN_STACK_SIZE
	.align		4
.L_803:
        /*0cfc*/ 	.byte	0x04, 0x12
        /*0cfe*/ 	.short	(.L_805 - .L_804)
	.align		4
.L_804:
        /*0d00*/ 	.word	index@(_ZN2at6native13reduce_kernelILi128ELi2ENS0_8ReduceOpIN3c107complexIdEENS0_14func_wrapper_tIS5_ZNS0_11sum_functorIS5_S5_S5_EclERNS_14TensorIteratorEEUlS5_S5_E_EEjS5_Li4ELi4EEEEEvT1_)
        /*0d04*/ 	.word	0x00000000


	//----- nvinfo : EIATTR_MIN_STACK_SIZE
	.align		4
.L_805:
        /*0d08*/ 	.byte	0x04, 0x12
        /*0d0a*/ 	.short	(.L_807 - .L_806)
	.align		4
.L_806:
        /*0d0c*/ 	.word	index@(_ZN2at6native13reduce_kernelILi64ELi4ENS0_8ReduceOpIN3c107complexIdEENS0_14func_wrapper_tIS5_ZNS0_11sum_functorIS5_S5_S5_EclERNS_14TensorIteratorEEUlS5_S5_E_EEjS5_Li4ELi4EEEEEvT1_)
        /*0d10*/ 	.word	0x00000000


	//----- nvinfo : EIATTR_MIN_STACK_SIZE
	.align		4
.L_807:
        /*0d14*/ 	.byte	0x04, 0x12
        /*0d16*/ 	.short	(.L_809 - .L_808)
	.align		4
.L_808:
        /*0d18*/ 	.word	index@(_ZN2at6native13reduce_kernelILi512ELi1ENS0_8ReduceOpIfNS0_14func_wrapper_tIfZNS0_11sum_functorIfffEclERNS_14TensorIteratorEEUlffE_EEjfLi4ELi4EEEEEvT1_)
        /*0d1c*/ 	.word	0x00000000


	//----- nvinfo : EIATTR_MIN_STACK_SIZE
	.align		4
.L_809:
        /*0d20*/ 	.byte	0x04, 0x12
        /*0d22*/ 	.short	(.L_811 - .L_810)
	.align		4
.L_810:
        /*0d24*/ 	.word	index@(_ZN2at6native13reduce_kernelILi256ELi2ENS0_8ReduceOpIfNS0_14func_wrapper_tIfZNS0_11sum_functorIfffEclERNS_14TensorIteratorEEUlffE_EEjfLi4ELi4EEEEEvT1_)
        /*0d28*/ 	.word	0x00000000


	//----- nvinfo : EIATTR_MIN_STACK_SIZE
	.align		4
.L_811:
        /*0d2c*/ 	.byte	0x04, 0x12
        /*0d2e*/ 	.short	(.L_813 - .L_812)
	.align		4
.L_812:
        /*0d30*/ 	.word	index@(_ZN2at6native13reduce_kernelILi128ELi4ENS0_8ReduceOpIfNS0_14func_wrapper_tIfZNS0_11sum_functorIfffEclERNS_14TensorIteratorEEUlffE_EEjfLi4ELi4EEEEEvT1_)
        /*0d34*/ 	.word	0x00000000


	//----- nvinfo : EIATTR_MIN_STACK_SIZE
	.align		4
.L_813:
        /*0d38*/ 	.byte	0x04, 0x12
        /*0d3a*/ 	.short	(.L_815 - .L_814)
	.align		4
.L_814:
        /*0d3c*/ 	.word	index@(_ZN2at6native13reduce_kernelILi512ELi1ENS0_8ReduceOpIdNS0_14func_wrapper_tIdZNS0_11sum_functorIdddEclERNS_14TensorIteratorEEUlddE_EEjdLi4ELi4EEEEEvT1_)
        /*0d40*/ 	.word	0x00000008


	//----- nvinfo : EIATTR_MIN_STACK_SIZE
	.align		4
.L_815:
        /*0d44*/ 	.byte	0x04, 0x12
        /*0d46*/ 	.short	(.L_817 - .L_816)
	.align		4
.L_816:
        /*0d48*/ 	.word	index@(_ZN2at6native13reduce_kernelILi256ELi2ENS0_8ReduceOpIdNS0_14func_wrapper_tIdZNS0_11sum_functorIdddEclERNS_14TensorIteratorEEUlddE_EEjdLi4ELi4EEEEEvT1_)
        /*0d4c*/ 	.word	0x00000000


	//----- nvinfo : EIATTR_MIN_STACK_SIZE
	.align		4
.L_817:
        /*0d50*/ 	.byte	0x04, 0x12
        /*0d52*/ 	.short	(.L_819 - .L_818)
	.align		4
.L_818:
        /*0d54*/ 	.word	index@(_ZN2at6native13reduce_kernelILi128ELi4ENS0_8ReduceOpIdNS0_14func_wrapper_tIdZNS0_11sum_functorIdddEclERNS_14TensorIteratorEEUlddE_EEjdLi4ELi4EEEEEvT1_)
        /*0d58*/ 	.word	0x00000000


	//----- nvinfo : EIATTR_MIN_STACK_SIZE
	.align		4
.L_819:
        /*0d5c*/ 	.byte	0x04, 0x12
        /*0d5e*/ 	.short	(.L_821 - .L_820)
	.align		4
.L_820:
        /*0d60*/ 	.word	index@(_ZN2at6native13reduce_kernelILi512ELi1ENS0_8ReduceOpIsNS0_14func_wrapper_tIsZNS0_11sum_functorIsssEclERNS_14TensorIteratorEEUlssE_EEjsLi4ELi8EEEEEvT1_)
        /*0d64*/ 	.word	0x00000000


	//----- nvinfo : EIATTR_MIN_STACK_SIZE
	.align		4
.L_821:
        /*0d68*/ 	.byte	0x04, 0x12
        /*0d6a*/ 	.short	(.L_823 - .L_822)
	.align		4
.L_822:
        /*0d6c*/ 	.word	index@(_ZN2at6native13reduce_kernelILi256ELi2ENS0_8ReduceOpIsNS0_14func_wrapper_tIsZNS0_11sum_functorIsssEclERNS_14TensorIteratorEEUlssE_EEjsLi4ELi8EEEEEvT1_)
        /*0d70*/ 	.word	0x00000000


	//----- nvinfo : EIATTR_MIN_STACK_SIZE
	.align		4
.L_823:
        /*0d74*/ 	.byte	0x04, 0x12
        /*0d76*/ 	.short	(.L_825 - .L_824)
	.align		4
.L_824:
        /*0d78*/ 	.word	index@(_ZN2at6native13reduce_kernelILi128ELi4ENS0_8ReduceOpIsNS0_14func_wrapper_tIsZNS0_11sum_functorIsssEclERNS_14TensorIteratorEEUlssE_EEjsLi4ELi8EEEEEvT1_)
        /*0d7c*/ 	.word	0x00000000


	//----- nvinfo : EIATTR_MIN_STACK_SIZE
	.align		4
.L_825:
        /*0d80*/ 	.byte	0x04, 0x12
        /*0d82*/ 	.short	(.L_827 - .L_826)
	.align		4
.L_826:
        /*0d84*/ 	.word	index@(_ZN2at6native13reduce_kernelILi512ELi1ENS0_8ReduceOpIlNS0_14func_wrapper_tIlZNS0_11sum_functorIlllEclERNS_14TensorIteratorEEUlllE_EEjlLi4ELi4EEEEEvT1_)
        /*0d88*/ 	.word	0x00000000


	//----- nvinfo : EIATTR_MIN_STACK_SIZE
	.align		4
.L_827:
        /*0d8c*/ 	.byte	0x04, 0x12
        /*0d8e*/ 	.short	(.L_829 - .L_828)
	.align		4
.L_828:
        /*0d90*/ 	.word	index@(_ZN2at6native13reduce_kernelILi256ELi2ENS0_8ReduceOpIlNS0_14func_wrapper_tIlZNS0_11sum_functorIlllEclERNS_14TensorIteratorEEUlllE_EEjlLi4ELi4EEEEEvT1_)
        /*0d94*/ 	.word	0x00000000


	//----- nvinfo : EIATTR_MIN_STACK_SIZE
	.align		4
.L_829:
        /*0d98*/ 	.byte	0x04, 0x12
        /*0d9a*/ 	.short	(.L_831 - .L_830)
	.align		4
.L_830:
        /*0d9c*/ 	.word	index@(_ZN2at6native13reduce_kernelILi128ELi4ENS0_8ReduceOpIlNS0_14func_wrapper_tIlZNS0_11sum_functorIlllEclERNS_14TensorIteratorEEUlllE_EEjlLi4ELi4EEEEEvT1_)
        /*0da0*/ 	.word	0x00000000


	//----- nvinfo : EIATTR_MIN_STACK_SIZE
	.align		4
.L_831:
        /*0da4*/ 	.byte	0x04, 0x12
        /*0da6*/ 	.short	(.L_833 - .L_832)
	.align		4
.L_832:
        /*0da8*/ 	.word	index@(_ZN2at6native13reduce_kernelILi512ELi1ENS0_8ReduceOpIiNS0_14func_wrapper_tIiZNS0_11sum_functorIiiiEclERNS_14TensorIteratorEEUliiE_EEjiLi4ELi4EEEEEvT1_)
        /*0dac*/ 	.word	0x00000000


	//----- nvinfo : EIATTR_MIN_STACK_SIZE
	.align		4
.L_833:
        /*0db0*/ 	.byte	0x04, 0x12
        /*0db2*/ 	.short	(.L_835 - .L_834)
	.align		4
.L_834:
        /*0db4*/ 	.word	index@(_ZN2at6native13reduce_kernelILi256ELi2ENS0_8ReduceOpIiNS0_14func_wrapper_tIiZNS0_11sum_functorIiiiEclERNS_14TensorIteratorEEUliiE_EEjiLi4ELi4EEEEEvT1_)
        /*0db8*/ 	.word	0x00000000


	//----- nvinfo : EIATTR_MIN_STACK_SIZE
	.align		4
.L_835:
        /*0dbc*/ 	.byte	0x04, 0x12
        /*0dbe*/ 	.short	(.L_837 - .L_836)
	.align		4
.L_836:
        /*0dc0*/ 	.word	index@(_ZN2at6native13reduce_kernelILi128ELi4ENS0_8ReduceOpIiNS0_14func_wrapper_tIiZNS0_11sum_functorIiiiEclERNS_14TensorIteratorEEUliiE_EEjiLi4ELi4EEEEEvT1_)
        /*0dc4*/ 	.word	0x00000000


	//----- nvinfo : EIATTR_MIN_STACK_SIZE
	.align		4
.L_837:
        /*0dc8*/ 	.byte	0x04, 0x12
        /*0dca*/ 	.short	(.L_839 - .L_838)
	.align		4
.L_838:
        /*0dcc*/ 	.word	index@(_ZN2at6native13reduce_kernelILi512ELi1ENS0_8ReduceOpIaNS0_14func_wrapper_tIaZNS0_11sum_functorIaaaEclERNS_14TensorIteratorEEUlaaE_EEjaLi4ELi4EEEEEvT1_)
        /*0dd0*/ 	.word	0x00000000


	//----- nvinfo : EIATTR_MIN_STACK_SIZE
	.align		4
.L_839:
        /*0dd4*/ 	.byte	0x04, 0x12
        /*0dd6*/ 	.short	(.L_841 - .L_840)
	.align		4
.L_840:
        /*0dd8*/ 	.word	index@(_ZN2at6native13reduce_kernelILi256ELi2ENS0_8ReduceOpIaNS0_14func_wrapper_tIaZNS0_11sum_functorIaaaEclERNS_14TensorIteratorEEUlaaE_EEjaLi4ELi4EEEEEvT1_)
        /*0ddc*/ 	.word	0x00000000


	//----- nvinfo : EIATTR_MIN_STACK_SIZE
	.align		4
.L_841:
        /*0de0*/ 	.byte	0x04, 0x12
        /*0de2*/ 	.short	(.L_843 - .L_842)
	.align		4
.L_842:
        /*0de4*/ 	.word	index@(_ZN2at6native13reduce_kernelILi128ELi4ENS0_8ReduceOpIaNS0_14func_wrapper_tIaZNS0_11sum_functorIaaaEclERNS_14TensorIteratorEEUlaaE_EEjaLi4ELi4EEEEEvT1_)
        /*0de8*/ 	.word	0x00000000


	//----- nvinfo : EIATTR_MIN_STACK_SIZE
	.align		4
.L_843:
        /*0dec*/ 	.byte	0x04, 0x12
        /*0dee*/ 	.short	(.L_845 - .L_844)
	.align		4
.L_844:
        /*0df0*/ 	.word	index@(_ZN2at6native13reduce_kernelILi512ELi1ENS0_8ReduceOpIhNS0_14func_wrapper_tIhZNS0_11sum_functorIhhhEclERNS_14TensorIteratorEEUlhhE_EEjhLi4ELi4EEEEEvT1_)
        /*0df4*/ 	.word	0x00000000


	//----- nvinfo : EIATTR_MIN_STACK_SIZE
	.align		4
.L_845:
        /*0df8*/ 	.byte	0x04, 0x12
        /*0dfa*/ 	.short	(.L_847 - .L_846)
	.align		4
.L_846:
        /*0dfc*/ 	.word	index@(_ZN2at6native13reduce_kernelILi256ELi2ENS0_8ReduceOpIhNS0_14func_wrapper_tIhZNS0_11sum_functorIhhhEclERNS_14TensorIteratorEEUlhhE_EEjhLi4ELi4EEEEEvT1_)
        /*0e00*/ 	.word	0x00000000


	//----- nvinfo : EIATTR_MIN_STACK_SIZE
	.align		4
.L_847:
        /*0e04*/ 	.byte	0x04, 0x12
        /*0e06*/ 	.short	(.L_849 - .L_848)
	.align		4
.L_848:
        /*0e08*/ 	.word	index@(_ZN2at6native13reduce_kernelILi128ELi4ENS0_8ReduceOpIhNS0_14func_wrapper_tIhZNS0_11sum_functorIhhhEclERNS_14TensorIteratorEEUlhhE_EEjhLi4ELi4EEEEEvT1_)
        /*0e0c*/ 	.word	0x00000000


	//----- nvinfo : EIATTR_MIN_STACK_SIZE
	.align		4
.L_849:
        /*0e10*/ 	.byte	0x04, 0x12
        /*0e12*/ 	.short	(.L_851 - .L_850)
	.align		4
.L_850:
        /*0e14*/ 	.word	index@(_ZN2at6native13reduce_kernelILi512ELi1ENS0_8ReduceOpIbNS0_14func_wrapper_tIbZNS0_12prod_functorIbbbEclERNS_14TensorIteratorEEUlbbE_EEjbLi4ELi4EEEEEvT1_)
        /*0e18*/ 	.word	0x00000000


	//----- nvinfo : EIATTR_MIN_STACK_SIZE
	.align		4
.L_851:
        /*0e1c*/ 	.byte	0x04, 0x12
        /*0e1e*/ 	.short	(.L_853 - .L_852)
	.align		4
.L_852:
        /*0e20*/ 	.word	index@(_ZN2at6native13reduce_kernelILi256ELi2ENS0_8ReduceOpIbNS0_14func_wrapper_tIbZNS0_12prod_functorIbbbEclERNS_14TensorIteratorEEUlbbE_EEjbLi4ELi4EEEEEvT1_)
        /*0e24*/ 	.word	0x00000000


	//----- nvinfo : EIATTR_MIN_STACK_SIZE
	.align		4
.L_853:
        /*0e28*/ 	.byte	0x04, 0x12
        /*0e2a*/ 	.short	(.L_855 - .L_854)
	.align		4
.L_854:
        /*0e2c*/ 	.word	index@(_ZN2at6native13reduce_kernelILi128ELi4ENS0_8ReduceOpIbNS0_14func_wrapper_tIbZNS0_12prod_functorIbbbEclERNS_14TensorIteratorEEUlbbE_EEjbLi4ELi4EEEEEvT1_)
        /*0e30*/ 	.word	0x00000000
.L_855:


//--------------------- .nv.compat                --------------------------
	.section	.nv.compat,"",@"SHT_CUDA_COMPAT_INFO"
	.align	4
        /*0000*/ 	.byte	0x02, 0x09, 0x00, 0x00, 0x02, 0x02, 0x01, 0x00, 0x02, 0x05, 0x05, 0x00, 0x03, 0x07, 0x01, 0x01
        /*0010*/ 	.byte	0x02, 0x03, 0x00, 0x00, 0x02, 0x06, 0x01, 0x00, 0x04, 0x0b, 0x08, 0x00, 0x00, 0x00, 0x00, 0x00
        /*0020*/ 	.byte	0x00, 0x00, 0x00, 0x00


//--------------------- .nv.info._ZN2at6native13reduce_kernelILi512ELi1ENS0_8ReduceOpIbNS0_14func_wrapper_tImZNS0_15xor_sum_functorIbvEclERNS_14TensorIteratorEEUlbbE_EEjmLi4ELi4EEEEEvT1_ --------------------------
	.section	.nv.info._ZN2at6native13reduce_kernelILi512ELi1ENS0_8ReduceOpIbNS0_14func_wrapper_tImZNS0_15xor_sum_functorIbvEclERNS_14TensorIteratorEEUlbbE_EEjmLi4ELi4EEEEEvT1_,"",@"SHT_CUDA_INFO"
	.sectionflags	@""
	.align	4


	//----- nvinfo : EIATTR_CUDA_API_VERSION
	.align		4
        /*0000*/ 	.byte	0x04, 0x37
        /*0002*/ 	.short	(.L_857 - .L_856)
.L_856:
        /*0004*/ 	.word	0x00000082


	//----- nvinfo : EIATTR_KPARAM_INFO
	.align		4
.L_857:
        /*0008*/ 	.byte	0x04, 0x17
        /*000a*/ 	.short	(.L_859 - .L_858)
.L_858:
        /*000c*/ 	.word	0x00000000
        /*0010*/ 	.short	0x0000
        /*0012*/ 	.short	0x0000
        /*0014*/ 	.byte	0x00, 0xf0, 0x41, 0x10


	//----- nvinfo : EIATTR_SPARSE_MMA_MASK
	.align		4
.L_859:
        /*0018*/ 	.byte	0x03, 0x50
        /*001a*/ 	.short	0x0000


	//----- nvinfo : EIATTR_MAXREG_COUNT
	.align		4
        /*001c*/ 	.byte	0x03, 0x1b
        /*001e*/ 	.short	0x0020


	//----- nvinfo : EIATTR_NUM_BARRIERS
	.align		4
        /*0020*/ 	.byte	0x02, 0x4c
        /*0022*/ 	.byte	0x01
	.zero		1


	//----- nvinfo : EIATTR_EXTERNS
	.align		4
        /*0024*/ 	.byte	0x04, 0x0f
        /*0026*/ 	.short	(.L_861 - .L_860)


	//   ....[0]....
	.align		4
.L_860:
        /*0028*/ 	.word	index@(__assertfail)


	//----- nvinfo : EIATTR_MERCURY_ISA_VERSION
	.align		4
.L_861:
        /*002c*/ 	.byte	0x03, 0x5f
        /*002e*/ 	.short	0x0101


	//----- nvinfo : EIATTR_INT_WARP_WIDE_INSTR_OFFSETS
	.align		4
        /*0030*/ 	.byte	0x04, 0x31
        /*0032*/ 	.short	(.L_863 - .L_862)


	//   ....[0]....
.L_862:
        /*0034*/ 	.word	0x0000e5a0


	//   ....[1]....
        /*0038*/ 	.word	0x0000e690


	//----- nvinfo : EIATTR_COOP_GROUP_MASK_REGIDS
	.align		4
.L_863:
        /*003c*/ 	.byte	0x04, 0x29
        /*003e*/ 	.short	(.L_865 - .L_864)


	//   ....[0]....
.L_864:
        /*0040*/ 	.word	0xffffffff


	//   ....[1]....
        /*0044*/ 	.word	0xffffffff


	//----- nvinfo : EIATTR_COOP_GROUP_INSTR_OFFSETS
	.align		4
.L_865:
        /*0048*/ 	.byte	0x04, 0x28
        /*004a*/ 	.short	(.L_867 - .L_866)


	//   ....[0]....
.L_866:
        /*004c*/ 	.word	0x0000be40


	//   ....[1]....
        /*0050*/ 	.word	0x0000eea0


	//----- nvinfo : EIATTR_SYSCALL_OFFSETS
	.align		4
.L_867:
        /*0054*/ 	.byte	0x04, 0x46
        /*0056*/ 	.short	(.L_869 - .L_868)


	//   ....[0]....
.L_868:
        /*0058*/ 	.word	0x0000f120


	//   ....[1]....
        /*005c*/ 	.word	0x0000f3c0


	//   ....[2]....
        /*0060*/ 	.word	0x0000f760


	//   ....[3]....
        /*0064*/ 	.word	0x0000fa30


	//----- nvinfo : EIATTR_EXIT_INSTR_OFFSETS
	.align		4
.L_869:
        /*0068*/ 	.byte	0x04, 0x1c
        /*006a*/ 	.short	(.L_871 - .L_870)


	//   ....[0]....
.L_870:
        /*006c*/ 	.word	0x0000e730


	//   ....[1]....
        /*0070*/ 	.word	0x0000ef20


	//   ....[2]....
        /*0074*/ 	.word	0x0000f1b0


	//   ....[3]....
        /*0078*/ 	.word	0x0000f1d0


	//   ....[4]....
        /*007c*/ 	.word	0x0000f450


	//   ....[5]....
        /*0080*/ 	.word	0x0000f4b0


	//   ....[6]....
        /*0084*/ 	.word	0x0000f4e0


	//   ....[7]....
        /*0088*/ 	.word	0x0000f520


	//   ....[8]....
        /*008c*/ 	.word	0x0000f560


	//   ....[9]....
        /*0090*/ 	.word	0x0000f7f0


	//   ....[10]....
        /*0094*/ 	.word	0x0000f810


	//   ....[11]....
        /*0098*/ 	.word	0x0000fa80


	//   ....[12]....
        /*009c*/ 	.word	0x0000faa0


	//----- nvinfo : EIATTR_MAX_THREADS
	.align		4
.L_871:
        /*00a0*/ 	.byte	0x04, 0x05
        /*00a2*/ 	.short	(.L_873 - .L_872)
.L_872:
        /*00a4*/ 	.word	0x00000200
        /*00a8*/ 	.word	0x00000001
        /*00ac*/ 	.word	0x00000001


	//----- nvinfo : EIATTR_CRS_STACK_SIZE
	.align		4
.L_873:
        /*00b0*/ 	.byte	0x04, 0x1e
        /*00b2*/ 	.short	(.L_875 - .L_874)
.L_874:
        /*00b4*/ 	.word	0x00000000


	//----- nvinfo : EIATTR_CBANK_PARAM_SIZE
	.align		4
.L_875:
        /*00b8*/ 	.byte	0x03, 0x19
        /*00ba*/ 	.short	0x0410


	//----- nvinfo : EIATTR_PARAM_CBANK
	.align		4
        /*00bc*/ 	.byte	0x04, 0x0a
        /*00be*/ 	.short	(.L_877 - .L_876)
	.align		4
.L_876:
        /*00c0*/ 	.word	index@(.nv.constant0._ZN2at6native13reduce_kernelILi512ELi1ENS0_8ReduceOpIbNS0_14func_wrapper_tImZNS0_15xor_sum_functorIbvEclERNS_14TensorIteratorEEUlbbE_EEjmLi4ELi4EEEEEvT1_)
        /*00c4*/ 	.short	0x0210
        /*00c6*/ 	.short	0x0410


	//----- nvinfo : EIATTR_SW_WAR
	.align		4
.L_877:
        /*00c8*/ 	.byte	0x04, 0x36
        /*00ca*/ 	.short	(.L_879 - .L_878)
.L_878:
        /*00cc*/ 	.word	0x00000008
.L_879:


//--------------------- .nv.info._ZN2at6native13reduce_kernelILi256ELi2ENS0_8ReduceOpIbNS0_14func_wrapper_tImZNS0_15xor_sum_functorIbvEclERNS_14TensorIteratorEEUlbbE_EEjmLi4ELi4EEEEEvT1_ --------------------------
	.section	.nv.info._ZN2at6native13reduce_kernelILi256ELi2ENS0_8ReduceOpIbNS0_14func_wrapper_tImZNS0_15xor_sum_functorIbvEclERNS_14TensorIteratorEEUlbbE_EEjmLi4ELi4EEEEEvT1_,"",@"SHT_CUDA_INFO"
	.sectionflags	@""
	.align	4


	//----- nvinfo : EIATTR_CUDA_API_VERSION
	.align		4
        /*0000*/ 	.byte	0x04, 0x37
        /*0002*/ 	.short	(.L_881 - .L_880)
.L_880:
        /*0004*/ 	.word	0x00000082


	//----- nvinfo : EIATTR_KPARAM_INFO
	.align		4
.L_881:
        /*0008*/ 	.byte	0x04, 0x17
        /*000a*/ 	.short	(.L_883 - .L_882)
.L_882:
        /*000c*/ 	.word	0x00000000
        /*0010*/ 	.short	0x0000
        /*0012*/ 	.short	0x0000
        /*0014*/ 	.byte	0x00, 0xf0, 0x41, 0x10


	//----- nvinfo : EIATTR_SPARSE_MMA_MASK
	.align		4
.L_883:
        /*0018*/ 	.byte	0x03, 0x50
        /*001a*/ 	.short	0x0000


	//----- nvinfo : EIATTR_MAXREG_COUNT
	.align		4
        /*001c*/ 	.byte	0x03, 0x1b
        /*001e*/ 	.short	0x0040


	//----- nvinfo : EIATTR_NUM_BARRIERS
	.align		4
        /*0020*/ 	.byte	0x02, 0x4c
        /*0022*/ 	.byte	0x01
	.zero		1


	//----- nvinfo : EIATTR_EXTERNS
	.align		4
        /*0024*/ 	.byte	0x04, 0x0f
        /*0026*/ 	.short	(.L_885 - .L_884)


	//   ....[0]....
	.align		4
.L_884:
        /*0028*/ 	.word	index@(__assertfail)


	//----- nvinfo : EIATTR_MERCURY_ISA_VERSION
	.align		4
.L_885:
        /*002c*/ 	.byte	0x03, 0x5f
        /*002e*/ 	.short	0x0101


	//----- nvinfo : EIATTR_INT_WARP_WIDE_INSTR_OFFSETS
	.align		4
        /*0030*/ 	.byte	0x04, 0x31
        /*0032*/ 	.short	(.L_887 - .L_886)


	//   ....[0]....
.L_886:
        /*0034*/ 	.word	0x00011b30


	//   ....[1]....
        /*0038*/ 	.word	0x00011c20


	//----- nvinfo : EIATTR_COOP_GROUP_MASK_REGIDS
	.align		4
.L_887:
        /*003c*/ 	.byte	0x04, 0x29
        /*003e*/ 	.short	(.L_889 - .L_888)


	//   ....[0]....
.L_888:
        /*0040*/ 	.word	0xffffffff


	//   ....[1]....
        /*0044*/ 	.word	0xffffffff


	//   ....[2]....
        /*0048*/ 	.word	0xffffffff


	//   ....[3]....
        /*004c*/ 	.word	0xffffffff


	//----- nvinfo : EIATTR_COOP_GROUP_INSTR_OFFSETS
	.align		4
.L_889:
        /*0050*/ 	.byte	0x04, 0x28
        /*0052*/ 	.short	(.L_891 - .L_890)


	//   ....[0]....
.L_890:
        /*0054*/ 	.word	0x0000d0b0


	//   ....[1]....
        /*0058*/ 	.word	0x0000d0d0


	//   ....[2]....
        /*005c*/ 	.word	0x00012640


	//   ....[3]....
        /*0060*/ 	.word	0x00012660


	//----- nvinfo : EIATTR_SYSCALL_OFFSETS
	.align		4
.L_891:
        /*0064*/ 	.byte	0x04, 0x46
        /*0066*/ 	.short	(.L_893 - .L_892)


	//   ....[0]....
.L_892:
        /*0068*/ 	.word	0x00001490


	//   ....[1]....
        /*006c*/ 	.word	0x00012970


	//   ....[2]....
        /*0070*/ 	.word	0x00012b10


	//   ....[3]....
        /*0074*/ 	.word	0x00012e40


	//   ....[4]....
        /*0078*/ 	.word	0x00012fe0


	//   ....[5]....
        /*007c*/ 	.word	0x00013420


	//   ....[6]....
        /*0080*/ 	.word	0x000135c0


	//   ....[7]....
        /*0084*/ 	.word	0x000138f0


	//   ....[8]....
        /*0088*/ 	.word	0x00013a90


	//----- nvinfo : EIATTR_EXIT_INSTR_OFFSETS
	.align		4
.L_893:
        /*008c*/ 	.byte	0x04, 0x1c
        /*008e*/ 	.short	(.L_895 - .L_894)


	//   ....[0]....
.L_894:
        /*0090*/ 	.word	0x00011ce0


	//   ....[1]....
        /*0094*/ 	.word	0x00012720


	//   ....[2]....
        /*0098*/ 	.word	0x00012ba0


	//   ....[3]....
        /*009c*/ 	.word	0x00012bd0


	//   ....[4]....
        /*00a0*/ 	.word	0x00013070


	//   ....[5]....
        /*00a4*/ 	.word	0x00013120


	//   ....[6]....
        /*00a8*/ 	.word	0x00013150


	//   ....[7]....
        /*00ac*/ 	.word	0x00013190


	//   ....[8]....
        /*00b0*/ 	.word	0x000131d0


	//   ....[9]....
        /*00b4*/ 	.word	0x00013650


	//   ....[10]....
        /*00b8*/ 	.word	0x00013680


	//   ....[11]....
        /*00bc*/ 	.word	0x00013b20


	//   ....[12]....
        /*00c0*/ 	.word	0x00013bd0


	//----- nvinfo : EIATTR_MAX_THREADS
	.align		4
.L_895:
        /*00c4*/ 	.byte	0x04, 0x05
        /*00c6*/ 	.short	(.L_897 - .L_896)
.L_896:
        /*00c8*/ 	.word	0x00000100
        /*00cc*/ 	.word	0x00000001
        /*00d0*/ 	.word	0x00000001


	//----- nvinfo : EIATTR_CRS_STACK_SIZE
	.align		4
.L_897:
        /*00d4*/ 	.byte	0x04, 0x1e
        /*00d6*/ 	.short	(.L_899 - .L_898)
.L_898:
        /*00d8*/ 	.word	0x00000000


	//----- nvinfo : EIATTR_CBANK_PARAM_SIZE
	.align		4
.L_899:
        /*00dc*/ 	.byte	0x03, 0x19
        /*00de*/ 	.short	0x0410


	//----- nvinfo : EIATTR_PARAM_CBANK
	.align		4
        /*00e0*/ 	.byte	0x04, 0x0a
        /*00e2*/ 	.short	(.L_901 - .L_900)
	.align		4
.L_900:
        /*00e4*/ 	.word	index@(.nv.constant0._ZN2at6native13reduce_kernelILi256ELi2ENS0_8ReduceOpIbNS0_14func_wrapper_tImZNS0_15xor_sum_functorIbvEclERNS_14TensorIteratorEEUlbbE_EEjmLi4ELi4EEEEEvT1_)
        /*00e8*/ 	.short	0x0210
        /*00ea*/ 	.short	0x0410


	//----- nvinfo : EIATTR_SW_WAR
	.align		4
.L_901:
        /*00ec*/ 	.byte	0x04, 0x36
        /*00ee*/ 	.short	(.L_903 - .L_902)
.L_902:
        /*00f0*/ 	.word	0x00000008
.L_903:


//--------------------- .nv.info._ZN2at6native13reduce_kernelILi128ELi4ENS0_8ReduceOpIbNS0_14func_wrapper_tImZNS0_15xor_sum_functorIbvEclERNS_14TensorIteratorEEUlbbE_EEjmLi4ELi4EEEEEvT1_ --------------------------
	.section	.nv.info._ZN2at6native13reduce_kernelILi128ELi4ENS0_8ReduceOpIbNS0_14func_wrapper_tImZNS0_15xor_sum_functorIbvEclERNS_14TensorIteratorEEUlbbE_EEjmLi4ELi4EEEEEvT1_,"",@"SHT_CUDA_INFO"
	.sectionflags	@""
	.align	4


	//----- nvinfo : EIATTR_CUDA_API_VERSION
	.align		4
        /*0000*/ 	.byte	0x04, 0x37
        /*0002*/ 	.short	(.L_905 - .L_904)
.L_904:
        /*0004*/ 	.word	0x00000082


	//----- nvinfo : EIATTR_KPARAM_INFO
	.align		4
.L_905:
        /*0008*/ 	.byte	0x04, 0x17
        /*000a*/ 	.short	(.L_907 - .L_906)
.L_906:
        /*000c*/ 	.word	0x00000000
        /*0010*/ 	.short	0x0000
        /*0012*/ 	.short	0x0000
        /*0014*/ 	.byte	0x00, 0xf0, 0x41, 0x10


	//----- nvinfo : EIATTR_SPARSE_MMA_MASK
	.align		4
.L_907:
        /*0018*/ 	.byte	0x03, 0x50
        /*001a*/ 	.short	0x0000


	//----- nvinfo : EIATTR_MAXREG_COUNT
	.align		4
        /*001c*/ 	.byte	0x03, 0x1b
        /*001e*/ 	.short	0x0080


	//----- nvinfo : EIATTR_NUM_BARRIERS
	.align		4
        /*0020*/ 	.byte	0x02, 0x4c
        /*0022*/ 	.byte	0x01
	.zero		1


	//----- nvinfo : EIATTR_EXTERNS
	.align		4
        /*0024*/ 	.byte	0x04, 0x0f
        /*0026*/ 	.short	(.L_909 - .L_908)


	//   ....[0]....
	.align		4
.L_908:
        /*0028*/ 	.word	index@(__assertfail)


	//----- nvinfo : EIATTR_MERCURY_ISA_VERSION
	.align		4
.L_909:
        /*002c*/ 	.byte	0x03, 0x5f
        /*002e*/ 	.short	0x0101


	//----- nvinfo : EIATTR_INT_WARP_WIDE_INSTR_OFFSETS
	.align		4
        /*0030*/ 	.byte	0x04, 0x31
        /*0032*/ 	.short	(.L_911 - .L_910)


	//   ....[0]....
.L_910:
        /*0034*/ 	.word	0x00017fb0


	//   ....[1]....
        /*0038*/ 	.word	0x000180a0


	//----- nvinfo : EIATTR_COOP_GROUP_MASK_REGIDS
	.align		4
.L_911:
        /*003c*/ 	.byte	0x04, 0x29
        /*003e*/ 	.short	(.L_913 - .L_912)


	//   ....[0]....
.L_912:
        /*0040*/ 	.word	0xffffffff


	//   ....[1]....
        /*0044*/ 	.word	0xffffffff


	//   ....[2]....
        /*0048*/ 	.word	0xffffffff


	//   ....[3]....
        /*004c*/ 	.word	0xffffffff


	//   ....[4]....
        /*0050*/ 	.word	0xffffffff


	//   ....[5]....
        /*0054*/ 	.word	0xffffffff


	//   ....[6]....
        /*0058*/ 	.word	0xffffffff


	//   ....[7]....
        /*005c*/ 	.word	0xffffffff


	//----- nvinfo : EIATTR_COOP_GROUP_INSTR_OFFSETS
	.align		4
.L_913:
        /*0060*/ 	.byte	0x04, 0x28
        /*0062*/ 	.short	(.L_915 - .L_914)


	//   ....[0]....
.L_914:
        /*0064*/ 	.word	0x0000eeb0


	//   ....[1]....
        /*0068*/ 	.word	0x0000eee0


	//   ....[2]....
        /*006c*/ 	.word	0x0000ef10


	//   ....[3]....
        /*0070*/ 	.word	0x0000ef20


	//   ....[4]....
        /*0074*/ 	.word	0x00018e00


	//   ....[5]....
        /*0078*/ 	.word	0x00018e30


	//   ....[6]....
        /*007c*/ 	.word	0x00018e60


	//   ....[7]....
        /*0080*/ 	.word	0x00018e90


	//----- nvinfo : EIATTR_SYSCALL_OFFSETS
	.align		4
.L_915:
        /*0084*/ 	.byte	0x04, 0x46
        /*0086*/ 	.short	(.L_917 - .L_916)


	//   ....[0]....
.L_916:
        /*0088*/ 	.word	0x00001410


	//   ....[1]....
        /*008c*/ 	.word	0x000192a0


	//   ....[2]....
        /*0090*/ 	.word	0x00019440


	//   ....[3]....
        /*0094*/ 	.word	0x000195e0


	//   ....[4]....
        /*0098*/ 	.word	0x00019780


	//   ....[5]....
        /*009c*/ 	.word	0x00019bb0


	//   ....[6]....
        /*00a0*/ 	.word	0x00019d50


	//   ....[7]....
        /*00a4*/ 	.word	0x00019ef0


	//   ....[8]....
        /*00a8*/ 	.word	0x0001a090


	//   ....[9]....
        /*00ac*/ 	.word	0x0001a5e0


	//   ....[10]....
        /*00b0*/ 	.word	0x0001a780


	//   ....[11]....
        /*00b4*/ 	.word	0x0001a920


	//   ....[12]....
        /*00b8*/ 	.word	0x0001aac0


	//   ....[13]....
        /*00bc*/ 	.word	0x0001aef0


	//   ....[14]....
        /*00c0*/ 	.word	0x0001b090


	//   ....[15]....
        /*00c4*/ 	.word	0x0001b230


	//   ....[16]....
        /*00c8*/ 	.word	0x0001b3d0


	//----- nvinfo : EIATTR_EXIT_INSTR_OFFSETS
	.align		4
.L_917:
        /*00cc*/ 	.byte	0x04, 0x1c
        /*00ce*/ 	.short	(.L_919 - .L_918)


	//   ....[0]....
.L_918:
        /*00d0*/ 	.word	0x00018160


	//   ....[1]....
        /*00d4*/ 	.word	0x00018fd0


	//   ....[2]....
        /*00d8*/ 	.word	0x00019810


	//   ....[3]....
        /*00dc*/ 	.word	0x00019860


	//   ....[4]....
        /*00e0*/ 	.word	0x0001a120


	//   ....[5]....
        /*00e4*/ 	.word	0x0001a260


	//   ....[6]....
        /*00e8*/ 	.word	0x0001a290


	//   ....[7]....
        /*00ec*/ 	.word	0x0001a2d0


	//   ....[8]....
        /*00f0*/ 	.word	0x0001a310


	//   ....[9]....
        /*00f4*/ 	.word	0x0001ab50


	//   ....[10]....
        /*00f8*/ 	.word	0x0001aba0


	//   ....[11]....
        /*00fc*/ 	.word	0x0001b460


	//   ....[12]....
        /*0100*/ 	.word	0x0001b5a0


	//----- nvinfo : EIATTR_MAX_THREADS
	.align		4
.L_919:
        /*0104*/ 	.byte	0x04, 0x05
        /*0106*/ 	.short	(.L_921 - .L_920)
.L_920:
        /*0108*/ 	.word	0x00000080
        /*010c*/ 	.word	0x00000001
        /*0110*/ 	.word	0x00000001


	//----- nvinfo : EIATTR_CRS_STACK_SIZE
	.align		4
.L_921:
        /*0114*/ 	.byte	0x04, 0x1e
        /*0116*/ 	.short	(.L_923 - .L_922)
.L_922:
        /*0118*/ 	.word	0x00000000


	//----- nvinfo : EIATTR_CBANK_PARAM_SIZE
	.align		4
.L_923:
        /*011c*/ 	.byte	0x03, 0x19
        /*011e*/ 	.short	0x0410


	//----- nvinfo : EIATTR_PARAM_CBANK
	.align		4
        /*0120*/ 	.byte	0x04, 0x0a
        /*0122*/ 	.short	(.L_925 - .L_924)
	.align		4
.L_924:
        /*0124*/ 	.word	index@(.nv.constant0._ZN2at6native13reduce_kernelILi128ELi4ENS0_8ReduceOpIbNS0_14func_wrapper_tImZNS0_15xor_sum_functorIbvEclERNS_14TensorIteratorEEUlbbE_EEjmLi4ELi4EEEEEvT1_)
        /*0128*/ 	.short	0x0210
        /*012a*/ 	.short	0x0410


	//----- nvinfo : EIATTR_SW_WAR
	.align		4
.L_925:
        /*012c*/ 	.byte	0x04, 0x36
        /*012e*/ 	.short	(.L_927 - .L_926)
.L_926:
        /*0130*/ 	.word	0x00000008
.L_927:


//--------------------- .nv.info._ZN2at6native13reduce_kernelILi512ELi1ENS0_8ReduceOpIN3c108BFloat16ENS0_14func_wrapper_tIdZNS0_15xor_sum_functorIS4_vEclERNS_14TensorIteratorEEUlddE_EEjdLi4ELi4EEEEEvT1_ --------------------------
	.section	.nv.info._ZN2at6native13reduce_kernelILi512ELi1ENS0_8ReduceOpIN3c108BFloat16ENS0_14func_wrapper_tIdZNS0_15xor_sum_functorIS4_vEclERNS_14TensorIteratorEEUlddE_EEjdLi4ELi4EEEEEvT1_,"",@"SHT_CUDA_INFO"
	.sectionflags	@""
	.align	4


	//----- nvinfo : EIATTR_CUDA_API_VERSION
	.align		4
        /*0000*/ 	.byte	0x04, 0x37
        /*0002*/ 	.short	(.L_929 - .L_928)
.L_928:
        /*0004*/ 	.word	0x00000082


	//----- nvinfo : EIATTR_KPARAM_INFO
	.align		4
.L_929:
        /*0008*/ 	.byte	0x04, 0x17
        /*000a*/ 	.short	(.L_931 - .L_930)
.L_930:
        /*000c*/ 	.word	0x00000000
        /*0010*/ 	.short	0x0000
        /*0012*/ 	.short	0x0000
        /*0014*/ 	.byte	0x00, 0xf0, 0x81, 0x10


	//----- nvinfo : EIATTR_SPARSE_MMA_MASK
	.align		4
.L_931:
        /*0018*/ 	.byte	0x03, 0x50
        /*001a*/ 	.short	0x0000


	//----- nvinfo : EIATTR_MAXREG_COUNT
	.align		4
        /*001c*/ 	.byte	0x03, 0x1b
        /*001e*/ 	.short	0x0020


	//----- nvinfo : EIATTR_NUM_BARRIERS
	.align		4
        /*0020*/ 	.byte	0x02, 0x4c
        /*0022*/ 	.byte	0x01
	.zero		1


	//----- nvinfo : EIATTR_EXTERNS
	.align		4
        /*0024*/ 	.byte	0x04, 0x0f
        /*0026*/ 	.short	(.L_933 - .L_932)


	//   ....[0]....
	.align		4
.L_932:
        /*0028*/ 	.word	index@(__assertfail)


	//----- nvinfo : EIATTR_MERCURY_ISA_VERSION
	.align		4
.L_933:
        /*002c*/ 	.byte	0x03, 0x5f
        /*002e*/ 	.short	0x0101


	//----- nvinfo : EIATTR_INT_WARP_WIDE_INSTR_OFFSETS
	.align		4
        /*0030*/ 	.byte	0x04, 0x31
        /*0032*/ 	.short	(.L_935 - .L_934)


	//   ....[0]....
.L_934:
        /*0034*/ 	.word	0x0000e1a0


	//   ....[1]....
        /*0038*/ 	.word	0x0000e290


	//----- nvinfo : EIATTR_COOP_GROUP_MASK_REGIDS
	.align		4
.L_935:
        /*003c*/ 	.byte	0x04, 0x29
        /*003e*/ 	.short	(.L_937 - .L_936)


	//   ....[0]....
.L_936:
        /*0040*/ 	.word	0xffffffff


	//   ....[1]....
        /*0044*/ 	.word	0xffffffff


	//   ....[2]....
        /*0048*/ 	.word	0xffffffff


	//   ....[3]....
        /*004c*/ 	.word	0xffffffff


	//----- nvinfo : EIATTR_COOP_GROUP_INSTR_OFFSETS
	.align		4
.L_937:
        /*0050*/ 	.byte	0x04, 0x28
        /*0052*/ 	.short	(.L_939 - .L_938)


	//   ....[0]....
.L_938:
        /*0054*/ 	.word	0x0000ba60


	//   ....[1]....
        /*0058*/ 	.word	0x0000ba70


	//   ....[2]....
        /*005c*/ 	.word	0x0000ea50


	//   ....[3]....
        /*0060*/ 	.word	0x0000ea60


	//----- nvinfo : EIATTR_SYSCALL_OFFSETS
	.align		4
.L_939:
        /*0064*/ 	.byte	0x04, 0x46
        /*0066*/ 	.short	(.L_941 - .L_940)


	//   ....[0]....
.L_940:
        /*0068*/ 	.word	0x0000ecd0


	//   ....[1]....
        /*006c*/ 	.word	0x0000eef0


	//   ....[2]....
        /*0070*/ 	.word	0x0000f200


	//   ....[3]....
        /*0074*/ 	.word	0x0000f420


	//----- nvinfo : EIATTR_EXIT_INSTR_OFFSETS
	.align		4
.L_941:
        /*0078*/ 	.byte	0x04, 0x1c
        /*007a*/ 	.short	(.L_943 - .L_942)


	//   ....[0]....
.L_942:
        /*007c*/ 	.word	0x0000e330


	//   ....[1]....
        /*0080*/ 	.word	0x0000eae0


	//   ....[2]....
        /*0084*/ 	.word	0x0000ed20


	//   ....[3]....
        /*0088*/ 	.word	0x0000ed40


	//   ....[4]....
        /*008c*/ 	.word	0x0000ef40


	//   ....[5]....
        /*0090*/ 	.word	0x0000ef60


	//   ....[6]....
        /*0094*/ 	.word	0x0000ef90


	//   ....[7]....
        /*0098*/ 	.word	0x0000efd0


	//   ....[8]....
        /*009c*/ 	.word	0x0000f010


	//   ....[9]....
        /*00a0*/ 	.word	0x0000f250


	//   ....[10]....
        /*00a4*/ 	.word	0x0000f270


	//   ....[11]....
        /*00a8*/ 	.word	0x0000f470


	//   ....[12]....
        /*00ac*/ 	.word	0x0000f490


	//----- nvinfo : EIATTR_MAX_THREADS
	.align		4
.L_943:
        /*00b0*/ 	.byte	0x04, 0x05
        /*00b2*/ 	.short	(.L_945 - .L_944)
.L_944:
        /*00b4*/ 	.word	0x00000200
        /*00b8*/ 	.word	0x00000001
        /*00bc*/ 	.word	0x00000001


	//----- nvinfo : EIATTR_CRS_STACK_SIZE
	.align		4
.L_945:
        /*00c0*/ 	.byte	0x04, 0x1e
        /*00c2*/ 	.short	(.L_947 - .L_946)
.L_946:
        /*00c4*/ 	.word	0x00000000


	//----- nvinfo : EIATTR_CBANK_PARAM_SIZE
	.align		4
.L_947:
        /*00c8*/ 	.byte	0x03, 0x19
        /*00ca*/ 	.short	0x0420


	//----- nvinfo : EIATTR_PARAM_CBANK
	.align		4
        /*00cc*/ 	.byte	0x04, 0x0a
        /*00ce*/ 	.short	(.L_949 - .L_948)
	.align		4
.L_948:
        /*00d0*/ 	.word	index@(.nv.constant0._ZN2at6native13reduce_kernelILi512ELi1ENS0_8ReduceOpIN3c108BFloat16ENS0_14func_wrapper_tIdZNS0_15xor_sum_functorIS4_vEclERNS_14TensorIteratorEEUlddE_EEjdLi4ELi4EEEEEvT1_)
        /*00d4*/ 	.short	0x0210
        /*00d6*/ 	.short	0x0420


	//----- nvinfo : EIATTR_SW_WAR
	.align		4
.L_949:
        /*00d8*/ 	.byte	0x04, 0x36
        /*00da*/ 	.short	(.L_951 - .L_950)
.L_950:
        /*00dc*/ 	.word	0x00000008
.L_951:


//--------------------- .nv.info._ZN2at6native13reduce_kernelILi256ELi2ENS0_8ReduceOpIN3c108BFloat16ENS0_14func_wrapper_tIdZNS0_15xor_sum_functorIS4_vEclERNS_14TensorIteratorEEUlddE_EEjdLi4ELi4EEEEEvT1_ --------------------------
	.section	.nv.info._ZN2at6native13reduce_kernelILi256ELi2ENS0_8ReduceOpIN3c108BFloat16ENS0_14func_wrapper_tIdZNS0_15xor_sum_functorIS4_vEclERNS_14TensorIteratorEEUlddE_EEjdLi4ELi4EEEEEvT1_,"",@"SHT_CUDA_INFO"
	.sectionflags	@""
	.align	4


	//----- nvinfo : EIATTR_CUDA_API_VERSION
	.align		4
        /*0000*/ 	.byte	0x04, 0x37
        /*0002*/ 	.short	(.L_953 - .L_952)
.L_952:
        /*0004*/ 	.word	0x00000082


	//----- nvinfo : EIATTR_KPARAM_INFO
	.align		4
.L_953:
        /*0008*/ 	.byte	0x04, 0x17
        /*000a*/ 	.short	(.L_955 - .L_954)
.L_954:
        /*000c*/ 	.word	0x00000000
        /*0010*/ 	.short	0x0000
        /*0012*/ 	.short	0x0000
        /*0014*/ 	.byte	0x00, 0xf0, 0x81, 0x10


	//----- nvinfo : EIATTR_SPARSE_MMA_MASK
	.align		4
.L_955:
        /*0018*/ 	.byte	0x03, 0x50
        /*001a*/ 	.short	0x0000


	//----- nvinfo : EIATTR_MAXREG_COUNT
	.align		4
        /*001c*/ 	.byte	0x03, 0x1b
        /*001e*/ 	.short	0x0040


	//----- nvinfo : EIATTR_NUM_BARRIERS
	.align		4
        /*0020*/ 	.byte	0x02, 0x4c
        /*0022*/ 	.byte	0x01
	.zero		1


	//----- nvinfo : EIATTR_EXTERNS
	.align		4
        /*0024*/ 	.byte	0x04, 0x0f
        /*0026*/ 	.short	(.L_957 - .L_956)


	//   ....[0]....
	.align		4
.L_956:
        /*0028*/ 	.word	index@(__assertfail)


	//----- nvinfo : EIATTR_MERCURY_ISA_VERSION
	.align		4
.L_957:
        /*002c*/ 	.byte	0x03, 0x5f
        /*002e*/ 	.short	0x0101


	//----- nvinfo : EIATTR_INT_WARP_WIDE_INSTR_OFFSETS
	.align		4
        /*0030*/ 	.byte	0x04, 0x31
        /*0032*/ 	.short	(.L_959 - .L_958)


	//   ....[0]....
.L_958:
        /*0034*/ 	.word	0x000118a0


	//   ....[1]....
        /*0038*/ 	.word	0x00011990


	//----- nvinfo : EIATTR_COOP_GROUP_MASK_REGIDS
	.align		4
.L_959:
        /*003c*/ 	.byte	0x04, 0x29
        /*003e*/ 	.short	(.L_961 - .L_960)


	//   ....[0]....
.L_960:
        /*0040*/ 	.word	0xffffffff


	//   ....[1]....
        /*0044*/ 	.word	0xffffffff


	//   ....[2]....
        /*0048*/ 	.word	0xffffffff


	//   ....[3]....
        /*004c*/ 	.word	0xffffffff


	//   ....[4]....
        /*0050*/ 	.word	0xffffffff


	//   ....[5]....
        /*0054*/ 	.word	0xffffffff


	//   ....[6]....
        /*0058*/ 	.word	0xffffffff


	//   ....[7]....
        /*005c*/ 	.word	0xffffffff


	//----- nvinfo : EIATTR_COOP_GROUP_INSTR_OFFSETS
	.align		4
.L_961:
        /*0060*/ 	.byte	0x04, 0x28
        /*0062*/ 	.short	(.L_963 - .L_962)


	//   ....[0]....
.L_962:
        /*0064*/ 	.word	0x0000ce40


	//   ....[1]....
        /*0068*/ 	.word	0x0000ce50


	//   ....[2]....
        /*006c*/ 	.word	0x0000ce60


	//   ....[3]....
        /*0070*/ 	.word	0x0000ce70


	//   ....[4]....
        /*0074*/ 	.word	0x000123b0


	//   ....[5]....
        /*0078*/ 	.word	0x000123c0


	//   ....[6]....
        /*007c*/ 	.word	0x000123d0


	//   ....[7]....
        /*0080*/ 	.word	0x000123e0


	//----- nvinfo : EIATTR_SYSCALL_OFFSETS
	.align		4
.L_963:
        /*0084*/ 	.byte	0x04, 0x46
        /*0086*/ 	.short	(.L_965 - .L_964)


	//   ....[0]....
.L_964:
        /*0088*/ 	.word	0x000014b0


	//   ....[1]....
        /*008c*/ 	.word	0x00012690


	//   ....[2]....
        /*0090*/ 	.word	0x000127f0


	//   ....[3]....
        /*0094*/ 	.word	0x00012a60


	//   ....[4]....
        /*0098*/ 	.word	0x00012bc0


	//   ....[5]....
        /*009c*/ 	.word	0x00012f50


	//   ....[6]....
        /*00a0*/ 	.word	0x000130b0


	//   ....[7]....
        /*00a4*/ 	.word	0x00013350


	//   ....[8]....
        /*00a8*/ 	.word	0x000134b0


	//----- nvinfo : EIATTR_EXIT_INSTR_OFFSETS
	.align		4
.L_965:
        /*00ac*/ 	.byte	0x04, 0x1c
        /*00ae*/ 	.short	(.L_967 - .L_966)


	//   ....[0]....
.L_966:
        /*00b0*/ 	.word	0x00011a50


	//   ....[1]....
        /*00b4*/ 	.word	0x00012460


	//   ....[2]....
        /*00b8*/ 	.word	0x00012840


	//   ....[3]....
        /*00bc*/ 	.word	0x00012870


	//   ....[4]....
        /*00c0*/ 	.word	0x00012c10


	//   ....[5]....
        /*00c4*/ 	.word	0x00012c40


	//   ....[6]....
        /*00c8*/ 	.word	0x00012c70


	//   ....[7]....
        /*00cc*/ 	.word	0x00012cb0


	//   ....[8]....
        /*00d0*/ 	.word	0x00012cf0


	//   ....[9]....
        /*00d4*/ 	.word	0x00013100


	//   ....[10]....
        /*00d8*/ 	.word	0x00013130


	//   ....[11]....
        /*00dc*/ 	.word	0x00013500


	//   ....[12]....
        /*00e0*/ 	.word	0x00013530


	//----- nvinfo : EIATTR_MAX_THREADS
	.align		4
.L_967:
        /*00e4*/ 	.byte	0x04, 0x05
        /*00e6*/ 	.short	(.L_969 - .L_968)
.L_968:
        /*00e8*/ 	.word	0x00000100
        /*00ec*/ 	.word	0x00000001
        /*00f0*/ 	.word	0x00000001


	//----- nvinfo : EIATTR_CRS_STACK_SIZE
	.align		4
.L_969:
        /*00f4*/ 	.byte	0x04, 0x1e
        /*00f6*/ 	.short	(.L_971 - .L_970)
.L_970:
        /*00f8*/ 	.word	0x00000000


	//----- nvinfo : EIATTR_CBANK_PARAM_SIZE
	.align		4
.L_971:
        /*00fc*/ 	.byte	0x03, 0x19
        /*00fe*/ 	.short	0x0420


	//----- nvinfo : EIATTR_PARAM_CBANK
	.align		4
        /*0100*/ 	.byte	0x04, 0x0a
        /*0102*/ 	.short	(.L_973 - .L_972)
	.align		4
.L_972:
        /*0104*/ 	.word	index@(.nv.constant0._ZN2at6native13reduce_kernelILi256ELi2ENS0_8ReduceOpIN3c108BFloat16ENS0_14func_wrapper_tIdZNS0_15xor_sum_functorIS4_vEclERNS_14TensorIteratorEEUlddE_EEjdLi4ELi4EEEEEvT1_)
        /*0108*/ 	.short	0x0210
        /*010a*/ 	.short	0x0420


	//----- nvinfo : EIATTR_SW_WAR
	.align		4
.L_973:
        /*010c*/ 	.byte	0x04, 0x36
        /*010e*/ 	.short	(.L_975 - .L_974)
.L_974:
        /*0110*/ 	.word	0x00000008
.L_975:


//--------------------- .nv.info._ZN2at6native13reduce_kernelILi128ELi4ENS0_8ReduceOpIN3c108BFloat16ENS0_14func_wrapper_tIdZNS0_15xor_sum_functorIS4_vEclERNS_14TensorIteratorEEUlddE_EEjdLi4ELi4EEEEEvT1_ --------------------------
	.section	.nv.info._ZN2at6native13reduce_kernelILi128ELi4ENS0_8ReduceOpIN3c108BFloat16ENS0_14func_wrapper_tIdZNS0_15xor_sum_functorIS4_vEclERNS_14TensorIteratorEEUlddE_EEjdLi4ELi4EEEEEvT1_,"",@"SHT_CUDA_INFO"
	.sectionflags	@""
	.align	4


	//----- nvinfo : EIATTR_CUDA_API_VERSION
	.align		4
        /*0000*/ 	.byte	0x04, 0x37
        /*0002*/ 	.short	(.L_977 - .L_976)
.L_976:
        /*0004*/ 	.word	0x00000082


	//----- nvinfo : EIATTR_KPARAM_INFO
	.align		4
.L_977:
        /*0008*/ 	.byte	0x04, 0x17
        /*000a*/ 	.short	(.L_979 - .L_978)
.L_978:
        /*000c*/ 	.word	0x00000000
        /*0010*/ 	.short	0x0000
        /*0012*/ 	.short	0x0000
        /*0014*/ 	.byte	0x00, 0xf0, 0x81, 0x10


	//----- nvinfo : EIATTR_SPARSE_MMA_MASK
	.align		4
.L_979:
        /*0018*/ 	.byte	0x03, 0x50
        /*001a*/ 	.short	0x0000


	//----- nvinfo : EIATTR_MAXREG_COUNT
	.align		4
        /*001c*/ 	.byte	0x03, 0x1b
        /*001e*/ 	.short	0x0080


	//----- nvinfo : EIATTR_NUM_BARRIERS
	.align		4
        /*0020*/ 	.byte	0x02, 0x4c
        /*0022*/ 	.byte	0x01
	.zero		1


	//----- nvinfo : EIATTR_EXTERNS
	.align		4
        /*0024*/ 	.byte	0x04, 0x0f
        /*0026*/ 	.short	(.L_981 - .L_980)


	//   ....[0]....
	.align		4
.L_980:
        /*0028*/ 	.word	index@(__assertfail)


	//----- nvinfo : EIATTR_MERCURY_ISA_VERSION
	.align		4
.L_981:
        /*002c*/ 	.byte	0x03, 0x5f
        /*002e*/ 	.short	0x0101


	//----- nvinfo : EIATTR_INT_WARP_WIDE_INSTR_OFFSETS
	.align		4
        /*0030*/ 	.byte	0x04, 0x31
        /*0032*/ 	.short	(.L_983 - .L_982)


	//   ....[0]....
.L_982:
        /*0034*/ 	.word	0x00017a00


	//   ....[1]....
        /*0038*/ 	.word	0x00017af0


	//----- nvinfo : EIATTR_COOP_GROUP_MASK_REGIDS
	.align		4
.L_983:
        /*003c*/ 	.byte	0x04, 0x29
        /*003e*/ 	.short	(.L_985 - .L_984)


	//   ....[0]....
.L_984:
        /*0040*/ 	.word	0xffffffff


	//   ....[1]....
        /*0044*/ 	.word	0xffffffff


	//   ....[2]....
        /*0048*/ 	.word	0xffffffff


	//   ....[3]....
        /*004c*/ 	.word	0xffffffff


	//   ....[4]....
        /*0050*/ 	.word	0xffffffff


	//   ....[5]....
        /*0054*/ 	.word	0xffffffff


	//   ....[6]....
        /*0058*/ 	.word	0xffffffff


	//   ....[7]....
        /*005c*/ 	.word	0xffffffff


	//   ....[8]....
        /*0060*/ 	.word	0xffffffff


	//   ....[9]....
        /*0064*/ 	.word	0xffffffff


	//   ....[10]....
        /*0068*/ 	.word	0xffffffff


	//   ....[11]....
        /*006c*/ 	.word	0xffffffff


	//   ....[12]....
        /*0070*/ 	.word	0xffffffff


	//   ....[13]....
        /*0074*/ 	.word	0xffffffff


	//   ....[14]....
        /*0078*/ 	.word	0xffffffff


	//   ....[15]....
        /*007c*/ 	.word	0xffffffff


	//----- nvinfo : EIATTR_COOP_GROUP_INSTR_OFFSETS
	.align		4
.L_985:
        /*0080*/ 	.byte	0x04, 0x28
        /*0082*/ 	.short	(.L_987 - .L_986)


	//   ....[0]....
.L_986:
        /*0084*/ 	.word	0x0000e970


	//   ....[1]....
        /*0088*/ 	.word	0x0000e980


	//   ....[2]....
        /*008c*/ 	.word	0x0000e990


	//   ....[3]....
        /*0090*/ 	.word	0x0000e9a0


	//   ....[4]....
        /*0094*/ 	.word	0x0000e9b0


	//   ....[5]....
        /*0098*/ 	.word	0x0000e9c0


	//   ....[6]....
        /*009c*/ 	.word	0x0000e9d0


	//   ....[7]....
        /*00a0*/ 	.word	0x0000e9f0


	//   ....[8]....
        /*00a4*/ 	.word	0x000188b0


	//   ....[9]....
        /*00a8*/ 	.word	0x000188c0


	//   ....[10]....
        /*00ac*/ 	.word	0x000188d0


	//   ....[11]....
        /*00b0*/ 	.word	0x000188e0


	//   ....[12]....
        /*00b4*/ 	.word	0x000188f0


	//   ....[13]....
        /*00b8*/ 	.word	0x00018900


	//   ....[14]....
        /*00bc*/ 	.word	0x00018910


	//   ....[15]....
        /*00c0*/ 	.word	0x00018930


	//----- nvinfo : EIATTR_SYSCALL_OFFSETS
	.align		4
.L_987:
        /*00c4*/ 	.byte	0x04, 0x46
        /*00c6*/ 	.short	(.L_989 - .L_988)


	//   ....[0]....
.L_988:
        /*00c8*/ 	.word	0x00001420


	//   ....[1]....
        /*00cc*/ 	.word	0x00018ce0


	//   ....[2]....
        /*00d0*/ 	.word	0x00018e40


	//   ....[3]....
        /*00d4*/ 	.word	0x00018fa0


	//   ....[4]....
        /*00d8*/ 	.word	0x00019100


	//   ....[5]....
        /*00dc*/ 	.word	0x00019460


	//   ....[6]....
        /*00e0*/ 	.word	0x000195c0


	//   ....[7]....
        /*00e4*/ 	.word	0x00019720


	//   ....[8]....
        /*00e8*/ 	.word	0x00019880


	//   ....[9]....
        /*00ec*/ 	.word	0x00019cb0


	//   ....[10]....
        /*00f0*/ 	.word	0x00019e10


	//   ....[11]....
        /*00f4*/ 	.word	0x00019f70


	//   ....[12]....
        /*00f8*/ 	.word	0x0001a0d0


	//   ....[13]....
        /*00fc*/ 	.word	0x0001a410


	//   ....[14]....
        /*0100*/ 	.word	0x0001a570


	//   ....[15]....
        /*0104*/ 	.word	0x0001a6d0


	//   ....[16]....
        /*0108*/ 	.word	0x0001a830


	//----- nvinfo : EIATTR_EXIT_INSTR_OFFSETS
	.align		4
.L_989:
        /*010c*/ 	.byte	0x04, 0x1c
        /*010e*/ 	.short	(.L_991 - .L_990)


	//   ....[0]....
.L_990:
        /*0110*/ 	.word	0x00017bb0


	//   ....[1]....
        /*0114*/ 	.word	0x000189e0


	//   ....[2]....
        /*0118*/ 	.word	0x00019150


	//   ....[3]....
        /*011c*/ 	.word	0x000191a0


	//   ....[4]....
        /*0120*/ 	.word	0x000198d0


	//   ....[5]....
        /*0124*/ 	.word	0x00019920


	//   ....[6]....
        /*0128*/ 	.word	0x00019950


	//   ....[7]....
        /*012c*/ 	.word	0x00019990


	//   ....[8]....
        /*0130*/ 	.word	0x000199d0


	//   ....[9]....
        /*0134*/ 	.word	0x0001a120


	//   ....[10]....
        /*0138*/ 	.word	0x0001a170


	//   ....[11]....
        /*013c*/ 	.word	0x0001a880


	//   ....[12]....
        /*0140*/ 	.word	0x0001a8d0


	//----- nvinfo : EIATTR_MAX_THREADS
	.align		4
.L_991:
        /*0144*/ 	.byte	0x04, 0x05
        /*0146*/ 	.short	(.L_993 - .L_992)
.L_992:
        /*0148*/ 	.word	0x00000080
        /*014c*/ 	.word	0x00000001
        /*0150*/ 	.word	0x00000001


	//----- nvinfo : EIATTR_CRS_STACK_SIZE
	.align		4
.L_993:
        /*0154*/ 	.byte	0x04, 0x1e
        /*0156*/ 	.short	(.L_995 - .L_994)
.L_994:
        /*0158*/ 	.word	0x00000000


	//----- nvinfo : EIATTR_CBANK_PARAM_SIZE
	.align		4
.L_995:
        /*015c*/ 	.byte	0x03, 0x19
        /*015e*/ 	.short	0x0420


	//----- nvinfo : EIATTR_PARAM_CBANK
	.align		4
        /*0160*/ 	.byte	0x04, 0x0a
        /*0162*/ 	.short	(.L_997 - .L_996)
	.align		4
.L_996:
        /*0164*/ 	.word	index@(.nv.constant0._ZN2at6native13reduce_kernelILi128ELi4ENS0_8ReduceOpIN3c108BFloat16ENS0_14func_wrapper_tIdZNS0_15xor_sum_functorIS4_vEclERNS_14TensorIteratorEEUlddE_EEjdLi4ELi4EEEEEvT1_)
        /*0168*/ 	.short	0x0210
        /*016a*/ 	.short	0x0420


	//----- nvinfo : EIATTR_SW_WAR
	.align		4
.L_997:
        /*016c*/ 	.byte	0x04, 0x36
        /*016e*/ 	.short	(.L_999 - .L_998)
.L_998:
        /*0170*/ 	.word	0x00000008
.L_999:


//--------------------- .nv.info._ZN2at6native13reduce_kernelILi512ELi1ENS0_8ReduceOpIN3c104HalfENS0_14func_wrapper_tIdZNS0_15xor_sum_functorIS4_vEclERNS_14TensorIteratorEEUlddE_EEjdLi4ELi4EEEEEvT1_ --------------------------
	.section	.nv.info._ZN2at6native13reduce_kernelILi512ELi1ENS0_8ReduceOpIN3c104HalfENS0_14func_wrapper_tIdZNS0_15xor_sum_functorIS4_vEclERNS_14TensorIteratorEEUlddE_EEjdLi4ELi4EEEEEvT1_,"",@"SHT_CUDA_INFO"
	.sectionflags	@""
	.align	4


	//----- nvinfo : EIATTR_CUDA_API_VERSION
	.align		4
        /*0000*/ 	.byte	0x04, 0x37
        /*0002*/ 	.short	(.L_1001 - .L_1000)
.L_1000:
        /*0004*/ 	.word	0x00000082


	//----- nvinfo : EIATTR_KPARAM_INFO
	.align		4
.L_1001:
        /*0008*/ 	.byte	0x04, 0x17
        /*000a*/ 	.short	(.L_1003 - .L_1002)
.L_1002:
        /*000c*/ 	.word	0x00000000
        /*0010*/ 	.short	0x0000
        /*0012*/ 	.short	0x0000
        /*0014*/ 	.byte	0x00, 0xf0, 0x81, 0x10


	//----- nvinfo : EIATTR_SPARSE_MMA_MASK
	.align		4
.L_1003:
        /*0018*/ 	.byte	0x03, 0x50
        /*001a*/ 	.short	0x0000


	//----- nvinfo : EIATTR_MAXREG_COUNT
	.align		4
        /*001c*/ 	.byte	0x03, 0x1b
        /*001e*/ 	.short	0x0020


	//----- nvinfo : EIATTR_NUM_BARRIERS
	.align		4
        /*0020*/ 	.byte	0x02, 0x4c
        /*0022*/ 	.byte	0x01
	.zero		1


	//----- nvinfo : EIATTR_EXTERNS
	.align		4
        /*0024*/ 	.byte	0x04, 0x0f
        /*0026*/ 	.short	(.L_1005 - .L_1004)


	//   ....[0]....
	.align		4
.L_1004:
        /*0028*/ 	.word	index@(__assertfail)


	//----- nvinfo : EIATTR_MERCURY_ISA_VERSION
	.align		4
.L_1005:
        /*002c*/ 	.byte	0x03, 0x5f
        /*002e*/ 	.short	0x0101


	//----- nvinfo : EIATTR_INT_WARP_WIDE_INSTR_OFFSETS
	.align		4
        /*0030*/ 	.byte	0x04, 0x31
        /*0032*/ 	.short	(.L_1007 - .L_1006)


	//   ....[0]....
.L_1006:
        /*0034*/ 	.word	0x0000e180


	//   ....[1]....
        /*0038*/ 	.word	0x0000e270


	//----- nvinfo : EIATTR_COOP_GROUP_MASK_REGIDS
	.align		4
.L_1007:
        /*003c*/ 	.byte	0x04, 0x29
        /*003e*/ 	.short	(.L_1009 - .L_1008)


	//   ....[0]....
.L_1008:
        /*0040*/ 	.word	0xffffffff


	//   ....[1]....
        /*0044*/ 	.word	0xffffffff


	//   ....[2]....
        /*0048*/ 	.word	0xffffffff


	//   ....[3]....
        /*004c*/ 	.word	0xffffffff


	//----- nvinfo : EIATTR_COOP_GROUP_INSTR_OFFSETS
	.align		4
.L_1009:
        /*0050*/ 	.byte	0x04, 0x28
        /*0052*/ 	.short	(.L_1011 - .L_1010)


	//   ....[0]....
.L_1010:
        /*0054*/ 	.word	0x0000ba40


	//   ....[1]....
        /*0058*/ 	.word	0x0000ba50


	//   ....[2]....
        /*005c*/ 	.word	0x0000ea30


	//   ....[3]....
        /*0060*/ 	.word	0x0000ea40


	//----- nvinfo : EIATTR_SYSCALL_OFFSETS
	.align		4
.L_1011:
        /*0064*/ 	.byte	0x04, 0x46
        /*0066*/ 	.short	(.L_1013 - .L_1012)


	//   ....[0]....
.L_1012:
        /*0068*/ 	.word	0x0000ecb0


	//   ....[1]....
        /*006c*/ 	.word	0x0000eed0


	//   ....[2]....
        /*0070*/ 	.word	0x0000f1e0


	//   ....[3]....
        /*0074*/ 	.word	0x0000f400


	//----- nvinfo : EIATTR_EXIT_INSTR_OFFSETS
	.align		4
.L_1013:
        /*0078*/ 	.byte	0x04, 0x1c
        /*007a*/ 	.short	(.L_1015 - .L_1014)


	//   ....[0]....
.L_1014:
        /*007c*/ 	.word	0x0000e310


	//   ....[1]....
        /*0080*/ 	.word	0x0000eac0


	//   ....[2]....
        /*0084*/ 	.word	0x0000ed00


	//   ....[3]....
        /*0088*/ 	.word	0x0000ed20


	//   ....[4]....
        /*008c*/ 	.word	0x0000ef20


	//   ....[5]....
        /*0090*/ 	.word	0x0000ef40


	//   ....[6]....
        /*0094*/ 	.word	0x0000ef70


	//   ....[7]....
        /*0098*/ 	.word	0x0000efb0


	//   ....[8]....
        /*009c*/ 	.word	0x0000eff0


	//   ....[9]....
        /*00a0*/ 	.word	0x0000f230


	//   ....[10]....
        /*00a4*/ 	.word	0x0000f250


	//   ....[11]....
        /*00a8*/ 	.word	0x0000f450


	//   ....[12]....
        /*00ac*/ 	.word	0x0000f470


	//----- nvinfo : EIATTR_MAX_THREADS
	.align		4
.L_1015:
        /*00b0*/ 	.byte	0x04, 0x05
        /*00b2*/ 	.short	(.L_1017 - .L_1016)
.L_1016:
        /*00b4*/ 	.word	0x00000200
        /*00b8*/ 	.word	0x00000001
        /*00bc*/ 	.word	0x00000001


	//----- nvinfo : EIATTR_CRS_STACK_SIZE
	.align		4
.L_1017:
        /*00c0*/ 	.byte	0x04, 0x1e
        /*00c2*/ 	.short	(.L_1019 - .L_1018)
.L_1018:
        /*00c4*/ 	.word	0x00000000


	//----- nvinfo : EIATTR_CBANK_PARAM_SIZE
	.align		4
.L_1019:
        /*00c8*/ 	.byte	0x03, 0x19
        /*00ca*/ 	.short	0x0420


	//----- nvinfo : EIATTR_PARAM_CBANK
	.align		4
        /*00cc*/ 	.byte	0x04, 0x0a
        /*00ce*/ 	.short	(.L_1021 - .L_1020)
	.align		4
.L_1020:
        /*00d0*/ 	.word	index@(.nv.constant0._ZN2at6native13reduce_kernelILi512ELi1ENS0_8ReduceOpIN3c104HalfENS0_14func_wrapper_tIdZNS0_15xor_sum_functorIS4_vEclERNS_14TensorIteratorEEUlddE_EEjdLi4ELi4EEEEEvT1_)
        /*00d4*/ 	.short	0x0210
        /*00d6*/ 	.short	0x0420


	//----- nvinfo : EIATTR_SW_WAR
	.align		4
.L_1021:
        /*00d8*/ 	.byte	0x04, 0x36
        /*00da*/ 	.short	(.L_1023 - .L_1022)
.L_1022:
        /*00dc*/ 	.word	0x00000008
.L_1023:


//--------------------- .nv.info._ZN2at6native13reduce_kernelILi256ELi2ENS0_8ReduceOpIN3c104HalfENS0_14func_wrapper_tIdZNS0_15xor_sum_functorIS4_vEclERNS_14TensorIteratorEEUlddE_EEjdLi4ELi4EEEEEvT1_ --------------------------
	.section	.nv.info._ZN2at6native13reduce_kernelILi256ELi2ENS0_8ReduceOpIN3c104HalfENS0_14func_wrapper_tIdZNS0_15xor_sum_functorIS4_vEclERNS_14TensorIteratorEEUlddE_EEjdLi4ELi4EEEEEvT1_,"",@"SHT_CUDA_INFO"
	.sectionflags	@""
	.align	4


	//----- nvinfo : EIATTR_CUDA_API_VERSION
	.align		4
        /*0000*/ 	.byte	0x04, 0x37
        /*0002*/ 	.short	(.L_1025 - .L_1024)
.L_1024:
        /*0004*/ 	.word	0x00000082


	//----- nvinfo : EIATTR_KPARAM_INFO
	.align		4
.L_1025:
        /*0008*/ 	.byte	0x04, 0x17
        /*000a*/ 	.short	(.L_1027 - .L_1026)
.L_1026:
        /*000c*/ 	.word	0x00000000
        /*0010*/ 	.short	0x0000
        /*0012*/ 	.short	0x0000
        /*0014*/ 	.byte	0x00, 0xf0, 0x81, 0x10


	//----- nvinfo : EIATTR_SPARSE_MMA_MASK
	.align		4
.L_1027:
        /*0018*/ 	.byte	0x03, 0x50
        /*001a*/ 	.short	0x0000


	//----- nvinfo : EIATTR_MAXREG_COUNT
	.align		4
        /*001c*/ 	.byte	0x03, 0x1b
        /*001e*/ 	.short	0x0040


	//----- nvinfo : EIATTR_NUM_BARRIERS
	.align		4
        /*0020*/ 	.byte	0x02, 0x4c
        /*0022*/ 	.byte	0x01
	.zero		1


	//----- nvinfo : EIATTR_EXTERNS
	.align		4
        /*0024*/ 	.byte	0x04, 0x0f
        /*0026*/ 	.short	(.L_1029 - .L_1028)


	//   ....[0]....
	.align		4
.L_1028:
        /*0028*/ 	.word	index@(__assertfail)


	//----- nvinfo : EIATTR_MERCURY_ISA_VERSION
	.align		4
.L_1029:
        /*002c*/ 	.byte	0x03, 0x5f
        /*002e*/ 	.short	0x0101


	//----- nvinfo : EIATTR_INT_WARP_WIDE_INSTR_OFFSETS
	.align		4
        /*0030*/ 	.byte	0x04, 0x31
        /*0032*/ 	.short	(.L_1031 - .L_1030)


	//   ....[0]....
.L_1030:
        /*0034*/ 	.word	0x00011790


	//   ....[1]....
        /*0038*/ 	.word	0x00011880


	//----- nvinfo : EIATTR_COOP_GROUP_MASK_REGIDS
	.align		4
.L_1031:
        /*003c*/ 	.byte	0x04, 0x29
        /*003e*/ 	.short	(.L_1033 - .L_1032)


	//   ....[0]....
.L_1032:
        /*0040*/ 	.word	0xffffffff


	//   ....[1]....
        /*0044*/ 	.word	0xffffffff


	//   ....[2]....
        /*0048*/ 	.word	0xffffffff


	//   ....[3]....
        /*004c*/ 	.word	0xffffffff


	//   ....[4]....
        /*0050*/ 	.word	0xffffffff


	//   ....[5]....
        /*0054*/ 	.word	0xffffffff


	//   ....[6]....
        /*0058*/ 	.word	0xffffffff


	//   ....[7]....
        /*005c*/ 	.word	0xffffffff


	//----- nvinfo : EIATTR_COOP_GROUP_INSTR_OFFSETS
	.align		4
.L_1033:
        /*0060*/ 	.byte	0x04, 0x28
        /*0062*/ 	.short	(.L_1035 - .L_1034)


	//   ....[0]....
.L_1034:
        /*0064*/ 	.word	0x0000cd30


	//   ....[1]....
        /*0068*/ 	.word	0x0000cd40


	//   ....[2]....
        /*006c*/ 	.word	0x0000cd50


	//   ....[3]....
        /*0070*/ 	.word	0x0000cd60


	//   ....[4]....
        /*0074*/ 	.word	0x000122a0


	//   ....[5]....
        /*0078*/ 	.word	0x000122b0


	//   ....[6]....
        /*007c*/ 	.word	0x000122c0


	//   ....[7]....
        /*0080*/ 	.word	0x000122d0


	//----- nvinfo : EIATTR_SYSCALL_OFFSETS
	.align		4
.L_1035:
        /*0084*/ 	.byte	0x04, 0x46
        /*0086*/ 	.short	(.L_1037 - .L_1036)


	//   ....[0]....
.L_1036:
        /*0088*/ 	.word	0x000014b0


	//   ....[1]....
        /*008c*/ 	.word	0x00012580


	//   ....[2]....
        /*0090*/ 	.word	0x000126e0


	//   ....[3]....
        /*0094*/ 	.word	0x00012950


	//   ....[4]....
        /*0098*/ 	.word	0x00012ab0


	//   ....[5]....
        /*009c*/ 	.word	0x00012e40


	//   ....[6]....
        /*00a0*/ 	.word	0x00012fa0


	//   ....[7]....
        /*00a4*/ 	.word	0x00013240


	//   ....[8]....
        /*00a8*/ 	.word	0x000133a0


	//----- nvinfo : EIATTR_EXIT_INSTR_OFFSETS
	.align		4
.L_1037:
        /*00ac*/ 	.byte	0x04, 0x1c
        /*00ae*/ 	.short	(.L_1039 - .L_1038)


	//   ....[0]....
.L_1038:
        /*00b0*/ 	.word	0x00011940


	//   ....[1]....
        /*00b4*/ 	.word	0x00012350


	//   ....[2]....
        /*00b8*/ 	.word	0x00012730


	//   ....[3]....
        /*00bc*/ 	.word	0x00012760


	//   ....[4]....
        /*00c0*/ 	.word	0x00012b00


	//   ....[5]....
        /*00c4*/ 	.word	0x00012b30


	//   ....[6]....
        /*00c8*/ 	.word	0x00012b60


	//   ....[7]....
        /*00cc*/ 	.word	0x00012ba0


	//   ....[8]....
        /*00d0*/ 	.word	0x00012be0


	//   ....[9]....
        /*00d4*/ 	.word	0x00012ff0


	//   ....[10]....
        /*00d8*/ 	.word	0x00013020


	//   ....[11]....
        /*00dc*/ 	.word	0x000133f0


	//   ....[12]....
        /*00e0*/ 	.word	0x00013420


	//----- nvinfo : EIATTR_MAX_THREADS
	.align		4
.L_1039:
        /*00e4*/ 	.byte	0x04, 0x05
        /*00e6*/ 	.short	(.L_1041 - .L_1040)
.L_1040:
        /*00e8*/ 	.word	0x00000100
        /*00ec*/ 	.word	0x00000001
        /*00f0*/ 	.word	0x00000001


	//----- nvinfo : EIATTR_CRS_STACK_SIZE
	.align		4
.L_1041:
        /*00f4*/ 	.byte	0x04, 0x1e
        /*00f6*/ 	.short	(.L_1043 - .L_1042)
.L_1042:
        /*00f8*/ 	.word	0x00000000


	//----- nvinfo : EIATTR_CBANK_PARAM_SIZE
	.align		4
.L_1043:
        /*00fc*/ 	.byte	0x03, 0x19
        /*00fe*/ 	.short	0x0420


	//----- nvinfo : EIATTR_PARAM_CBANK
	.align		4
        /*0100*/ 	.byte	0x04, 0x0a
        /*0102*/ 	.short	(.L_1045 - .L_1044)
	.align		4
.L_1044:
        /*0104*/ 	.word	index@(.nv.constant0._ZN2at6native13reduce_kernelILi256ELi2ENS0_8ReduceOpIN3c104HalfENS0_14func_wrapper_tIdZNS0_15xor_sum_functorIS4_vEclERNS_14TensorIteratorEEUlddE_EEjdLi4ELi4EEEEEvT1_)
        /*0108*/ 	.short	0x0210
        /*010a*/ 	.short	0x0420


	//----- nvinfo : EIATTR_SW_WAR
	.align		4
.L_1045:
        /*010c*/ 	.byte	0x04, 0x36
        /*010e*/ 	.short	(.L_1047 - .L_1046)
.L_1046:
        /*0110*/ 	.word	0x00000008
.L_1047:


//--------------------- .nv.info._ZN2at6native13reduce_kernelILi128ELi4ENS0_8ReduceOpIN3c104HalfENS0_14func_wrapper_tIdZNS0_15xor_sum_functorIS4_vEclERNS_14TensorIteratorEEUlddE_EEjdLi4ELi4EEEEEvT1_ --------------------------
	.section	.nv.info._ZN2at6native13reduce_kernelILi128ELi4ENS0_8ReduceOpIN3c104HalfENS0_14func_wrapper_tIdZNS0_15xor_sum_functorIS4_vEclERNS_14TensorIteratorEEUlddE_EEjdLi4ELi4EEEEEvT1_,"",@"SHT_CUDA_INFO"
	.sectionflags	@""
	.align	4


	//----- nvinfo : EIATTR_CUDA_API_VERSION
	.align		4
        /*0000*/ 	.byte	0x04, 0x37
        /*0002*/ 	.short	(.L_1049 - .L_1048)
.L_1048:
        /*0004*/ 	.word	0x00000082


	//----- nvinfo : EIATTR_KPARAM_INFO
	.align		4
.L_1049:
        /*0008*/ 	.byte	0x04, 0x17
        /*000a*/ 	.short	(.L_1051 - .L_1050)
.L_1050:
        /*000c*/ 	.word	0x00000000
        /*0010*/ 	.short	0x0000
        /*0012*/ 	.short	0x0000
        /*0014*/ 	.byte	0x00, 0xf0, 0x81, 0x10


	//----- nvinfo : EIATTR_SPARSE_MMA_MASK
	.align		4
.L_1051:
        /*0018*/ 	.byte	0x03, 0x50
        /*001a*/ 	.short	0x0000


	//----- nvinfo : EIATTR_MAXREG_COUNT
	.align		4
        /*001c*/ 	.byte	0x03, 0x1b
        /*001e*/ 	.short	0x0080


	//----- nvinfo : EIATTR_NUM_BARRIERS
	.align		4
        /*0020*/ 	.byte	0x02, 0x4c
        /*0022*/ 	.byte	0x01
	.zero		1


	//----- nvinfo : EIATTR_EXTERNS
	.align		4
        /*0024*/ 	.byte	0x04, 0x0f
        /*0026*/ 	.short	(.L_1053 - .L_1052)


	//   ....[0]....
	.align		4
.L_1052:
        /*0028*/ 	.word	index@(__assertfail)


	//----- nvinfo : EIATTR_MERCURY_ISA_VERSION
	.align		4
.L_1053:
        /*002c*/ 	.byte	0x03, 0x5f
        /*002e*/ 	.short	0x0101


	//----- nvinfo : EIATTR_INT_WARP_WIDE_INSTR_OFFSETS
	.align		4
        /*0030*/ 	.byte	0x04, 0x31
        /*0032*/ 	.short	(.L_1055 - .L_1054)


	//   ....[0]....
.L_1054:
        /*0034*/ 	.word	0x000175e0


	//   ....[1]....
        /*0038*/ 	.word	0x000176d0


	//----- nvinfo : EIATTR_COOP_GROUP_MASK_REGIDS
	.align		4
.L_1055:
        /*003c*/ 	.byte	0x04, 0x29
        /*003e*/ 	.short	(.L_1057 - .L_1056)


	//   ....[0]....
.L_1056:
        /*0040*/ 	.word	0xffffffff


	//   ....[1]....
        /*0044*/ 	.word	0xffffffff


	//   ....[2]....
        /*0048*/ 	.word	0xffffffff


	//   ....[3]....
        /*004c*/ 	.word	0xffffffff


	//   ....[4]....
        /*0050*/ 	.word	0xffffffff


	//   ....[5]....
        /*0054*/ 	.word	0xffffffff


	//   ....[6]....
        /*0058*/ 	.word	0xffffffff


	//   ....[7]....
        /*005c*/ 	.word	0xffffffff


	//   ....[8]....
        /*0060*/ 	.word	0xffffffff


	//   ....[9]....
        /*0064*/ 	.word	0xffffffff


	//   ....[10]....
        /*0068*/ 	.word	0xffffffff


	//   ....[11]....
        /*006c*/ 	.word	0xffffffff


	//   ....[12]....
        /*0070*/ 	.word	0xffffffff


	//   ....[13]....
        /*0074*/ 	.word	0xffffffff


	//   ....[14]....
        /*0078*/ 	.word	0xffffffff


	//   ....[15]....
        /*007c*/ 	.word	0xffffffff


	//----- nvinfo : EIATTR_COOP_GROUP_INSTR_OFFSETS
	.align		4
.L_1057:
        /*0080*/ 	.byte	0x04, 0x28
        /*0082*/ 	.short	(.L_1059 - .L_1058)


	//   ....[0]....
.L_1058:
        /*0084*/ 	.word	0x0000e590


	//   ....[1]....
        /*0088*/ 	.word	0x0000e5a0


	//   ....[2]....
        /*008c*/ 	.word	0x0000e5b0


	//   ....[3]....
        /*0090*/ 	.word	0x0000e5c0


	//   ....[4]....
        /*0094*/ 	.word	0x0000e5d0


	//   ....[5]....
        /*0098*/ 	.word	0x0000e5e0


	//   ....[6]....
        /*009c*/ 	.word	0x0000e5f0


	//   ....[7]....
        /*00a0*/ 	.word	0x0000e610


	//   ....[8]....
        /*00a4*/ 	.word	0x000184a0


	//   ....[9]....
        /*00a8*/ 	.word	0x000184b0


	//   ....[10]....
        /*00ac*/ 	.word	0x000184c0


	//   ....[11]....
        /*00b0*/ 	.word	0x000184d0


	//   ....[12]....
        /*00b4*/ 	.word	0x000184e0


	//   ....[13]....
        /*00b8*/ 	.word	0x000184f0


	//   ....[14]....
        /*00bc*/ 	.word	0x00018500


	//   ....[15]....
        /*00c0*/ 	.word	0x00018520


	//----- nvinfo : EIATTR_SYSCALL_OFFSETS
	.align		4
.L_1059:
        /*00c4*/ 	.byte	0x04, 0x46
        /*00c6*/ 	.short	(.L_1061 - .L_1060)


	//   ....[0]....
.L_1060:
        /*00c8*/ 	.word	0x00001420


	//   ....[1]....
        /*00cc*/ 	.word	0x00018870


	//   ....[2]....
        /*00d0*/ 	.word	0x000189d0


	//   ....[3]....
        /*00d4*/ 	.word	0x00018b30


	//   ....[4]....
        /*00d8*/ 	.word	0x00018c90


	//   ....[5]....
        /*00dc*/ 	.word	0x00018f90


	//   ....[6]....
        /*00e0*/ 	.word	0x000190f0


	//   ....[7]....
        /*00e4*/ 	.word	0x00019250


	//   ....[8]....
        /*00e8*/ 	.word	0x000193b0


	//   ....[9]....
        /*00ec*/ 	.word	0x00019800


	//   ....[10]....
        /*00f0*/ 	.word	0x00019960


	//   ....[11]....
        /*00f4*/ 	.word	0x00019ac0


	//   ....[12]....
        /*00f8*/ 	.word	0x00019c20


	//   ....[13]....
        /*00fc*/ 	.word	0x00019f80


	//   ....[14]....
        /*0100*/ 	.word	0x0001a0e0


	//   ....[15]....
        /*0104*/ 	.word	0x0001a240


	//   ....[16]....
        /*0108*/ 	.word	0x0001a3a0


	//----- nvinfo : EIATTR_EXIT_INSTR_OFFSETS
	.align		4
.L_1061:
        /*010c*/ 	.byte	0x04, 0x1c
        /*010e*/ 	.short	(.L_1063 - .L_1062)


	//   ....[0]....
.L_1062:
        /*0110*/ 	.word	0x00017790


	//   ....[1]....
        /*0114*/ 	.word	0x000185d0


	//   ....[2]....
        /*0118*/ 	.word	0x00018ce0


	//   ....[3]....
        /*011c*/ 	.word	0x00018d30


	//   ....[4]....
        /*0120*/ 	.word	0x00019400


	//   ....[5]....
        /*0124*/ 	.word	0x00019450


	//   ....[6]....
        /*0128*/ 	.word	0x00019480


	//   ....[7]....
        /*012c*/ 	.word	0x000194c0


	//   ....[8]....
        /*0130*/ 	.word	0x00019500


	//   ....[9]....
        /*0134*/ 	.word	0x00019c70


	//   ....[10]....
        /*0138*/ 	.word	0x00019cc0


	//   ....[11]....
        /*013c*/ 	.word	0x0001a3f0


	//   ....[12]....
        /*0140*/ 	.word	0x0001a440


	//----- nvinfo : EIATTR_MAX_THREADS
	.align		4
.L_1063:
        /*0144*/ 	.byte	0x04, 0x05
        /*0146*/ 	.short	(.L_1065 - .L_1064)
.L_1064:
        /*0148*/ 	.word	0x00000080
        /*014c*/ 	.word	0x00000001
        /*0150*/ 	.word	0x00000001


	//----- nvinfo : EIATTR_CRS_STACK_SIZE
	.align		4
.L_1065:
        /*0154*/ 	.byte	0x04, 0x1e
        /*0156*/ 	.short	(.L_1067 - .L_1066)
.L_1066:
        /*0158*/ 	.word	0x00000000


	//----- nvinfo : EIATTR_CBANK_PARAM_SIZE
	.align		4
.L_1067:
        /*015c*/ 	.byte	0x03, 0x19
        /*015e*/ 	.short	0x0420


	//----- nvinfo : EIATTR_PARAM_CBANK
	.align		4
        /*0160*/ 	.byte	0x04, 0x0a
        /*0162*/ 	.short	(.L_1069 - .L_1068)
	.align		4
.L_1068:
        /*0164*/ 	.word	index@(.nv.constant0._ZN2at6native13reduce_kernelILi128ELi4ENS0_8ReduceOpIN3c104HalfENS0_14func_wrapper_tIdZNS0_15xor_sum_functorIS4_vEclERNS_14TensorIteratorEEUlddE_EEjdLi4ELi4EEEEEvT1_)
        /*0168*/ 	.short	0x0210
        /*016a*/ 	.short	0x0420


	//----- nvinfo : EIATTR_SW_WAR
	.align		4
.L_1069:
        /*016c*/ 	.byte	0x04, 0x36
        /*016e*/ 	.short	(.L_1071 - .L_1070)
.L_1070:
        /*0170*/ 	.word	0x00000008
.L_1071:


//--------------------- .nv.info._ZN2at6native13reduce_kernelILi512ELi1ENS0_8ReduceOpIfNS0_14func_wrapper_tIdZNS0_15xor_sum_functorIfvEclERNS_14TensorIteratorEEUlddE_EEjdLi4ELi4EEEEEvT1_ --------------------------
	.section	.nv.info._ZN2at6native13reduce_kernelILi512ELi1ENS0_8ReduceOpIfNS0_14func_wrapper_tIdZNS0_15xor_sum_functorIfvEclERNS_14TensorIteratorEEUlddE_EEjdLi4ELi4EEEEEvT1_,"",@"SHT_CUDA_INFO"
	.sectionflags	@""
	.align	4


	//----- nvinfo : EIATTR_CUDA_API_VERSION
	.align		4
        /*0000*/ 	.byte	0x04, 0x37
        /*0002*/ 	.short	(.L_1073 - .L_1072)
.L_1072:
        /*0004*/ 	.word	0x00000082


	//----- nvinfo : EIATTR_KPARAM_INFO
	.align		4
.L_1073:
        /*0008*/ 	.byte	0x04, 0x17
        /*000a*/ 	.short	(.L_1075 - .L_1074)
.L_1074:
        /*000c*/ 	.word	0x00000000
        /*0010*/ 	.short	0x0000
        /*0012*/ 	.short	0x0000
        /*0014*/ 	.byte	0x00, 0xf0, 0x81, 0x10


	//----- nvinfo : EIATTR_SPARSE_MMA_MASK
	.align		4
.L_1075:
        /*0018*/ 	.byte	0x03, 0x50
        /*001a*/ 	.short	0x0000


	//----- nvinfo : EIATTR_MAXREG_COUNT
	.align		4
        /*001c*/ 	.byte	0x03, 0x1b
        /*001e*/ 	.short	0x0020


	//----- nvinfo : EIATTR_NUM_BARRIERS
	.align		4
        /*0020*/ 	.byte	0x02, 0x4c
        /*0022*/ 	.byte	0x01
	.zero		1


	//----- nvinfo : EIATTR_EXTERNS
	.align		4
        /*0024*/ 	.byte	0x04, 0x0f
        /*0026*/ 	.short	(.L_1077 - .L_1076)


	//   ....[0]....
	.align		4
.L_1076:
        /*0028*/ 	.word	index@(__assertfail)


	//----- nvinfo : EIATTR_MERCURY_ISA_VERSION
	.align		4
.L_1077:
        /*002c*/ 	.byte	0x03, 0x5f
        /*002e*/ 	.short	0x0101


	//----- nvinfo : EIATTR_INT_WARP_WIDE_INSTR_OFFSETS
	.align		4
        /*0030*/ 	.byte	0x04, 0x31
        /*0032*/ 	.short	(.L_1079 - .L_1078)


	//   ....[0]....
.L_1078:
        /*0034*/ 	.word	0x0000dfa0


	//   ....[1]....
        /*0038*/ 	.word	0x0000e090


	//----- nvinfo : EIATTR_COOP_GROUP_MASK_REGIDS
	.align		4
.L_1079:
        /*003c*/ 	.byte	0x04, 0x29
        /*003e*/ 	.short	(.L_1081 - .L_1080)


	//   ....[0]....
.L_1080:
        /*0040*/ 	.word	0xffffffff


	//   ....[1]....
        /*0044*/ 	.word	0xffffffff


	//   ....[2]....
        /*0048*/ 	.word	0xffffffff


	//   ....[3]....
        /*004c*/ 	.word	0xffffffff


	//----- nvinfo : EIATTR_COOP_GROUP_INSTR_OFFSETS
	.align		4
.L_1081:
        /*0050*/ 	.byte	0x04, 0x28
        /*0052*/ 	.short	(.L_1083 - .L_1082)


	//   ....[0]....
.L_1082:
        /*0054*/ 	.word	0x0000b860


	//   ....[1]....
        /*0058*/ 	.word	0x0000b870


	//   ....[2]....
        /*005c*/ 	.word	0x0000e850


	//   ....[3]....
        /*0060*/ 	.word	0x0000e860


	//----- nvinfo : EIATTR_SYSCALL_OFFSETS
	.align		4
.L_1083:
        /*0064*/ 	.byte	0x04, 0x46
        /*0066*/ 	.short	(.L_1085 - .L_1084)


	//   ....[0]....
.L_1084:
        /*0068*/ 	.word	0x0000ead0


	//   ....[1]....
        /*006c*/ 	.word	0x0000ecf0


	//   ....[2]....
        /*0070*/ 	.word	0x0000f000


	//   ....[3]....
        /*0074*/ 	.word	0x0000f220


	//----- nvinfo : EIATTR_EXIT_INSTR_OFFSETS
	.align		4
.L_1085:
        /*0078*/ 	.byte	0x04, 0x1c
        /*007a*/ 	.short	(.L_1087 - .L_1086)


	//   ....[0]....
.L_1086:
        /*007c*/ 	.word	0x0000e130


	//   ....[1]....
        /*0080*/ 	.word	0x0000e8e0


	//   ....[2]....
        /*0084*/ 	.word	0x0000eb20


	//   ....[3]....
        /*0088*/ 	.word	0x0000eb40


	//   ....[4]....
        /*008c*/ 	.word	0x0000ed40


	//   ....[5]....
        /*0090*/ 	.word	0x0000ed60


	//   ....[6]....
        /*0094*/ 	.word	0x0000ed90


	//   ....[7]....
        /*0098*/ 	.word	0x0000edd0


	//   ....[8]....
        /*009c*/ 	.word	0x0000ee10


	//   ....[9]....
        /*00a0*/ 	.word	0x0000f050


	//   ....[10]....
        /*00a4*/ 	.word	0x0000f070


	//   ....[11]....
        /*00a8*/ 	.word	0x0000f270


	//   ....[12]....
        /*00ac*/ 	.word	0x0000f290


	//----- nvinfo : EIATTR_MAX_THREADS
	.align		4
.L_1087:
        /*00b0*/ 	.byte	0x04, 0x05
        /*00b2*/ 	.short	(.L_1089 - .L_1088)
.L_1088:
        /*00b4*/ 	.word	0x00000200
        /*00b8*/ 	.word	0x00000001
        /*00bc*/ 	.word	0x00000001


	//----- nvinfo : EIATTR_CRS_STACK_SIZE
	.align		4
.L_1089:
        /*00c0*/ 	.byte	0x04, 0x1e
        /*00c2*/ 	.short	(.L_1091 - .L_1090)
.L_1090:
        /*00c4*/ 	.word	0x00000000


	//----- nvinfo : EIATTR_CBANK_PARAM_SIZE
	.align		4
.L_1091:
        /*00c8*/ 	.byte	0x03, 0x19
        /*00ca*/ 	.short	0x0420


	//----- nvinfo : EIATTR_PARAM_CBANK
	.align		4
        /*00cc*/ 	.byte	0x04, 0x0a
        /*00ce*/ 	.short	(.L_1093 - .L_1092)
	.align		4
.L_1092:
        /*00d0*/ 	.word	index@(.nv.constant0._ZN2at6native13reduce_kernelILi512ELi1ENS0_8ReduceOpIfNS0_14func_wrapper_tIdZNS0_15xor_sum_functorIfvEclERNS_14TensorIteratorEEUlddE_EEjdLi4ELi4EEEEEvT1_)
        /*00d4*/ 	.short	0x0210
        /*00d6*/ 	.short	0x0420


	//----- nvinfo : EIATTR_SW_WAR
	.align		4
.L_1093:
        /*00d8*/ 	.byte	0x04, 0x36
        /*00da*/ 	.short	(.L_1095 - .L_1094)
.L_1094:
        /*00dc*/ 	.word	0x00000008
.L_1095:


//--------------------- .nv.info._ZN2at6native13reduce_kernelILi256ELi2ENS0_8ReduceOpIfNS0_14func_wrapper_tIdZNS0_15xor_sum_functorIfvEclERNS_14TensorIteratorEEUlddE_EEjdLi4ELi4EEEEEvT1_ --------------------------
	.section	.nv.info._ZN2at6native13reduce_kernelILi256ELi2ENS0_8ReduceOpIfNS0_14func_wrapper_tIdZNS0_15xor_sum_functorIfvEclERNS_14TensorIteratorEEUlddE_EEjdLi4ELi4EEEEEvT1_,"",@"SHT_CUDA_INFO"
	.sectionflags	@""
	.align	4


	//----- nvinfo : EIATTR_CUDA_API_VERSION
	.align		4
        /*0000*/ 	.byte	0x04, 0x37
        /*0002*/ 	.short	(.L_1097 - .L_1096)
.L_1096:
        /*0004*/ 	.word	0x00000082


	//----- nvinfo : EIATTR_KPARAM_INFO
	.align		4
.L_1097:
        /*0008*/ 	.byte	0x04, 0x17
        /*000a*/ 	.short	(.L_1099 - .L_1098)
.L_1098:
        /*000c*/ 	.word	0x00000000
        /*0010*/ 	.short	0x0000
        /*0012*/ 	.short	0x0000
        /*0014*/ 	.byte	0x00, 0xf0, 0x81, 0x10


	//----- nvinfo : EIATTR_SPARSE_MMA_MASK
	.align		4
.L_1099:
        /*0018*/ 	.byte	0x03, 0x50
        /*001a*/ 	.short	0x0000


	//----- nvinfo : EIATTR_MAXREG_COUNT
	.align		4
        /*001c*/ 	.byte	0x03, 0x1b
        /*001e*/ 	.short	0x0040


	//----- nvinfo : EIATTR_NUM_BARRIERS
	.align		4
        /*0020*/ 	.byte	0x02, 0x4c
        /*0022*/ 	.byte	0x01
	.zero		1


	//----- nvinfo : EIATTR_EXTERNS
	.align		4
        /*0024*/ 	.byte	0x04, 0x0f
        /*0026*/ 	.short	(.L_1101 - .L_1100)


	//   ....[0]....
	.align		4
.L_1100:
        /*0028*/ 	.word	index@(__assertfail)


	//----- nvinfo : EIATTR_MERCURY_ISA_VERSION
	.align		4
.L_1101:
        /*002c*/ 	.byte	0x03, 0x5f
        /*002e*/ 	.short	0x0101


	//----- nvinfo : EIATTR_INT_WARP_WIDE_INSTR_OFFSETS
	.align		4
        /*0030*/ 	.byte	0x04, 0x31
        /*0032*/ 	.short	(.L_1103 - .L_1102)


	//   ....[0]....
.L_1102:
        /*0034*/ 	.word	0x00011270


	//   ....[1]....
        /*0038*/ 	.word	0x00011360


	//----- nvinfo : EIATTR_COOP_GROUP_MASK_REGIDS
	.align		4
.L_1103:
        /*003c*/ 	.byte	0x04, 0x29
        /*003e*/ 	.short	(.L_1105 - .L_1104)


	//   ....[0]....
.L_1104:
        /*0040*/ 	.word	0xffffffff


	//   ....[1]....
        /*0044*/ 	.word	0xffffffff


	//   ....[2]....
        /*0048*/ 	.word	0xffffffff


	//   ....[3]....
        /*004c*/ 	.word	0xffffffff


	//   ....[4]....
        /*0050*/ 	.word	0xffffffff


	//   ....[5]....
        /*0054*/ 	.word	0xffffffff


	//   ....[6]....
        /*0058*/ 	.word	0xffffffff


	//   ....[7]....
        /*005c*/ 	.word	0xffffffff


	//----- nvinfo : EIATTR_COOP_GROUP_INSTR_OFFSETS
	.align		4
.L_1105:
        /*0060*/ 	.byte	0x04, 0x28
        /*0062*/ 	.short	(.L_1107 - .L_1106)


	//   ....[0]....
.L_1106:
        /*0064*/ 	.word	0x0000c800


	//   ....[1]....
        /*0068*/ 	.word	0x0000c810


	//   ....[2]....
        /*006c*/ 	.word	0x0000c820


	//   ....[3]....
        /*0070*/ 	.word	0x0000c830


	//   ....[4]....
        /*0074*/ 	.word	0x00011d80


	//   ....[5]....
        /*0078*/ 	.word	0x00011d90


	//   ....[6]....
        /*007c*/ 	.word	0x00011da0


	//   ....[7]....
        /*0080*/ 	.word	0x00011db0


	//----- nvinfo : EIATTR_SYSCALL_OFFSETS
	.align		4
.L_1107:
        /*0084*/ 	.byte	0x04, 0x46
        /*0086*/ 	.short	(.L_1109 - .L_1108)


	//   ....[0]....
.L_1108:
        /*0088*/ 	.word	0x000014b0


	//   ....[1]....
        /*008c*/ 	.word	0x00012060


	//   ....[2]....
        /*0090*/ 	.word	0x000121c0


	//   ....[3]....
        /*0094*/ 	.word	0x00012430


	//   ....[4]....
        /*0098*/ 	.word	0x00012590


	//   ....[5]....
        /*009c*/ 	.word	0x00012930


	//   ....[6]....
        /*00a0*/ 	.word	0x00012a90


	//   ....[7]....
        /*00a4*/ 	.word	0x00012d40


	//   ....[8]....
        /*00a8*/ 	.word	0x00012ea0


	//----- nvinfo : EIATTR_EXIT_INSTR_OFFSETS
	.align		4
.L_1109:
        /*00ac*/ 	.byte	0x04, 0x1c
        /*00ae*/ 	.short	(.L_1111 - .L_1110)


	//   ....[0]....
.L_1110:
        /*00b0*/ 	.word	0x00011420


	//   ....[1]....
        /*00b4*/ 	.word	0x00011e30


	//   ....[2]....
        /*00b8*/ 	.word	0x00012210


	//   ....[3]....
        /*00bc*/ 	.word	0x00012240


	//   ....[4]....
        /*00c0*/ 	.word	0x000125e0


	//   ....[5]....
        /*00c4*/ 	.word	0x00012610


	//   ....[6]....
        /*00c8*/ 	.word	0x00012640


	//   ....[7]....
        /*00cc*/ 	.word	0x00012680


	//   ....[8]....
        /*00d0*/ 	.word	0x000126c0


	//   ....[9]....
        /*00d4*/ 	.word	0x00012ae0


	//   ....[10]....
        /*00d8*/ 	.word	0x00012b10


	//   ....[11]....
        /*00dc*/ 	.word	0x00012ef0


	//   ....[12]....
        /*00e0*/ 	.word	0x00012f20


	//----- nvinfo : EIATTR_MAX_THREADS
	.align		4
.L_1111:
        /*00e4*/ 	.byte	0x04, 0x05
        /*00e6*/ 	.short	(.L_1113 - .L_1112)
.L_1112:
        /*00e8*/ 	.word	0x00000100
        /*00ec*/ 	.word	0x00000001
        /*00f0*/ 	.word	0x00000001


	//----- nvinfo : EIATTR_CRS_STACK_SIZE
	.align		4
.L_1113:
        /*00f4*/ 	.byte	0x04, 0x1e
        /*00f6*/ 	.short	(.L_1115 - .L_1114)
.L_1114:
        /*00f8*/ 	.word	0x00000000


	//----- nvinfo : EIATTR_CBANK_PARAM_SIZE
	.align		4
.L_1115:
        /*00fc*/ 	.byte	0x03, 0x19
        /*00fe*/ 	.short	0x0420


	//----- nvinfo : EIATTR_PARAM_CBANK
	.align		4
        /*0100*/ 	.byte	0x04, 0x0a
        /*0102*/ 	.short	(.L_1117 - .L_1116)
	.align		4
.L_1116:
        /*0104*/ 	.word	index@(.nv.constant0._ZN2at6native13reduce_kernelILi256ELi2ENS0_8ReduceOpIfNS0_14func_wrapper_tIdZNS0_15xor_sum_functorIfvEclERNS_14TensorIteratorEEUlddE_EEjdLi4ELi4EEEEEvT1_)
        /*0108*/ 	.short	0x0210
        /*010a*/ 	.short	0x0420


	//----- nvinfo : EIATTR_SW_WAR
	.align		4
.L_1117:
        /*010c*/ 	.byte	0x04, 0x36
        /*010e*/ 	.short	(.L_1119 - .L_1118)
.L_1118:
        /*0110*/ 	.word	0x00000008
.L_1119:


//--------------------- .nv.info._ZN2at6native13reduce_kernelILi128ELi4ENS0_8ReduceOpIfNS0_14func_wrapper_tIdZNS0_15xor_sum_functorIfvEclERNS_14TensorIteratorEEUlddE_EEjdLi4ELi4EEEEEvT1_ --------------------------
	.section	.nv.info._ZN2at6native13reduce_kernelILi128ELi4ENS0_8ReduceOpIfNS0_14func_wrapper_tIdZNS0_15xor_sum_functorIfvEclERNS_14TensorIteratorEEUlddE_EEjdLi4ELi4EEEEEvT1_,"",@"SHT_CUDA_INFO"
	.sectionflags	@""
	.align	4


	//----- nvinfo : EIATTR_CUDA_API_VERSION
	.align		4
        /*0000*/ 	.byte	0x04, 0x37
        /*0002*/ 	.short	(.L_1121 - .L_1120)
.L_1120:
        /*0004*/ 	.word	0x00000082


	//----- nvinfo : EIATTR_KPARAM_INFO
	.align		4
.L_1121:
        /*0008*/ 	.byte	0x04, 0x17
        /*000a*/ 	.short	(.L_1123 - .L_1122)
.L_1122:
        /*000c*/ 	.word	0x00000000
        /*0010*/ 	.short	0x0000
        /*0012*/ 	.short	0x0000
        /*0014*/ 	.byte	0x00, 0xf0, 0x81, 0x10


	//----- nvinfo : EIATTR_SPARSE_MMA_MASK
	.align		4
.L_1123:
        /*0018*/ 	.byte	0x03, 0x50
        /*001a*/ 	.short	0x0000


	//----- nvinfo : EIATTR_MAXREG_COUNT
	.align		4
        /*001c*/ 	.byte	0x03, 0x1b
        /*001e*/ 	.short	0x0080


	//----- nvinfo : EIATTR_NUM_BARRIERS
	.align		4
        /*0020*/ 	.byte	0x02, 0x4c
        /*0022*/ 	.byte	0x01
	.zero		1


	//----- nvinfo : EIATTR_EXTERNS
	.align		4
        /*0024*/ 	.byte	0x04, 0x0f
        /*0026*/ 	.short	(.L_1125 - .L_1124)


	//   ....[0]....
	.align		4
.L_1124:
        /*0028*/ 	.word	index@(__assertfail)


	//----- nvinfo : EIATTR_MERCURY_ISA_VERSION
	.align		4
.L_1125:
        /*002c*/ 	.byte	0x03, 0x5f
        /*002e*/ 	.short	0x0101


	//----- nvinfo : EIATTR_INT_WARP_WIDE_INSTR_OFFSETS
	.align		4
        /*0030*/ 	.byte	0x04, 0x31
        /*0032*/ 	.short	(.L_1127 - .L_1126)


	//   ....[0]....
.L_1126:
        /*0034*/ 	.word	0x00016da0


	//   ....[1]....
        /*0038*/ 	.word	0x00016e90


	//----- nvinfo : EIATTR_COOP_GROUP_MASK_REGIDS
	.align		4
.L_1127:
        /*003c*/ 	.byte	0x04, 0x29
        /*003e*/ 	.short	(.L_1129 - .L_1128)


	//   ....[0]....
.L_1128:
        /*0040*/ 	.word	0xffffffff


	//   ....[1]....
        /*0044*/ 	.word	0xffffffff


	//   ....[2]....
        /*0048*/ 	.word	0xffffffff


	//   ....[3]....
        /*004c*/ 	.word	0xffffffff


	//   ....[4]....
        /*0050*/ 	.word	0xffffffff


	//   ....[5]....
        /*0054*/ 	.word	0xffffffff


	//   ....[6]....
        /*0058*/ 	.word	0xffffffff


	//   ....[7]....
        /*005c*/ 	.word	0xffffffff


	//   ....[8]....
        /*0060*/ 	.word	0xffffffff


	//   ....[9]....
        /*0064*/ 	.word	0xffffffff


	//   ....[10]....
        /*0068*/ 	.word	0xffffffff


	//   ....[11]....
        /*006c*/ 	.word	0xffffffff


	//   ....[12]....
        /*0070*/ 	.word	0xffffffff


	//   ....[13]....
        /*0074*/ 	.word	0xffffffff


	//   ....[14]....
        /*0078*/ 	.word	0xffffffff


	//   ....[15]....
        /*007c*/ 	.word	0xffffffff


	//----- nvinfo : EIATTR_COOP_GROUP_INSTR_OFFSETS
	.align		4
.L_1129:
        /*0080*/ 	.byte	0x04, 0x28
        /*0082*/ 	.short	(.L_1131 - .L_1130)


	//   ....[0]....
.L_1130:
        /*0084*/ 	.word	0x0000dd00


	//   ....[1]....
        /*0088*/ 	.word	0x0000dd10


	//   ....[2]....
        /*008c*/ 	.word	0x0000dd20


	//   ....[3]....
        /*0090*/ 	.word	0x0000dd30


	//   ....[4]....
        /*0094*/ 	.word	0x0000dd40


	//   ....[5]....
        /*0098*/ 	.word	0x0000dd50


	//   ....[6]....
        /*009c*/ 	.word	0x0000dd60


	//   ....[7]....
        /*00a0*/ 	.word	0x0000dd80


	//   ....[8]....
        /*00a4*/ 	.word	0x00017c50


	//   ....[9]....
        /*00a8*/ 	.word	0x00017c60


	//   ....[10]....
        /*00ac*/ 	.word	0x00017c70


	//   ....[11]....
        /*00b0*/ 	.word	0x00017c80


	//   ....[12]....
        /*00b4*/ 	.word	0x00017c90


	//   ....[13]....
        /*00b8*/ 	.word	0x00017ca0


	//   ....[14]....
        /*00bc*/ 	.word	0x00017cb0


	//   ....[15]....
        /*00c0*/ 	.word	0x00017cd0


	//----- nvinfo : EIATTR_SYSCALL_OFFSETS
	.align		4
.L_1131:
        /*00c4*/ 	.byte	0x04, 0x46
        /*00c6*/ 	.short	(.L_1133 - .L_1132)


	//   ....[0]....
.L_1132:
        /*00c8*/ 	.word	0x00001420


	//   ....[1]....
        /*00cc*/ 	.word	0x00018080


	//   ....[2]....
        /*00d0*/ 	.word	0x000181e0


	//   ....[3]....
        /*00d4*/ 	.word	0x00018340


	//   ....[4]....
        /*00d8*/ 	.word	0x000184a0


	//   ....[5]....
        /*00dc*/ 	.word	0x00018800


	//   ....[6]....
        /*00e0*/ 	.word	0x00018960


	//   ....[7]....
        /*00e4*/ 	.word	0x00018ac0


	//   ....[8]....
        /*00e8*/ 	.word	0x00018c20


	//   ....[9]....
        /*00ec*/ 	.word	0x00019060


	//   ....[10]....
        /*00f0*/ 	.word	0x000191c0


	//   ....[11]....
        /*00f4*/ 	.word	0x00019320


	//   ....[12]....
        /*00f8*/ 	.word	0x00019480


	//   ....[13]....
        /*00fc*/ 	.word	0x000197d0


	//   ....[14]....
        /*0100*/ 	.word	0x00019930


	//   ....[15]....
        /*0104*/ 	.word	0x00019a90


	//   ....[16]....
        /*0108*/ 	.word	0x00019bf0


	//----- nvinfo : EIATTR_EXIT_INSTR_OFFSETS
	.align		4
.L_1133:
        /*010c*/ 	.byte	0x04, 0x1c
        /*010e*/ 	.short	(.L_1135 - .L_1134)


	//   ....[0]....
.L_1134:
        /*0110*/ 	.word	0x00016f50


	//   ....[1]....
        /*0114*/ 	.word	0x00017d80


	//   ....[2]....
        /*0118*/ 	.word	0x000184f0


	//   ....[3]....
        /*011c*/ 	.word	0x00018540


	//   ....[4]....
        /*0120*/ 	.word	0x00018c70


	//   ....[5]....
        /*0124*/ 	.word	0x00018cc0


	//   ....[6]....
        /*0128*/ 	.word	0x00018cf0


	//   ....[7]....
        /*012c*/ 	.word	0x00018d30


	//   ....[8]....
        /*0130*/ 	.word	0x00018d70


	//   ....[9]....
        /*0134*/ 	.word	0x000194d0


	//   ....[10]....
        /*0138*/ 	.word	0x00019520


	//   ....[11]....
        /*013c*/ 	.word	0x00019c40


	//   ....[12]....
        /*0140*/ 	.word	0x00019c90


	//----- nvinfo : EIATTR_MAX_THREADS
	.align		4
.L_1135:
        /*0144*/ 	.byte	0x04, 0x05
        /*0146*/ 	.short	(.L_1137 - .L_1136)
.L_1136:
        /*0148*/ 	.word	0x00000080
        /*014c*/ 	.word	0x00000001
        /*0150*/ 	.word	0x00000001


	//----- nvinfo : EIATTR_CRS_STACK_SIZE
	.align		4
.L_1137:
        /*0154*/ 	.byte	0x04, 0x1e
        /*0156*/ 	.short	(.L_1139 - .L_1138)
.L_1138:
        /*0158*/ 	.word	0x00000000


	//----- nvinfo : EIATTR_CBANK_PARAM_SIZE
	.align		4
.L_1139:
        /*015c*/ 	.byte	0x03, 0x19
        /*015e*/ 	.short	0x0420


	//----- nvinfo : EIATTR_PARAM_CBANK
	.align		4
        /*0160*/ 	.byte	0x04, 0x0a
        /*0162*/ 	.short	(.L_1141 - .L_1140)
	.align		4
.L_1140:
        /*0164*/ 	.word	index@(.nv.constant0._ZN2at6native13reduce_kernelILi128ELi4ENS0_8ReduceOpIfNS0_14func_wrapper_tIdZNS0_15xor_sum_functorIfvEclERNS_14TensorIteratorEEUlddE_EEjdLi4ELi4EEEEEvT1_)
        /*0168*/ 	.short	0x0210
        /*016a*/ 	.short	0x0420


	//----- nvinfo : EIATTR_SW_WAR
	.align		4
.L_1141:
        /*016c*/ 	.byte	0x04, 0x36
        /*016e*/ 	.short	(.L_1143 - .L_1142)
.L_1142:
        /*0170*/ 	.word	0x00000008
.L_1143:


//--------------------- .nv.info._ZN2at6native13reduce_kernelILi512ELi1ENS0_8ReduceOpIdNS0_14func_wrapper_tIdZNS0_15xor_sum_functorIdvEclERNS_14TensorIteratorEEUlddE_EEjdLi4ELi4EEEEEvT1_ --------------------------
	.section	.nv.info._ZN2at6native13reduce_kernelILi512ELi1ENS0_8ReduceOpIdNS0_14func_wrapper_tIdZNS0_15xor_sum_functorIdvEclERNS_14TensorIteratorEEUlddE_EEjdLi4ELi4EEEEEvT1_,"",@"SHT_CUDA_INFO"
	.sectionflags	@""
	.align	4


	//----- nvinfo : EIATTR_CUDA_API_VERSION
	.align		4
        /*0000*/ 	.byte	0x04, 0x37
        /*0002*/ 	.short	(.L_1145 - .L_1144)
.L_1144:
        /*0004*/ 	.word	0x00000082


	//----- nvinfo : EIATTR_KPARAM_INFO
	.align		4
.L_1145:
        /*0008*/ 	.byte	0x04, 0x17
        /*000a*/ 	.short	(.L_1147 - .L_1146)
.L_1146:
        /*000c*/ 	.word	0x00000000
        /*0010*/ 	.short	0x0000
        /*0012*/ 	.short	0x0000
        /*0014*/ 	.byte	0x00, 0xf0, 0x81, 0x10


	//----- nvinfo : EIATTR_SPARSE_MMA_MASK
	.align		4
.L_1147:
        /*0018*/ 	.byte	0x03, 0x50
        /*001a*/ 	.short	0x0000


	//----- nvinfo : EIATTR_MAXREG_COUNT
	.align		4
        /*001c*/ 	.byte	0x03, 0x1b
        /*001e*/ 	.short	0x0020


	//----- nvinfo : EIATTR_NUM_BARRIERS
	.align		4
        /*0020*/ 	.byte	0x02, 0x4c
        /*0022*/ 	.byte	0x01
	.zero		1


	//----- nvinfo : EIATTR_EXTERNS
	.align		4
        /*0024*/ 	.byte	0x04, 0x0f
        /*0026*/ 	.short	(.L_1149 - .L_1148)


	//   ....[0]....
	.align		4
.L_1148:
        /*0028*/ 	.word	index@(__assertfail)


	//----- nvinfo : EIATTR_MERCURY_ISA_VERSION
	.align		4
.L_1149:
        /*002c*/ 	.byte	0x03, 0x5f
        /*002e*/ 	.short	0x0101


	//----- nvinfo : EIATTR_INT_WARP_WIDE_INSTR_OFFSETS
	.align		4
        /*0030*/ 	.byte	0x04, 0x31
        /*0032*/ 	.short	(.L_1151 - .L_1150)


	//   ....[0]....
.L_1150:
        /*0034*/ 	.word	0x0000dc80


	//   ....[1]....
        /*0038*/ 	.word	0x0000dd70


	//----- nvinfo : EIATTR_COOP_GROUP_MASK_REGIDS
	.align		4
.L_1151:
        /*003c*/ 	.byte	0x04, 0x29
        /*003e*/ 	.short	(.L_1153 - .L_1152)


	//   ....[0]....
.L_1152:
        /*0040*/ 	.word	0xffffffff


	//   ....[1]....
        /*0044*/ 	.word	0xffffffff


	//   ....[2]....
        /*0048*/ 	.word	0xffffffff


	//   ....[3]....
        /*004c*/ 	.word	0xffffffff


	//----- nvinfo : EIATTR_COOP_GROUP_INSTR_OFFSETS
	.align		4
.L_1153:
        /*0050*/ 	.byte	0x04, 0x28
        /*0052*/ 	.short	(.L_1155 - .L_1154)


	//   ....[0]....
.L_1154:
        /*0054*/ 	.word	0x0000b520


	//   ....[1]....
        /*0058*/ 	.word	0x0000b530


	//   ....[2]....
        /*005c*/ 	.word	0x0000e5b0


	//   ....[3]....
        /*0060*/ 	.word	0x0000e5c0


	//----- nvinfo : EIATTR_SYSCALL_OFFSETS
	.align		4
.L_1155:
        /*0064*/ 	.byte	0x04, 0x46
        /*0066*/ 	.short	(.L_1157 - .L_1156)


	//   ....[0]....
.L_1156:
        /*0068*/ 	.word	0x0000e830


	//   ....[1]....
        /*006c*/ 	.word	0x0000ea50


	//   ....[2]....
        /*0070*/ 	.word	0x0000ed80


	//   ....[3]....
        /*0074*/ 	.word	0x0000efa0


	//----- nvinfo : EIATTR_EXIT_INSTR_OFFSETS
	.align		4
.L_1157:
        /*0078*/ 	.byte	0x04, 0x1c
        /*007a*/ 	.short	(.L_1159 - .L_1158)


	//   ....[0]....
.L_1158:
        /*007c*/ 	.word	0x0000de10


	//   ....[1]....
        /*0080*/ 	.word	0x0000e640


	//   ....[2]....
        /*0084*/ 	.word	0x0000e880


	//   ....[3]....
        /*0088*/ 	.word	0x0000e8a0


	//   ....[4]....
        /*008c*/ 	.word	0x0000eaa0


	//   ....[5]....
        /*0090*/ 	.word	0x0000eac0


	//   ....[6]....
        /*0094*/ 	.word	0x0000eaf0


	//   ....[7]....
        /*0098*/ 	.word	0x0000eb40


	//   ....[8]....
        /*009c*/ 	.word	0x0000eb90


	//   ....[9]....
        /*00a0*/ 	.word	0x0000edd0


	//   ....[10]....
        /*00a4*/ 	.word	0x0000edf0


	//   ....[11]....
        /*00a8*/ 	.word	0x0000eff0


	//   ....[12]....
        /*00ac*/ 	.word	0x0000f010


	//----- nvinfo : EIATTR_MAX_THREADS
	.align		4
.L_1159:
        /*00b0*/ 	.byte	0x04, 0x05
        /*00b2*/ 	.short	(.L_1161 - .L_1160)
.L_1160:
        /*00b4*/ 	.word	0x00000200
        /*00b8*/ 	.word	0x00000001
        /*00bc*/ 	.word	0x00000001


	//----- nvinfo : EIATTR_CRS_STACK_SIZE
	.align		4
.L_1161:
        /*00c0*/ 	.byte	0x04, 0x1e
        /*00c2*/ 	.short	(.L_1163 - .L_1162)
.L_1162:
        /*00c4*/ 	.word	0x00000000


	//----- nvinfo : EIATTR_CBANK_PARAM_SIZE
	.align		4
.L_1163:
        /*00c8*/ 	.byte	0x03, 0x19
        /*00ca*/ 	.short	0x0420


	//----- nvinfo : EIATTR_PARAM_CBANK
	.align		4
        /*00cc*/ 	.byte	0x04, 0x0a
        /*00ce*/ 	.short	(.L_1165 - .L_1164)
	.align		4
.L_1164:
        /*00d0*/ 	.word	index@(.nv.constant0._ZN2at6native13reduce_kernelILi512ELi1ENS0_8ReduceOpIdNS0_14func_wrapper_tIdZNS0_15xor_sum_functorIdvEclERNS_14TensorIteratorEEUlddE_EEjdLi4ELi4EEEEEvT1_)
        /*00d4*/ 	.short	0x0210
        /*00d6*/ 	.short	0x0420


	//----- nvinfo : EIATTR_SW_WAR
	.align		4
.L_1165:
        /*00d8*/ 	.byte	0x04, 0x36
        /*00da*/ 	.short	(.L_1167 - .L_1166)
.L_1166:
        /*00dc*/ 	.word	0x00000008
.L_1167:


//--------------------- .nv.info._ZN2at6native13reduce_kernelILi256ELi2ENS0_8ReduceOpIdNS0_14func_wrapper_tIdZNS0_15xor_sum_functorIdvEclERNS_14TensorIteratorEEUlddE_EEjdLi4ELi4EEEEEvT1_ --------------------------
	.section	.nv.info._ZN2at6native13reduce_kernelILi256ELi2ENS0_8ReduceOpIdNS0_14func_wrapper_tIdZNS0_15xor_sum_functorIdvEclERNS_14TensorIteratorEEUlddE_EEjdLi4ELi4EEEEEvT1_,"",@"SHT_CUDA_INFO"
	.sectionflags	@""
	.align	4


	//----- nvinfo : EIATTR_CUDA_API_VERSION
	.align		4
        /*0000*/ 	.byte	0x04, 0x37
        /*0002*/ 	.short	(.L_1169 - .L_1168)
.L_1168:
        /*0004*/ 	.word	0x00000082


	//----- nvinfo : EIATTR_KPARAM_INFO
	.align		4
.L_1169:
        /*0008*/ 	.byte	0x04, 0x17
        /*000a*/ 	.short	(.L_1171 - .L_1170)
.L_1170:
        /*000c*/ 	.word	0x00000000
        /*0010*/ 	.short	0x0000
        /*0012*/ 	.short	0x0000
        /*0014*/ 	.byte	0x00, 0xf0, 0x81, 0x10


	//----- nvinfo : EIATTR_SPARSE_MMA_MASK
	.align		4
.L_1171:
        /*0018*/ 	.byte	0x03, 0x50
        /*001a*/ 	.short	0x0000


	//----- nvinfo : EIATTR_MAXREG_COUNT
	.align		4
        /*001c*/ 	.byte	0x03, 0x1b
        /*001e*/ 	.short	0x0040


	//----- nvinfo : EIATTR_NUM_BARRIERS
	.align		4
        /*0020*/ 	.byte	0x02, 0x4c
        /*0022*/ 	.byte	0x01
	.zero		1


	//----- nvinfo : EIATTR_EXTERNS
	.align		4
        /*0024*/ 	.byte	0x04, 0x0f
        /*0026*/ 	.short	(.L_1173 - .L_1172)


	//   ....[0]....
	.align		4
.L_1172:
        /*0028*/ 	.word	index@(__assertfail)


	//----- nvinfo : EIATTR_MERCURY_ISA_VERSION
	.align		4
.L_1173:
        /*002c*/ 	.byte	0x03, 0x5f
        /*002e*/ 	.short	0x0101


	//----- nvinfo : EIATTR_INT_WARP_WIDE_INSTR_OFFSETS
	.align		4
        /*0030*/ 	.byte	0x04, 0x31
        /*0032*/ 	.short	(.L_1175 - .L_1174)


	//   ....[0]....
.L_1174:
        /*0034*/ 	.word	0x00010be0


	//   ....[1]....
        /*0038*/ 	.word	0x00010cd0


	//----- nvinfo : EIATTR_COOP_GROUP_MASK_REGIDS
	.align		4
.L_1175:
        /*003c*/ 	.byte	0x04, 0x29
        /*003e*/ 	.short	(.L_1177 - .L_1176)


	//   ....[0]....
.L_1176:
        /*0040*/ 	.word	0xffffffff


	//   ....[1]....
        /*0044*/ 	.word	0xffffffff


	//   ....[2]....
        /*0048*/ 	.word	0xffffffff


	//   ....[3]....
        /*004c*/ 	.word	0xffffffff


	//   ....[4]....
        /*0050*/ 	.word	0xffffffff


	//   ....[5]....
        /*0054*/ 	.word	0xffffffff


	//   ....[6]....
        /*0058*/ 	.word	0xffffffff


	//   ....[7]....
        /*005c*/ 	.word	0xffffffff


	//----- nvinfo : EIATTR_COOP_GROUP_INSTR_OFFSETS
	.align		4
.L_1177:
        /*0060*/ 	.byte	0x04, 0x28
        /*0062*/ 	.short	(.L_1179 - .L_1178)


	//   ....[0]....
.L_1178:
        /*0064*/ 	.word	0x0000c170


	//   ....[1]....
        /*0068*/ 	.word	0x0000c180


	//   ....[2]....
        /*006c*/ 	.word	0x0000c190


	//   ....[3]....
        /*0070*/ 	.word	0x0000c1a0


	//   ....[4]....
        /*0074*/ 	.word	0x000116f0


	//   ....[5]....
        /*0078*/ 	.word	0x00011700


	//   ....[6]....
        /*007c*/ 	.word	0x00011710


	//   ....[7]....
        /*0080*/ 	.word	0x00011720


	//----- nvinfo : EIATTR_SYSCALL_OFFSETS
	.align		4
.L_1179:
        /*0084*/ 	.byte	0x04, 0x46
        /*0086*/ 	.short	(.L_1181 - .L_1180)


	//   ....[0]....
.L_1180:
        /*0088*/ 	.word	0x000014b0


	//   ....[1]....
        /*008c*/ 	.word	0x000119d0


	//   ....[2]....
        /*0090*/ 	.word	0x00011b30


	//   ....[3]....
        /*0094*/ 	.word	0x00011da0


	//   ....[4]....
        /*0098*/ 	.word	0x00011f00


	//   ....[5]....
        /*009c*/ 	.word	0x000122a0


	//   ....[6]....
        /*00a0*/ 	.word	0x00012400


	//   ....[7]....
        /*00a4*/ 	.word	0x000126b0


	//   ....[8]....
        /*00a8*/ 	.word	0x00012810


	//----- nvinfo : EIATTR_EXIT_INSTR_OFFSETS
	.align		4
.L_1181:
        /*00ac*/ 	.byte	0x04, 0x1c
        /*00ae*/ 	.short	(.L_1183 - .L_1182)


	//   ....[0]....
.L_1182:
        /*00b0*/ 	.word	0x00010d90


	//   ....[1]....
        /*00b4*/ 	.word	0x000117a0


	//   ....[2]....
        /*00b8*/ 	.word	0x00011b80


	//   ....[3]....
        /*00bc*/ 	.word	0x00011bb0


	//   ....[4]....
        /*00c0*/ 	.word	0x00011f50


	//   ....[5]....
        /*00c4*/ 	.word	0x00011f80


	//   ....[6]....
        /*00c8*/ 	.word	0x00011fb0


	//   ....[7]....
        /*00cc*/ 	.word	0x00011ff0


	//   ....[8]....
        /*00d0*/ 	.word	0x00012030


	//   ....[9]....
        /*00d4*/ 	.word	0x00012450


	//   ....[10]....
        /*00d8*/ 	.word	0x00012480


	//   ....[11]....
        /*00dc*/ 	.word	0x00012860


	//   ....[12]....
        /*00e0*/ 	.word	0x00012890


	//----- nvinfo : EIATTR_MAX_THREADS
	.align		4
.L_1183:
        /*00e4*/ 	.byte	0x04, 0x05
        /*00e6*/ 	.short	(.L_1185 - .L_1184)
.L_1184:
        /*00e8*/ 	.word	0x00000100
        /*00ec*/ 	.word	0x00000001
        /*00f0*/ 	.word	0x00000001


	//----- nvinfo : EIATTR_CRS_STACK_SIZE
	.align		4
.L_1185:
        /*00f4*/ 	.byte	0x04, 0x1e
        /*00f6*/ 	.short	(.L_1187 - .L_1186)
.L_1186:
        /*00f8*/ 	.word	0x00000000


	//----- nvinfo : EIATTR_CBANK_PARAM_SIZE
	.align		4
.L_1187:
        /*00fc*/ 	.byte	0x03, 0x19
        /*00fe*/ 	.short	0x0420


	//----- nvinfo : EIATTR_PARAM_CBANK
	.align		4
        /*0100*/ 	.byte	0x04, 0x0a
        /*0102*/ 	.short	(.L_1189 - .L_1188)
	.align		4
.L_1188:
        /*0104*/ 	.word	index@(.nv.constant0._ZN2at6native13reduce_kernelILi256ELi2ENS0_8ReduceOpIdNS0_14func_wrapper_tIdZNS0_15xor_sum_functorIdvEclERNS_14TensorIteratorEEUlddE_EEjdLi4ELi4EEEEEvT1_)
        /*0108*/ 	.short	0x0210
        /*010a*/ 	.short	0x0420


	//----- nvinfo : EIATTR_SW_WAR
	.align		4
.L_1189:
        /*010c*/ 	.byte	0x04, 0x36
        /*010e*/ 	.short	(.L_1191 - .L_1190)
.L_1190:
        /*0110*/ 	.word	0x00000008
.L_1191:


//--------------------- .nv.info._ZN2at6native13reduce_kernelILi128ELi4ENS0_8ReduceOpIdNS0_14func_wrapper_tIdZNS0_15xor_sum_functorIdvEclERNS_14TensorIteratorEEUlddE_EEjdLi4ELi4EEEEEvT1_ --------------------------
	.section	.nv.info._ZN2at6native13reduce_kernelILi128ELi4ENS0_8ReduceOpIdNS0_14func_wrapper_tIdZNS0_15xor_sum_functorIdvEclERNS_14TensorIteratorEEUlddE_EEjdLi4ELi4EEEEEvT1_,"",@"SHT_CUDA_INFO"
	.sectionflags	@""
	.align	4


	//----- nvinfo : EIATTR_CUDA_API_VERSION
	.align		4
        /*0000*/ 	.byte	0x04, 0x37
        /*0002*/ 	.short	(.L_1193 - .L_1192)
.L_1192:
        /*0004*/ 	.word	0x00000082


	//----- nvinfo : EIATTR_KPARAM_INFO
	.align		4
.L_1193:
        /*0008*/ 	.byte	0x04, 0x17
        /*000a*/ 	.short	(.L_1195 - .L_1194)
.L_1194:
        /*000c*/ 	.word	0x00000000
        /*0010*/ 	.short	0x0000
        /*0012*/ 	.short	0x0000
        /*0014*/ 	.byte	0x00, 0xf0, 0x81, 0x10


	//----- nvinfo : EIATTR_SPARSE_MMA_MASK
	.align		4
.L_1195:
        /*0018*/ 	.byte	0x03, 0x50
        /*001a*/ 	.short	0x0000


	//----- nvinfo : EIATTR_MAXREG_COUNT
	.align		4
        /*001c*/ 	.byte	0x03, 0x1b
        /*001e*/ 	.short	0x0080


	//----- nvinfo : EIATTR_NUM_BARRIERS
	.align		4
        /*0020*/ 	.byte	0x02, 0x4c
        /*0022*/ 	.byte	0x01
	.zero		1


	//----- nvinfo : EIATTR_EXTERNS
	.align		4
        /*0024*/ 	.byte	0x04, 0x0f
        /*0026*/ 	.short	(.L_1197 - .L_1196)


	//   ....[0]....
	.align		4
.L_1196:
        /*0028*/ 	.word	index@(__assertfail)


	//----- nvinfo : EIATTR_MERCURY_ISA_VERSION
	.align		4
.L_1197:
        /*002c*/ 	.byte	0x03, 0x5f
        /*002e*/ 	.short	0x0101


	//----- nvinfo : EIATTR_INT_WARP_WIDE_INSTR_OFFSETS
	.align		4
        /*0030*/ 	.byte	0x04, 0x31
        /*0032*/ 	.short	(.L_1199 - .L_1198)


	//   ....[0]....
.L_1198:
        /*0034*/ 	.word	0x00016140


	//   ....[1]....
        /*0038*/ 	.word	0x00016230


	//----- nvinfo : EIATTR_COOP_GROUP_MASK_REGIDS
	.align		4
.L_1199:
        /*003c*/ 	.byte	0x04, 0x29
        /*003e*/ 	.short	(.L_1201 - .L_1200)


	//   ....[0]....
.L_1200:
        /*0040*/ 	.word	0xffffffff


	//   ....[1]....
        /*0044*/ 	.word	0xffffffff


	//   ....[2]....
        /*0048*/ 	.word	0xffffffff


	//   ....[3]....
        /*004c*/ 	.word	0xffffffff


	//   ....[4]....
        /*0050*/ 	.word	0xffffffff


	//   ....[5]....
        /*0054*/ 	.word	0xffffffff


	//   ....[6]....
        /*0058*/ 	.word	0xffffffff


	//   ....[7]....
        /*005c*/ 	.word	0xffffffff


	//   ....[8]....
        /*0060*/ 	.word	0xffffffff


	//   ....[9]....
        /*0064*/ 	.word	0xffffffff


	//   ....[10]....
        /*0068*/ 	.word	0xffffffff


	//   ....[11]....
        /*006c*/ 	.word	0xffffffff


	//   ....[12]....
        /*0070*/ 	.word	0xffffffff


	//   ....[13]....
        /*0074*/ 	.word	0xffffffff


	//   ....[14]....
        /*0078*/ 	.word	0xffffffff


	//   ....[15]....
        /*007c*/ 	.word	0xffffffff


	//----- nvinfo : EIATTR_COOP_GROUP_INSTR_OFFSETS
	.align		4
.L_1201:
        /*0080*/ 	.byte	0x04, 0x28
        /*0082*/ 	.short	(.L_1203 - .L_1202)


	//   ....[0]....
.L_1202:
        /*0084*/ 	.word	0x0000d0a0


	//   ....[1]....
        /*0088*/ 	.word	0x0000d0b0


	//   ....[2]....
        /*008c*/ 	.word	0x0000d0c0


	//   ....[3]....
        /*0090*/ 	.word	0x0000d0d0


	//   ....[4]....
        /*0094*/ 	.word	0x0000d0e0


	//   ....[5]....
        /*0098*/ 	.word	0x0000d0f0


	//   ....[6]....
        /*009c*/ 	.word	0x0000d100


	//   ....[7]....
        /*00a0*/ 	.word	0x0000d120


	//   ....[8]....
        /*00a4*/ 	.word	0x00017000


	//   ....[9]....
        /*00a8*/ 	.word	0x00017010


	//   ....[10]....
        /*00ac*/ 	.word	0x00017020


	//   ....[11]....
        /*00b0*/ 	.word	0x00017030


	//   ....[12]....
        /*00b4*/ 	.word	0x00017040


	//   ....[13]....
        /*00b8*/ 	.word	0x00017050


	//   ....[14]....
        /*00bc*/ 	.word	0x00017060


	//   ....[15]....
        /*00c0*/ 	.word	0x00017080


	//----- nvinfo : EIATTR_SYSCALL_OFFSETS
	.align		4
.L_1203:
        /*00c4*/ 	.byte	0x04, 0x46
        /*00c6*/ 	.short	(.L_1205 - .L_1204)


	//   ....[0]....
.L_1204:
        /*00c8*/ 	.word	0x00001420


	//   ....[1]....
        /*00cc*/ 	.word	0x00017430


	//   ....[2]....
        /*00d0*/ 	.word	0x00017590


	//   ....[3]....
        /*00d4*/ 	.word	0x000176f0


	//   ....[4]....
        /*00d8*/ 	.word	0x00017850


	//   ....[5]....
        /*00dc*/ 	.word	0x00017bb0


	//   ....[6]....
        /*00e0*/ 	.word	0x00017d10


	//   ....[7]....
        /*00e4*/ 	.word	0x00017e70


	//   ....[8]....
        /*00e8*/ 	.word	0x00017fd0


	//   ....[9]....
        /*00ec*/ 	.word	0x00018430


	//   ....[10]....
        /*00f0*/ 	.word	0x00018590


	//   ....[11]....
        /*00f4*/ 	.word	0x000186f0


	//   ....[12]....
        /*00f8*/ 	.word	0x00018850


	//   ....[13]....
        /*00fc*/ 	.word	0x00018bc0


	//   ....[14]....
        /*0100*/ 	.word	0x00018d20


	//   ....[15]....
        /*0104*/ 	.word	0x00018e80


	//   ....[16]....
        /*0108*/ 	.word	0x00018fe0


	//----- nvinfo : EIATTR_EXIT_INSTR_OFFSETS
	.align		4
.L_1205:
        /*010c*/ 	.byte	0x04, 0x1c
        /*010e*/ 	.short	(.L_1207 - .L_1206)


	//   ....[0]....
.L_1206:
        /*0110*/ 	.word	0x000162f0


	//   ....[1]....
        /*0114*/ 	.word	0x00017130


	//   ....[2]....
        /*0118*/ 	.word	0x000178a0


	//   ....[3]....
        /*011c*/ 	.word	0x000178f0


	//   ....[4]....
        /*0120*/ 	.word	0x00018020


	//   ....[5]....
        /*0124*/ 	.word	0x00018070


	//   ....[6]....
        /*0128*/ 	.word	0x000180a0


	//   ....[7]....
        /*012c*/ 	.word	0x000180e0


	//   ....[8]....
        /*0130*/ 	.word	0x00018120


	//   ....[9]....
        /*0134*/ 	.word	0x000188a0


	//   ....[10]....
        /*0138*/ 	.word	0x000188f0


	//   ....[11]....
        /*013c*/ 	.word	0x00019030


	//   ....[12]....
        /*0140*/ 	.word	0x00019080


	//----- nvinfo : EIATTR_MAX_THREADS
	.align		4
.L_1207:
        /*0144*/ 	.byte	0x04, 0x05
        /*0146*/ 	.short	(.L_1209 - .L_1208)
.L_1208:
        /*0148*/ 	.word	0x00000080
        /*014c*/ 	.word	0x00000001
        /*0150*/ 	.word	0x00000001


	//----- nvinfo : EIATTR_CRS_STACK_SIZE
	.align		4
.L_1209:
        /*0154*/ 	.byte	0x04, 0x1e
        /*0156*/ 	.short	(.L_1211 - .L_1210)
.L_1210:
        /*0158*/ 	.word	0x00000000


	//----- nvinfo : EIATTR_CBANK_PARAM_SIZE
	.align		4
.L_1211:
        /*015c*/ 	.byte	0x03, 0x19
        /*015e*/ 	.short	0x0420


	//----- nvinfo : EIATTR_PARAM_CBANK
	.align		4
        /*0160*/ 	.byte	0x04, 0x0a
        /*0162*/ 	.short	(.L_1213 - .L_1212)
	.align		4
.L_1212:
        /*0164*/ 	.word	index@(.nv.constant0._ZN2at6native13reduce_kernelILi128ELi4ENS0_8ReduceOpIdNS0_14func_wrapper_tIdZNS0_15xor_sum_functorIdvEclERNS_14TensorIteratorEEUlddE_EEjdLi4ELi4EEEEEvT1_)
        /*0168*/ 	.short	0x0210
        /*016a*/ 	.short	0x0420


	//----- nvinfo : EIATTR_SW_WAR
	.align		4
.L_1213:
        /*016c*/ 	.byte	0x04, 0x36
        /*016e*/ 	.short	(.L_1215 - .L_1214)
.L_1214:
        /*0170*/ 	.word	0x00000008
.L_1215:


//--------------------- .nv.info._ZN2at6native13reduce_kernelILi512ELi1ENS0_8ReduceOpIsNS0_14func_wrapper_tImZNS0_15xor_sum_functorIsvEclERNS_14TensorIteratorEEUlmmE_EEjmLi4ELi4EEEEEvT1_ --------------------------
	.section	.nv.info._ZN2at6native13reduce_kernelILi512ELi1ENS0_8ReduceOpIsNS0_14func_wrapper_tImZNS0_15xor_sum_functorIsvEclERNS_14TensorIteratorEEUlmmE_EEjmLi4ELi4EEEEEvT1_,"",@"SHT_CUDA_INFO"
	.sectionflags	@""
	.align	4


	//----- nvinfo : EIATTR_CUDA_API_VERSION
	.align		4
        /*0000*/ 	.byte	0x04, 0x37
        /*0002*/ 	.short	(.L_1217 - .L_1216)
.L_1216:
        /*0004*/ 	.word	0x00000082


	//----- nvinfo : EIATTR_KPARAM_INFO
	.align		4
.L_1217:
        /*0008*/ 	.byte	0x04, 0x17
        /*000a*/ 	.short	(.L_1219 - .L_1218)
.L_1218:
        /*000c*/ 	.word	0x00000000
        /*0010*/ 	.short	0x0000
        /*0012*/ 	.short	0x0000
        /*0014*/ 	.byte	0x00, 0xf0, 0x81, 0x10


	//----- nvinfo : EIATTR_SPARSE_MMA_MASK
	.align		4
.L_1219:
        /*0018*/ 	.byte	0x03, 0x50
        /*001a*/ 	.short	0x0000


	//----- nvinfo : EIATTR_MAXREG_COUNT
	.align		4
        /*001c*/ 	.byte	0x03, 0x1b
        /*001e*/ 	.short	0x0020


	//----- nvinfo : EIATTR_NUM_BARRIERS
	.align		4
        /*0020*/ 	.byte	0x02, 0x4c
        /*0022*/ 	.byte	0x01
	.zero		1


	//----- nvinfo : EIATTR_EXTERNS
	.align		4
        /*0024*/ 	.byte	0x04, 0x0f
        /*0026*/ 	.short	(.L_1221 - .L_1220)


	//   ....[0]....
	.align		4
.L_1220:
        /*0028*/ 	.word	index@(__assertfail)


	//----- nvinfo : EIATTR_MERCURY_ISA_VERSION
	.align		4
.L_1221:
        /*002c*/ 	.byte	0x03, 0x5f
        /*002e*/ 	.short	0x0101


	//----- nvinfo : EIATTR_INT_WARP_WIDE_INSTR_OFFSETS
	.align		4
        /*0030*/ 	.byte	0x04, 0x31
        /*0032*/ 	.short	(.L_1223 - .L_1222)


	//   ....[0]....
.L_1222:
        /*0034*/ 	.word	0x0000dfc0


	//   ....[1]....
        /*0038*/ 	.word	0x0000e0b0


	//----- nvinfo : EIATTR_COOP_GROUP_MASK_REGIDS
	.align		4
.L_1223:
        /*003c*/ 	.byte	0x04, 0x29
        /*003e*/ 	.short	(.L_1225 - .L_1224)


	//   ....[0]....
.L_1224:
        /*0040*/ 	.word	0xffffffff


	//   ....[1]....
        /*0044*/ 	.word	0xffffffff


	//   ....[2]....
        /*0048*/ 	.word	0xffffffff


	//   ....[3]....
        /*004c*/ 	.word	0xffffffff


	//----- nvinfo : EIATTR_COOP_GROUP_INSTR_OFFSETS
	.align		4
.L_1225:
        /*0050*/ 	.byte	0x04, 0x28
        /*0052*/ 	.short	(.L_1227 - .L_1226)


	//   ....[0]....
.L_1226:
        /*0054*/ 	.word	0x0000b880


	//   ....[1]....
        /*0058*/ 	.word	0x0000b890


	//   ....[2]....
        /*005c*/ 	.word	0x0000e830


	//   ....[3]....
        /*0060*/ 	.word	0x0000e840


	//----- nvinfo : EIATTR_SYSCALL_OFFSETS
	.align		4
.L_1227:
        /*0064*/ 	.byte	0x04, 0x46
        /*0066*/ 	.short	(.L_1229 - .L_1228)


	//   ....[0]....
.L_1228:
        /*0068*/ 	.word	0x0000ea90


	//   ....[1]....
        /*006c*/ 	.word	0x0000ecb0


	//   ....[2]....
        /*0070*/ 	.word	0x0000efc0


	//   ....[3]....
        /*0074*/ 	.word	0x0000f1e0


	//----- nvinfo : EIATTR_EXIT_INSTR_OFFSETS
	.align		4
.L_1229:
        /*0078*/ 	.byte	0x04, 0x1c
        /*007a*/ 	.short	(.L_1231 - .L_1230)


	//   ....[0]....
.L_1230:
        /*007c*/ 	.word	0x0000e150


	//   ....[1]....
        /*0080*/ 	.word	0x0000e8a0


	//   ....[2]....
        /*0084*/ 	.word	0x0000eae0


	//   ....[3]....
        /*0088*/ 	.word	0x0000eb00


	//   ....[4]....
        /*008c*/ 	.word	0x0000ed00


	//   ....[5]....
        /*0090*/ 	.word	0x0000ed20


	//   ....[6]....
        /*0094*/ 	.word	0x0000ed50


	//   ....[7]....
        /*0098*/ 	.word	0x0000ed90


	//   ....[8]....
        /*009c*/ 	.word	0x0000edd0


	//   ....[9]....
        /*00a0*/ 	.word	0x0000f010


	//   ....[10]....
        /*00a4*/ 	.word	0x0000f030


	//   ....[11]....
        /*00a8*/ 	.word	0x0000f230


	//   ....[12]....
        /*00ac*/ 	.word	0x0000f250


	//----- nvinfo : EIATTR_MAX_THREADS
	.align		4
.L_1231:
        /*00b0*/ 	.byte	0x04, 0x05
        /*00b2*/ 	.short	(.L_1233 - .L_1232)
.L_1232:
        /*00b4*/ 	.word	0x00000200
        /*00b8*/ 	.word	0x00000001
        /*00bc*/ 	.word	0x00000001


	//----- nvinfo : EIATTR_CRS_STACK_SIZE
	.align		4
.L_1233:
        /*00c0*/ 	.byte	0x04, 0x1e
        /*00c2*/ 	.short	(.L_1235 - .L_1234)
.L_1234:
        /*00c4*/ 	.word	0x00000000


	//----- nvinfo : EIATTR_CBANK_PARAM_SIZE
	.align		4
.L_1235:
        /*00c8*/ 	.byte	0x03, 0x19
        /*00ca*/ 	.short	0x0420


	//----- nvinfo : EIATTR_PARAM_CBANK
	.align		4
        /*00cc*/ 	.byte	0x04, 0x0a
        /*00ce*/ 	.short	(.L_1237 - .L_1236)
	.align		4
.L_1236:
        /*00d0*/ 	.word	index@(.nv.constant0._ZN2at6native13reduce_kernelILi512ELi1ENS0_8ReduceOpIsNS0_14func_wrapper_tImZNS0_15xor_sum_functorIsvEclERNS_14TensorIteratorEEUlmmE_EEjmLi4ELi4EEEEEvT1_)
        /*00d4*/ 	.short	0x0210
        /*00d6*/ 	.short	0x0420


	//----- nvinfo : EIATTR_SW_WAR
	.align		4
.L_1237:
        /*00d8*/ 	.byte	0x04, 0x36
        /*00da*/ 	.short	(.L_1239 - .L_1238)
.L_1238:
        /*00dc*/ 	.word	0x00000008
.L_1239:


//--------------------- .nv.info._ZN2at6native13reduce_kernelILi256ELi2ENS0_8ReduceOpIsNS0_14func_wrapper_tImZNS0_15xor_sum_functorIsvEclERNS_14TensorIteratorEEUlmmE_EEjmLi4ELi4EEEEEvT1_ --------------------------
	.section	.nv.info._ZN2at6native13reduce_kernelILi256ELi2ENS0_8ReduceOpIsNS0_14func_wrapper_tImZNS0_15xor_sum_functorIsvEclERNS_14TensorIteratorEEUlmmE_EEjmLi4ELi4EEEEEvT1_,"",@"SHT_CUDA_INFO"
	.sectionflags	@""
	.align	4


	//----- nvinfo : EIATTR_CUDA_API_VERSION
	.align		4
        /*0000*/ 	.byte	0x04, 0x37
        /*0002*/ 	.short	(.L_1241 - .L_1240)
.L_1240:
        /*0004*/ 	.word	0x00000082


	//----- nvinfo : EIATTR_KPARAM_INFO
	.align		4
.L_1241:
        /*0008*/ 	.byte	0x04, 0x17
        /*000a*/ 	.short	(.L_1243 - .L_1242)
.L_1242:
        /*000c*/ 	.word	0x00000000
        /*0010*/ 	.short	0x0000
        /*0012*/ 	.short	0x0000
        /*0014*/ 	.byte	0x00, 0xf0, 0x81, 0x10


	//----- nvinfo : EIATTR_SPARSE_MMA_MASK
	.align		4
.L_1243:
        /*0018*/ 	.byte	0x03, 0x50
        /*001a*/ 	.short	0x0000


	//----- nvinfo : EIATTR_MAXREG_COUNT
	.align		4
        /*001c*/ 	.byte	0x03, 0x1b
        /*001e*/ 	.short	0x0040


	//----- nvinfo : EIATTR_NUM_BARRIERS
	.align		4
        /*0020*/ 	.byte	0x02, 0x4c
        /*0022*/ 	.byte	0x01
	.zero		1


	//----- nvinfo : EIATTR_EXTERNS
	.align		4
        /*0024*/ 	.byte	0x04, 0x0f
        /*0026*/ 	.short	(.L_1245 - .L_1244)


	//   ....[0]....
	.align		4
.L_1244:
        /*0028*/ 	.word	index@(__assertfail)


	//----- nvinfo : EIATTR_MERCURY_ISA_VERSION
	.align		4
.L_1245:
        /*002c*/ 	.byte	0x03, 0x5f
        /*002e*/ 	.short	0x0101


	//----- nvinfo : EIATTR_INT_WARP_WIDE_INSTR_OFFSETS
	.align		4
        /*0030*/ 	.byte	0x04, 0x31
        /*0032*/ 	.short	(.L_1247 - .L_1246)


	//   ....[0]....
.L_1246:
        /*0034*/ 	.word	0x00011530


	//   ....[1]....
        /*0038*/ 	.word	0x00011620


	//----- nvinfo : EIATTR_COOP_GROUP_MASK_REGIDS
	.align		4
.L_1247:
        /*003c*/ 	.byte	0x04, 0x29
        /*003e*/ 	.short	(.L_1249 - .L_1248)


	//   ....[0]....
.L_1248:
        /*0040*/ 	.word	0xffffffff


	//   ....[1]....
        /*0044*/ 	.word	0xffffffff


	//   ....[2]....
        /*0048*/ 	.word	0xffffffff


	//   ....[3]....
        /*004c*/ 	.word	0xffffffff


	//   ....[4]....
        /*0050*/ 	.word	0xffffffff


	//   ....[5]....
        /*0054*/ 	.word	0xffffffff


	//   ....[6]....
        /*0058*/ 	.word	0xffffffff


	//   ....[7]....
        /*005c*/ 	.word	0xffffffff


	//----- nvinfo : EIATTR_COOP_GROUP_INSTR_OFFSETS
	.align		4
.L_1249:
        /*0060*/ 	.byte	0x04, 0x28
        /*0062*/ 	.short	(.L_1251 - .L_1250)


	//   ....[0]....
.L_1250:
        /*0064*/ 	.word	0x0000caf0


	//   ....[1]....
        /*0068*/ 	.word	0x0000cb00


	//   ....[2]....
        /*006c*/ 	.word	0x0000cb10


	//   ....[3]....
        /*0070*/ 	.word	0x0000cb20


	//   ....[4]....
        /*0074*/ 	.word	0x00012050


	//   ....[5]....
        /*0078*/ 	.word	0x00012060


	//   ....[6]....
        /*007c*/ 	.word	0x00012070


	//   ....[7]....
        /*0080*/ 	.word	0x00012080


	//----- nvinfo : EIATTR_SYSCALL_OFFSETS
	.align		4
.L_1251:
        /*0084*/ 	.byte	0x04, 0x46
        /*0086*/ 	.short	(.L_1253 - .L_1252)


	//   ....[0]....
.L_1252:
        /*0088*/ 	.word	0x000014b0


	//   ....[1]....
        /*008c*/ 	.word	0x00012340


	//   ....[2]....
        /*0090*/ 	.word	0x000124a0


	//   ....[3]....
        /*0094*/ 	.word	0x00012720


	//   ....[4]....
        /*0098*/ 	.word	0x00012880


	//   ....[5]....
        /*009c*/ 	.word	0x00012c00


	//   ....[6]....
        /*00a0*/ 	.word	0x00012d60


	//   ....[7]....
        /*00a4*/ 	.word	0x00012ff0


	//   ....[8]....
        /*00a8*/ 	.word	0x00013150


	//----- nvinfo : EIATTR_EXIT_INSTR_OFFSETS
	.align		4
.L_1253:
        /*00ac*/ 	.byte	0x04, 0x1c
        /*00ae*/ 	.short	(.L_1255 - .L_1254)


	//   ....[0]....
.L_1254:
        /*00b0*/ 	.word	0x000116e0


	//   ....[1]....
        /*00b4*/ 	.word	0x00012100


	//   ....[2]....
        /*00b8*/ 	.word	0x000124f0


	//   ....[3]....
        /*00bc*/ 	.word	0x00012520


	//   ....[4]....
        /*00c0*/ 	.word	0x000128d0


	//   ....[5]....
        /*00c4*/ 	.word	0x00012900


	//   ....[6]....
        /*00c8*/ 	.word	0x00012930


	//   ....[7]....
        /*00cc*/ 	.word	0x00012970


	//   ....[8]....
        /*00d0*/ 	.word	0x000129b0


	//   ....[9]....
        /*00d4*/ 	.word	0x00012db0


	//   ....[10]....
        /*00d8*/ 	.word	0x00012de0


	//   ....[11]....
        /*00dc*/ 	.word	0x000131a0


	//   ....[12]....
        /*00e0*/ 	.word	0x000131d0


	//----- nvinfo : EIATTR_MAX_THREADS
	.align		4
.L_1255:
        /*00e4*/ 	.byte	0x04, 0x05
        /*00e6*/ 	.short	(.L_1257 - .L_1256)
.L_1256:
        /*00e8*/ 	.word	0x00000100
        /*00ec*/ 	.word	0x00000001
        /*00f0*/ 	.word	0x00000001


	//----- nvinfo : EIATTR_CRS_STACK_SIZE
	.align		4
.L_1257:
        /*00f4*/ 	.byte	0x04, 0x1e
        /*00f6*/ 	.short	(.L_1259 - .L_1258)
.L_1258:
        /*00f8*/ 	.word	0x00000000


	//----- nvinfo : EIATTR_CBANK_PARAM_SIZE
	.align		4
.L_1259:
        /*00fc*/ 	.byte	0x03, 0x19
        /*00fe*/ 	.short	0x0420


	//----- nvinfo : EIATTR_PARAM_CBANK
	.align		4
        /*0100*/ 	.byte	0x04, 0x0a
        /*0102*/ 	.short	(.L_1261 - .L_1260)
	.align		4
.L_1260:
        /*0104*/ 	.word	index@(.nv.constant0._ZN2at6native13reduce_kernelILi256ELi2ENS0_8ReduceOpIsNS0_14func_wrapper_tImZNS0_15xor_sum_functorIsvEclERNS_14TensorIteratorEEUlmmE_EEjmLi4ELi4EEEEEvT1_)
        /*0108*/ 	.short	0x0210
        /*010a*/ 	.short	0x0420


	//----- nvinfo : EIATTR_SW_WAR
	.align		4
.L_1261:
        /*010c*/ 	.byte	0x04, 0x36
        /*010e*/ 	.short	(.L_1263 - .L_1262)
.L_1262:
        /*0110*/ 	.word	0x00000008
.L_1263:


//--------------------- .nv.info._ZN2at6native13reduce_kernelILi128ELi4ENS0_8ReduceOpIsNS0_14func_wrapper_tImZNS0_15xor_sum_functorIsvEclERNS_14TensorIteratorEEUlmmE_EEjmLi4ELi4EEEEEvT1_ --------------------------
	.section	.nv.info._ZN2at6native13reduce_kernelILi128ELi4ENS0_8ReduceOpIsNS0_14func_wrapper_tImZNS0_15xor_sum_functorIsvEclERNS_14TensorIteratorEEUlmmE_EEjmLi4ELi4EEEEEvT1_,"",@"SHT_CUDA_INFO"
	.sectionflags	@""
	.align	4


	//----- nvinfo : EIATTR_CUDA_API_VERSION
	.align		4
        /*0000*/ 	.byte	0x04, 0x37
        /*0002*/ 	.short	(.L_1265 - .L_1264)
.L_1264:
        /*0004*/ 	.word	0x00000082


	//----- nvinfo : EIATTR_KPARAM_INFO
	.align		4
.L_1265:
        /*0008*/ 	.byte	0x04, 0x17
        /*000a*/ 	.short	(.L_1267 - .L_1266)
.L_1266:
        /*000c*/ 	.word	0x00000000
        /*0010*/ 	.short	0x0000
        /*0012*/ 	.short	0x0000
        /*0014*/ 	.byte	0x00, 0xf0, 0x81, 0x10


	//----- nvinfo : EIATTR_SPARSE_MMA_MASK
	.align		4
.L_1267:
        /*0018*/ 	.byte	0x03, 0x50
        /*001a*/ 	.short	0x0000


	//----- nvinfo : EIATTR_MAXREG_COUNT
	.align		4
        /*001c*/ 	.byte	0x03, 0x1b
        /*001e*/ 	.short	0x0080


	//----- nvinfo : EIATTR_NUM_BARRIERS
	.align		4
        /*0020*/ 	.byte	0x02, 0x4c
        /*0022*/ 	.byte	0x01
	.zero		1


	//----- nvinfo : EIATTR_EXTERNS
	.align		4
        /*0024*/ 	.byte	0x04, 0x0f
        /*0026*/ 	.short	(.L_1269 - .L_1268)


	//   ....[0]....
	.align		4
.L_1268:
        /*0028*/ 	.word	index@(__assertfail)


	//----- nvinfo : EIATTR_MERCURY_ISA_VERSION
	.align		4
.L_1269:
        /*002c*/ 	.byte	0x03, 0x5f
        /*002e*/ 	.short	0x0101


	//----- nvinfo : EIATTR_INT_WARP_WIDE_INSTR_OFFSETS
	.align		4
        /*0030*/ 	.byte	0x04, 0x31
        /*0032*/ 	.short	(.L_1271 - .L_1270)


	//   ....[0]....
.L_1270:
        /*0034*/ 	.word	0x00017120


	//   ....[1]....
        /*0038*/ 	.word	0x00017210


	//----- nvinfo : EIATTR_COOP_GROUP_MASK_REGIDS
	.align		4
.L_1271:
        /*003c*/ 	.byte	0x04, 0x29
        /*003e*/ 	.short	(.L_1273 - .L_1272)


	//   ....[0]....
.L_1272:
        /*0040*/ 	.word	0xffffffff


	//   ....[1]....
        /*0044*/ 	.word	0xffffffff


	//   ....[2]....
        /*0048*/ 	.word	0xffffffff


	//   ....[3]....
        /*004c*/ 	.word	0xffffffff


	//   ....[4]....
        /*0050*/ 	.word	0xffffffff


	//   ....[5]....
        /*0054*/ 	.word	0xffffffff


	//   ....[6]....
        /*0058*/ 	.word	0xffffffff


	//   ....[7]....
        /*005c*/ 	.word	0xffffffff


	//   ....[8]....
        /*0060*/ 	.word	0xffffffff


	//   ....[9]....
        /*0064*/ 	.word	0xffffffff


	//   ....[10]....
        /*0068*/ 	.word	0xffffffff


	//   ....[11]....
        /*006c*/ 	.word	0xffffffff


	//   ....[12]....
        /*0070*/ 	.word	0xffffffff


	//   ....[13]....
        /*0074*/ 	.word	0xffffffff


	//   ....[14]....
        /*0078*/ 	.word	0xffffffff


	//   ....[15]....
        /*007c*/ 	.word	0xffffffff


	//----- nvinfo : EIATTR_COOP_GROUP_INSTR_OFFSETS
	.align		4
.L_1273:
        /*0080*/ 	.byte	0x04, 0x28
        /*0082*/ 	.short	(.L_1275 - .L_1274)


	//   ....[0]....
.L_1274:
        /*0084*/ 	.word	0x0000e0a0


	//   ....[1]....
        /*0088*/ 	.word	0x0000e0b0


	//   ....[2]....
        /*008c*/ 	.word	0x0000e0c0


	//   ....[3]....
        /*0090*/ 	.word	0x0000e0d0


	//   ....[4]....
        /*0094*/ 	.word	0x0000e0e0


	//   ....[5]....
        /*0098*/ 	.word	0x0000e0f0


	//   ....[6]....
        /*009c*/ 	.word	0x0000e100


	//   ....[7]....
        /*00a0*/ 	.word	0x0000e120


	//   ....[8]....
        /*00a4*/ 	.word	0x00017fe0


	//   ....[9]....
        /*00a8*/ 	.word	0x00017ff0


	//   ....[10]....
        /*00ac*/ 	.word	0x00018000


	//   ....[11]....
        /*00b0*/ 	.word	0x00018010


	//   ....[12]....
        /*00b4*/ 	.word	0x00018020


	//   ....[13]....
        /*00b8*/ 	.word	0x00018030


	//   ....[14]....
        /*00bc*/ 	.word	0x00018040


	//   ....[15]....
        /*00c0*/ 	.word	0x00018060


	//----- nvinfo : EIATTR_SYSCALL_OFFSETS
	.align		4
.L_1275:
        /*00c4*/ 	.byte	0x04, 0x46
        /*00c6*/ 	.short	(.L_1277 - .L_1276)


	//   ....[0]....
.L_1276:
        /*00c8*/ 	.word	0x00001420


	//   ....[1]....
        /*00cc*/ 	.word	0x00018420


	//   ....[2]....
        /*00d0*/ 	.word	0x00018580


	//   ....[3]....
        /*00d4*/ 	.word	0x000186e0


	//   ....[4]....
        /*00d8*/ 	.word	0x00018840


	//   ....[5]....
        /*00dc*/ 	.word	0x00018bb0


	//   ....[6]....
        /*00e0*/ 	.word	0x00018d10


	//   ....[7]....
        /*00e4*/ 	.word	0x00018e70


	//   ....[8]....
        /*00e8*/ 	.word	0x00018fd0


	//   ....[9]....
        /*00ec*/ 	.word	0x000193d0


	//   ....[10]....
        /*00f0*/ 	.word	0x00019530


	//   ....[11]....
        /*00f4*/ 	.word	0x00019690


	//   ....[12]....
        /*00f8*/ 	.word	0x000197f0


	//   ....[13]....
        /*00fc*/ 	.word	0x00019b00


	//   ....[14]....
        /*0100*/ 	.word	0x00019c60


	//   ....[15]....
        /*0104*/ 	.word	0x00019dc0


	//   ....[16]....
        /*0108*/ 	.word	0x00019f20


	//----- nvinfo : EIATTR_EXIT_INSTR_OFFSETS
	.align		4
.L_1277:
        /*010c*/ 	.byte	0x04, 0x1c
        /*010e*/ 	.short	(.L_1279 - .L_1278)


	//   ....[0]....
.L_1278:
        /*0110*/ 	.word	0x000172d0


	//   ....[1]....
        /*0114*/ 	.word	0x00018110


	//   ....[2]....
        /*0118*/ 	.word	0x00018890


	//   ....[3]....
        /*011c*/ 	.word	0x000188e0


	//   ....[4]....
        /*0120*/ 	.word	0x00019020


	//   ....[5]....
        /*0124*/ 	.word	0x00019070


	//   ....[6]....
        /*0128*/ 	.word	0x000190a0


	//   ....[7]....
        /*012c*/ 	.word	0x000190e0


	//   ....[8]....
        /*0130*/ 	.word	0x00019120


	//   ....[9]....
        /*0134*/ 	.word	0x00019840


	//   ....[10]....
        /*0138*/ 	.word	0x00019890


	//   ....[11]....
        /*013c*/ 	.word	0x00019f70


	//   ....[12]....
        /*0140*/ 	.word	0x00019fc0


	//----- nvinfo : EIATTR_MAX_THREADS
	.align		4
.L_1279:
        /*0144*/ 	.byte	0x04, 0x05
        /*0146*/ 	.short	(.L_1281 - .L_1280)
.L_1280:
        /*0148*/ 	.word	0x00000080
        /*014c*/ 	.word	0x00000001
        /*0150*/ 	.word	0x00000001


	//----- nvinfo : EIATTR_CRS_STACK_SIZE
	.align		4
.L_1281:
        /*0154*/ 	.byte	0x04, 0x1e
        /*0156*/ 	.short	(.L_1283 - .L_1282)
.L_1282:
        /*0158*/ 	.word	0x00000000


	//----- nvinfo : EIATTR_CBANK_PARAM_SIZE
	.align		4
.L_1283:
        /*015c*/ 	.byte	0x03, 0x19
        /*015e*/ 	.short	0x0420


	//----- nvinfo : EIATTR_PARAM_CBANK
	.align		4
        /*0160*/ 	.byte	0x04, 0x0a
        /*0162*/ 	.short	(.L_1285 - .L_1284)
	.align		4
.L_1284:
        /*0164*/ 	.word	index@(.nv.constant0._ZN2at6native13reduce_kernelILi128ELi4ENS0_8ReduceOpIsNS0_14func_wrapper_tImZNS0_15xor_sum_functorIsvEclERNS_14TensorIteratorEEUlmmE_EEjmLi4ELi4EEEEEvT1_)
        /*0168*/ 	.short	0x0210
        /*016a*/ 	.short	0x0420


	//----- nvinfo : EIATTR_SW_WAR
	.align		4
.L_1285:
        /*016c*/ 	.byte	0x04, 0x36
        /*016e*/ 	.short	(.L_1287 - .L_1286)
.L_1286:
        /*0170*/ 	.word	0x00000008
.L_1287:


//--------------------- .nv.info._ZN2at6native13reduce_kernelILi512ELi1ENS0_8ReduceOpIlNS0_14func_wrapper_tImZNS0_15xor_sum_functorIlvEclERNS_14TensorIteratorEEUlmmE_EEjmLi4ELi4EEEEEvT1_ --------------------------
	.section	.nv.info._ZN2at6native13reduce_kernelILi512ELi1ENS0_8ReduceOpIlNS0_14func_wrapper_tImZNS0_15xor_sum_functorIlvEclERNS_14TensorIteratorEEUlmmE_EEjmLi4ELi4EEEEEvT1_,"",@"SHT_CUDA_INFO"
	.sectionflags	@""
	.align	4


	//----- nvinfo : EIATTR_CUDA_API_VERSION
	.align		4
        /*0000*/ 	.byte	0x04, 0x37
        /*0002*/ 	.short	(.L_1289 - .L_1288)
.L_1288:
        /*0004*/ 	.word	0x00000082


	//----- nvinfo : EIATTR_KPARAM_INFO
	.align		4
.L_1289:
        /*0008*/ 	.byte	0x04, 0x17
        /*000a*/ 	.short	(.L_1291 - .L_1290)
.L_1290:
        /*000c*/ 	.word	0x00000000
        /*0010*/ 	.short	0x0000
        /*0012*/ 	.short	0x0000
        /*0014*/ 	.byte	0x00, 0xf0, 0x81, 0x10


	//----- nvinfo : EIATTR_SPARSE_MMA_MASK
	.align		4
.L_1291:
        /*0018*/ 	.byte	0x03, 0x50
        /*001a*/ 	.short	0x0000


	//----- nvinfo : EIATTR_MAXREG_COUNT
	.align		4
        /*001c*/ 	.byte	0x03, 0x1b
        /*001e*/ 	.short	0x0020


	//----- nvinfo : EIATTR_NUM_BARRIERS
	.align		4
        /*0020*/ 	.byte	0x02, 0x4c
        /*0022*/ 	.byte	0x01
	.zero		1


	//----- nvinfo : EIATTR_EXTERNS
	.align		4
        /*0024*/ 	.byte	0x04, 0x0f
        /*0026*/ 	.short	(.L_1293 - .L_1292)


	//   ....[0]....
	.align		4
.L_1292:
        /*0028*/ 	.word	index@(__assertfail)


	//----- nvinfo : EIATTR_MERCURY_ISA_VERSION
	.align		4
.L_1293:
        /*002c*/ 	.byte	0x03, 0x5f
        /*002e*/ 	.short	0x0101


	//----- nvinfo : EIATTR_INT_WARP_WIDE_INSTR_OFFSETS
	.align		4
        /*0030*/ 	.byte	0x04, 0x31
        /*0032*/ 	.short	(.L_1295 - .L_1294)


	//   ....[0]....
.L_1294:
        /*0034*/ 	.word	0x0000dc80


	//   ....[1]....
        /*0038*/ 	.word	0x0000dd70


	//----- nvinfo : EIATTR_COOP_GROUP_MASK_REGIDS
	.align		4
.L_1295:
        /*003c*/ 	.byte	0x04, 0x29
        /*003e*/ 	.short	(.L_1297 - .L_1296)


	//   ....[0]....
.L_1296:
        /*0040*/ 	.word	0xffffffff


	//   ....[1]....
        /*0044*/ 	.word	0xffffffff


	//   ....[2]....
        /*0048*/ 	.word	0xffffffff


	//   ....[3]....
        /*004c*/ 	.word	0xffffffff


	//----- nvinfo : EIATTR_COOP_GROUP_INSTR_OFFSETS
	.align		4
.L_1297:
        /*0050*/ 	.byte	0x04, 0x28
        /*0052*/ 	.short	(.L_1299 - .L_1298)


	//   ....[0]....
.L_1298:
        /*0054*/ 	.word	0x0000b520


	//   ....[1]....
        /*0058*/ 	.word	0x0000b530


	//   ....[2]....
        /*005c*/ 	.word	0x0000e570


	//   ....[3]....
        /*0060*/ 	.word	0x0000e580


	//----- nvinfo : EIATTR_SYSCALL_OFFSETS
	.align		4
.L_1299:
        /*0064*/ 	.byte	0x04, 0x46
        /*0066*/ 	.short	(.L_1301 - .L_1300)


	//   ....[0]....
.L_1300:
        /*0068*/ 	.word	0x0000e7d0


	//   ....[1]....
        /*006c*/ 	.word	0x0000e9f0


	//   ....[2]....
        /*0070*/ 	.word	0x0000ed20


	//   ....[3]....
        /*0074*/ 	.word	0x0000ef40


	//----- nvinfo : EIATTR_EXIT_INSTR_OFFSETS
	.align		4
.L_1301:
        /*0078*/ 	.byte	0x04, 0x1c
        /*007a*/ 	.short	(.L_1303 - .L_1302)


	//   ....[0]....
.L_1302:
        /*007c*/ 	.word	0x0000de10


	//   ....[1]....
        /*0080*/ 	.word	0x0000e5e0


	//   ....[2]....
        /*0084*/ 	.word	0x0000e820


	//   ....[3]....
        /*0088*/ 	.word	0x0000e840


	//   ....[4]....
        /*008c*/ 	.word	0x0000ea40


	//   ....[5]....
        /*0090*/ 	.word	0x0000ea60


	//   ....[6]....
        /*0094*/ 	.word	0x0000ea90


	//   ....[7]....
        /*0098*/ 	.word	0x0000eae0


	//   ....[8]....
        /*009c*/ 	.word	0x0000eb30


	//   ....[9]....
        /*00a0*/ 	.word	0x0000ed70


	//   ....[10]....
        /*00a4*/ 	.word	0x0000ed90


	//   ....[11]....
        /*00a8*/ 	.word	0x0000ef90


	//   ....[12]....
        /*00ac*/ 	.word	0x0000efb0


	//----- nvinfo : EIATTR_MAX_THREADS
	.align		4
.L_1303:
        /*00b0*/ 	.byte	0x04, 0x05
        /*00b2*/ 	.short	(.L_1305 - .L_1304)
.L_1304:
        /*00b4*/ 	.word	0x00000200
        /*00b8*/ 	.word	0x00000001
        /*00bc*/ 	.word	0x00000001


	//----- nvinfo : EIATTR_CRS_STACK_SIZE
	.align		4
.L_1305:
        /*00c0*/ 	.byte	0x04, 0x1e
        /*00c2*/ 	.short	(.L_1307 - .L_1306)
.L_1306:
        /*00c4*/ 	.word	0x00000000


	//----- nvinfo : EIATTR_CBANK_PARAM_SIZE
	.align		4
.L_1307:
        /*00c8*/ 	.byte	0x03, 0x19
        /*00ca*/ 	.short	0x0420


	//----- nvinfo : EIATTR_PARAM_CBANK
	.align		4
        /*00cc*/ 	.byte	0x04, 0x0a
        /*00ce*/ 	.short	(.L_1309 - .L_1308)
	.align		4
.L_1308:
        /*00d0*/ 	.word	index@(.nv.constant0._ZN2at6native13reduce_kernelILi512ELi1ENS0_8ReduceOpIlNS0_14func_wrapper_tImZNS0_15xor_sum_functorIlvEclERNS_14TensorIteratorEEUlmmE_EEjmLi4ELi4EEEEEvT1_)
        /*00d4*/ 	.short	0x0210
        /*00d6*/ 	.short	0x0420


	//----- nvinfo : EIATTR_SW_WAR
	.align		4
.L_1309:
        /*00d8*/ 	.byte	0x04, 0x36
        /*00da*/ 	.short	(.L_1311 - .L_1310)
.L_1310:
        /*00dc*/ 	.word	0x00000008
.L_1311:


//--------------------- .nv.info._ZN2at6native13reduce_kernelILi256ELi2ENS0_8ReduceOpIlNS0_14func_wrapper_tImZNS0_15xor_sum_functorIlvEclERNS_14TensorIteratorEEUlmmE_EEjmLi4ELi4EEEEEvT1_ --------------------------
	.section	.nv.info._ZN2at6native13reduce_kernelILi256ELi2ENS0_8ReduceOpIlNS0_14func_wrapper_tImZNS0_15xor_sum_functorIlvEclERNS_14TensorIteratorEEUlmmE_EEjmLi4ELi4EEEEEvT1_,"",@"SHT_CUDA_INFO"
	.sectionflags	@""
	.align	4


	//----- nvinfo : EIATTR_CUDA_API_VERSION
	.align		4
        /*0000*/ 	.byte	0x04, 0x37
        /*0002*/ 	.short	(.L_1313 - .L_1312)
.L_1312:
        /*0004*/ 	.word	0x00000082


	//----- nvinfo : EIATTR_KPARAM_INFO
	.align		4
.L_1313:
        /*0008*/ 	.byte	0x04, 0x17
        /*000a*/ 	.short	(.L_1315 - .L_1314)
.L_1314:
        /*000c*/ 	.word	0x00000000
        /*0010*/ 	.short	0x0000
        /*0012*/ 	.short	0x0000
        /*0014*/ 	.byte	0x00, 0xf0, 0x81, 0x10


	//----- nvinfo : EIATTR_SPARSE_MMA_MASK
	.align		4
.L_1315:
        /*0018*/ 	.byte	0x03, 0x50
        /*001a*/ 	.short	0x0000


	//----- nvinfo : EIATTR_MAXREG_COUNT
	.align		4
        /*001c*/ 	.byte	0x03, 0x1b
        /*001e*/ 	.short	0x0040


	//----- nvinfo : EIATTR_NUM_BARRIERS
	.align		4
        /*0020*/ 	.byte	0x02, 0x4c
        /*0022*/ 	.byte	0x01
	.zero		1


	//----- nvinfo : EIATTR_EXTERNS
	.align		4
        /*0024*/ 	.byte	0x04, 0x0f
        /*0026*/ 	.short	(.L_1317 - .L_1316)


	//   ....[0]....
	.align		4
.L_1316:
        /*0028*/ 	.word	index@(__assertfail)


	//----- nvinfo : EIATTR_MERCURY_ISA_VERSION
	.align		4
.L_1317:
        /*002c*/ 	.byte	0x03, 0x5f
        /*002e*/ 	.short	0x0101


	//----- nvinfo : EIATTR_INT_WARP_WIDE_INSTR_OFFSETS
	.align		4
        /*0030*/ 	.byte	0x04, 0x31
        /*0032*/ 	.short	(.L_1319 - .L_1318)


	//   ....[0]....
.L_1318:
        /*0034*/ 	.word	0x00010b20


	//   ....[1]....
        /*0038*/ 	.word	0x00010c10


	//----- nvinfo : EIATTR_COOP_GROUP_MASK_REGIDS
	.align		4
.L_1319:
        /*003c*/ 	.byte	0x04, 0x29
        /*003e*/ 	.short	(.L_1321 - .L_1320)


	//   ....[0]....
.L_1320:
        /*0040*/ 	.word	0xffffffff


	//   ....[1]....
        /*0044*/ 	.word	0xffffffff


	//   ....[2]....
        /*0048*/ 	.word	0xffffffff


	//   ....[3]....
        /*004c*/ 	.word	0xffffffff


	//   ....[4]....
        /*0050*/ 	.word	0xffffffff


	//   ....[5]....
        /*0054*/ 	.word	0xffffffff


	//   ....[6]....
        /*0058*/ 	.word	0xffffffff


	//   ....[7]....
        /*005c*/ 	.word	0xffffffff


	//----- nvinfo : EIATTR_COOP_GROUP_INSTR_OFFSETS
	.align		4
.L_1321:
        /*0060*/ 	.byte	0x04, 0x28
        /*0062*/ 	.short	(.L_1323 - .L_1322)


	//   ....[0]....
.L_1322:
        /*0064*/ 	.word	0x0000c0d0


	//   ....[1]....
        /*0068*/ 	.word	0x0000c0e0


	//   ....[2]....
        /*006c*/ 	.word	0x0000c0f0


	//   ....[3]....
        /*0070*/ 	.word	0x0000c100


	//   ....[4]....
        /*0074*/ 	.word	0x00011630


	//   ....[5]....
        /*0078*/ 	.word	0x00011640


	//   ....[6]....
        /*007c*/ 	.word	0x00011650


	//   ....[7]....
        /*0080*/ 	.word	0x00011660


	//----- nvinfo : EIATTR_SYSCALL_OFFSETS
	.align		4
.L_1323:
        /*0084*/ 	.byte	0x04, 0x46
        /*0086*/ 	.short	(.L_1325 - .L_1324)


	//   ....[0]....
.L_1324:
        /*0088*/ 	.word	0x000014b0


	//   ....[1]....
        /*008c*/ 	.word	0x00011920


	//   ....[2]....
        /*0090*/ 	.word	0x00011a80


	//   ....[3]....
        /*0094*/ 	.word	0x00011d00


	//   ....[4]....
        /*0098*/ 	.word	0x00011e60


	//   ....[5]....
        /*009c*/ 	.word	0x000121f0


	//   ....[6]....
        /*00a0*/ 	.word	0x00012350


	//   ....[7]....
        /*00a4*/ 	.word	0x000125f0


	//   ....[8]....
        /*00a8*/ 	.word	0x00012750


	//----- nvinfo : EIATTR_EXIT_INSTR_OFFSETS
	.align		4
.L_1325:
        /*00ac*/ 	.byte	0x04, 0x1c
        /*00ae*/ 	.short	(.L_1327 - .L_1326)


	//   ....[0]....
.L_1326:
        /*00b0*/ 	.word	0x00010cd0


	//   ....[1]....
        /*00b4*/ 	.word	0x000116e0


	//   ....[2]....
        /*00b8*/ 	.word	0x00011ad0


	//   ....[3]....
        /*00bc*/ 	.word	0x00011b00


	//   ....[4]....
        /*00c0*/ 	.word	0x00011eb0


	//   ....[5]....
        /*00c4*/ 	.word	0x00011ee0


	//   ....[6]....
        /*00c8*/ 	.word	0x00011f10


	//   ....[7]....
        /*00cc*/ 	.word	0x00011f50


	//   ....[8]....
        /*00d0*/ 	.word	0x00011f90


	//   ....[9]....
        /*00d4*/ 	.word	0x000123a0


	//   ....[10]....
        /*00d8*/ 	.word	0x000123d0


	//   ....[11]....
        /*00dc*/ 	.word	0x000127a0


	//   ....[12]....
        /*00e0*/ 	.word	0x000127d0


	//----- nvinfo : EIATTR_MAX_THREADS
	.align		4
.L_1327:
        /*00e4*/ 	.byte	0x04, 0x05
        /*00e6*/ 	.short	(.L_1329 - .L_1328)
.L_1328:
        /*00e8*/ 	.word	0x00000100
        /*00ec*/ 	.word	0x00000001
        /*00f0*/ 	.word	0x00000001


	//----- nvinfo : EIATTR_CRS_STACK_SIZE
	.align		4
.L_1329:
        /*00f4*/ 	.byte	0x04, 0x1e
        /*00f6*/ 	.short	(.L_1331 - .L_1330)
.L_1330:
        /*00f8*/ 	.word	0x00000000


	//----- nvinfo : EIATTR_CBANK_PARAM_SIZE
	.align		4
.L_1331:
        /*00fc*/ 	.byte	0x03, 0x19
        /*00fe*/ 	.short	0x0420


	//----- nvinfo : EIATTR_PARAM_CBANK
	.align		4
        /*0100*/ 	.byte	0x04, 0x0a
        /*0102*/ 	.short	(.L_1333 - .L_1332)
	.align		4
.L_1332:
        /*0104*/ 	.word	index@(.nv.constant0._ZN2at6native13reduce_kernelILi256ELi2ENS0_8ReduceOpIlNS0_14func_wrapper_tImZNS0_15xor_sum_functorIlvEclERNS_14TensorIteratorEEUlmmE_EEjmLi4ELi4EEEEEvT1_)
        /*0108*/ 	.short	0x0210
        /*010a*/ 	.short	0x0420


	//----- nvinfo : EIATTR_SW_WAR
	.align		4
.L_1333:
        /*010c*/ 	.byte	0x04, 0x36
        /*010e*/ 	.short	(.L_1335 - .L_1334)
.L_1334:
        /*0110*/ 	.word	0x00000008
.L_1335:


//--------------------- .nv.info._ZN2at6native13reduce_kernelILi128ELi4ENS0_8ReduceOpIlNS0_14func_wrapper_tImZNS0_15xor_sum_functorIlvEclERNS_14TensorIteratorEEUlmmE_EEjmLi4ELi4EEEEEvT1_ --------------------------
	.section	.nv.info._ZN2at6native13reduce_kernelILi128ELi4ENS0_8ReduceOpIlNS0_14func_wrapper_tImZNS0_15xor_sum_functorIlvEclERNS_14TensorIteratorEEUlmmE_EEjmLi4ELi4EEEEEvT1_,"",@"SHT_CUDA_INFO"
	.sectionflags	@""
	.align	4


	//----- nvinfo : EIATTR_CUDA_API_VERSION
	.align		4
        /*0000*/ 	.byte	0x04, 0x37
        /*0002*/ 	.short	(.L_1337 - .L_1336)
.L_1336:
        /*0004*/ 	.word	0x00000082


	//----- nvinfo : EIATTR_KPARAM_INFO
	.align		4
.L_1337:
        /*0008*/ 	.byte	0x04, 0x17
        /*000a*/ 	.short	(.L_1339 - .L_1338)
.L_1338:
        /*000c*/ 	.word	0x00000000
        /*0010*/ 	.short	0x0000
        /*0012*/ 	.short	0x0000
        /*0014*/ 	.byte	0x00, 0xf0, 0x81, 0x10


	//----- nvinfo : EIATTR_SPARSE_MMA_MASK
	.align		4
.L_1339:
        /*0018*/ 	.byte	0x03, 0x50
        /*001a*/ 	.short	0x0000


	//----- nvinfo : EIATTR_MAXREG_COUNT
	.align		4
        /*001c*/ 	.byte	0x03, 0x1b
        /*001e*/ 	.short	0x0080


	//----- nvinfo : EIATTR_NUM_BARRIERS
	.align		4
        /*0020*/ 	.byte	0x02, 0x4c
        /*0022*/ 	.byte	0x01
	.zero		1


	//----- nvinfo : EIATTR_EXTERNS
	.align		4
        /*0024*/ 	.byte	0x04, 0x0f
        /*0026*/ 	.short	(.L_1341 - .L_1340)


	//   ....[0]....
	.align		4
.L_1340:
        /*0028*/ 	.word	index@(__assertfail)


	//----- nvinfo : EIATTR_MERCURY_ISA_VERSION
	.align		4
.L_1341:
        /*002c*/ 	.byte	0x03, 0x5f
        /*002e*/ 	.short	0x0101


	//----- nvinfo : EIATTR_INT_WARP_WIDE_INSTR_OFFSETS
	.align		4
        /*0030*/ 	.byte	0x04, 0x31
        /*0032*/ 	.short	(.L_1343 - .L_1342)


	//   ....[0]....
.L_1342:
        /*0034*/ 	.word	0x00015fd0


	//   ....[1]....
        /*0038*/ 	.word	0x000160c0


	//----- nvinfo : EIATTR_COOP_GROUP_MASK_REGIDS
	.align		4
.L_1343:
        /*003c*/ 	.byte	0x04, 0x29
        /*003e*/ 	.short	(.L_1345 - .L_1344)


	//   ....[0]....
.L_1344:
        /*0040*/ 	.word	0xffffffff


	//   ....[1]....
        /*0044*/ 	.word	0xffffffff


	//   ....[2]....
        /*0048*/ 	.word	0xffffffff


	//   ....[3]....
        /*004c*/ 	.word	0xffffffff


	//   ....[4]....
        /*0050*/ 	.word	0xffffffff


	//   ....[5]....
        /*0054*/ 	.word	0xffffffff


	//   ....[6]....
        /*0058*/ 	.word	0xffffffff


	//   ....[7]....
        /*005c*/ 	.word	0xffffffff


	//   ....[8]....
        /*0060*/ 	.word	0xffffffff


	//   ....[9]....
        /*0064*/ 	.word	0xffffffff


	//   ....[10]....
        /*0068*/ 	.word	0xffffffff


	//   ....[11]....
        /*006c*/ 	.word	0xffffffff


	//   ....[12]....
        /*0070*/ 	.word	0xffffffff


	//   ....[13]....
        /*0074*/ 	.word	0xffffffff


	//   ....[14]....
        /*0078*/ 	.word	0xffffffff


	//   ....[15]....
        /*007c*/ 	.word	0xffffffff


	//----- nvinfo : EIATTR_COOP_GROUP_INSTR_OFFSETS
	.align		4
.L_1345:
        /*0080*/ 	.byte	0x04, 0x28
        /*0082*/ 	.short	(.L_1347 - .L_1346)


	//   ....[0]....
.L_1346:
        /*0084*/ 	.word	0x0000cf50


	//   ....[1]....
        /*0088*/ 	.word	0x0000cf60


	//   ....[2]....
        /*008c*/ 	.word	0x0000cf70


	//   ....[3]....
        /*0090*/ 	.word	0x0000cf80


	//   ....[4]....
        /*0094*/ 	.word	0x0000cf90


	//   ....[5]....
        /*0098*/ 	.word	0x0000cfa0


	//   ....[6]....
        /*009c*/ 	.word	0x0000cfb0


	//   ....[7]....
        /*00a0*/ 	.word	0x0000cfd0


	//   ....[8]....
        /*00a4*/ 	.word	0x00016e90


	//   ....[9]....
        /*00a8*/ 	.word	0x00016ea0


	//   ....[10]....
        /*00ac*/ 	.word	0x00016eb0


	//   ....[11]....
        /*00b0*/ 	.word	0x00016ec0


	//   ....[12]....
        /*00b4*/ 	.word	0x00016ed0


	//   ....[13]....
        /*00b8*/ 	.word	0x00016ee0


	//   ....[14]....
        /*00bc*/ 	.word	0x00016ef0


	//   ....[15]....
        /*00c0*/ 	.word	0x00016f10


	//----- nvinfo : EIATTR_SYSCALL_OFFSETS
	.align		4
.L_1347:
        /*00c4*/ 	.byte	0x04, 0x46
        /*00c6*/ 	.short	(.L_1349 - .L_1348)


	//   ....[0]....
.L_1348:
        /*00c8*/ 	.word	0x00001420


	//   ....[1]....
        /*00cc*/ 	.word	0x000172b0


	//   ....[2]....
        /*00d0*/ 	.word	0x00017410


	//   ....[3]....
        /*00d4*/ 	.word	0x00017570


	//   ....[4]....
        /*00d8*/ 	.word	0x000176d0


	//   ....[5]....
        /*00dc*/ 	.word	0x00017a20


	//   ....[6]....
        /*00e0*/ 	.word	0x00017b80


	//   ....[7]....
        /*00e4*/ 	.word	0x00017ce0


	//   ....[8]....
        /*00e8*/ 	.word	0x00017e40


	//   ....[9]....
        /*00ec*/ 	.word	0x00018240


	//   ....[10]....
        /*00f0*/ 	.word	0x000183a0


	//   ....[11]....
        /*00f4*/ 	.word	0x00018500


	//   ....[12]....
        /*00f8*/ 	.word	0x00018660


	//   ....[13]....
        /*00fc*/ 	.word	0x00018970


	//   ....[14]....
        /*0100*/ 	.word	0x00018ad0


	//   ....[15]....
        /*0104*/ 	.word	0x00018c30


	//   ....[16]....
        /*0108*/ 	.word	0x00018d90


	//----- nvinfo : EIATTR_EXIT_INSTR_OFFSETS
	.align		4
.L_1349:
        /*010c*/ 	.byte	0x04, 0x1c
        /*010e*/ 	.short	(.L_1351 - .L_1350)


	//   ....[0]....
.L_1350:
        /*0110*/ 	.word	0x00016180


	//   ....[1]....
        /*0114*/ 	.word	0x00016fc0


	//   ....[2]....
        /*0118*/ 	.word	0x00017720


	//   ....[3]....
        /*011c*/ 	.word	0x00017770


	//   ....[4]....
        /*0120*/ 	.word	0x00017e90


	//   ....[5]....
        /*0124*/ 	.word	0x00017ee0


	//   ....[6]....
        /*0128*/ 	.word	0x00017f10


	//   ....[7]....
        /*012c*/ 	.word	0x00017f50


	//   ....[8]....
        /*0130*/ 	.word	0x00017f90


	//   ....[9]....
        /*0134*/ 	.word	0x000186b0


	//   ....[10]....
        /*0138*/ 	.word	0x00018700


	//   ....[11]....
        /*013c*/ 	.word	0x00018de0


	//   ....[12]....
        /*0140*/ 	.word	0x00018e30


	//----- nvinfo : EIATTR_MAX_THREADS
	.align		4
.L_1351:
        /*0144*/ 	.byte	0x04, 0x05
        /*0146*/ 	.short	(.L_1353 - .L_1352)
.L_1352:
        /*0148*/ 	.word	0x00000080
        /*014c*/ 	.word	0x00000001
        /*0150*/ 	.word	0x00000001


	//----- nvinfo : EIATTR_CRS_STACK_SIZE
	.align		4
.L_1353:
        /*0154*/ 	.byte	0x04, 0x1e
        /*0156*/ 	.short	(.L_1355 - .L_1354)
.L_1354:
        /*0158*/ 	.word	0x00000000


	//----- nvinfo : EIATTR_CBANK_PARAM_SIZE
	.align		4
.L_1355:
        /*015c*/ 	.byte	0x03, 0x19
        /*015e*/ 	.short	0x0420


	//----- nvinfo : EIATTR_PARAM_CBANK
	.align		4
        /*0160*/ 	.byte	0x04, 0x0a
        /*0162*/ 	.short	(.L_1357 - .L_1356)
	.align		4
.L_1356:
        /*0164*/ 	.word	index@(.nv.constant0._ZN2at6native13reduce_kernelILi128ELi4ENS0_8ReduceOpIlNS0_14func_wrapper_tImZNS0_15xor_sum_functorIlvEclERNS_14TensorIteratorEEUlmmE_EEjmLi4ELi4EEEEEvT1_)
        /*0168*/ 	.short	0x0210
        /*016a*/ 	.short	0x0420


	//----- nvinfo : EIATTR_SW_WAR
	.align		4
.L_1357:
        /*016c*/ 	.byte	0x04, 0x36
        /*016e*/ 	.short	(.L_1359 - .L_1358)
.L_1358:
        /*0170*/ 	.word	0x00000008
.L_1359:


//--------------------- .nv.info._ZN2at6native13reduce_kernelILi512ELi1ENS0_8ReduceOpIiNS0_14func_wrapper_tImZNS0_15xor_sum_functorIivEclERNS_14TensorIteratorEEUlmmE_EEjmLi4ELi4EEEEEvT1_ --------------------------
	.section	.nv.info._ZN2at6native13reduce_kernelILi512ELi1ENS0_8ReduceOpIiNS0_14func_wrapper_tImZNS0_15xor_sum_functorIivEclERNS_14TensorIteratorEEUlmmE_EEjmLi4ELi4EEEEEvT1_,"",@"SHT_CUDA_INFO"
	.sectionflags	@""
	.align	4


	//----- nvinfo : EIATTR_CUDA_API_VERSION
	.align		4
        /*0000*/ 	.byte	0x04, 0x37
        /*0002*/ 	.short	(.L_1361 - .L_1360)
.L_1360:
        /*0004*/ 	.word	0x00000082


	//----- nvinfo : EIATTR_KPARAM_INFO
	.align		4
.L_1361:
        /*0008*/ 	.byte	0x04, 0x17
        /*000a*/ 	.short	(.L_1363 - .L_1362)
.L_1362:
        /*000c*/ 	.word	0x00000000
        /*0010*/ 	.short	0x0000
        /*0012*/ 	.short	0x0000
        /*0014*/ 	.byte	0x00, 0xf0, 0x81, 0x10


	//----- nvinfo : EIATTR_SPARSE_MMA_MASK
	.align		4
.L_1363:
        /*0018*/ 	.byte	0x03, 0x50
        /*001a*/ 	.short	0x0000


	//----- nvinfo : EIATTR_MAXREG_COUNT
	.align		4
        /*001c*/ 	.byte	0x03, 0x1b
        /*001e*/ 	.short	0x0020


	//----- nvinfo : EIATTR_NUM_BARRIERS
	.align		4
        /*0020*/ 	.byte	0x02, 0x4c
        /*0022*/ 	.byte	0x01
	.zero		1


	//----- nvinfo : EIATTR_EXTERNS
	.align		4
        /*0024*/ 	.byte	0x04, 0x0f
        /*0026*/ 	.short	(.L_1365 - .L_1364)


	//   ....[0]....
	.align		4
.L_1364:
        /*0028*/ 	.word	index@(__assertfail)


	//----- nvinfo : EIATTR_MERCURY_ISA_VERSION
	.align		4
.L_1365:
        /*002c*/ 	.byte	0x03, 0x5f
        /*002e*/ 	.short	0x0101


	//----- nvinfo : EIATTR_INT_WARP_WIDE_INSTR_OFFSETS
	.align		4
        /*0030*/ 	.byte	0x04, 0x31
        /*0032*/ 	.short	(.L_1367 - .L_1366)


	//   ....[0]....
.L_1366:
        /*0034*/ 	.word	0x0000ddc0


	//   ....[1]....
        /*0038*/ 	.word	0x0000deb0


	//----- nvinfo : EIATTR_COOP_GROUP_MASK_REGIDS
	.align		4
.L_1367:
        /*003c*/ 	.byte	0x04, 0x29
        /*003e*/ 	.short	(.L_1369 - .L_1368)


	//   ....[0]....
.L_1368:
        /*0040*/ 	.word	0xffffffff


	//   ....[1]....
        /*0044*/ 	.word	0xffffffff


	//   ....[2]....
        /*0048*/ 	.word	0xffffffff


	//   ....[3]....
        /*004c*/ 	.word	0xffffffff


	//----- nvinfo : EIATTR_COOP_GROUP_INSTR_OFFSETS
	.align		4
.L_1369:
        /*0050*/ 	.byte	0x04, 0x28
        /*0052*/ 	.short	(.L_1371 - .L_1370)


	//   ....[0]....
.L_1370:
        /*0054*/ 	.word	0x0000b680


	//   ....[1]....
        /*0058*/ 	.word	0x0000b690


	//   ....[2]....
        /*005c*/ 	.word	0x0000e630


	//   ....[3]....
        /*0060*/ 	.word	0x0000e640


	//----- nvinfo : EIATTR_SYSCALL_OFFSETS
	.align		4
.L_1371:
        /*0064*/ 	.byte	0x04, 0x46
        /*0066*/ 	.short	(.L_1373 - .L_1372)


	//   ....[0]....
.L_1372:
        /*0068*/ 	.word	0x0000e890


	//   ....[1]....
        /*006c*/ 	.word	0x0000eab0


	//   ....[2]....
        /*0070*/ 	.word	0x0000edc0


	//   ....[3]....
        /*0074*/ 	.word	0x0000efe0


	//----- nvinfo : EIATTR_EXIT_INSTR_OFFSETS
	.align		4
.L_1373:
        /*0078*/ 	.byte	0x04, 0x1c
        /*007a*/ 	.short	(.L_1375 - .L_1374)


	//   ....[0]....
.L_1374:
        /*007c*/ 	.word	0x0000df50


	//   ....[1]....
        /*0080*/ 	.word	0x0000e6a0


	//   ....[2]....
        /*0084*/ 	.word	0x0000e8e0


	//   ....[3]....
        /*0088*/ 	.word	0x0000e900


	//   ....[4]....
        /*008c*/ 	.word	0x0000eb00


	//   ....[5]....
        /*0090*/ 	.word	0x0000eb20


	//   ....[6]....
        /*0094*/ 	.word	0x0000eb50


	//   ....[7]....
        /*0098*/ 	.word	0x0000eb90


	//   ....[8]....
        /*009c*/ 	.word	0x0000ebd0


	//   ....[9]....
        /*00a0*/ 	.word	0x0000ee10


	//   ....[10]....
        /*00a4*/ 	.word	0x0000ee30


	//   ....[11]....
        /*00a8*/ 	.word	0x0000f030


	//   ....[12]....
        /*00ac*/ 	.word	0x0000f050


	//----- nvinfo : EIATTR_MAX_THREADS
	.align		4
.L_1375:
        /*00b0*/ 	.byte	0x04, 0x05
        /*00b2*/ 	.short	(.L_1377 - .L_1376)
.L_1376:
        /*00b4*/ 	.word	0x00000200
        /*00b8*/ 	.word	0x00000001
        /*00bc*/ 	.word	0x00000001


	//----- nvinfo : EIATTR_CRS_STACK_SIZE
	.align		4
.L_1377:
        /*00c0*/ 	.byte	0x04, 0x1e
        /*00c2*/ 	.short	(.L_1379 - .L_1378)
.L_1378:
        /*00c4*/ 	.word	0x00000000


	//----- nvinfo : EIATTR_CBANK_PARAM_SIZE
	.align		4
.L_1379:
        /*00c8*/ 	.byte	0x03, 0x19
        /*00ca*/ 	.short	0x0420


	//----- nvinfo : EIATTR_PARAM_CBANK
	.align		4
        /*00cc*/ 	.byte	0x04, 0x0a
        /*00ce*/ 	.short	(.L_1381 - .L_1380)
	.align		4
.L_1380:
        /*00d0*/ 	.word	index@(.nv.constant0._ZN2at6native13reduce_kernelILi512ELi1ENS0_8ReduceOpIiNS0_14func_wrapper_tImZNS0_15xor_sum_functorIivEclERNS_14TensorIteratorEEUlmmE_EEjmLi4ELi4EEEEEvT1_)
        /*00d4*/ 	.short	0x0210
        /*00d6*/ 	.short	0x0420


	//----- nvinfo : EIATTR_SW_WAR
	.align		4
.L_1381:
        /*00d8*/ 	.byte	0x04, 0x36
        /*00da*/ 	.short	(.L_1383 - .L_1382)
.L_1382:
        /*00dc*/ 	.word	0x00000008
.L_1383:


//--------------------- .nv.info._ZN2at6native13reduce_kernelILi256ELi2ENS0_8ReduceOpIiNS0_14func_wrapper_tImZNS0_15xor_sum_functorIivEclERNS_14TensorIteratorEEUlmmE_EEjmLi4ELi4EEEEEvT1_ --------------------------
	.section	.nv.info._ZN2at6native13reduce_kernelILi256ELi2ENS0_8ReduceOpIiNS0_14func_wrapper_tImZNS0_15xor_sum_functorIivEclERNS_14TensorIteratorEEUlmmE_EEjmLi4ELi4EEEEEvT1_,"",@"SHT_CUDA_INFO"
	.sectionflags	@""
	.align	4


	//----- nvinfo : EIATTR_CUDA_API_VERSION
	.align		4
        /*0000*/ 	.byte	0x04, 0x37
        /*0002*/ 	.short	(.L_1385 - .L_1384)
.L_1384:
        /*0004*/ 	.word	0x00000082


	//----- nvinfo : EIATTR_KPARAM_INFO
	.align		4
.L_1385:
        /*0008*/ 	.byte	0x04, 0x17
        /*000a*/ 	.short	(.L_1387 - .L_1386)
.L_1386:
        /*000c*/ 	.word	0x00000000
        /*0010*/ 	.short	0x0000
        /*0012*/ 	.short	0x0000
        /*0014*/ 	.byte	0x00, 0xf0, 0x81, 0x10


	//----- nvinfo : EIATTR_SPARSE_MMA_MASK
	.align		4
.L_1387:
        /*0018*/ 	.byte	0x03, 0x50
        /*001a*/ 	.short	0x0000


	//----- nvinfo : EIATTR_MAXREG_COUNT
	.align		4
        /*001c*/ 	.byte	0x03, 0x1b
        /*001e*/ 	.short	0x0040


	//----- nvinfo : EIATTR_NUM_BARRIERS
	.align		4
        /*0020*/ 	.byte	0x02, 0x4c
        /*0022*/ 	.byte	0x01
	.zero		1


	//----- nvinfo : EIATTR_EXTERNS
	.align		4
        /*0024*/ 	.byte	0x04, 0x0f
        /*0026*/ 	.short	(.L_1389 - .L_1388)


	//   ....[0]....
	.align		4
.L_1388:
        /*0028*/ 	.word	index@(__assertfail)


	//----- nvinfo : EIATTR_MERCURY_ISA_VERSION
	.align		4
.L_1389:
        /*002c*/ 	.byte	0x03, 0x5f
        /*002e*/ 	.short	0x0101


	//----- nvinfo : EIATTR_INT_WARP_WIDE_INSTR_OFFSETS
	.align		4
        /*0030*/ 	.byte	0x04, 0x31
        /*0032*/ 	.short	(.L_1391 - .L_1390)


	//   ....[0]....
.L_1390:
        /*0034*/ 	.word	0x00010ec0


	//   ....[1]....
        /*0038*/ 	.word	0x00010fb0


	//----- nvinfo : EIATTR_COOP_GROUP_MASK_REGIDS
	.align		4
.L_1391:
        /*003c*/ 	.byte	0x04, 0x29
        /*003e*/ 	.short	(.L_1393 - .L_1392)


	//   ....[0]....
.L_1392:
        /*0040*/ 	.word	0xffffffff


	//   ....[1]....
        /*0044*/ 	.word	0xffffffff


	//   ....[2]....
        /*0048*/ 	.word	0xffffffff


	//   ....[3]....
        /*004c*/ 	.word	0xffffffff


	//   ....[4]....
        /*0050*/ 	.word	0xffffffff


	//   ....[5]....
        /*0054*/ 	.word	0xffffffff


	//   ....[6]....
        /*0058*/ 	.word	0xffffffff


	//   ....[7]....
        /*005c*/ 	.word	0xffffffff


	//----- nvinfo : EIATTR_COOP_GROUP_INSTR_OFFSETS
	.align		4
.L_1393:
        /*0060*/ 	.byte	0x04, 0x28
        /*0062*/ 	.short	(.L_1395 - .L_1394)


	//   ....[0]....
.L_1394:
        /*0064*/ 	.word	0x0000c470


	//   ....[1]....
        /*0068*/ 	.word	0x0000c480


	//   ....[2]....
        /*006c*/ 	.word	0x0000c490


	//   ....[3]....
        /*0070*/ 	.word	0x0000c4a0


	//   ....[4]....
        /*0074*/ 	.word	0x000119e0


	//   ....[5]....
        /*0078*/ 	.word	0x000119f0


	//   ....[6]....
        /*007c*/ 	.word	0x00011a00


	//   ....[7]....
        /*0080*/ 	.word	0x00011a10


	//----- nvinfo : EIATTR_SYSCALL_OFFSETS
	.align		4
.L_1395:
        /*0084*/ 	.byte	0x04, 0x46
        /*0086*/ 	.short	(.L_1397 - .L_1396)


	//   ....[0]....
.L_1396:
        /*0088*/ 	.word	0x000014b0


	//   ....[1]....
        /*008c*/ 	.word	0x00011cd0


	//   ....[2]....
        /*0090*/ 	.word	0x00011e30


	//   ....[3]....
        /*0094*/ 	.word	0x000120b0


	//   ....[4]....
        /*0098*/ 	.word	0x00012210


	//   ....[5]....
        /*009c*/ 	.word	0x00012580


	//   ....[6]....
        /*00a0*/ 	.word	0x000126e0


	//   ....[7]....
        /*00a4*/ 	.word	0x00012960


	//   ....[8]....
        /*00a8*/ 	.word	0x00012ac0


	//----- nvinfo : EIATTR_EXIT_INSTR_OFFSETS
	.align		4
.L_1397:
        /*00ac*/ 	.byte	0x04, 0x1c
        /*00ae*/ 	.short	(.L_1399 - .L_1398)


	//   ....[0]....
.L_1398:
        /*00b0*/ 	.word	0x00011070


	//   ....[1]....
        /*00b4*/ 	.word	0x00011a90


	//   ....[2]....
        /*00b8*/ 	.word	0x00011e80


	//   ....[3]....
        /*00bc*/ 	.word	0x00011eb0


	//   ....[4]....
        /*00c0*/ 	.word	0x00012260


	//   ....[5]....
        /*00c4*/ 	.word	0x00012290


	//   ....[6]....
        /*00c8*/ 	.word	0x000122c0


	//   ....[7]....
        /*00cc*/ 	.word	0x00012300


	//   ....[8]....
        /*00d0*/ 	.word	0x00012340


	//   ....[9]....
        /*00d4*/ 	.word	0x00012730


	//   ....[10]....
        /*00d8*/ 	.word	0x00012760


	//   ....[11]....
        /*00dc*/ 	.word	0x00012b10


	//   ....[12]....
        /*00e0*/ 	.word	0x00012b40


	//----- nvinfo : EIATTR_MAX_THREADS
	.align		4
.L_1399:
        /*00e4*/ 	.byte	0x04, 0x05
        /*00e6*/ 	.short	(.L_1401 - .L_1400)
.L_1400:
        /*00e8*/ 	.word	0x00000100
        /*00ec*/ 	.word	0x00000001
        /*00f0*/ 	.word	0x00000001


	//----- nvinfo : EIATTR_CRS_STACK_SIZE
	.align		4
.L_1401:
        /*00f4*/ 	.byte	0x04, 0x1e
        /*00f6*/ 	.short	(.L_1403 - .L_1402)
.L_1402:
        /*00f8*/ 	.word	0x00000000


	//----- nvinfo : EIATTR_CBANK_PARAM_SIZE
	.align		4
.L_1403:
        /*00fc*/ 	.byte	0x03, 0x19
        /*00fe*/ 	.short	0x0420


	//----- nvinfo : EIATTR_PARAM_CBANK
	.align		4
        /*0100*/ 	.byte	0x04, 0x0a
        /*0102*/ 	.short	(.L_1405 - .L_1404)
	.align		4
.L_1404:
        /*0104*/ 	.word	index@(.nv.constant0._ZN2at6native13reduce_kernelILi256ELi2ENS0_8ReduceOpIiNS0_14func_wrapper_tImZNS0_15xor_sum_functorIivEclERNS_14TensorIteratorEEUlmmE_EEjmLi4ELi4EEEEEvT1_)
        /*0108*/ 	.short	0x0210
        /*010a*/ 	.short	0x0420


	//----- nvinfo : EIATTR_SW_WAR
	.align		4
.L_1405:
        /*010c*/ 	.byte	0x04, 0x36
        /*010e*/ 	.short	(.L_1407 - .L_1406)
.L_1406:
        /*0110*/ 	.word	0x00000008
.L_1407:


//--------------------- .nv.info._ZN2at6native13reduce_kernelILi128ELi4ENS0_8ReduceOpIiNS0_14func_wrapper_tImZNS0_15xor_sum_functorIivEclERNS_14TensorIteratorEEUlmmE_EEjmLi4ELi4EEEEEvT1_ --------------------------
	.section	.nv.info._ZN2at6native13reduce_kernelILi128ELi4ENS0_8ReduceOpIiNS0_14func_wrapper_tImZNS0_15xor_sum_functorIivEclERNS_14TensorIteratorEEUlmmE_EEjmLi4ELi4EEEEEvT1_,"",@"SHT_CUDA_INFO"
	.sectionflags	@""
	.align	4


	//----- nvinfo : EIATTR_CUDA_API_VERSION
	.align		4
        /*0000*/ 	.byte	0x04, 0x37
        /*0002*/ 	.short	(.L_1409 - .L_1408)
.L_1408:
        /*0004*/ 	.word	0x00000082


	//----- nvinfo : EIATTR_KPARAM_INFO
	.align		4
.L_1409:
        /*0008*/ 	.byte	0x04, 0x17
        /*000a*/ 	.short	(.L_1411 - .L_1410)
.L_1410:
        /*000c*/ 	.word	0x00000000
        /*0010*/ 	.short	0x0000
        /*0012*/ 	.short	0x0000
        /*0014*/ 	.byte	0x00, 0xf0, 0x81, 0x10


	//----- nvinfo : EIATTR_SPARSE_MMA_MASK
	.align		4
.L_1411:
        /*0018*/ 	.byte	0x03, 0x50
        /*001a*/ 	.short	0x0000


	//----- nvinfo : EIATTR_MAXREG_COUNT
	.align		4
        /*001c*/ 	.byte	0x03, 0x1b
        /*001e*/ 	.short	0x0080


	//----- nvinfo : EIATTR_NUM_BARRIERS
	.align		4
        /*0020*/ 	.byte	0x02, 0x4c
        /*0022*/ 	.byte	0x01
	.zero		1


	//----- nvinfo : EIATTR_EXTERNS
	.align		4
        /*0024*/ 	.byte	0x04, 0x0f
        /*0026*/ 	.short	(.L_1413 - .L_1412)


	//   ....[0]....
	.align		4
.L_1412:
        /*0028*/ 	.word	index@(__assertfail)


	//----- nvinfo : EIATTR_MERCURY_ISA_VERSION
	.align		4
.L_1413:
        /*002c*/ 	.byte	0x03, 0x5f
        /*002e*/ 	.short	0x0101


	//----- nvinfo : EIATTR_INT_WARP_WIDE_INSTR_OFFSETS
	.align		4
        /*0030*/ 	.byte	0x04, 0x31
        /*0032*/ 	.short	(.L_1415 - .L_1414)


	//   ....[0]....
.L_1414:
        /*0034*/ 	.word	0x000165d0


	//   ....[1]....
        /*0038*/ 	.word	0x000166c0


	//----- nvinfo : EIATTR_COOP_GROUP_MASK_REGIDS
	.align		4
.L_1415:
        /*003c*/ 	.byte	0x04, 0x29
        /*003e*/ 	.short	(.L_1417 - .L_1416)


	//   ....[0]....
.L_1416:
        /*0040*/ 	.word	0xffffffff


	//   ....[1]....
        /*0044*/ 	.word	0xffffffff


	//   ....[2]....
        /*0048*/ 	.word	0xffffffff


	//   ....[3]....
        /*004c*/ 	.word	0xffffffff


	//   ....[4]....
        /*0050*/ 	.word	0xffffffff


	//   ....[5]....
        /*0054*/ 	.word	0xffffffff


	//   ....[6]....
        /*0058*/ 	.word	0xffffffff


	//   ....[7]....
        /*005c*/ 	.word	0xffffffff


	//   ....[8]....
        /*0060*/ 	.word	0xffffffff


	//   ....[9]....
        /*0064*/ 	.word	0xffffffff


	//   ....[10]....
        /*0068*/ 	.word	0xffffffff


	//   ....[11]....
        /*006c*/ 	.word	0xffffffff


	//   ....[12]....
        /*0070*/ 	.word	0xffffffff


	//   ....[13]....
        /*0074*/ 	.word	0xffffffff


	//   ....[14]....
        /*0078*/ 	.word	0xffffffff


	//   ....[15]....
        /*007c*/ 	.word	0xffffffff


	//----- nvinfo : EIATTR_COOP_GROUP_INSTR_OFFSETS
	.align		4
.L_1417:
        /*0080*/ 	.byte	0x04, 0x28
        /*0082*/ 	.short	(.L_1419 - .L_1418)


	//   ....[0]....
.L_1418:
        /*0084*/ 	.word	0x0000d550


	//   ....[1]....
        /*0088*/ 	.word	0x0000d560


	//   ....[2]....
        /*008c*/ 	.word	0x0000d570


	//   ....[3]....
        /*0090*/ 	.word	0x0000d580


	//   ....[4]....
        /*0094*/ 	.word	0x0000d590


	//   ....[5]....
        /*0098*/ 	.word	0x0000d5a0


	//   ....[6]....
        /*009c*/ 	.word	0x0000d5b0


	//   ....[7]....
        /*00a0*/ 	.word	0x0000d5d0


	//   ....[8]....
        /*00a4*/ 	.word	0x00017490


	//   ....[9]....
        /*00a8*/ 	.word	0x000174a0


	//   ....[10]....
        /*00ac*/ 	.word	0x000174b0


	//   ....[11]....
        /*00b0*/ 	.word	0x000174c0


	//   ....[12]....
        /*00b4*/ 	.word	0x000174d0


	//   ....[13]....
        /*00b8*/ 	.word	0x000174e0


	//   ....[14]....
        /*00bc*/ 	.word	0x000174f0


	//   ....[15]....
        /*00c0*/ 	.word	0x00017510


	//----- nvinfo : EIATTR_SYSCALL_OFFSETS
	.align		4
.L_1419:
        /*00c4*/ 	.byte	0x04, 0x46
        /*00c6*/ 	.short	(.L_1421 - .L_1420)


	//   ....[0]....
.L_1420:
        /*00c8*/ 	.word	0x00001420


	//   ....[1]....
        /*00cc*/ 	.word	0x000178d0


	//   ....[2]....
        /*00d0*/ 	.word	0x00017a30


	//   ....[3]....
        /*00d4*/ 	.word	0x00017b90


	//   ....[4]....
        /*00d8*/ 	.word	0x00017cf0


	//   ....[5]....
        /*00dc*/ 	.word	0x00018060


	//   ....[6]....
        /*00e0*/ 	.word	0x000181c0


	//   ....[7]....
        /*00e4*/ 	.word	0x00018320


	//   ....[8]....
        /*00e8*/ 	.word	0x00018480


	//   ....[9]....
        /*00ec*/ 	.word	0x00018880


	//   ....[10]....
        /*00f0*/ 	.word	0x000189e0


	//   ....[11]....
        /*00f4*/ 	.word	0x00018b40


	//   ....[12]....
        /*00f8*/ 	.word	0x00018ca0


	//   ....[13]....
        /*00fc*/ 	.word	0x00018fb0


	//   ....[14]....
        /*0100*/ 	.word	0x00019110


	//   ....[15]....
        /*0104*/ 	.word	0x00019270


	//   ....[16]....
        /*0108*/ 	.word	0x000193d0


	//----- nvinfo : EIATTR_EXIT_INSTR_OFFSETS
	.align		4
.L_1421:
        /*010c*/ 	.byte	0x04, 0x1c
        /*010e*/ 	.short	(.L_1423 - .L_1422)


	//   ....[0]....
.L_1422:
        /*0110*/ 	.word	0x00016780


	//   ....[1]....
        /*0114*/ 	.word	0x000175c0


	//   ....[2]....
        /*0118*/ 	.word	0x00017d40


	//   ....[3]....
        /*011c*/ 	.word	0x00017d90


	//   ....[4]....
        /*0120*/ 	.word	0x000184d0


	//   ....[5]....
        /*0124*/ 	.word	0x00018520


	//   ....[6]....
        /*0128*/ 	.word	0x00018550


	//   ....[7]....
        /*012c*/ 	.word	0x00018590


	//   ....[8]....
        /*0130*/ 	.word	0x000185d0


	//   ....[9]....
        /*0134*/ 	.word	0x00018cf0


	//   ....[10]....
        /*0138*/ 	.word	0x00018d40


	//   ....[11]....
        /*013c*/ 	.word	0x00019420


	//   ....[12]....
        /*0140*/ 	.word	0x00019470


	//----- nvinfo : EIATTR_MAX_THREADS
	.align		4
.L_1423:
        /*0144*/ 	.byte	0x04, 0x05
        /*0146*/ 	.short	(.L_1425 - .L_1424)
.L_1424:
        /*0148*/ 	.word	0x00000080
        /*014c*/ 	.word	0x00000001
        /*0150*/ 	.word	0x00000001


	//----- nvinfo : EIATTR_CRS_STACK_SIZE
	.align		4
.L_1425:
        /*0154*/ 	.byte	0x04, 0x1e
        /*0156*/ 	.short	(.L_1427 - .L_1426)
.L_1426:
        /*0158*/ 	.word	0x00000000


	//----- nvinfo : EIATTR_CBANK_PARAM_SIZE
	.align		4
.L_1427:
        /*015c*/ 	.byte	0x03, 0x19
        /*015e*/ 	.short	0x0420


	//----- nvinfo : EIATTR_PARAM_CBANK
	.align		4
        /*0160*/ 	.byte	0x04, 0x0a
        /*0162*/ 	.short	(.L_1429 - .L_1428)
	.align		4
.L_1428:
        /*0164*/ 	.word	index@(.nv.constant0._ZN2at6native13reduce_kernelILi128ELi4ENS0_8ReduceOpIiNS0_14func_wrapper_tImZNS0_15xor_sum_functorIivEclERNS_14TensorIteratorEEUlmmE_EEjmLi4ELi4EEEEEvT1_)
        /*0168*/ 	.short	0x0210
        /*016a*/ 	.short	0x0420


	//----- nvinfo : EIATTR_SW_WAR
	.align		4
.L_1429:
        /*016c*/ 	.byte	0x04, 0x36
        /*016e*/ 	.short	(.L_1431 - .L_1430)
.L_1430:
        /*0170*/ 	.word	0x00000008
.L_1431:


//--------------------- .nv.info._ZN2at6native13reduce_kernelILi512ELi1ENS0_8ReduceOpIaNS0_14func_wrapper_tImZNS0_15xor_sum_functorIavEclERNS_14TensorIteratorEEUlmmE_EEjmLi4ELi4EEEEEvT1_ --------------------------
	.section	.nv.info._ZN2at6native13reduce_kernelILi512ELi1ENS0_8ReduceOpIaNS0_14func_wrapper_tImZNS0_15xor_sum_functorIavEclERNS_14TensorIteratorEEUlmmE_EEjmLi4ELi4EEEEEvT1_,"",@"SHT_CUDA_INFO"
	.sectionflags	@""
	.align	4


	//----- nvinfo : EIATTR_CUDA_API_VERSION
	.align		4
        /*0000*/ 	.byte	0x04, 0x37
        /*0002*/ 	.short	(.L_1433 - .L_1432)
.L_1432:
        /*0004*/ 	.word	0x00000082


	//----- nvinfo : EIATTR_KPARAM_INFO
	.align		4
.L_1433:
        /*0008*/ 	.byte	0x04, 0x17
        /*000a*/ 	.short	(.L_1435 - .L_1434)
.L_1434:
        /*000c*/ 	.word	0x00000000
        /*0010*/ 	.short	0x0000
        /*0012*/ 	.short	0x0000
        /*0014*/ 	.byte	0x00, 0xf0, 0x81, 0x10


	//----- nvinfo : EIATTR_SPARSE_MMA_MASK
	.align		4
.L_1435:
        /*0018*/ 	.byte	0x03, 0x50
        /*001a*/ 	.short	0x0000


	//----- nvinfo : EIATTR_MAXREG_COUNT
	.align		4
        /*001c*/ 	.byte	0x03, 0x1b
        /*001e*/ 	.short	0x0020


	//----- nvinfo : EIATTR_NUM_BARRIERS
	.align		4
        /*0020*/ 	.byte	0x02, 0x4c
        /*0022*/ 	.byte	0x01
	.zero		1


	//----- nvinfo : EIATTR_EXTERNS
	.align		4
        /*0024*/ 	.byte	0x04, 0x0f
        /*0026*/ 	.short	(.L_1437 - .L_1436)


	//   ....[0]....
	.align		4
.L_1436:
        /*0028*/ 	.word	index@(__assertfail)


	//----- nvinfo : EIATTR_MERCURY_ISA_VERSION
	.align		4
.L_1437:
        /*002c*/ 	.byte	0x03, 0x5f
        /*002e*/ 	.short	0x0101


	//----- nvinfo : EIATTR_INT_WARP_WIDE_INSTR_OFFSETS
	.align		4
        /*0030*/ 	.byte	0x04, 0x31
        /*0032*/ 	.short	(.L_1439 - .L_1438)


	//   ....[0]....
.L_1438:
        /*0034*/ 	.word	0x0000e220


	//   ....[1]....
        /*0038*/ 	.word	0x0000e310


	//----- nvinfo : EIATTR_COOP_GROUP_MASK_REGIDS
	.align		4
.L_1439:
        /*003c*/ 	.byte	0x04, 0x29
        /*003e*/ 	.short	(.L_1441 - .L_1440)


	//   ....[0]....
.L_1440:
        /*0040*/ 	.word	0xffffffff


	//   ....[1]....
        /*0044*/ 	.word	0xffffffff


	//   ....[2]....
        /*0048*/ 	.word	0xffffffff


	//   ....[3]....
        /*004c*/ 	.word	0xffffffff


	//----- nvinfo : EIATTR_COOP_GROUP_INSTR_OFFSETS
	.align		4
.L_1441:
        /*0050*/ 	.byte	0x04, 0x28
        /*0052*/ 	.short	(.L_1443 - .L_1442)


	//   ....[0]....
.L_1442:
        /*0054*/ 	.word	0x0000bac0


	//   ....[1]....
        /*0058*/ 	.word	0x0000bad0


	//   ....[2]....
        /*005c*/ 	.word	0x0000eb10


	//   ....[3]....
        /*0060*/ 	.word	0x0000eb20


	//----- nvinfo : EIATTR_SYSCALL_OFFSETS
	.align		4
.L_1443:
        /*0064*/ 	.byte	0x04, 0x46
        /*0066*/ 	.short	(.L_1445 - .L_1444)


	//   ....[0]....
.L_1444:
        /*0068*/ 	.word	0x0000ed70


	//   ....[1]....
        /*006c*/ 	.word	0x0000ef90


	//   ....[2]....
        /*0070*/ 	.word	0x0000f2c0


	//   ....[3]....
        /*0074*/ 	.word	0x0000f4e0


	//----- nvinfo : EIATTR_EXIT_INSTR_OFFSETS
	.align		4
.L_1445:
        /*0078*/ 	.byte	0x04, 0x1c
        /*007a*/ 	.short	(.L_1447 - .L_1446)


	//   ....[0]....
.L_1446:
        /*007c*/ 	.word	0x0000e3b0


	//   ....[1]....
        /*0080*/ 	.word	0x0000eb80


	//   ....[2]....
        /*0084*/ 	.word	0x0000edc0


	//   ....[3]....
        /*0088*/ 	.word	0x0000ede0


	//   ....[4]....
        /*008c*/ 	.word	0x0000efe0


	//   ....[5]....
        /*0090*/ 	.word	0x0000f000


	//   ....[6]....
        /*0094*/ 	.word	0x0000f030


	//   ....[7]....
        /*0098*/ 	.word	0x0000f080


	//   ....[8]....
        /*009c*/ 	.word	0x0000f0d0


	//   ....[9]....
        /*00a0*/ 	.word	0x0000f310


	//   ....[10]....
        /*00a4*/ 	.word	0x0000f330


	//   ....[11]....
        /*00a8*/ 	.word	0x0000f530


	//   ....[12]....
        /*00ac*/ 	.word	0x0000f550


	//----- nvinfo : EIATTR_MAX_THREADS
	.align		4
.L_1447:
        /*00b0*/ 	.byte	0x04, 0x05
        /*00b2*/ 	.short	(.L_1449 - .L_1448)
.L_1448:
        /*00b4*/ 	.word	0x00000200
        /*00b8*/ 	.word	0x00000001
        /*00bc*/ 	.word	0x00000001


	//----- nvinfo : EIATTR_CRS_STACK_SIZE
	.align		4
.L_1449:
        /*00c0*/ 	.byte	0x04, 0x1e
        /*00c2*/ 	.short	(.L_1451 - .L_1450)
.L_1450:
        /*00c4*/ 	.word	0x00000000


	//----- nvinfo : EIATTR_CBANK_PARAM_SIZE
	.align		4
.L_1451:
        /*00c8*/ 	.byte	0x03, 0x19
        /*00ca*/ 	.short	0x0420


	//----- nvinfo : EIATTR_PARAM_CBANK
	.align		4
        /*00cc*/ 	.byte	0x04, 0x0a
        /*00ce*/ 	.short	(.L_1453 - .L_1452)
	.align		4
.L_1452:
        /*00d0*/ 	.word	index@(.nv.constant0._ZN2at6native13reduce_kernelILi512ELi1ENS0_8ReduceOpIaNS0_14func_wrapper_tImZNS0_15xor_sum_functorIavEclERNS_14TensorIteratorEEUlmmE_EEjmLi4ELi4EEEEEvT1_)
        /*00d4*/ 	.short	0x0210
        /*00d6*/ 	.short	0x0420


	//----- nvinfo : EIATTR_SW_WAR
	.align		4
.L_1453:
        /*00d8*/ 	.byte	0x04, 0x36
        /*00da*/ 	.short	(.L_1455 - .L_1454)
.L_1454:
        /*00dc*/ 	.word	0x00000008
.L_1455:


//--------------------- .nv.info._ZN2at6native13reduce_kernelILi256ELi2ENS0_8ReduceOpIaNS0_14func_wrapper_tImZNS0_15xor_sum_functorIavEclERNS_14TensorIteratorEEUlmmE_EEjmLi4ELi4EEEEEvT1_ --------------------------
	.section	.nv.info._ZN2at6native13reduce_kernelILi256ELi2ENS0_8ReduceOpIaNS0_14func_wrapper_tImZNS0_15xor_sum_functorIavEclERNS_14TensorIteratorEEUlmmE_EEjmLi4ELi4EEEEEvT1_,"",@"SHT_CUDA_INFO"
	.sectionflags	@""
	.align	4


	//----- nvinfo : EIATTR_CUDA_API_VERSION
	.align		4
        /*0000*/ 	.byte	0x04, 0x37
        /*0002*/ 	.short	(.L_1457 - .L_1456)
.L_1456:
        /*0004*/ 	.word	0x00000082


	//----- nvinfo : EIATTR_KPARAM_INFO
	.align		4
.L_1457:
        /*0008*/ 	.byte	0x04, 0x17
        /*000a*/ 	.short	(.L_1459 - .L_1458)
.L_1458:
        /*000c*/ 	.word	0x00000000
        /*0010*/ 	.short	0x0000
        /*0012*/ 	.short	0x0000
        /*0014*/ 	.byte	0x00, 0xf0, 0x81, 0x10


	//----- nvinfo : EIATTR_SPARSE_MMA_MASK
	.align		4
.L_1459:
        /*0018*/ 	.byte	0x03, 0x50
        /*001a*/ 	.short	0x0000


	//----- nvinfo : EIATTR_MAXREG_COUNT
	.align		4
        /*001c*/ 	.byte	0x03, 0x1b
        /*001e*/ 	.short	0x0040


	//----- nvinfo : EIATTR_NUM_BARRIERS
	.align		4
        /*0020*/ 	.byte	0x02, 0x4c
        /*0022*/ 	.byte	0x01
	.zero		1


	//----- nvinfo : EIATTR_EXTERNS
	.align		4
        /*0024*/ 	.byte	0x04, 0x0f
        /*0026*/ 	.short	(.L_1461 - .L_1460)


	//   ....[0]....
	.align		4
.L_1460:
        /*0028*/ 	.word	index@(__assertfail)


	//----- nvinfo : EIATTR_MERCURY_ISA_VERSION
	.align		4
.L_1461:
        /*002c*/ 	.byte	0x03, 0x5f
        /*002e*/ 	.short	0x0101


	//----- nvinfo : EIATTR_INT_WARP_WIDE_INSTR_OFFSETS
	.align		4
        /*0030*/ 	.byte	0x04, 0x31
        /*0032*/ 	.short	(.L_1463 - .L_1462)


	//   ....[0]....
.L_1462:
        /*0034*/ 	.word	0x00011860


	//   ....[1]....
        /*0038*/ 	.word	0x00011950


	//----- nvinfo : EIATTR_COOP_GROUP_MASK_REGIDS
	.align		4
.L_1463:
        /*003c*/ 	.byte	0x04, 0x29
        /*003e*/ 	.short	(.L_1465 - .L_1464)


	//   ....[0]....
.L_1464:
        /*0040*/ 	.word	0xffffffff


	//   ....[1]....
        /*0044*/ 	.word	0xffffffff


	//   ....[2]....
        /*0048*/ 	.word	0xffffffff


	//   ....[3]....
        /*004c*/ 	.word	0xffffffff


	//   ....[4]....
        /*0050*/ 	.word	0xffffffff


	//   ....[5]....
        /*0054*/ 	.word	0xffffffff


	//   ....[6]....
        /*0058*/ 	.word	0xffffffff


	//   ....[7]....
        /*005c*/ 	.word	0xffffffff


	//----- nvinfo : EIATTR_COOP_GROUP_INSTR_OFFSETS
	.align		4
.L_1465:
        /*0060*/ 	.byte	0x04, 0x28
        /*0062*/ 	.short	(.L_1467 - .L_1466)


	//   ....[0]....
.L_1466:
        /*0064*/ 	.word	0x0000ce10


	//   ....[1]....
        /*0068*/ 	.word	0x0000ce20


	//   ....[2]....
        /*006c*/ 	.word	0x0000ce30


	//   ....[3]....
        /*0070*/ 	.word	0x0000ce40


	//   ....[4]....
        /*0074*/ 	.word	0x00012380


	//   ....[5]....
        /*0078*/ 	.word	0x00012390


	//   ....[6]....
        /*007c*/ 	.word	0x000123a0


	//   ....[7]....
        /*0080*/ 	.word	0x000123b0


	//----- nvinfo : EIATTR_SYSCALL_OFFSETS
	.align		4
.L_1467:
        /*0084*/ 	.byte	0x04, 0x46
        /*0086*/ 	.short	(.L_1469 - .L_1468)


	//   ....[0]....
.L_1468:
        /*0088*/ 	.word	0x000014b0


	//   ....[1]....
        /*008c*/ 	.word	0x00012670


	//   ....[2]....
        /*0090*/ 	.word	0x000127d0


	//   ....[3]....
        /*0094*/ 	.word	0x00012a50


	//   ....[4]....
        /*0098*/ 	.word	0x00012bb0


	//   ....[5]....
        /*009c*/ 	.word	0x00012f20


	//   ....[6]....
        /*00a0*/ 	.word	0x00013080


	//   ....[7]....
        /*00a4*/ 	.word	0x00013300


	//   ....[8]....
        /*00a8*/ 	.word	0x00013460


	//----- nvinfo : EIATTR_EXIT_INSTR_OFFSETS
	.align		4
.L_1469:
        /*00ac*/ 	.byte	0x04, 0x1c
        /*00ae*/ 	.short	(.L_1471 - .L_1470)


	//   ....[0]....
.L_1470:
        /*00b0*/ 	.word	0x00011a10


	//   ....[1]....
        /*00b4*/ 	.word	0x00012430


	//   ....[2]....
        /*00b8*/ 	.word	0x00012820


	//   ....[3]....
        /*00bc*/ 	.word	0x00012850


	//   ....[4]....
        /*00c0*/ 	.word	0x00012c00


	//   ....[5]....
        /*00c4*/ 	.word	0x00012c30


	//   ....[6]....
        /*00c8*/ 	.word	0x00012c60


	//   ....[7]....
        /*00cc*/ 	.word	0x00012ca0


	//   ....[8]....
        /*00d0*/ 	.word	0x00012ce0


	//   ....[9]....
        /*00d4*/ 	.word	0x000130d0


	//   ....[10]....
        /*00d8*/ 	.word	0x00013100


	//   ....[11]....
        /*00dc*/ 	.word	0x000134b0


	//   ....[12]....
        /*00e0*/ 	.word	0x000134e0


	//----- nvinfo : EIATTR_MAX_THREADS
	.align		4
.L_1471:
        /*00e4*/ 	.byte	0x04, 0x05
        /*00e6*/ 	.short	(.L_1473 - .L_1472)
.L_1472:
        /*00e8*/ 	.word	0x00000100
        /*00ec*/ 	.word	0x00000001
        /*00f0*/ 	.word	0x00000001


	//----- nvinfo : EIATTR_CRS_STACK_SIZE
	.align		4
.L_1473:
        /*00f4*/ 	.byte	0x04, 0x1e
        /*00f6*/ 	.short	(.L_1475 - .L_1474)
.L_1474:
        /*00f8*/ 	.word	0x00000000


	//----- nvinfo : EIATTR_CBANK_PARAM_SIZE
	.align		4
.L_1475:
        /*00fc*/ 	.byte	0x03, 0x19
        /*00fe*/ 	.short	0x0420


	//----- nvinfo : EIATTR_PARAM_CBANK
	.align		4
        /*0100*/ 	.byte	0x04, 0x0a
        /*0102*/ 	.short	(.L_1477 - .L_1476)
	.align		4
.L_1476:
        /*0104*/ 	.word	index@(.nv.constant0._ZN2at6native13reduce_kernelILi256ELi2ENS0_8ReduceOpIaNS0_14func_wrapper_tImZNS0_15xor_sum_functorIavEclERNS_14TensorIteratorEEUlmmE_EEjmLi4ELi4EEEEEvT1_)
        /*0108*/ 	.short	0x0210
        /*010a*/ 	.short	0x0420


	//----- nvinfo : EIATTR_SW_WAR
	.align		4
.L_1477:
        /*010c*/ 	.byte	0x04, 0x36
        /*010e*/ 	.short	(.L_1479 - .L_1478)
.L_1478:
        /*0110*/ 	.word	0x00000008
.L_1479:


//--------------------- .nv.info._ZN2at6native13reduce_kernelILi128ELi4ENS0_8ReduceOpIaNS0_14func_wrapper_tImZNS0_15xor_sum_functorIavEclERNS_14TensorIteratorEEUlmmE_EEjmLi4ELi4EEEEEvT1_ --------------------------
	.section	.nv.info._ZN2at6native13reduce_kernelILi128ELi4ENS0_8ReduceOpIaNS0_14func_wrapper_tImZNS0_15xor_sum_functorIavEclERNS_14TensorIteratorEEUlmmE_EEjmLi4ELi4EEEEEvT1_,"",@"SHT_CUDA_INFO"
	.sectionflags	@""
	.align	4


	//----- nvinfo : EIATTR_CUDA_API_VERSION
	.align		4
        /*0000*/ 	.byte	0x04, 0x37
        /*0002*/ 	.short	(.L_1481 - .L_1480)
.L_1480:
        /*0004*/ 	.word	0x00000082


	//----- nvinfo : EIATTR_KPARAM_INFO
	.align		4
.L_1481:
        /*0008*/ 	.byte	0x04, 0x17
        /*000a*/ 	.short	(.L_1483 - .L_1482)
.L_1482:
        /*000c*/ 	.word	0x00000000
        /*0010*/ 	.short	0x0000
        /*0012*/ 	.short	0x0000
        /*0014*/ 	.byte	0x00, 0xf0, 0x81, 0x10


	//----- nvinfo : EIATTR_SPARSE_MMA_MASK
	.align		4
.L_1483:
        /*0018*/ 	.byte	0x03, 0x50
        /*001a*/ 	.short	0x0000


	//----- nvinfo : EIATTR_MAXREG_COUNT
	.align		4
        /*001c*/ 	.byte	0x03, 0x1b
        /*001e*/ 	.short	0x0080


	//----- nvinfo : EIATTR_NUM_BARRIERS
	.align		4
        /*0020*/ 	.byte	0x02, 0x4c
        /*0022*/ 	.byte	0x01
	.zero		1


	//----- nvinfo : EIATTR_EXTERNS
	.align		4
        /*0024*/ 	.byte	0x04, 0x0f
        /*0026*/ 	.short	(.L_1485 - .L_1484)


	//   ....[0]....
	.align		4
.L_1484:
        /*0028*/ 	.word	index@(__assertfail)


	//----- nvinfo : EIATTR_MERCURY_ISA_VERSION
	.align		4
.L_1485:
        /*002c*/ 	.byte	0x03, 0x5f
        /*002e*/ 	.short	0x0101


	//----- nvinfo : EIATTR_INT_WARP_WIDE_INSTR_OFFSETS
	.align		4
        /*0030*/ 	.byte	0x04, 0x31
        /*0032*/ 	.short	(.L_1487 - .L_1486)


	//   ....[0]....
.L_1486:
        /*0034*/ 	.word	0x000178e0


	//   ....[1]....
        /*0038*/ 	.word	0x000179d0


	//----- nvinfo : EIATTR_COOP_GROUP_MASK_REGIDS
	.align		4
.L_1487:
        /*003c*/ 	.byte	0x04, 0x29
        /*003e*/ 	.short	(.L_1489 - .L_1488)


	//   ....[0]....
.L_1488:
        /*0040*/ 	.word	0xffffffff


	//   ....[1]....
        /*0044*/ 	.word	0xffffffff


	//   ....[2]....
        /*0048*/ 	.word	0xffffffff


	//   ....[3]....
        /*004c*/ 	.word	0xffffffff


	//   ....[4]....
        /*0050*/ 	.word	0xffffffff


	//   ....[5]....
        /*0054*/ 	.word	0xffffffff


	//   ....[6]....
        /*0058*/ 	.word	0xffffffff


	//   ....[7]....
        /*005c*/ 	.word	0xffffffff


	//   ....[8]....
        /*0060*/ 	.word	0xffffffff


	//   ....[9]....
        /*0064*/ 	.word	0xffffffff


	//   ....[10]....
        /*0068*/ 	.word	0xffffffff


	//   ....[11]....
        /*006c*/ 	.word	0xffffffff


	//   ....[12]....
        /*0070*/ 	.word	0xffffffff


	//   ....[13]....
        /*0074*/ 	.word	0xffffffff


	//   ....[14]....
        /*0078*/ 	.word	0xffffffff


	//   ....[15]....
        /*007c*/ 	.word	0xffffffff


	//----- nvinfo : EIATTR_COOP_GROUP_INSTR_OFFSETS
	.align		4
.L_1489:
        /*0080*/ 	.byte	0x04, 0x28
        /*0082*/ 	.short	(.L_1491 - .L_1490)


	//   ....[0]....
.L_1490:
        /*0084*/ 	.word	0x0000e880


	//   ....[1]....
        /*0088*/ 	.word	0x0000e890


	//   ....[2]....
        /*008c*/ 	.word	0x0000e8a0


	//   ....[3]....
        /*0090*/ 	.word	0x0000e8b0


	//   ....[4]....
        /*0094*/ 	.word	0x0000e8c0


	//   ....[5]....
        /*0098*/ 	.word	0x0000e8d0


	//   ....[6]....
        /*009c*/ 	.word	0x0000e8e0


	//   ....[7]....
        /*00a0*/ 	.word	0x0000e900


	//   ....[8]....
        /*00a4*/ 	.word	0x000187a0


	//   ....[9]....
        /*00a8*/ 	.word	0x000187b0


	//   ....[10]....
        /*00ac*/ 	.word	0x000187c0


	//   ....[11]....
        /*00b0*/ 	.word	0x000187d0


	//   ....[12]....
        /*00b4*/ 	.word	0x000187e0


	//   ....[13]....
        /*00b8*/ 	.word	0x000187f0


	//   ....[14]....
        /*00bc*/ 	.word	0x00018800


	//   ....[15]....
        /*00c0*/ 	.word	0x00018820


	//----- nvinfo : EIATTR_SYSCALL_OFFSETS
	.align		4
.L_1491:
        /*00c4*/ 	.byte	0x04, 0x46
        /*00c6*/ 	.short	(.L_1493 - .L_1492)


	//   ....[0]....
.L_1492:
        /*00c8*/ 	.word	0x00001420


	//   ....[1]....
        /*00cc*/ 	.word	0x00018be0


	//   ....[2]....
        /*00d0*/ 	.word	0x00018d40


	//   ....[3]....
        /*00d4*/ 	.word	0x00018ea0


	//   ....[4]....
        /*00d8*/ 	.word	0x00019000


	//   ....[5]....
        /*00dc*/ 	.word	0x00019370


	//   ....[6]....
        /*00e0*/ 	.word	0x000194d0


	//   ....[7]....
        /*00e4*/ 	.word	0x00019630


	//   ....[8]....
        /*00e8*/ 	.word	0x00019790


	//   ....[9]....
        /*00ec*/ 	.word	0x00019b90


	//   ....[10]....
        /*00f0*/ 	.word	0x00019cf0


	//   ....[11]....
        /*00f4*/ 	.word	0x00019e50


	//   ....[12]....
        /*00f8*/ 	.word	0x00019fb0


	//   ....[13]....
        /*00fc*/ 	.word	0x0001a2c0


	//   ....[14]....
        /*0100*/ 	.word	0x0001a420


	//   ....[15]....
        /*0104*/ 	.word	0x0001a580


	//   ....[16]....
        /*0108*/ 	.word	0x0001a6e0


	//----- nvinfo : EIATTR_EXIT_INSTR_OFFSETS
	.align		4
.L_1493:
        /*010c*/ 	.byte	0x04, 0x1c
        /*010e*/ 	.short	(.L_1495 - .L_1494)


	//   ....[0]....
.L_1494:
        /*0110*/ 	.word	0x00017a90


	//   ....[1]....
        /*0114*/ 	.word	0x000188d0


	//   ....[2]....
        /*0118*/ 	.word	0x00019050


	//   ....[3]....
        /*011c*/ 	.word	0x000190a0


	//   ....[4]....
        /*0120*/ 	.word	0x000197e0


	//   ....[5]....
        /*0124*/ 	.word	0x00019830


	//   ....[6]....
        /*0128*/ 	.word	0x00019860


	//   ....[7]....
        /*012c*/ 	.word	0x000198a0


	//   ....[8]....
        /*0130*/ 	.word	0x000198e0


	//   ....[9]....
        /*0134*/ 	.word	0x0001a000


	//   ....[10]....
        /*0138*/ 	.word	0x0001a050


	//   ....[11]....
        /*013c*/ 	.word	0x0001a730


	//   ....[12]....
        /*0140*/ 	.word	0x0001a780


	//----- nvinfo : EIATTR_MAX_THREADS
	.align		4
.L_1495:
        /*0144*/ 	.byte	0x04, 0x05
        /*0146*/ 	.short	(.L_1497 - .L_1496)
.L_1496:
        /*0148*/ 	.word	0x00000080
        /*014c*/ 	.word	0x00000001
        /*0150*/ 	.word	0x00000001


	//----- nvinfo : EIATTR_CRS_STACK_SIZE
	.align		4
.L_1497:
        /*0154*/ 	.byte	0x04, 0x1e
        /*0156*/ 	.short	(.L_1499 - .L_1498)
.L_1498:
        /*0158*/ 	.word	0x00000000


	//----- nvinfo : EIATTR_CBANK_PARAM_SIZE
	.align		4
.L_1499:
        /*015c*/ 	.byte	0x03, 0x19
        /*015e*/ 	.short	0x0420


	//----- nvinfo : EIATTR_PARAM_CBANK
	.align		4
        /*0160*/ 	.byte	0x04, 0x0a
        /*0162*/ 	.short	(.L_1501 - .L_1500)
	.align		4
.L_1500:
        /*0164*/ 	.word	index@(.nv.constant0._ZN2at6native13reduce_kernelILi128ELi4ENS0_8ReduceOpIaNS0_14func_wrapper_tImZNS0_15xor_sum_functorIavEclERNS_14TensorIteratorEEUlmmE_EEjmLi4ELi4EEEEEvT1_)
        /*0168*/ 	.short	0x0210
        /*016a*/ 	.short	0x0420


	//----- nvinfo : EIATTR_SW_WAR
	.align		4
.L_1501:
        /*016c*/ 	.byte	0x04, 0x36
        /*016e*/ 	.short	(.L_1503 - .L_1502)
.L_1502:
        /*0170*/ 	.word	0x00000008
.L_1503:


//--------------------- .nv.info._ZN2at6native13reduce_kernelILi512ELi1ENS0_8ReduceOpIhNS0_14func_wrapper_tImZNS0_15xor_sum_functorIhvEclERNS_14TensorIteratorEEUlmmE_EEjmLi4ELi4EEEEEvT1_ --------------------------
	.section	.nv.info._ZN2at6native13reduce_kernelILi512ELi1ENS0_8ReduceOpIhNS0_14func_wrapper_tImZNS0_15xor_sum_functorIhvEclERNS_14TensorIteratorEEUlmmE_EEjmLi4ELi4EEEEEvT1_,"",@"SHT_CUDA_INFO"
	.sectionflags	@""
	.align	4


	//----- nvinfo : EIATTR_CUDA_API_VERSION
	.align		4
        /*0000*/ 	.byte	0x04, 0x37
        /*0002*/ 	.short	(.L_1505 - .L_1504)
.L_1504:
        /*0004*/ 	.word	0x00000082


	//----- nvinfo : EIATTR_KPARAM_INFO
	.align		4
.L_1505:
        /*0008*/ 	.byte	0x04, 0x17
        /*000a*/ 	.short	(.L_1507 - .L_1506)
.L_1506:
        /*000c*/ 	.word	0x00000000
        /*0010*/ 	.short	0x0000
        /*0012*/ 	.short	0x0000
        /*0014*/ 	.byte	0x00, 0xf0, 0x81, 0x10


	//----- nvinfo : EIATTR_SPARSE_MMA_MASK
	.align		4
.L_1507:
        /*0018*/ 	.byte	0x03, 0x50
        /*001a*/ 	.short	0x0000


	//----- nvinfo : EIATTR_MAXREG_COUNT
	.align		4
        /*001c*/ 	.byte	0x03, 0x1b
        /*001e*/ 	.short	0x0020


	//----- nvinfo : EIATTR_NUM_BARRIERS
	.align		4
        /*0020*/ 	.byte	0x02, 0x4c
        /*0022*/ 	.byte	0x01
	.zero		1


	//----- nvinfo : EIATTR_EXTERNS
	.align		4
        /*0024*/ 	.byte	0x04, 0x0f
        /*0026*/ 	.short	(.L_1509 - .L_1508)


	//   ....[0]....
	.align		4
.L_1508:
        /*0028*/ 	.word	index@(__assertfail)


	//----- nvinfo : EIATTR_MERCURY_ISA_VERSION
	.align		4
.L_1509:
        /*002c*/ 	.byte	0x03, 0x5f
        /*002e*/ 	.short	0x0101


	//----- nvinfo : EIATTR_INT_WARP_WIDE_INSTR_OFFSETS
	.align		4
        /*0030*/ 	.byte	0x04, 0x31
        /*0032*/ 	.short	(.L_1511 - .L_1510)


	//   ....[0]....
.L_1510:
        /*0034*/ 	.word	0x0000db00


	//   ....[1]....
        /*0038*/ 	.word	0x0000dbf0


	//----- nvinfo : EIATTR_COOP_GROUP_MASK_REGIDS
	.align		4
.L_1511:
        /*003c*/ 	.byte	0x04, 0x29
        /*003e*/ 	.short	(.L_1513 - .L_1512)


	//   ....[0]....
.L_1512:
        /*0040*/ 	.word	0xffffffff


	//   ....[1]....
        /*0044*/ 	.word	0xffffffff


	//   ....[2]....
        /*0048*/ 	.word	0xffffffff


	//   ....[3]....
        /*004c*/ 	.word	0xffffffff


	//----- nvinfo : EIATTR_COOP_GROUP_INSTR_OFFSETS
	.align		4
.L_1513:
        /*0050*/ 	.byte	0x04, 0x28
        /*0052*/ 	.short	(.L_1515 - .L_1514)


	//   ....[0]....
.L_1514:
        /*0054*/ 	.word	0x0000b3b0


	//   ....[1]....
        /*0058*/ 	.word	0x0000b3c0


	//   ....[2]....
        /*005c*/ 	.word	0x0000e3b0


	//   ....[3]....
        /*0060*/ 	.word	0x0000e3c0


	//----- nvinfo : EIATTR_SYSCALL_OFFSETS
	.align		4
.L_1515:
        /*0064*/ 	.byte	0x04, 0x46
        /*0066*/ 	.short	(.L_1517 - .L_1516)


	//   ....[0]....
.L_1516:
        /*0068*/ 	.word	0x0000e610


	//   ....[1]....
        /*006c*/ 	.word	0x0000e830


	//   ....[2]....
        /*0070*/ 	.word	0x0000eb50


	//   ....[3]....
        /*0074*/ 	.word	0x0000ed70


	//----- nvinfo : EIATTR_EXIT_INSTR_OFFSETS
	.align		4
.L_1517:
        /*0078*/ 	.byte	0x04, 0x1c
        /*007a*/ 	.short	(.L_1519 - .L_1518)


	//   ....[0]....
.L_1518:
        /*007c*/ 	.word	0x0000dc90


	//   ....[1]....
        /*0080*/ 	.word	0x0000e420


	//   ....[2]....
        /*0084*/ 	.word	0x0000e660


	//   ....[3]....
        /*0088*/ 	.word	0x0000e680


	//   ....[4]....
        /*008c*/ 	.word	0x0000e880


	//   ....[5]....
        /*0090*/ 	.word	0x0000e8a0


	//   ....[6]....
        /*0094*/ 	.word	0x0000e8d0


	//   ....[7]....
        /*0098*/ 	.word	0x0000e910


	//   ....[8]....
        /*009c*/ 	.word	0x0000e960


	//   ....[9]....
        /*00a0*/ 	.word	0x0000eba0


	//   ....[10]....
        /*00a4*/ 	.word	0x0000ebc0


	//   ....[11]....
        /*00a8*/ 	.word	0x0000edc0


	//   ....[12]....
        /*00ac*/ 	.word	0x0000ede0


	//----- nvinfo : EIATTR_MAX_THREADS
	.align		4
.L_1519:
        /*00b0*/ 	.byte	0x04, 0x05
        /*00b2*/ 	.short	(.L_1521 - .L_1520)
.L_1520:
        /*00b4*/ 	.word	0x00000200
        /*00b8*/ 	.word	0x00000001
        /*00bc*/ 	.word	0x00000001


	//----- nvinfo : EIATTR_CRS_STACK_SIZE
	.align		4
.L_1521:
        /*00c0*/ 	.byte	0x04, 0x1e
        /*00c2*/ 	.short	(.L_1523 - .L_1522)
.L_1522:
        /*00c4*/ 	.word	0x00000000


	//----- nvinfo : EIATTR_CBANK_PARAM_SIZE
	.align		4
.L_1523:
        /*00c8*/ 	.byte	0x03, 0x19
        /*00ca*/ 	.short	0x0420


	//----- nvinfo : EIATTR_PARAM_CBANK
	.align		4
        /*00cc*/ 	.byte	0x04, 0x0a
        /*00ce*/ 	.short	(.L_1525 - .L_1524)
	.align		4
.L_1524:
        /*00d0*/ 	.word	index@(.nv.constant0._ZN2at6native13reduce_kernelILi512ELi1ENS0_8ReduceOpIhNS0_14func_wrapper_tImZNS0_15xor_sum_functorIhvEclERNS_14TensorIteratorEEUlmmE_EEjmLi4ELi4EEEEEvT1_)
        /*00d4*/ 	.short	0x0210
        /*00d6*/ 	.short	0x0420


	//----- nvinfo : EIATTR_SW_WAR
	.align		4
.L_1525:
        /*00d8*/ 	.byte	0x04, 0x36
        /*00da*/ 	.short	(.L_1527 - .L_1526)
.L_1526:
        /*00dc*/ 	.word	0x00000008
.L_1527:


//--------------------- .nv.info._ZN2at6native13reduce_kernelILi256ELi2ENS0_8ReduceOpIhNS0_14func_wrapper_tImZNS0_15xor_sum_functorIhvEclERNS_14TensorIteratorEEUlmmE_EEjmLi4ELi4EEEEEvT1_ --------------------------
	.section	.nv.info._ZN2at6native13reduce_kernelILi256ELi2ENS0_8ReduceOpIhNS0_14func_wrapper_tImZNS0_15xor_sum_functorIhvEclERNS_14TensorIteratorEEUlmmE_EEjmLi4ELi4EEEEEvT1_,"",@"SHT_CUDA_INFO"
	.sectionflags	@""
	.align	4


	//----- nvinfo : EIATTR_CUDA_API_VERSION
	.align		4
        /*0000*/ 	.byte	0x04, 0x37
        /*0002*/ 	.short	(.L_1529 - .L_1528)
.L_1528:
        /*0004*/ 	.word	0x00000082


	//----- nvinfo : EIATTR_KPARAM_INFO
	.align		4
.L_1529:
        /*0008*/ 	.byte	0x04, 0x17
        /*000a*/ 	.short	(.L_1531 - .L_1530)
.L_1530:
        /*000c*/ 	.word	0x00000000
        /*0010*/ 	.short	0x0000
        /*0012*/ 	.short	0x0000
        /*0014*/ 	.byte	0x00, 0xf0, 0x81, 0x10


	//----- nvinfo : EIATTR_SPARSE_MMA_MASK
	.align		4
.L_1531:
        /*0018*/ 	.byte	0x03, 0x50
        /*001a*/ 	.short	0x0000


	//----- nvinfo : EIATTR_MAXREG_COUNT
	.align		4
        /*001c*/ 	.byte	0x03, 0x1b
        /*001e*/ 	.short	0x0040


	//----- nvinfo : EIATTR_NUM_BARRIERS
	.align		4
        /*0020*/ 	.byte	0x02, 0x4c
        /*0022*/ 	.byte	0x01
	.zero		1


	//----- nvinfo : EIATTR_EXTERNS
	.align		4
        /*0024*/ 	.byte	0x04, 0x0f
        /*0026*/ 	.short	(.L_1533 - .L_1532)


	//   ....[0]....
	.align		4
.L_1532:
        /*0028*/ 	.word	index@(__assertfail)


	//----- nvinfo : EIATTR_MERCURY_ISA_VERSION
	.align		4
.L_1533:
        /*002c*/ 	.byte	0x03, 0x5f
        /*002e*/ 	.short	0x0101


	//----- nvinfo : EIATTR_INT_WARP_WIDE_INSTR_OFFSETS
	.align		4
        /*0030*/ 	.byte	0x04, 0x31
        /*0032*/ 	.short	(.L_1535 - .L_1534)


	//   ....[0]....
.L_1534:
        /*0034*/ 	.word	0x00010b90


	//   ....[1]....
        /*0038*/ 	.word	0x00010c80


	//----- nvinfo : EIATTR_COOP_GROUP_MASK_REGIDS
	.align		4
.L_1535:
        /*003c*/ 	.byte	0x04, 0x29
        /*003e*/ 	.short	(.L_1537 - .L_1536)


	//   ....[0]....
.L_1536:
        /*0040*/ 	.word	0xffffffff


	//   ....[1]....
        /*0044*/ 	.word	0xffffffff


	//   ....[2]....
        /*0048*/ 	.word	0xffffffff


	//   ....[3]....
        /*004c*/ 	.word	0xffffffff


	//   ....[4]....
        /*0050*/ 	.word	0xffffffff


	//   ....[5]....
        /*0054*/ 	.word	0xffffffff


	//   ....[6]....
        /*0058*/ 	.word	0xffffffff


	//   ....[7]....
        /*005c*/ 	.word	0xffffffff


	//----- nvinfo : EIATTR_COOP_GROUP_INSTR_OFFSETS
	.align		4
.L_1537:
        /*0060*/ 	.byte	0x04, 0x28
        /*0062*/ 	.short	(.L_1539 - .L_1538)


	//   ....[0]....
.L_1538:
        /*0064*/ 	.word	0x0000c140


	//   ....[1]....
        /*0068*/ 	.word	0x0000c150


	//   ....[2]....
        /*006c*/ 	.word	0x0000c160


	//   ....[3]....
        /*0070*/ 	.word	0x0000c170


	//   ....[4]....
        /*0074*/ 	.word	0x000116b0


	//   ....[5]....
        /*0078*/ 	.word	0x000116c0


	//   ....[6]....
        /*007c*/ 	.word	0x000116d0


	//   ....[7]....
        /*0080*/ 	.word	0x000116e0


	//----- nvinfo : EIATTR_SYSCALL_OFFSETS
	.align		4
.L_1539:
        /*0084*/ 	.byte	0x04, 0x46
        /*0086*/ 	.short	(.L_1541 - .L_1540)


	//   ....[0]....
.L_1540:
        /*0088*/ 	.word	0x000014b0


	//   ....[1]....
        /*008c*/ 	.word	0x000119a0


	//   ....[2]....
        /*0090*/ 	.word	0x00011b00


	//   ....[3]....
        /*0094*/ 	.word	0x00011d80


	//   ....[4]....
        /*0098*/ 	.word	0x00011ee0


	//   ....[5]....
        /*009c*/ 	.word	0x00012250


	//   ....[6]....
        /*00a0*/ 	.word	0x000123b0


	//   ....[7]....
        /*00a4*/ 	.word	0x00012630


	//   ....[8]....
        /*00a8*/ 	.word	0x00012790


	//----- nvinfo : EIATTR_EXIT_INSTR_OFFSETS
	.align		4
.L_1541:
        /*00ac*/ 	.byte	0x04, 0x1c
        /*00ae*/ 	.short	(.L_1543 - .L_1542)


	//   ....[0]....
.L_1542:
        /*00b0*/ 	.word	0x00010d40


	//   ....[1]....
        /*00b4*/ 	.word	0x00011760


	//   ....[2]....
        /*00b8*/ 	.word	0x00011b50


	//   ....[3]....
        /*00bc*/ 	.word	0x00011b80


	//   ....[4]....
        /*00c0*/ 	.word	0x00011f30


	//   ....[5]....
        /*00c4*/ 	.word	0x00011f60


	//   ....[6]....
        /*00c8*/ 	.word	0x00011f90


	//   ....[7]....
        /*00cc*/ 	.word	0x00011fd0


	//   ....[8]....
        /*00d0*/ 	.word	0x00012010


	//   ....[9]....
        /*00d4*/ 	.word	0x00012400


	//   ....[10]....
        /*00d8*/ 	.word	0x00012430


	//   ....[11]....
        /*00dc*/ 	.word	0x000127e0


	//   ....[12]....
        /*00e0*/ 	.word	0x00012810


	//----- nvinfo : EIATTR_MAX_THREADS
	.align		4
.L_1543:
        /*00e4*/ 	.byte	0x04, 0x05
        /*00e6*/ 	.short	(.L_1545 - .L_1544)
.L_1544:
        /*00e8*/ 	.word	0x00000100
        /*00ec*/ 	.word	0x00000001
        /*00f0*/ 	.word	0x00000001


	//----- nvinfo : EIATTR_CRS_STACK_SIZE
	.align		4
.L_1545:
        /*00f4*/ 	.byte	0x04, 0x1e
        /*00f6*/ 	.short	(.L_1547 - .L_1546)
.L_1546:
        /*00f8*/ 	.word	0x00000000


	//----- nvinfo : EIATTR_CBANK_PARAM_SIZE
	.align		4
.L_1547:
        /*00fc*/ 	.byte	0x03, 0x19
        /*00fe*/ 	.short	0x0420


	//----- nvinfo : EIATTR_PARAM_CBANK
	.align		4
        /*0100*/ 	.byte	0x04, 0x0a
        /*0102*/ 	.short	(.L_1549 - .L_1548)
	.align		4
.L_1548:
        /*0104*/ 	.word	index@(.nv.constant0._ZN2at6native13reduce_kernelILi256ELi2ENS0_8ReduceOpIhNS0_14func_wrapper_tImZNS0_15xor_sum_functorIhvEclERNS_14TensorIteratorEEUlmmE_EEjmLi4ELi4EEEEEvT1_)
        /*0108*/ 	.short	0x0210
        /*010a*/ 	.short	0x0420


	//----- nvinfo : EIATTR_SW_WAR
	.align		4
.L_1549:
        /*010c*/ 	.byte	0x04, 0x36
        /*010e*/ 	.short	(.L_1551 - .L_1550)
.L_1550:
        /*0110*/ 	.word	0x00000008
.L_1551:


//--------------------- .nv.info._ZN2at6native13reduce_kernelILi128ELi4ENS0_8ReduceOpIhNS0_14func_wrapper_tImZNS0_15xor_sum_functorIhvEclERNS_14TensorIteratorEEUlmmE_EEjmLi4ELi4EEEEEvT1_ --------------------------
	.section	.nv.info._ZN2at6native13reduce_kernelILi128ELi4ENS0_8ReduceOpIhNS0_14func_wrapper_tImZNS0_15xor_sum_functorIhvEclERNS_14TensorIteratorEEUlmmE_EEjmLi4ELi4EEEEEvT1_,"",@"SHT_CUDA_INFO"
	.sectionflags	@""
	.align	4


	//----- nvinfo : EIATTR_CUDA_API_VERSION
	.align		4
        /*0000*/ 	.byte	0x04, 0x37
        /*0002*/ 	.short	(.L_1553 - .L_1552)
.L_1552:
        /*0004*/ 	.word	0x00000082


	//----- nvinfo : EIATTR_KPARAM_INFO
	.align		4
.L_1553:
        /*0008*/ 	.byte	0x04, 0x17
        /*000a*/ 	.short	(.L_1555 - .L_1554)
.L_1554:
        /*000c*/ 	.word	0x00000000
        /*0010*/ 	.short	0x0000
        /*0012*/ 	.short	0x0000
        /*0014*/ 	.byte	0x00, 0xf0, 0x81, 0x10


	//----- nvinfo : EIATTR_SPARSE_MMA_MASK
	.align		4
.L_1555:
        /*0018*/ 	.byte	0x03, 0x50
        /*001a*/ 	.short	0x0000


	//----- nvinfo : EIATTR_MAXREG_COUNT
	.align		4
        /*001c*/ 	.byte	0x03, 0x1b
        /*001e*/ 	.short	0x0080


	//----- nvinfo : EIATTR_NUM_BARRIERS
	.align		4
        /*0020*/ 	.byte	0x02, 0x4c
        /*0022*/ 	.byte	0x01
	.zero		1


	//----- nvinfo : EIATTR_EXTERNS
	.align		4
        /*0024*/ 	.byte	0x04, 0x0f
        /*0026*/ 	.short	(.L_1557 - .L_1556)


	//   ....[0]....
	.align		4
.L_1556:
        /*0028*/ 	.word	index@(__assertfail)


	//----- nvinfo : EIATTR_MERCURY_ISA_VERSION
	.align		4
.L_1557:
        /*002c*/ 	.byte	0x03, 0x5f
        /*002e*/ 	.short	0x0101


	//----- nvinfo : EIATTR_INT_WARP_WIDE_INSTR_OFFSETS
	.align		4
        /*0030*/ 	.byte	0x04, 0x31
        /*0032*/ 	.short	(.L_1559 - .L_1558)


	//   ....[0]....
.L_1558:
        /*0034*/ 	.word	0x00016320


	//   ....[1]....
        /*0038*/ 	.word	0x00016410


	//----- nvinfo : EIATTR_COOP_GROUP_MASK_REGIDS
	.align		4
.L_1559:
        /*003c*/ 	.byte	0x04, 0x29
        /*003e*/ 	.short	(.L_1561 - .L_1560)


	//   ....[0]....
.L_1560:
        /*0040*/ 	.word	0xffffffff


	//   ....[1]....
        /*0044*/ 	.word	0xffffffff


	//   ....[2]....
        /*0048*/ 	.word	0xffffffff


	//   ....[3]....
        /*004c*/ 	.word	0xffffffff


	//   ....[4]....
        /*0050*/ 	.word	0xffffffff


	//   ....[5]....
        /*0054*/ 	.word	0xffffffff


	//   ....[6]....
        /*0058*/ 	.word	0xffffffff


	//   ....[7]....
        /*005c*/ 	.word	0xffffffff


	//   ....[8]....
        /*0060*/ 	.word	0xffffffff


	//   ....[9]....
        /*0064*/ 	.word	0xffffffff


	//   ....[10]....
        /*0068*/ 	.word	0xffffffff


	//   ....[11]....
        /*006c*/ 	.word	0xffffffff


	//   ....[12]....
        /*0070*/ 	.word	0xffffffff


	//   ....[13]....
        /*0074*/ 	.word	0xffffffff


	//   ....[14]....
        /*0078*/ 	.word	0xffffffff


	//   ....[15]....
        /*007c*/ 	.word	0xffffffff


	//----- nvinfo : EIATTR_COOP_GROUP_INSTR_OFFSETS
	.align		4
.L_1561:
        /*0080*/ 	.byte	0x04, 0x28
        /*0082*/ 	.short	(.L_1563 - .L_1562)


	//   ....[0]....
.L_1562:
        /*0084*/ 	.word	0x0000d2c0


	//   ....[1]....
        /*0088*/ 	.word	0x0000d2d0


	//   ....[2]....
        /*008c*/ 	.word	0x0000d2e0


	//   ....[3]....
        /*0090*/ 	.word	0x0000d2f0


	//   ....[4]....
        /*0094*/ 	.word	0x0000d300


	//   ....[5]....
        /*0098*/ 	.word	0x0000d310


	//   ....[6]....
        /*009c*/ 	.word	0x0000d320


	//   ....[7]....
        /*00a0*/ 	.word	0x0000d340


	//   ....[8]....
        /*00a4*/ 	.word	0x000171e0


	//   ....[9]....
        /*00a8*/ 	.word	0x000171f0


	//   ....[10]....
        /*00ac*/ 	.word	0x00017200


	//   ....[11]....
        /*00b0*/ 	.word	0x00017210


	//   ....[12]....
        /*00b4*/ 	.word	0x00017220


	//   ....[13]....
        /*00b8*/ 	.word	0x00017230


	//   ....[14]....
        /*00bc*/ 	.word	0x00017240


	//   ....[15]....
        /*00c0*/ 	.word	0x00017260


	//----- nvinfo : EIATTR_SYSCALL_OFFSETS
	.align		4
.L_1563:
        /*00c4*/ 	.byte	0x04, 0x46
        /*00c6*/ 	.short	(.L_1565 - .L_1564)


	//   ....[0]....
.L_1564:
        /*00c8*/ 	.word	0x00001420


	//   ....[1]....
        /*00cc*/ 	.word	0x00017620


	//   ....[2]....
        /*00d0*/ 	.word	0x00017780


	//   ....[3]....
        /*00d4*/ 	.word	0x000178e0


	//   ....[4]....
        /*00d8*/ 	.word	0x00017a40


	//   ....[5]....
        /*00dc*/ 	.word	0x00017db0


	//   ....[6]....
        /*00e0*/ 	.word	0x00017f10


	//   ....[7]....
        /*00e4*/ 	.word	0x00018070


	//   ....[8]....
        /*00e8*/ 	.word	0x000181d0


	//   ....[9]....
        /*00ec*/ 	.word	0x000185d0


	//   ....[10]....
        /*00f0*/ 	.word	0x00018730


	//   ....[11]....
        /*00f4*/ 	.word	0x00018890


	//   ....[12]....
        /*00f8*/ 	.word	0x000189f0


	//   ....[13]....
        /*00fc*/ 	.word	0x00018d00


	//   ....[14]....
        /*0100*/ 	.word	0x00018e60


	//   ....[15]....
        /*0104*/ 	.word	0x00018fc0


	//   ....[16]....
        /*0108*/ 	.word	0x00019120


	//----- nvinfo : EIATTR_EXIT_INSTR_OFFSETS
	.align		4
.L_1565:
        /*010c*/ 	.byte	0x04, 0x1c
        /*010e*/ 	.short	(.L_1567 - .L_1566)


	//   ....[0]....
.L_1566:
        /*0110*/ 	.word	0x000164d0


	//   ....[1]....
        /*0114*/ 	.word	0x00017310


	//   ....[2]....
        /*0118*/ 	.word	0x00017a90


	//   ....[3]....
        /*011c*/ 	.word	0x00017ae0


	//   ....[4]....
        /*0120*/ 	.word	0x00018220


	//   ....[5]....
        /*0124*/ 	.word	0x00018270


	//   ....[6]....
        /*0128*/ 	.word	0x000182a0


	//   ....[7]....
        /*012c*/ 	.word	0x000182e0


	//   ....[8]....
        /*0130*/ 	.word	0x00018320


	//   ....[9]....
        /*0134*/ 	.word	0x00018a40


	//   ....[10]....
        /*0138*/ 	.word	0x00018a90


	//   ....[11]....
        /*013c*/ 	.word	0x00019170


	//   ....[12]....
        /*0140*/ 	.word	0x000191c0


	//----- nvinfo : EIATTR_MAX_THREADS
	.align		4
.L_1567:
        /*0144*/ 	.byte	0x04, 0x05
        /*0146*/ 	.short	(.L_1569 - .L_1568)
.L_1568:
        /*0148*/ 	.word	0x00000080
        /*014c*/ 	.word	0x00000001
        /*0150*/ 	.word	0x00000001


	//----- nvinfo : EIATTR_CRS_STACK_SIZE
	.align		4
.L_1569:
        /*0154*/ 	.byte	0x04, 0x1e
        /*0156*/ 	.short	(.L_1571 - .L_1570)
.L_1570:
        /*0158*/ 	.word	0x00000000


	//----- nvinfo : EIATTR_CBANK_PARAM_SIZE
	.align		4
.L_1571:
        /*015c*/ 	.byte	0x03, 0x19
        /*015e*/ 	.short	0x0420


	//----- nvinfo : EIATTR_PARAM_CBANK
	.align		4
        /*0160*/ 	.byte	0x04, 0x0a
        /*0162*/ 	.short	(.L_1573 - .L_1572)
	.align		4
.L_1572:
        /*0164*/ 	.word	index@(.nv.constant0._ZN2at6native13reduce_kernelILi128ELi4ENS0_8ReduceOpIhNS0_14func_wrapper_tImZNS0_15xor_sum_functorIhvEclERNS_14TensorIteratorEEUlmmE_EEjmLi4ELi4EEEEEvT1_)
        /*0168*/ 	.short	0x0210
        /*016a*/ 	.short	0x0420


	//----- nvinfo : EIATTR_SW_WAR
	.align		4
.L_1573:
        /*016c*/ 	.byte	0x04, 0x36
        /*016e*/ 	.short	(.L_1575 - .L_1574)
.L_1574:
        /*0170*/ 	.word	0x00000008
.L_1575:


//--------------------- .nv.info._ZN2at6native13reduce_kernelILi512ELi1ENS0_8ReduceOpIN3c108BFloat16ENS0_9NanSumOpsIffEEjfLi4ELi4EEEEEvT1_ --------------------------
	.section	.nv.info._ZN2at6native13reduce_kernelILi512ELi1ENS0_8ReduceOpIN3c108BFloat16ENS0_9NanSumOpsIffEEjfLi4ELi4EEEEEvT1_,"",@"SHT_CUDA_INFO"
	.sectionflags	@""
	.align	4


	//----- nvinfo : EIATTR_CUDA_API_VERSION
	.align		4
        /*0000*/ 	.byte	0x04, 0x37
        /*0002*/ 	.short	(.L_1577 - .L_1576)
.L_1576:
        /*0004*/ 	.word	0x00000082


	//----- nvinfo : EIATTR_KPARAM_INFO
	.align		4
.L_1577:
        /*0008*/ 	.byte	0x04, 0x17
        /*000a*/ 	.short	(.L_1579 - .L_1578)
.L_1578:
        /*000c*/ 	.word	0x00000000
        /*0010*/ 	.short	0x0000
        /*0012*/ 	.short	0x0000
        /*0014*/ 	.byte	0x00, 0xf0, 0x61, 0x10


	//----- nvinfo : EIATTR_SPARSE_MMA_MASK
	.align		4
.L_1579:
        /*0018*/ 	.byte	0x03, 0x50
        /*001a*/ 	.short	0x0000


	//----- nvinfo : EIATTR_MAXREG_COUNT
	.align		4
        /*001c*/ 	.byte	0x03, 0x1b
        /*001e*/ 	.short	0x0020


	//----- nvinfo : EIATTR_NUM_BARRIERS
	.align		4
        /*0020*/ 	.byte	0x02, 0x4c
        /*0022*/ 	.byte	0x01
	.zero		1


	//----- nvinfo : EIATTR_EXTERNS
	.align		4
        /*0024*/ 	.byte	0x04, 0x0f
        /*0026*/ 	.short	(.L_1581 - .L_1580)


	//   ....[0]....
	.align		4
.L_1580:
        /*0028*/ 	.word	index@(__assertfail)


	//----- nvinfo : EIATTR_MERCURY_ISA_VERSION
	.align		4
.L_1581:
        /*002c*/ 	.byte	0x03, 0x5f
        /*002e*/ 	.short	0x0101


	//----- nvinfo : EIATTR_INT_WARP_WIDE_INSTR_OFFSETS
	.align		4
        /*0030*/ 	.byte	0x04, 0x31
        /*0032*/ 	.short	(.L_1583 - .L_1582)


	//   ....[0]....
.L_1582:
        /*0034*/ 	.word	0x0000df00


	//   ....[1]....
        /*0038*/ 	.word	0x0000dff0


	//----- nvinfo : EIATTR_COOP_GROUP_MASK_REGIDS
	.align		4
.L_1583:
        /*003c*/ 	.byte	0x04, 0x29
        /*003e*/ 	.short	(.L_1585 - .L_1584)


	//   ....[0]....
.L_1584:
        /*0040*/ 	.word	0xffffffff


	//   ....[1]....
        /*0044*/ 	.word	0xffffffff


	//----- nvinfo : EIATTR_COOP_GROUP_INSTR_OFFSETS
	.align		4
.L_1585:
        /*0048*/ 	.byte	0x04, 0x28
        /*004a*/ 	.short	(.L_1587 - .L_1586)


	//   ....[0]....
.L_1586:
        /*004c*/ 	.word	0x0000b7e0


	//   ....[1]....
        /*0050*/ 	.word	0x0000e720


	//----- nvinfo : EIATTR_SYSCALL_OFFSETS
	.align		4
.L_1587:
        /*0054*/ 	.byte	0x04, 0x46
        /*0056*/ 	.short	(.L_1589 - .L_1588)


	//   ....[0]....
.L_1588:
        /*0058*/ 	.word	0x0000e950


	//   ....[1]....
        /*005c*/ 	.word	0x0000eb60


	//   ....[2]....
        /*0060*/ 	.word	0x0000ee60


	//   ....[3]....
        /*0064*/ 	.word	0x0000f070


	//----- nvinfo : EIATTR_EXIT_INSTR_OFFSETS
	.align		4
.L_1589:
        /*0068*/ 	.byte	0x04, 0x1c
        /*006a*/ 	.short	(.L_1591 - .L_1590)


	//   ....[0]....
.L_1590:
        /*006c*/ 	.word	0x0000e090


	//   ....[1]....
        /*0070*/ 	.word	0x0000e770


	//   ....[2]....
        /*0074*/ 	.word	0x0000e9a0


	//   ....[3]....
        /*0078*/ 	.word	0x0000e9c0


	//   ....[4]....
        /*007c*/ 	.word	0x0000ebb0


	//   ....[5]....
        /*0080*/ 	.word	0x0000ebd0


	//   ....[6]....
        /*0084*/ 	.word	0x0000ec00


	//   ....[7]....
        /*0088*/ 	.word	0x0000ec40


	//   ....[8]....
        /*008c*/ 	.word	0x0000ec80


	//   ....[9]....
        /*0090*/ 	.word	0x0000eeb0


	//   ....[10]....
        /*0094*/ 	.word	0x0000eed0


	//   ....[11]....
        /*0098*/ 	.word	0x0000f0c0


	//   ....[12]....
        /*009c*/ 	.word	0x0000f0e0


	//----- nvinfo : EIATTR_MAX_THREADS
	.align		4
.L_1591:
        /*00a0*/ 	.byte	0x04, 0x05
        /*00a2*/ 	.short	(.L_1593 - .L_1592)
.L_1592:
        /*00a4*/ 	.word	0x00000200
        /*00a8*/ 	.word	0x00000001
        /*00ac*/ 	.word	0x00000001


	//----- nvinfo : EIATTR_CRS_STACK_SIZE
	.align		4
.L_1593:
        /*00b0*/ 	.byte	0x04, 0x1e
        /*00b2*/ 	.short	(.L_1595 - .L_1594)
.L_1594:
        /*00b4*/ 	.word	0x00000000


	//----- nvinfo : EIATTR_CBANK_PARAM_SIZE
	.align		4
.L_1595:
        /*00b8*/ 	.byte	0x03, 0x19
        /*00ba*/ 	.short	0x0418


	//----- nvinfo : EIATTR_PARAM_CBANK
	.align		4
        /*00bc*/ 	.byte	0x04, 0x0a
        /*00be*/ 	.short	(.L_1597 - .L_1596)
	.align		4
.L_1596:
        /*00c0*/ 	.word	index@(.nv.constant0._ZN2at6native13reduce_kernelILi512ELi1ENS0_8ReduceOpIN3c108BFloat16ENS0_9NanSumOpsIffEEjfLi4ELi4EEEEEvT1_)
        /*00c4*/ 	.short	0x0210
        /*00c6*/ 	.short	0x0418


	//----- nvinfo : EIATTR_SW_WAR
	.align		4
.L_1597:
        /*00c8*/ 	.byte	0x04, 0x36
        /*00ca*/ 	.short	(.L_1599 - .L_1598)
.L_1598:
        /*00cc*/ 	.word	0x00000008
.L_1599:


//--------------------- .nv.info._ZN2at6native13reduce_kernelILi256ELi2ENS0_8ReduceOpIN3c108BFloat16ENS0_9NanSumOpsIffEEjfLi4ELi4EEEEEvT1_ --------------------------
	.section	.nv.info._ZN2at6native13reduce_kernelILi256ELi2ENS0_8ReduceOpIN3c108BFloat16ENS0_9NanSumOpsIffEEjfLi4ELi4EEEEEvT1_,"",@"SHT_CUDA_INFO"
	.sectionflags	@""
	.align	4


	//----- nvinfo : EIATTR_CUDA_API_VERSION
	.align		4
        /*0000*/ 	.byte	0x04, 0x37
        /*0002*/ 	.short	(.L_1601 - .L_1600)
.L_1600:
        /*0004*/ 	.word	0x00000082


	//----- nvinfo : EIATTR_KPARAM_INFO
	.align		4
.L_1601:
        /*0008*/ 	.byte	0x04, 0x17
        /*000a*/ 	.short	(.L_1603 - .L_1602)
.L_1602:
        /*000c*/ 	.word	0x00000000
        /*0010*/ 	.short	0x0000
        /*0012*/ 	.short	0x0000
        /*0014*/ 	.byte	0x00, 0xf0, 0x61, 0x10


	//----- nvinfo : EIATTR_SPARSE_MMA_MASK
	.align		4
.L_1603:
        /*0018*/ 	.byte	0x03, 0x50
        /*001a*/ 	.short	0x0000


	//----- nvinfo : EIATTR_MAXREG_COUNT
	.align		4
        /*001c*/ 	.byte	0x03, 0x1b
        /*001e*/ 	.short	0x0040


	//----- nvinfo : EIATTR_NUM_BARRIERS
	.align		4
        /*0020*/ 	.byte	0x02, 0x4c
        /*0022*/ 	.byte	0x01
	.zero		1


	//----- nvinfo : EIATTR_EXTERNS
	.align		4
        /*0024*/ 	.byte	0x04, 0x0f
        /*0026*/ 	.short	(.L_1605 - .L_1604)


	//   ....[0]....
	.align		4
.L_1604:
        /*0028*/ 	.word	index@(__assertfail)


	//----- nvinfo : EIATTR_MERCURY_ISA_VERSION
	.align		4
.L_1605:
        /*002c*/ 	.byte	0x03, 0x5f
        /*002e*/ 	.short	0x0101


	//----- nvinfo : EIATTR_INT_WARP_WIDE_INSTR_OFFSETS
	.align		4
        /*0030*/ 	.byte	0x04, 0x31
        /*0032*/ 	.short	(.L_1607 - .L_1606)


	//   ....[0]....
.L_1606:
        /*0034*/ 	.word	0x00010f20


	//   ....[1]....
        /*0038*/ 	.word	0x00011010


	//----- nvinfo : EIATTR_COOP_GROUP_MASK_REGIDS
	.align		4
.L_1607:
        /*003c*/ 	.byte	0x04, 0x29
        /*003e*/ 	.short	(.L_1609 - .L_1608)


	//   ....[0]....
.L_1608:
        /*0040*/ 	.word	0xffffffff


	//   ....[1]....
        /*0044*/ 	.word	0xffffffff


	//   ....[2]....
        /*0048*/ 	.word	0xffffffff


	//   ....[3]....
        /*004c*/ 	.word	0xffffffff


	//----- nvinfo : EIATTR_COOP_GROUP_INSTR_OFFSETS
	.align		4
.L_1609:
        /*0050*/ 	.byte	0x04, 0x28
        /*0052*/ 	.short	(.L_1611 - .L_1610)


	//   ....[0]....
.L_1610:
        /*0054*/ 	.word	0x0000c510


	//   ....[1]....
        /*0058*/ 	.word	0x0000c520


	//   ....[2]....
        /*005c*/ 	.word	0x00011800


	//   ....[3]....
        /*0060*/ 	.word	0x00011810


	//----- nvinfo : EIATTR_SYSCALL_OFFSETS
	.align		4
.L_1611:
        /*0064*/ 	.byte	0x04, 0x46
        /*0066*/ 	.short	(.L_1613 - .L_1612)


	//   ....[0]....
.L_1612:
        /*0068*/ 	.word	0x000014b0


	//   ....[1]....
        /*006c*/ 	.word	0x00011a80


	//   ....[2]....
        /*0070*/ 	.word	0x00011be0


	//   ....[3]....
        /*0074*/ 	.word	0x00011e30


	//   ....[4]....
        /*0078*/ 	.word	0x00011f90


	//   ....[5]....
        /*007c*/ 	.word	0x000122d0


	//   ....[6]....
        /*0080*/ 	.word	0x00012430


	//   ....[7]....
        /*0084*/ 	.word	0x00012680


	//   ....[8]....
        /*0088*/ 	.word	0x000127e0


	//----- nvinfo : EIATTR_EXIT_INSTR_OFFSETS
	.align		4
.L_1613:
        /*008c*/ 	.byte	0x04, 0x1c
        /*008e*/ 	.short	(.L_1615 - .L_1614)


	//   ....[0]....
.L_1614:
        /*0090*/ 	.word	0x000110d0


	//   ....[1]....
        /*0094*/ 	.word	0x00011870


	//   ....[2]....
        /*0098*/ 	.word	0x00011c30


	//   ....[3]....
        /*009c*/ 	.word	0x00011c60


	//   ....[4]....
        /*00a0*/ 	.word	0x00011fe0


	//   ....[5]....
        /*00a4*/ 	.word	0x00012010


	//   ....[6]....
        /*00a8*/ 	.word	0x00012040


	//   ....[7]....
        /*00ac*/ 	.word	0x00012080


	//   ....[8]....
        /*00b0*/ 	.word	0x000120c0


	//   ....[9]....
        /*00b4*/ 	.word	0x00012480


	//   ....[10]....
        /*00b8*/ 	.word	0x000124b0


	//   ....[11]....
        /*00bc*/ 	.word	0x00012830


	//   ....[12]....
        /*00c0*/ 	.word	0x00012860


	//----- nvinfo : EIATTR_MAX_THREADS
	.align		4
.L_1615:
        /*00c4*/ 	.byte	0x04, 0x05
        /*00c6*/ 	.short	(.L_1617 - .L_1616)
.L_1616:
        /*00c8*/ 	.word	0x00000100
        /*00cc*/ 	.word	0x00000001
        /*00d0*/ 	.word	0x00000001


	//----- nvinfo : EIATTR_CRS_STACK_SIZE
	.align		4
.L_1617:
        /*00d4*/ 	.byte	0x04, 0x1e
        /*00d6*/ 	.short	(.L_1619 - .L_1618)
.L_1618:
        /*00d8*/ 	.word	0x00000000


	//----- nvinfo : EIATTR_CBANK_PARAM_SIZE
	.align		4
.L_1619:
        /*00dc*/ 	.byte	0x03, 0x19
        /*00de*/ 	.short	0x0418


	//----- nvinfo : EIATTR_PARAM_CBANK
	.align		4
        /*00e0*/ 	.byte	0x04, 0x0a
        /*00e2*/ 	.short	(.L_1621 - .L_1620)
	.align		4
.L_1620:
        /*00e4*/ 	.word	index@(.nv.constant0._ZN2at6native13reduce_kernelILi256ELi2ENS0_8ReduceOpIN3c108BFloat16ENS0_9NanSumOpsIffEEjfLi4ELi4EEEEEvT1_)
        /*00e8*/ 	.short	0x0210
        /*00ea*/ 	.short	0x0418


	//----- nvinfo : EIATTR_SW_WAR
	.align		4
.L_1621:
        /*00ec*/ 	.byte	0x04, 0x36
        /*00ee*/ 	.short	(.L_1623 - .L_1622)
.L_1622:
        /*00f0*/ 	.word	0x00000008
.L_1623:


//--------------------- .nv.info._ZN2at6native13reduce_kernelILi128ELi4ENS0_8ReduceOpIN3c108BFloat16ENS0_9NanSumOpsIffEEjfLi4ELi4EEEEEvT1_ --------------------------
	.section	.nv.info._ZN2at6native13reduce_kernelILi128ELi4ENS0_8ReduceOpIN3c108BFloat16ENS0_9NanSumOpsIffEEjfLi4ELi4EEEEEvT1_,"",@"SHT_CUDA_INFO"
	.sectionflags	@""
	.align	4


	//----- nvinfo : EIATTR_CUDA_API_VERSION
	.align		4
        /*0000*/ 	.byte	0x04, 0x37
        /*0002*/ 	.short	(.L_1625 - .L_1624)
.L_1624:
        /*0004*/ 	.word	0x00000082


	//----- nvinfo : EIATTR_KPARAM_INFO
	.align		4
.L_1625:
        /*0008*/ 	.byte	0x04, 0x17
        /*000a*/ 	.short	(.L_1627 - .L_1626)
.L_1626:
        /*000c*/ 	.word	0x00000000
        /*0010*/ 	.short	0x0000
        /*0012*/ 	.short	0x0000
        /*0014*/ 	.byte	0x00, 0xf0, 0x61, 0x10


	//----- nvinfo : EIATTR_SPARSE_MMA_MASK
	.align		4
.L_1627:
        /*0018*/ 	.byte	0x03, 0x50
        /*001a*/ 	.short	0x0000


	//----- nvinfo : EIATTR_MAXREG_COUNT
	.align		4
        /*001c*/ 	.byte	0x03, 0x1b
        /*001e*/ 	.short	0x0080


	//----- nvinfo : EIATTR_NUM_BARRIERS
	.align		4
        /*0020*/ 	.byte	0x02, 0x4c
        /*0022*/ 	.byte	0x01
	.zero		1


	//----- nvinfo : EIATTR_EXTERNS
	.align		4
        /*0024*/ 	.byte	0x04, 0x0f
        /*0026*/ 	.short	(.L_1629 - .L_1628)


	//   ....[0]....
	.align		4
.L_1628:
        /*0028*/ 	.word	index@(__assertfail)


	//----- nvinfo : EIATTR_MERCURY_ISA_VERSION
	.align		4
.L_1629:
        /*002c*/ 	.byte	0x03, 0x5f
        /*002e*/ 	.short	0x0101


	//----- nvinfo : EIATTR_INT_WARP_WIDE_INSTR_OFFSETS
	.align		4
        /*0030*/ 	.byte	0x04, 0x31
        /*0032*/ 	.short	(.L_1631 - .L_1630)


	//   ....[0]....
.L_1630:
        /*0034*/ 	.word	0x00016860


	//   ....[1]....
        /*0038*/ 	.word	0x00016950


	//----- nvinfo : EIATTR_COOP_GROUP_MASK_REGIDS
	.align		4
.L_1631:
        /*003c*/ 	.byte	0x04, 0x29
        /*003e*/ 	.short	(.L_1633 - .L_1632)


	//   ....[0]....
.L_1632:
        /*0040*/ 	.word	0xffffffff


	//   ....[1]....
        /*0044*/ 	.word	0xffffffff


	//   ....[2]....
        /*0048*/ 	.word	0xffffffff


	//   ....[3]....
        /*004c*/ 	.word	0xffffffff


	//   ....[4]....
        /*0050*/ 	.word	0xffffffff


	//   ....[5]....
        /*0054*/ 	.word	0xffffffff


	//   ....[6]....
        /*0058*/ 	.word	0xffffffff


	//   ....[7]....
        /*005c*/ 	.word	0xffffffff


	//----- nvinfo : EIATTR_COOP_GROUP_INSTR_OFFSETS
	.align		4
.L_1633:
        /*0060*/ 	.byte	0x04, 0x28
        /*0062*/ 	.short	(.L_1635 - .L_1634)


	//   ....[0]....
.L_1634:
        /*0064*/ 	.word	0x0000d860


	//   ....[1]....
        /*0068*/ 	.word	0x0000d870


	//   ....[2]....
        /*006c*/ 	.word	0x0000d880


	//   ....[3]....
        /*0070*/ 	.word	0x0000d890


	//   ....[4]....
        /*0074*/ 	.word	0x00017290


	//   ....[5]....
        /*0078*/ 	.word	0x000172a0


	//   ....[6]....
        /*007c*/ 	.word	0x000172b0


	//   ....[7]....
        /*0080*/ 	.word	0x000172c0


	//----- nvinfo : EIATTR_SYSCALL_OFFSETS
	.align		4
.L_1635:
        /*0084*/ 	.byte	0x04, 0x46
        /*0086*/ 	.short	(.L_1637 - .L_1636)


	//   ....[0]....
.L_1636:
        /*0088*/ 	.word	0x00001420


	//   ....[1]....
        /*008c*/ 	.word	0x00017590


	//   ....[2]....
        /*0090*/ 	.word	0x000176f0


	//   ....[3]....
        /*0094*/ 	.word	0x00017850


	//   ....[4]....
        /*0098*/ 	.word	0x000179b0


	//   ....[5]....
        /*009c*/ 	.word	0x00017c60


	//   ....[6]....
        /*00a0*/ 	.word	0x00017dc0


	//   ....[7]....
        /*00a4*/ 	.word	0x00017f20


	//   ....[8]....
        /*00a8*/ 	.word	0x00018080


	//   ....[9]....
        /*00ac*/ 	.word	0x00018420


	//   ....[10]....
        /*00b0*/ 	.word	0x00018580


	//   ....[11]....
        /*00b4*/ 	.word	0x000186e0


	//   ....[12]....
        /*00b8*/ 	.word	0x00018840


	//   ....[13]....
        /*00bc*/ 	.word	0x00018af0


	//   ....[14]....
        /*00c0*/ 	.word	0x00018c50


	//   ....[15]....
        /*00c4*/ 	.word	0x00018db0


	//   ....[16]....
        /*00c8*/ 	.word	0x00018f10


	//----- nvinfo : EIATTR_EXIT_INSTR_OFFSETS
	.align		4
.L_1637:
        /*00cc*/ 	.byte	0x04, 0x1c
        /*00ce*/ 	.short	(.L_1639 - .L_1638)


	//   ....[0]....
.L_1638:
        /*00d0*/ 	.word	0x00016a10


	//   ....[1]....
        /*00d4*/ 	.word	0x00017340


	//   ....[2]....
        /*00d8*/ 	.word	0x00017a00


	//   ....[3]....
        /*00dc*/ 	.word	0x00017a50


	//   ....[4]....
        /*00e0*/ 	.word	0x000180d0


	//   ....[5]....
        /*00e4*/ 	.word	0x00018120


	//   ....[6]....
        /*00e8*/ 	.word	0x00018150


	//   ....[7]....
        /*00ec*/ 	.word	0x00018190


	//   ....[8]....
        /*00f0*/ 	.word	0x000181d0


	//   ....[9]....
        /*00f4*/ 	.word	0x00018890


	//   ....[10]....
        /*00f8*/ 	.word	0x000188e0


	//   ....[11]....
        /*00fc*/ 	.word	0x00018f60


	//   ....[12]....
        /*0100*/ 	.word	0x00018fb0


	//----- nvinfo : EIATTR_MAX_THREADS
	.align		4
.L_1639:
        /*0104*/ 	.byte	0x04, 0x05
        /*0106*/ 	.short	(.L_1641 - .L_1640)
.L_1640:
        /*0108*/ 	.word	0x00000080
        /*010c*/ 	.word	0x00000001
        /*0110*/ 	.word	0x00000001


	//----- nvinfo : EIATTR_CRS_STACK_SIZE
	.align		4
.L_1641:
        /*0114*/ 	.byte	0x04, 0x1e
        /*0116*/ 	.short	(.L_1643 - .L_1642)
.L_1642:
        /*0118*/ 	.word	0x00000000


	//----- nvinfo : EIATTR_CBANK_PARAM_SIZE
	.align		4
.L_1643:
        /*011c*/ 	.byte	0x03, 0x19
        /*011e*/ 	.short	0x0418


	//----- nvinfo : EIATTR_PARAM_CBANK
	.align		4
        /*0120*/ 	.byte	0x04, 0x0a
        /*0122*/ 	.short	(.L_1645 - .L_1644)
	.align		4
.L_1644:
        /*0124*/ 	.word	index@(.nv.constant0._ZN2at6native13reduce_kernelILi128ELi4ENS0_8ReduceOpIN3c108BFloat16ENS0_9NanSumOpsIffEEjfLi4ELi4EEEEEvT1_)
        /*0128*/ 	.short	0x0210
        /*012a*/ 	.short	0x0418


	//----- nvinfo : EIATTR_SW_WAR
	.align		4
.L_1645:
        /*012c*/ 	.byte	0x04, 0x36
        /*012e*/ 	.short	(.L_1647 - .L_1646)
.L_1646:
        /*0130*/ 	.word	0x00000008
.L_1647:


//--------------------- .nv.info._ZN2at6native13reduce_kernelILi512ELi1ENS0_8ReduceOpIN3c108BFloat16ENS0_9NanSumOpsIfS4_EEjS4_Li4ELi4EEEEEvT1_ --------------------------
	.section	.nv.info._ZN2at6native13reduce_kernelILi512ELi1ENS0_8ReduceOpIN3c108BFloat16ENS0_9NanSumOpsIfS4_EEjS4_Li4ELi4EEEEEvT1_,"",@"SHT_CUDA_INFO"
	.sectionflags	@""
	.align	4


	//----- nvinfo : EIATTR_CUDA_API_VERSION
	.align		4
        /*0000*/ 	.byte	0x04, 0x37
        /*0002*/ 	.short	(.L_1649 - .L_1648)
.L_1648:
        /*0004*/ 	.word	0x00000082


	//----- nvinfo : EIATTR_KPARAM_INFO
	.align		4
.L_1649:
        /*0008*/ 	.byte	0x04, 0x17
        /*000a*/ 	.short	(.L_1651 - .L_1650)
.L_1650:
        /*000c*/ 	.word	0x00000000
        /*0010*/ 	.short	0x0000
        /*0012*/ 	.short	0x0000
        /*0014*/ 	.byte	0x00, 0xf0, 0x61, 0x10


	//----- nvinfo : EIATTR_SPARSE_MMA_MASK
	.align		4
.L_1651:
        /*0018*/ 	.byte	0x03, 0x50
        /*001a*/ 	.short	0x0000


	//----- nvinfo : EIATTR_MAXREG_COUNT
	.align		4
        /*001c*/ 	.byte	0x03, 0x1b
        /*001e*/ 	.short	0x0020


	//----- nvinfo : EIATTR_NUM_BARRIERS
	.align		4
        /*0020*/ 	.byte	0x02, 0x4c
        /*0022*/ 	.byte	0x01
	.zero		1


	//----- nvinfo : EIATTR_EXTERNS
	.align		4
        /*0024*/ 	.byte	0x04, 0x0f
        /*0026*/ 	.short	(.L_1653 - .L_1652)


	//   ....[0]....
	.align		4
.L_1652:
        /*0028*/ 	.word	index@(__assertfail)


	//----- nvinfo : EIATTR_MERCURY_ISA_VERSION
	.align		4
.L_1653:
        /*002c*/ 	.byte	0x03, 0x5f
        /*002e*/ 	.short	0x0101


	//----- nvinfo : EIATTR_INT_WARP_WIDE_INSTR_OFFSETS
	.align		4
        /*0030*/ 	.byte	0x04, 0x31
        /*0032*/ 	.short	(.L_1655 - .L_1654)


	//   ....[0]....
.L_1654:
        /*0034*/ 	.word	0x0000e8c0


	//   ....[1]....
        /*0038*/ 	.word	0x0000e9b0


	//----- nvinfo : EIATTR_COOP_GROUP_MASK_REGIDS
	.align		4
.L_1655:
        /*003c*/ 	.byte	0x04, 0x29
        /*003e*/ 	.short	(.L_1657 - .L_1656)


	//   ....[0]....
.L_1656:
        /*0040*/ 	.word	0xffffffff


	//   ....[1]....
        /*0044*/ 	.word	0xffffffff


	//----- nvinfo : EIATTR_COOP_GROUP_INSTR_OFFSETS
	.align		4
.L_1657:
        /*0048*/ 	.byte	0x04, 0x28
        /*004a*/ 	.short	(.L_1659 - .L_1658)


	//   ....[0]....
.L_1658:
        /*004c*/ 	.word	0x0000b970


	//   ....[1]....
        /*0050*/ 	.word	0x0000f0d0


	//----- nvinfo : EIATTR_SYSCALL_OFFSETS
	.align		4
.L_1659:
        /*0054*/ 	.byte	0x04, 0x46
        /*0056*/ 	.short	(.L_1661 - .L_1660)


	//   ....[0]....
.L_1660:
        /*0058*/ 	.word	0x0000f310


	//   ....[1]....
        /*005c*/ 	.word	0x0000f540


	//   ....[2]....
        /*0060*/ 	.word	0x0000f860


	//   ....[3]....
        /*0064*/ 	.word	0x0000fa90


	//----- nvinfo : EIATTR_EXIT_INSTR_OFFSETS
	.align		4
.L_1661:
        /*0068*/ 	.byte	0x04, 0x1c
        /*006a*/ 	.short	(.L_1663 - .L_1662)


	//   ....[0]....
.L_1662:
        /*006c*/ 	.word	0x0000ea50


	//   ....[1]....
        /*0070*/ 	.word	0x0000f120


	//   ....[2]....
        /*0074*/ 	.word	0x0000f360


	//   ....[3]....
        /*0078*/ 	.word	0x0000f380


	//   ....[4]....
        /*007c*/ 	.word	0x0000f590


	//   ....[5]....
        /*0080*/ 	.word	0x0000f5c0


	//   ....[6]....
        /*0084*/ 	.word	0x0000f5f0


	//   ....[7]....
        /*0088*/ 	.word	0x0000f630


	//   ....[8]....
        /*008c*/ 	.word	0x0000f670


	//   ....[9]....
        /*0090*/ 	.word	0x0000f8b0


	//   ....[10]....
        /*0094*/ 	.word	0x0000f8d0


	//   ....[11]....
        /*0098*/ 	.word	0x0000fae0


	//   ....[12]....
        /*009c*/ 	.word	0x0000fb00


	//----- nvinfo : EIATTR_MAX_THREADS
	.align		4
.L_1663:
        /*00a0*/ 	.byte	0x04, 0x05
        /*00a2*/ 	.short	(.L_1665 - .L_1664)
.L_1664:
        /*00a4*/ 	.word	0x00000200
        /*00a8*/ 	.word	0x00000001
        /*00ac*/ 	.word	0x00000001


	//----- nvinfo : EIATTR_CRS_STACK_SIZE
	.align		4
.L_1665:
        /*00b0*/ 	.byte	0x04, 0x1e
        /*00b2*/ 	.short	(.L_1667 - .L_1666)
.L_1666:
        /*00b4*/ 	.word	0x00000000


	//----- nvinfo : EIATTR_CBANK_PARAM_SIZE
	.align		4
.L_1667:
        /*00b8*/ 	.byte	0x03, 0x19
        /*00ba*/ 	.short	0x0418


	//----- nvinfo : EIATTR_PARAM_CBANK
	.align		4
        /*00bc*/ 	.byte	0x04, 0x0a
        /*00be*/ 	.short	(.L_1669 - .L_1668)
	.align		4
.L_1668:
        /*00c0*/ 	.word	index@(.nv.constant0._ZN2at6native13reduce_kernelILi512ELi1ENS0_8ReduceOpIN3c108BFloat16ENS0_9NanSumOpsIfS4_EEjS4_Li4ELi4EEEEEvT1_)
        /*00c4*/ 	.short	0x0210
        /*00c6*/ 	.short	0x0418


	//----- nvinfo : EIATTR_SW_WAR
	.align		4
.L_1669:
        /*00c8*/ 	.byte	0x04, 0x36
        /*00ca*/ 	.short	(.L_1671 - .L_1670)
.L_1670:
        /*00cc*/ 	.word	0x00000008
.L_1671:


//--------------------- .nv.info._ZN2at6native13reduce_kernelILi256ELi2ENS0_8ReduceOpIN3c108BFloat16ENS0_9NanSumOpsIfS4_EEjS4_Li4ELi4EEEEEvT1_ --------------------------
	.section	.nv.info._ZN2at6native13reduce_kernelILi256ELi2ENS0_8ReduceOpIN3c108BFloat16ENS0_9NanSumOpsIfS4_EEjS4_Li4ELi4EEEEEvT1_,"",@"SHT_CUDA_INFO"
	.sectionflags	@""
	.align	4


	//----- nvinfo : EIATTR_CUDA_API_VERSION
	.align		4
        /*0000*/ 	.byte	0x04, 0x37
        /*0002*/ 	.short	(.L_1673 - .L_1672)
.L_1672:
        /*0004*/ 	.word	0x00000082


	//----- nvinfo : EIATTR_KPARAM_INFO
	.align		4
.L_1673:
        /*0008*/ 	.byte	0x04, 0x17
        /*000a*/ 	.short	(.L_1675 - .L_1674)
.L_1674:
        /*000c*/ 	.word	0x00000000
        /*0010*/ 	.short	0x0000
        /*0012*/ 	.short	0x0000
        /*0014*/ 	.byte	0x00, 0xf0, 0x61, 0x10


	//----- nvinfo : EIATTR_SPARSE_MMA_MASK
	.align		4
.L_1675:
        /*0018*/ 	.byte	0x03, 0x50
        /*001a*/ 	.short	0x0000


	//----- nvinfo : EIATTR_MAXREG_COUNT
	.align		4
        /*001c*/ 	.byte	0x03, 0x1b
        /*001e*/ 	.short	0x0040


	//----- nvinfo : EIATTR_NUM_BARRIERS
	.align		4
        /*0020*/ 	.byte	0x02, 0x4c
        /*0022*/ 	.byte	0x01
	.zero		1


	//----- nvinfo : EIATTR_EXTERNS
	.align		4
        /*0024*/ 	.byte	0x04, 0x0f
        /*0026*/ 	.short	(.L_1677 - .L_1676)


	//   ....[0]....
	.align		4
.L_1676:
        /*0028*/ 	.word	index@(__assertfail)


	//----- nvinfo : EIATTR_MERCURY_ISA_VERSION
	.align		4
.L_1677:
        /*002c*/ 	.byte	0x03, 0x5f
        /*002e*/ 	.short	0x0101


	//----- nvinfo : EIATTR_INT_WARP_WIDE_INSTR_OFFSETS
	.align		4
        /*0030*/ 	.byte	0x04, 0x31
        /*0032*/ 	.short	(.L_1679 - .L_1678)


	//   ....[0]....
.L_1678:
        /*0034*/ 	.word	0x00011a60


	//   ....[1]....
        /*0038*/ 	.word	0x00011b50


	//----- nvinfo : EIATTR_COOP_GROUP_MASK_REGIDS
	.align		4
.L_1679:
        /*003c*/ 	.byte	0x04, 0x29
        /*003e*/ 	.short	(.L_1681 - .L_1680)


	//   ....[0]....
.L_1680:
        /*0040*/ 	.word	0xffffffff


	//   ....[1]....
        /*0044*/ 	.word	0xffffffff


	//   ....[2]....
        /*0048*/ 	.word	0xffffffff


	//   ....[3]....
        /*004c*/ 	.word	0xffffffff


	//----- nvinfo : EIATTR_COOP_GROUP_INSTR_OFFSETS
	.align		4
.L_1681:
        /*0050*/ 	.byte	0x04, 0x28
        /*0052*/ 	.short	(.L_1683 - .L_1682)


	//   ....[0]....
.L_1682:
        /*0054*/ 	.word	0x0000c7c0


	//   ....[1]....
        /*0058*/ 	.word	0x0000c7d0


	//   ....[2]....
        /*005c*/ 	.word	0x00012340


	//   ....[3]....
        /*0060*/ 	.word	0x00012350


	//----- nvinfo : EIATTR_SYSCALL_OFFSETS
	.align		4
.L_1683:
        /*0064*/ 	.byte	0x04, 0x46
        /*0066*/ 	.short	(.L_1685 - .L_1684)


	//   ....[0]....
.L_1684:
        /*0068*/ 	.word	0x000014b0


	//   ....[1]....
        /*006c*/ 	.word	0x000125d0


	//   ....[2]....
        /*0070*/ 	.word	0x00012740


	//   ....[3]....
        /*0074*/ 	.word	0x000129c0


	//   ....[4]....
        /*0078*/ 	.word	0x00012b30


	//   ....[5]....
        /*007c*/ 	.word	0x00012ea0


	//   ....[6]....
        /*0080*/ 	.word	0x00013010


	//   ....[7]....
        /*0084*/ 	.word	0x00013290


	//   ....[8]....
        /*0088*/ 	.word	0x00013400


	//----- nvinfo : EIATTR_EXIT_INSTR_OFFSETS
	.align		4
.L_1685:
        /*008c*/ 	.byte	0x04, 0x1c
        /*008e*/ 	.short	(.L_1687 - .L_1686)


	//   ....[0]....
.L_1686:
        /*0090*/ 	.word	0x00011c10


	//   ....[1]....
        /*0094*/ 	.word	0x000123b0


	//   ....[2]....
        /*0098*/ 	.word	0x00012790


	//   ....[3]....
        /*009c*/ 	.word	0x000127c0


	//   ....[4]....
        /*00a0*/ 	.word	0x00012b80


	//   ....[5]....
        /*00a4*/ 	.word	0x00012bd0


	//   ....[6]....
        /*00a8*/ 	.word	0x00012c00


	//   ....[7]....
        /*00ac*/ 	.word	0x00012c40


	//   ....[8]....
        /*00b0*/ 	.word	0x00012c80


	//   ....[9]....
        /*00b4*/ 	.word	0x00013060


	//   ....[10]....
        /*00b8*/ 	.word	0x00013090


	//   ....[11]....
        /*00bc*/ 	.word	0x00013450


	//   ....[12]....
        /*00c0*/ 	.word	0x000134a0


	//----- nvinfo : EIATTR_MAX_THREADS
	.align		4
.L_1687:
        /*00c4*/ 	.byte	0x04, 0x05
        /*00c6*/ 	.short	(.L_1689 - .L_1688)
.L_1688:
        /*00c8*/ 	.word	0x00000100
        /*00cc*/ 	.word	0x00000001
        /*00d0*/ 	.word	0x00000001


	//----- nvinfo : EIATTR_CRS_STACK_SIZE
	.align		4
.L_1689:
        /*00d4*/ 	.byte	0x04, 0x1e
        /*00d6*/ 	.short	(.L_1691 - .L_1690)
.L_1690:
        /*00d8*/ 	.word	0x00000000


	//----- nvinfo : EIATTR_CBANK_PARAM_SIZE
	.align		4
.L_1691:
        /*00dc*/ 	.byte	0x03, 0x19
        /*00de*/ 	.short	0x0418


	//----- nvinfo : EIATTR_PARAM_CBANK
	.align		4
        /*00e0*/ 	.byte	0x04, 0x0a
        /*00e2*/ 	.short	(.L_1693 - .L_1692)
	.align		4
.L_1692:
        /*00e4*/ 	.word	index@(.nv.constant0._ZN2at6native13reduce_kernelILi256ELi2ENS0_8ReduceOpIN3c108BFloat16ENS0_9NanSumOpsIfS4_EEjS4_Li4ELi4EEEEEvT1_)
        /*00e8*/ 	.short	0x0210
        /*00ea*/ 	.short	0x0418


	//----- nvinfo : EIATTR_SW_WAR
	.align		4
.L_1693:
        /*00ec*/ 	.byte	0x04, 0x36
        /*00ee*/ 	.short	(.L_1695 - .L_1694)
.L_1694:
        /*00f0*/ 	.word	0x00000008
.L_1695:


//--------------------- .nv.info._ZN2at6native13reduce_kernelILi128ELi4ENS0_8ReduceOpIN3c108BFloat16ENS0_9NanSumOpsIfS4_EEjS4_Li4ELi4EEEEEvT1_ --------------------------
	.section	.nv.info._ZN2at6native13reduce_kernelILi128ELi4ENS0_8ReduceOpIN3c108BFloat16ENS0_9NanSumOpsIfS4_EEjS4_Li4ELi4EEEEEvT1_,"",@"SHT_CUDA_INFO"
	.sectionflags	@""
	.align	4


	//----- nvinfo : EIATTR_CUDA_API_VERSION
	.align		4
        /*0000*/ 	.byte	0x04, 0x37
        /*0002*/ 	.short	(.L_1697 - .L_1696)
.L_1696:
        /*0004*/ 	.word	0x00000082


	//----- nvinfo : EIATTR_KPARAM_INFO
	.align		4
.L_1697:
        /*0008*/ 	.byte	0x04, 0x17
        /*000a*/ 	.short	(.L_1699 - .L_1698)
.L_1698:
        /*000c*/ 	.word	0x00000000
        /*0010*/ 	.short	0x0000
        /*0012*/ 	.short	0x0000
        /*0014*/ 	.byte	0x00, 0xf0, 0x61, 0x10


	//----- nvinfo : EIATTR_SPARSE_MMA_MASK
	.align		4
.L_1699:
        /*0018*/ 	.byte	0x03, 0x50
        /*001a*/ 	.short	0x0000


	//----- nvinfo : EIATTR_MAXREG_COUNT
	.align		4
        /*001c*/ 	.byte	0x03, 0x1b
        /*001e*/ 	.short	0x0080


	//----- nvinfo : EIATTR_NUM_BARRIERS
	.align		4
        /*0020*/ 	.byte	0x02, 0x4c
        /*0022*/ 	.byte	0x01
	.zero		1


	//----- nvinfo : EIATTR_EXTERNS
	.align		4
        /*0024*/ 	.byte	0x04, 0x0f
        /*0026*/ 	.short	(.L_1701 - .L_1700)


	//   ....[0]....
	.align		4
.L_1700:
        /*0028*/ 	.word	index@(__assertfail)


	//----- nvinfo : EIATTR_MERCURY_ISA_VERSION
	.align		4
.L_1701:
        /*002c*/ 	.byte	0x03, 0x5f
        /*002e*/ 	.short	0x0101


	//----- nvinfo : EIATTR_INT_WARP_WIDE_INSTR_OFFSETS
	.align		4
        /*0030*/ 	.byte	0x04, 0x31
        /*0032*/ 	.short	(.L_1703 - .L_1702)


	//   ....[0]....
.L_1702:
        /*0034*/ 	.word	0x00017610


	//   ....[1]....
        /*0038*/ 	.word	0x00017700


	//----- nvinfo : EIATTR_COOP_GROUP_MASK_REGIDS
	.align		4
.L_1703:
        /*003c*/ 	.byte	0x04, 0x29
        /*003e*/ 	.short	(.L_1705 - .L_1704)


	//   ....[0]....
.L_1704:
        /*0040*/ 	.word	0xffffffff


	//   ....[1]....
        /*0044*/ 	.word	0xffffffff


	//   ....[2]....
        /*0048*/ 	.word	0xffffffff


	//   ....[3]....
        /*004c*/ 	.word	0xffffffff


	//   ....[4]....
        /*0050*/ 	.word	0xffffffff


	//   ....[5]....
        /*0054*/ 	.word	0xffffffff


	//   ....[6]....
        /*0058*/ 	.word	0xffffffff


	//   ....[7]....
        /*005c*/ 	.word	0xffffffff


	//----- nvinfo : EIATTR_COOP_GROUP_INSTR_OFFSETS
	.align		4
.L_1705:
        /*0060*/ 	.byte	0x04, 0x28
        /*0062*/ 	.short	(.L_1707 - .L_1706)


	//   ....[0]....
.L_1706:
        /*0064*/ 	.word	0x0000dd40


	//   ....[1]....
        /*0068*/ 	.word	0x0000dd50


	//   ....[2]....
        /*006c*/ 	.word	0x0000dd60


	//   ....[3]....
        /*0070*/ 	.word	0x0000dd70


	//   ....[4]....
        /*0074*/ 	.word	0x00018040


	//   ....[5]....
        /*0078*/ 	.word	0x00018050


	//   ....[6]....
        /*007c*/ 	.word	0x00018060


	//   ....[7]....
        /*0080*/ 	.word	0x00018070


	//----- nvinfo : EIATTR_SYSCALL_OFFSETS
	.align		4
.L_1707:
        /*0084*/ 	.byte	0x04, 0x46
        /*0086*/ 	.short	(.L_1709 - .L_1708)


	//   ....[0]....
.L_1708:
        /*0088*/ 	.word	0x00001420


	//   ....[1]....
        /*008c*/ 	.word	0x00018350


	//   ....[2]....
        /*0090*/ 	.word	0x000184c0


	//   ....[3]....
        /*0094*/ 	.word	0x00018630


	//   ....[4]....
        /*0098*/ 	.word	0x000187a0


	//   ....[5]....
        /*009c*/ 	.word	0x00018aa0


	//   ....[6]....
        /*00a0*/ 	.word	0x00018c10


	//   ....[7]....
        /*00a4*/ 	.word	0x00018d80


	//   ....[8]....
        /*00a8*/ 	.word	0x00018ef0


	//   ....[9]....
        /*00ac*/ 	.word	0x000192e0


	//   ....[10]....
        /*00b0*/ 	.word	0x00019450


	//   ....[11]....
        /*00b4*/ 	.word	0x000195c0


	//   ....[12]....
        /*00b8*/ 	.word	0x00019730


	//   ....[13]....
        /*00bc*/ 	.word	0x00019a30


	//   ....[14]....
        /*00c0*/ 	.word	0x00019ba0


	//   ....[15]....
        /*00c4*/ 	.word	0x00019d10


	//   ....[16]....
        /*00c8*/ 	.word	0x00019e80


	//----- nvinfo : EIATTR_EXIT_INSTR_OFFSETS
	.align		4
.L_1709:
        /*00cc*/ 	.byte	0x04, 0x1c
        /*00ce*/ 	.short	(.L_1711 - .L_1710)


	//   ....[0]....
.L_1710:
        /*00d0*/ 	.word	0x000177c0


	//   ....[1]....
        /*00d4*/ 	.word	0x000180f0


	//   ....[2]....
        /*00d8*/ 	.word	0x000187f0


	//   ....[3]....
        /*00dc*/ 	.word	0x00018840


	//   ....[4]....
        /*00e0*/ 	.word	0x00018f40


	//   ....[5]....
        /*00e4*/ 	.word	0x00018fd0


	//   ....[6]....
        /*00e8*/ 	.word	0x00019000


	//   ....[7]....
        /*00ec*/ 	.word	0x00019040


	//   ....[8]....
        /*00f0*/ 	.word	0x00019080


	//   ....[9]....
        /*00f4*/ 	.word	0x00019780


	//   ....[10]....
        /*00f8*/ 	.word	0x000197d0


	//   ....[11]....
        /*00fc*/ 	.word	0x00019ed0


	//   ....[12]....
        /*0100*/ 	.word	0x00019f60


	//----- nvinfo : EIATTR_MAX_THREADS
	.align		4
.L_1711:
        /*0104*/ 	.byte	0x04, 0x05
        /*0106*/ 	.short	(.L_1713 - .L_1712)
.L_1712:
        /*0108*/ 	.word	0x00000080
        /*010c*/ 	.word	0x00000001
        /*0110*/ 	.word	0x00000001


	//----- nvinfo : EIATTR_CRS_STACK_SIZE
	.align		4
.L_1713:
        /*0114*/ 	.byte	0x04, 0x1e
        /*0116*/ 	.short	(.L_1715 - .L_1714)
.L_1714:
        /*0118*/ 	.word	0x00000000


	//----- nvinfo : EIATTR_CBANK_PARAM_SIZE
	.align		4
.L_1715:
        /*011c*/ 	.byte	0x03, 0x19
        /*011e*/ 	.short	0x0418


	//----- nvinfo : EIATTR_PARAM_CBANK
	.align		4
        /*0120*/ 	.byte	0x04, 0x0a
        /*0122*/ 	.short	(.L_1717 - .L_1716)
	.align		4
.L_1716:
        /*0124*/ 	.word	index@(.nv.constant0._ZN2at6native13reduce_kernelILi128ELi4ENS0_8ReduceOpIN3c108BFloat16ENS0_9NanSumOpsIfS4_EEjS4_Li4ELi4EEEEEvT1_)
        /*0128*/ 	.short	0x0210
        /*012a*/ 	.short	0x0418


	//----- nvinfo : EIATTR_SW_WAR
	.align		4
.L_1717:
        /*012c*/ 	.byte	0x04, 0x36
        /*012e*/ 	.short	(.L_1719 - .L_1718)
.L_1718:
        /*0130*/ 	.word	0x00000008
.L_1719:


//--------------------- .nv.info._ZN2at6native13reduce_kernelILi512ELi1ENS0_8ReduceOpIN3c104HalfENS0_9NanSumOpsIffEEjfLi4ELi4EEEEEvT1_ --------------------------
	.section	.nv.info._ZN2at6native13reduce_kernelILi512ELi1ENS0_8ReduceOpIN3c104HalfENS0_9NanSumOpsIffEEjfLi4ELi4EEEEEvT1_,"",@"SHT_CUDA_INFO"
	.sectionflags	@""
	.align	4


	//----- nvinfo : EIATTR_CUDA_API_VERSION
	.align		4
        /*0000*/ 	.byte	0x04, 0x37
        /*0002*/ 	.short	(.L_1721 - .L_1720)
.L_1720:
        /*0004*/ 	.word	0x00000082


	//----- nvinfo : EIATTR_KPARAM_INFO
	.align		4
.L_1721:
        /*0008*/ 	.byte	0x04, 0x17
        /*000a*/ 	.short	(.L_1723 - .L_1722)
.L_1722:
        /*000c*/ 	.word	0x00000000
        /*0010*/ 	.short	0x0000
        /*0012*/ 	.short	0x0000
        /*0014*/ 	.byte	0x00, 0xf0, 0x61, 0x10


	//----- nvinfo : EIATTR_SPARSE_MMA_MASK
	.align		4
.L_1723:
        /*0018*/ 	.byte	0x03, 0x50
        /*001a*/ 	.short	0x0000


	//----- nvinfo : EIATTR_MAXREG_COUNT
	.align		4
        /*001c*/ 	.byte	0x03, 0x1b
        /*001e*/ 	.short	0x0020


	//----- nvinfo : EIATTR_NUM_BARRIERS
	.align		4
        /*0020*/ 	.byte	0x02, 0x4c
        /*0022*/ 	.byte	0x01
	.zero		1


	//----- nvinfo : EIATTR_EXTERNS
	.align		4
        /*0024*/ 	.byte	0x04, 0x0f
        /*0026*/ 	.short	(.L_1725 - .L_1724)


	//   ....[0]....
	.align		4
.L_1724:
        /*0028*/ 	.word	index@(__assertfail)


	//----- nvinfo : EIATTR_MERCURY_ISA_VERSION
	.align		4
.L_1725:
        /*002c*/ 	.byte	0x03, 0x5f
        /*002e*/ 	.short	0x0101


	//----- nvinfo : EIATTR_INT_WARP_WIDE_INSTR_OFFSETS
	.align		4
        /*0030*/ 	.byte	0x04, 0x31
        /*0032*/ 	.short	(.L_1727 - .L_1726)


	//   ....[0]....
.L_1726:
        /*0034*/ 	.word	0x0000dee0


	//   ....[1]....
        /*0038*/ 	.word	0x0000dfd0


	//----- nvinfo : EIATTR_COOP_GROUP_MASK_REGIDS
	.align		4
.L_1727:
        /*003c*/ 	.byte	0x04, 0x29
        /*003e*/ 	.short	(.L_1729 - .L_1728)


	//   ....[0]....
.L_1728:
        /*0040*/ 	.word	0xffffffff


	//   ....[1]....
        /*0044*/ 	.word	0xffffffff


	//----- nvinfo : EIATTR_COOP_GROUP_INSTR_OFFSETS
	.align		4
.L_1729:
        /*0048*/ 	.byte	0x04, 0x28
        /*004a*/ 	.short	(.L_1731 - .L_1730)


	//   ....[0]....
.L_1730:
        /*004c*/ 	.word	0x0000b7c0


	//   ....[1]....
        /*0050*/ 	.word	0x0000e700


	//----- nvinfo : EIATTR_SYSCALL_OFFSETS
	.align		4
.L_1731:
        /*0054*/ 	.byte	0x04, 0x46
        /*0056*/ 	.short	(.L_1733 - .L_1732)


	//   ....[0]....
.L_1732:
        /*0058*/ 	.word	0x0000e930


	//   ....[1]....
        /*005c*/ 	.word	0x0000eb40


	//   ....[2]....
        /*0060*/ 	.word	0x0000ee40


	//   ....[3]....
        /*0064*/ 	.word	0x0000f050


	//----- nvinfo : EIATTR_EXIT_INSTR_OFFSETS
	.align		4
.L_1733:
        /*0068*/ 	.byte	0x04, 0x1c
        /*006a*/ 	.short	(.L_1735 - .L_1734)


	//   ....[0]....
.L_1734:
        /*006c*/ 	.word	0x0000e070


	//   ....[1]....
        /*0070*/ 	.word	0x0000e750


	//   ....[2]....
        /*0074*/ 	.word	0x0000e980


	//   ....[3]....
        /*0078*/ 	.word	0x0000e9a0


	//   ....[4]....
        /*007c*/ 	.word	0x0000eb90


	//   ....[5]....
        /*0080*/ 	.word	0x0000ebb0


	//   ....[6]....
        /*0084*/ 	.word	0x0000ebe0


	//   ....[7]....
        /*0088*/ 	.word	0x0000ec20


	//   ....[8]....
        /*008c*/ 	.word	0x0000ec60


	//   ....[9]....
        /*0090*/ 	.word	0x0000ee90


	//   ....[10]....
        /*0094*/ 	.word	0x0000eeb0


	//   ....[11]....
        /*0098*/ 	.word	0x0000f0a0


	//   ....[12]....
        /*009c*/ 	.word	0x0000f0c0


	//----- nvinfo : EIATTR_MAX_THREADS
	.align		4
.L_1735:
        /*00a0*/ 	.byte	0x04, 0x05
        /*00a2*/ 	.short	(.L_1737 - .L_1736)
.L_1736:
        /*00a4*/ 	.word	0x00000200
        /*00a8*/ 	.word	0x00000001
        /*00ac*/ 	.word	0x00000001


	//----- nvinfo : EIATTR_CRS_STACK_SIZE
	.align		4
.L_1737:
        /*00b0*/ 	.byte	0x04, 0x1e
        /*00b2*/ 	.short	(.L_1739 - .L_1738)
.L_1738:
        /*00b4*/ 	.word	0x00000000


	//----- nvinfo : EIATTR_CBANK_PARAM_SIZE
	.align		4
.L_1739:
        /*00b8*/ 	.byte	0x03, 0x19
        /*00ba*/ 	.short	0x0418


	//----- nvinfo : EIATTR_PARAM_CBANK
	.align		4
        /*00bc*/ 	.byte	0x04, 0x0a
        /*00be*/ 	.short	(.L_1741 - .L_1740)
	.align		4
.L_1740:
        /*00c0*/ 	.word	index@(.nv.constant0._ZN2at6native13reduce_kernelILi512ELi1ENS0_8ReduceOpIN3c104HalfENS0_9NanSumOpsIffEEjfLi4ELi4EEEEEvT1_)
        /*00c4*/ 	.short	0x0210
        /*00c6*/ 	.short	0x0418


	//----- nvinfo : EIATTR_SW_WAR
	.align		4
.L_1741:
        /*00c8*/ 	.byte	0x04, 0x36
        /*00ca*/ 	.short	(.L_1743 - .L_1742)
.L_1742:
        /*00cc*/ 	.word	0x00000008
.L_1743:


//--------------------- .nv.info._ZN2at6native13reduce_kernelILi256ELi2ENS0_8ReduceOpIN3c104HalfENS0_9NanSumOpsIffEEjfLi4ELi4EEEEEvT1_ --------------------------
	.section	.nv.info._ZN2at6native13reduce_kernelILi256ELi2ENS0_8ReduceOpIN3c104HalfENS0_9NanSumOpsIffEEjfLi4ELi4EEEEEvT1_,"",@"SHT_CUDA_INFO"
	.sectionflags	@""
	.align	4


	//----- nvinfo : EIATTR_CUDA_API_VERSION
	.align		4
        /*0000*/ 	.byte	0x04, 0x37
        /*0002*/ 	.short	(.L_1745 - .L_1744)
.L_1744:
        /*0004*/ 	.word	0x00000082


	//----- nvinfo : EIATTR_KPARAM_INFO
	.align		4
.L_1745:
        /*0008*/ 	.byte	0x04, 0x17
        /*000a*/ 	.short	(.L_1747 - .L_1746)
.L_1746:
        /*000c*/ 	.word	0x00000000
        /*0010*/ 	.short	0x0000
        /*0012*/ 	.short	0x0000
        /*0014*/ 	.byte	0x00, 0xf0, 0x61, 0x10


	//----- nvinfo : EIATTR_SPARSE_MMA_MASK
	.align		4
.L_1747:
        /*0018*/ 	.byte	0x03, 0x50
        /*001a*/ 	.short	0x0000


	//----- nvinfo : EIATTR_MAXREG_COUNT
	.align		4
        /*001c*/ 	.byte	0x03, 0x1b
        /*001e*/ 	.short	0x0040


	//----- nvinfo : EIATTR_NUM_BARRIERS
	.align		4
        /*0020*/ 	.byte	0x02, 0x4c
        /*0022*/ 	.byte	0x01
	.zero		1


	//----- nvinfo : EIATTR_EXTERNS
	.align		4
        /*0024*/ 	.byte	0x04, 0x0f
        /*0026*/ 	.short	(.L_1749 - .L_1748)


	//   ....[0]....
	.align		4
.L_1748:
        /*0028*/ 	.word	index@(__assertfail)


	//----- nvinfo : EIATTR_MERCURY_ISA_VERSION
	.align		4
.L_1749:
        /*002c*/ 	.byte	0x03, 0x5f
        /*002e*/ 	.short	0x0101


	//----- nvinfo : EIATTR_INT_WARP_WIDE_INSTR_OFFSETS
	.align		4
        /*0030*/ 	.byte	0x04, 0x31
        /*0032*/ 	.short	(.L_1751 - .L_1750)


	//   ....[0]....
.L_1750:
        /*0034*/ 	.word	0x00010c10


	//   ....[1]....
        /*0038*/ 	.word	0x00010d00


	//----- nvinfo : EIATTR_COOP_GROUP_MASK_REGIDS
	.align		4
.L_1751:
        /*003c*/ 	.byte	0x04, 0x29
        /*003e*/ 	.short	(.L_1753 - .L_1752)


	//   ....[0]....
.L_1752:
        /*0040*/ 	.word	0xffffffff


	//   ....[1]....
        /*0044*/ 	.word	0xffffffff


	//   ....[2]....
        /*0048*/ 	.word	0xffffffff


	//   ....[3]....
        /*004c*/ 	.word	0xffffffff


	//----- nvinfo : EIATTR_COOP_GROUP_INSTR_OFFSETS
	.align		4
.L_1753:
        /*0050*/ 	.byte	0x04, 0x28
        /*0052*/ 	.short	(.L_1755 - .L_1754)


	//   ....[0]....
.L_1754:
        /*0054*/ 	.word	0x0000c200


	//   ....[1]....
        /*0058*/ 	.word	0x0000c210


	//   ....[2]....
        /*005c*/ 	.word	0x000114f0


	//   ....[3]....
        /*0060*/ 	.word	0x00011500


	//----- nvinfo : EIATTR_SYSCALL_OFFSETS
	.align		4
.L_1755:
        /*0064*/ 	.byte	0x04, 0x46
        /*0066*/ 	.short	(.L_1757 - .L_1756)


	//   ....[0]....
.L_1756:
        /*0068*/ 	.word	0x000014b0


	//   ....[1]....
        /*006c*/ 	.word	0x00011770


	//   ....[2]....
        /*0070*/ 	.word	0x000118d0


	//   ....[3]....
        /*0074*/ 	.word	0x00011b20


	//   ....[4]....
        /*0078*/ 	.word	0x00011c80


	//   ....[5]....
        /*007c*/ 	.word	0x00011fc0


	//   ....[6]....
        /*0080*/ 	.word	0x00012120


	//   ....[7]....
        /*0084*/ 	.word	0x00012370


	//   ....[8]....
        /*0088*/ 	.word	0x000124d0


	//----- nvinfo : EIATTR_EXIT_INSTR_OFFSETS
	.align		4
.L_1757:
        /*008c*/ 	.byte	0x04, 0x1c
        /*008e*/ 	.short	(.L_1759 - .L_1758)


	//   ....[0]....
.L_1758:
        /*0090*/ 	.word	0x00010dc0


	//   ....[1]....
        /*0094*/ 	.word	0x00011560


	//   ....[2]....
        /*0098*/ 	.word	0x00011920


	//   ....[3]....
        /*009c*/ 	.word	0x00011950


	//   ....[4]....
        /*00a0*/ 	.word	0x00011cd0


	//   ....[5]....
        /*00a4*/ 	.word	0x00011d00


	//   ....[6]....
        /*00a8*/ 	.word	0x00011d30


	//   ....[7]....
        /*00ac*/ 	.word	0x00011d70


	//   ....[8]....
        /*00b0*/ 	.word	0x00011db0


	//   ....[9]....
        /*00b4*/ 	.word	0x00012170


	//   ....[10]....
        /*00b8*/ 	.word	0x000121a0


	//   ....[11]....
        /*00bc*/ 	.word	0x00012520


	//   ....[12]....
        /*00c0*/ 	.word	0x00012550


	//----- nvinfo : EIATTR_MAX_THREADS
	.align		4
.L_1759:
        /*00c4*/ 	.byte	0x04, 0x05
        /*00c6*/ 	.short	(.L_1761 - .L_1760)
.L_1760:
        /*00c8*/ 	.word	0x00000100
        /*00cc*/ 	.word	0x00000001
        /*00d0*/ 	.word	0x00000001


	//----- nvinfo : EIATTR_CRS_STACK_SIZE
	.align		4
.L_1761:
        /*00d4*/ 	.byte	0x04, 0x1e
        /*00d6*/ 	.short	(.L_1763 - .L_1762)
.L_1762:
        /*00d8*/ 	.word	0x00000000


	//----- nvinfo : EIATTR_CBANK_PARAM_SIZE
	.align		4
.L_1763:
        /*00dc*/ 	.byte	0x03, 0x19
        /*00de*/ 	.short	0x0418


	//----- nvinfo : EIATTR_PARAM_CBANK
	.align		4
        /*00e0*/ 	.byte	0x04, 0x0a
        /*00e2*/ 	.short	(.L_1765 - .L_1764)
	.align		4
.L_1764:
        /*00e4*/ 	.word	index@(.nv.constant0._ZN2at6native13reduce_kernelILi256ELi2ENS0_8ReduceOpIN3c104HalfENS0_9NanSumOpsIffEEjfLi4ELi4EEEEEvT1_)
        /*00e8*/ 	.short	0x0210
        /*00ea*/ 	.short	0x0418


	//----- nvinfo : EIATTR_SW_WAR
	.align		4
.L_1765:
        /*00ec*/ 	.byte	0x04, 0x36
        /*00ee*/ 	.short	(.L_1767 - .L_1766)
.L_1766:
        /*00f0*/ 	.word	0x00000008
.L_1767:


//--------------------- .nv.info._ZN2at6native13reduce_kernelILi128ELi4ENS0_8ReduceOpIN3c104HalfENS0_9NanSumOpsIffEEjfLi4ELi4EEEEEvT1_ --------------------------
	.section	.nv.info._ZN2at6native13reduce_kernelILi128ELi4ENS0_8ReduceOpIN3c104HalfENS0_9NanSumOpsIffEEjfLi4ELi4EEEEEvT1_,"",@"SHT_CUDA_INFO"
	.sectionflags	@""
	.align	4


	//----- nvinfo : EIATTR_CUDA_API_VERSION
	.align		4
        /*0000*/ 	.byte	0x04, 0x37
        /*0002*/ 	.short	(.L_1769 - .L_1768)
.L_1768:
        /*0004*/ 	.word	0x00000082


	//----- nvinfo : EIATTR_KPARAM_INFO
	.align		4
.L_1769:
        /*0008*/ 	.byte	0x04, 0x17
        /*000a*/ 	.short	(.L_1771 - .L_1770)
.L_1770:
        /*000c*/ 	.word	0x00000000
        /*0010*/ 	.short	0x0000
        /*0012*/ 	.short	0x0000
        /*0014*/ 	.byte	0x00, 0xf0, 0x61, 0x10


	//----- nvinfo : EIATTR_SPARSE_MMA_MASK
	.align		4
.L_1771:
        /*0018*/ 	.byte	0x03, 0x50
        /*001a*/ 	.short	0x0000


	//----- nvinfo : EIATTR_MAXREG_COUNT
	.align		4
        /*001c*/ 	.byte	0x03, 0x1b
        /*001e*/ 	.short	0x0080


	//----- nvinfo : EIATTR_NUM_BARRIERS
	.align		4
        /*0020*/ 	.byte	0x02, 0x4c
        /*0022*/ 	.byte	0x01
	.zero		1


	//----- nvinfo : EIATTR_EXTERNS
	.align		4
        /*0024*/ 	.byte	0x04, 0x0f
        /*0026*/ 	.short	(.L_1773 - .L_1772)


	//   ....[0]....
	.align		4
.L_1772:
        /*0028*/ 	.word	index@(__assertfail)


	//----- nvinfo : EIATTR_MERCURY_ISA_VERSION
	.align		4
.L_1773:
        /*002c*/ 	.byte	0x03, 0x5f
        /*002e*/ 	.short	0x0101


	//----- nvinfo : EIATTR_INT_WARP_WIDE_INSTR_OFFSETS
	.align		4
        /*0030*/ 	.byte	0x04, 0x31
        /*0032*/ 	.short	(.L_1775 - .L_1774)


	//   ....[0]....
.L_1774:
        /*0034*/ 	.word	0x00016430


	//   ....[1]....
        /*0038*/ 	.word	0x00016520


	//----- nvinfo : EIATTR_COOP_GROUP_MASK_REGIDS
	.align		4
.L_1775:
        /*003c*/ 	.byte	0x04, 0x29
        /*003e*/ 	.short	(.L_1777 - .L_1776)


	//   ....[0]....
.L_1776:
        /*0040*/ 	.word	0xffffffff


	//   ....[1]....
        /*0044*/ 	.word	0xffffffff


	//   ....[2]....
        /*0048*/ 	.word	0xffffffff


	//   ....[3]....
        /*004c*/ 	.word	0xffffffff


	//   ....[4]....
        /*0050*/ 	.word	0xffffffff


	//   ....[5]....
        /*0054*/ 	.word	0xffffffff


	//   ....[6]....
        /*0058*/ 	.word	0xffffffff


	//   ....[7]....
        /*005c*/ 	.word	0xffffffff


	//----- nvinfo : EIATTR_COOP_GROUP_INSTR_OFFSETS
	.align		4
.L_1777:
        /*0060*/ 	.byte	0x04, 0x28
        /*0062*/ 	.short	(.L_1779 - .L_1778)


	//   ....[0]....
.L_1778:
        /*0064*/ 	.word	0x0000d430


	//   ....[1]....
        /*0068*/ 	.word	0x0000d440


	//   ....[2]....
        /*006c*/ 	.word	0x0000d450


	//   ....[3]....
        /*0070*/ 	.word	0x0000d460


	//   ....[4]....
        /*0074*/ 	.word	0x00016e60


	//   ....[5]....
        /*0078*/ 	.word	0x00016e70


	//   ....[6]....
        /*007c*/ 	.word	0x00016e80


	//   ....[7]....
        /*0080*/ 	.word	0x00016e90


	//----- nvinfo : EIATTR_SYSCALL_OFFSETS
	.align		4
.L_1779:
        /*0084*/ 	.byte	0x04, 0x46
        /*0086*/ 	.short	(.L_1781 - .L_1780)


	//   ....[0]....
.L_1780:
        /*0088*/ 	.word	0x00001420


	//   ....[1]....
        /*008c*/ 	.word	0x00017160


	//   ....[2]....
        /*0090*/ 	.word	0x000172c0


	//   ....[3]....
        /*0094*/ 	.word	0x00017420


	//   ....[4]....
        /*0098*/ 	.word	0x00017580


	//   ....[5]....
        /*009c*/ 	.word	0x00017830


	//   ....[6]....
        /*00a0*/ 	.word	0x00017990


	//   ....[7]....
        /*00a4*/ 	.word	0x00017af0


	//   ....[8]....
        /*00a8*/ 	.word	0x00017c50


	//   ....[9]....
        /*00ac*/ 	.word	0x00017ff0


	//   ....[10]....
        /*00b0*/ 	.word	0x00018150


	//   ....[11]....
        /*00b4*/ 	.word	0x000182b0


	//   ....[12]....
        /*00b8*/ 	.word	0x00018410


	//   ....[13]....
        /*00bc*/ 	.word	0x000186c0


	//   ....[14]....
        /*00c0*/ 	.word	0x00018820


	//   ....[15]....
        /*00c4*/ 	.word	0x00018980


	//   ....[16]....
        /*00c8*/ 	.word	0x00018ae0


	//----- nvinfo : EIATTR_EXIT_INSTR_OFFSETS
	.align		4
.L_1781:
        /*00cc*/ 	.byte	0x04, 0x1c
        /*00ce*/ 	.short	(.L_1783 - .L_1782)


	//   ....[0]....
.L_1782:
        /*00d0*/ 	.word	0x000165e0


	//   ....[1]....
        /*00d4*/ 	.word	0x00016f10


	//   ....[2]....
        /*00d8*/ 	.word	0x000175d0


	//   ....[3]....
        /*00dc*/ 	.word	0x00017620


	//   ....[4]....
        /*00e0*/ 	.word	0x00017ca0


	//   ....[5]....
        /*00e4*/ 	.word	0x00017cf0


	//   ....[6]....
        /*00e8*/ 	.word	0x00017d20


	//   ....[7]....
        /*00ec*/ 	.word	0x00017d60


	//   ....[8]....
        /*00f0*/ 	.word	0x00017da0


	//   ....[9]....
        /*00f4*/ 	.word	0x00018460


	//   ....[10]....
        /*00f8*/ 	.word	0x000184b0


	//   ....[11]....
        /*00fc*/ 	.word	0x00018b30


	//   ....[12]....
        /*0100*/ 	.word	0x00018b80


	//----- nvinfo : EIATTR_MAX_THREADS
	.align		4
.L_1783:
        /*0104*/ 	.byte	0x04, 0x05
        /*0106*/ 	.short	(.L_1785 - .L_1784)
.L_1784:
        /*0108*/ 	.word	0x00000080
        /*010c*/ 	.word	0x00000001
        /*0110*/ 	.word	0x00000001


	//----- nvinfo : EIATTR_CRS_STACK_SIZE
	.align		4
.L_1785:
        /*0114*/ 	.byte	0x04, 0x1e
        /*0116*/ 	.short	(.L_1787 - .L_1786)
.L_1786:
        /*0118*/ 	.word	0x00000000


	//----- nvinfo : EIATTR_CBANK_PARAM_SIZE
	.align		4
.L_1787:
        /*011c*/ 	.byte	0x03, 0x19
        /*011e*/ 	.short	0x0418


	//----- nvinfo : EIATTR_PARAM_CBANK
	.align		4
        /*0120*/ 	.byte	0x04, 0x0a
        /*0122*/ 	.short	(.L_1789 - .L_1788)
	.align		4
.L_1788:
        /*0124*/ 	.word	index@(.nv.constant0._ZN2at6native13reduce_kernelILi128ELi4ENS0_8ReduceOpIN3c104HalfENS0_9NanSumOpsIffEEjfLi4ELi4EEEEEvT1_)
        /*0128*/ 	.short	0x0210
        /*012a*/ 	.short	0x0418


	//----- nvinfo : EIATTR_SW_WAR
	.align		4
.L_1789:
        /*012c*/ 	.byte	0x04, 0x36
        /*012e*/ 	.short	(.L_1791 - .L_1790)
.L_1790:
        /*0130*/ 	.word	0x00000008
.L_1791:


//--------------------- .nv.info._ZN2at6native13reduce_kernelILi512ELi1ENS0_8ReduceOpIN3c104HalfENS0_9NanSumOpsIfS4_EEjS4_Li4ELi4EEEEEvT1_ --------------------------
	.section	.nv.info._ZN2at6native13reduce_kernelILi512ELi1ENS0_8ReduceOpIN3c104HalfENS0_9NanSumOpsIfS4_EEjS4_Li4ELi4EEEEEvT1_,"",@"SHT_CUDA_INFO"
	.sectionflags	@""
	.align	4


	//----- nvinfo : EIATTR_CUDA_API_VERSION
	.align		4
        /*0000*/ 	.byte	0x04, 0x37
        /*0002*/ 	.short	(.L_1793 - .L_1792)
.L_1792:
        /*0004*/ 	.word	0x00000082


	//----- nvinfo : EIATTR_KPARAM_INFO
	.align		4
.L_1793:
        /*0008*/ 	.byte	0x04, 0x17
        /*000a*/ 	.short	(.L_1795 - .L_1794)
.L_1794:
        /*000c*/ 	.word	0x00000000
        /*0010*/ 	.short	0x0000
        /*0012*/ 	.short	0x0000
        /*0014*/ 	.byte	0x00, 0xf0, 0x61, 0x10


	//----- nvinfo : EIATTR_SPARSE_MMA_MASK
	.align		4
.L_1795:
        /*0018*/ 	.byte	0x03, 0x50
        /*001a*/ 	.short	0x0000


	//----- nvinfo : EIATTR_MAXREG_COUNT
	.align		4
        /*001c*/ 	.byte	0x03, 0x1b
        /*001e*/ 	.short	0x0020


	//----- nvinfo : EIATTR_NUM_BARRIERS
	.align		4
        /*0020*/ 	.byte	0x02, 0x4c
        /*0022*/ 	.byte	0x01
	.zero		1


	//----- nvinfo : EIATTR_EXTERNS
	.align		4
        /*0024*/ 	.byte	0x04, 0x0f
        /*0026*/ 	.short	(.L_1797 - .L_1796)


	//   ....[0]....
	.align		4
.L_1796:
        /*0028*/ 	.word	index@(__assertfail)


	//----- nvinfo : EIATTR_MERCURY_ISA_VERSION
	.align		4
.L_1797:
        /*002c*/ 	.byte	0x03, 0x5f
        /*002e*/ 	.short	0x0101


	//----- nvinfo : EIATTR_INT_WARP_WIDE_INSTR_OFFSETS
	.align		4
        /*0030*/ 	.byte	0x04, 0x31
        /*0032*/ 	.short	(.L_1799 - .L_1798)


	//   ....[0]....
.L_1798:
        /*0034*/ 	.word	0x0000e8b0


	//   ....[1]....
        /*0038*/ 	.word	0x0000e9a0


	//----- nvinfo : EIATTR_COOP_GROUP_MASK_REGIDS
	.align		4
.L_1799:
        /*003c*/ 	.byte	0x04, 0x29
        /*003e*/ 	.short	(.L_1801 - .L_1800)


	//   ....[0]....
.L_1800:
        /*0040*/ 	.word	0xffffffff


	//   ....[1]....
        /*0044*/ 	.word	0xffffffff


	//----- nvinfo : EIATTR_COOP_GROUP_INSTR_OFFSETS
	.align		4
.L_1801:
        /*0048*/ 	.byte	0x04, 0x28
        /*004a*/ 	.short	(.L_1803 - .L_1802)


	//   ....[0]....
.L_1802:
        /*004c*/ 	.word	0x0000b960


	//   ....[1]....
        /*0050*/ 	.word	0x0000f0c0


	//----- nvinfo : EIATTR_SYSCALL_OFFSETS
	.align		4
.L_1803:
        /*0054*/ 	.byte	0x04, 0x46
        /*0056*/ 	.short	(.L_1805 - .L_1804)


	//   ....[0]....
.L_1804:
        /*0058*/ 	.word	0x0000f300


	//   ....[1]....
        /*005c*/ 	.word	0x0000f530


	//   ....[2]....
        /*0060*/ 	.word	0x0000f850


	//   ....[3]....
        /*0064*/ 	.word	0x0000fa80


	//----- nvinfo : EIATTR_EXIT_INSTR_OFFSETS
	.align		4
.L_1805:
        /*0068*/ 	.byte	0x04, 0x1c
        /*006a*/ 	.short	(.L_1807 - .L_1806)


	//   ....[0]....
.L_1806:
        /*006c*/ 	.word	0x0000ea40


	//   ....[1]....
        /*0070*/ 	.word	0x0000f110


	//   ....[2]....
        /*0074*/ 	.word	0x0000f350


	//   ....[3]....
        /*0078*/ 	.word	0x0000f370


	//   ....[4]....
        /*007c*/ 	.word	0x0000f580


	//   ....[5]....
        /*0080*/ 	.word	0x0000f5b0


	//   ....[6]....
        /*0084*/ 	.word	0x0000f5e0


	//   ....[7]....
        /*0088*/ 	.word	0x0000f620


	//   ....[8]....
        /*008c*/ 	.word	0x0000f660


	//   ....[9]....
        /*0090*/ 	.word	0x0000f8a0


	//   ....[10]....
        /*0094*/ 	.word	0x0000f8c0


	//   ....[11]....
        /*0098*/ 	.word	0x0000fad0


	//   ....[12]....
        /*009c*/ 	.word	0x0000faf0


	//----- nvinfo : EIATTR_MAX_THREADS
	.align		4
.L_1807:
        /*00a0*/ 	.byte	0x04, 0x05
        /*00a2*/ 	.short	(.L_1809 - .L_1808)
.L_1808:
        /*00a4*/ 	.word	0x00000200
        /*00a8*/ 	.word	0x00000001
        /*00ac*/ 	.word	0x00000001


	//----- nvinfo : EIATTR_CRS_STACK_SIZE
	.align		4
.L_1809:
        /*00b0*/ 	.byte	0x04, 0x1e
        /*00b2*/ 	.short	(.L_1811 - .L_1810)
.L_1810:
        /*00b4*/ 	.word	0x00000000


	//----- nvinfo : EIATTR_CBANK_PARAM_SIZE
	.align		4
.L_1811:
        /*00b8*/ 	.byte	0x03, 0x19
        /*00ba*/ 	.short	0x0418


	//----- nvinfo : EIATTR_PARAM_CBANK
	.align		4
        /*00bc*/ 	.byte	0x04, 0x0a
        /*00be*/ 	.short	(.L_1813 - .L_1812)
	.align		4
.L_1812:
        /*00c0*/ 	.word	index@(.nv.constant0._ZN2at6native13reduce_kernelILi512ELi1ENS0_8ReduceOpIN3c104HalfENS0_9NanSumOpsIfS4_EEjS4_Li4ELi4EEEEEvT1_)
        /*00c4*/ 	.short	0x0210
        /*00c6*/ 	.short	0x0418


	//----- nvinfo : EIATTR_SW_WAR
	.align		4
.L_1813:
        /*00c8*/ 	.byte	0x04, 0x36
        /*00ca*/ 	.short	(.L_1815 - .L_1814)
.L_1814:
        /*00cc*/ 	.word	0x00000008
.L_1815:


//--------------------- .nv.info._ZN2at6native13reduce_kernelILi256ELi2ENS0_8ReduceOpIN3c104HalfENS0_9NanSumOpsIfS4_EEjS4_Li4ELi4EEEEEvT1_ --------------------------
	.section	.nv.info._ZN2at6native13reduce_kernelILi256ELi2ENS0_8ReduceOpIN3c104HalfENS0_9NanSumOpsIfS4_EEjS4_Li4ELi4EEEEEvT1_,"",@"SHT_CUDA_INFO"
	.sectionflags	@""
	.align	4


	//----- nvinfo : EIATTR_CUDA_API_VERSION
	.align		4
        /*0000*/ 	.byte	0x04, 0x37
        /*0002*/ 	.short	(.L_1817 - .L_1816)
.L_1816:
        /*0004*/ 	.word	0x00000082


	//----- nvinfo : EIATTR_KPARAM_INFO
	.align		4
.L_1817:
        /*0008*/ 	.byte	0x04, 0x17
        /*000a*/ 	.short	(.L_1819 - .L_1818)
.L_1818:
        /*000c*/ 	.word	0x00000000
        /*0010*/ 	.short	0x0000
        /*0012*/ 	.short	0x0000
        /*0014*/ 	.byte	0x00, 0xf0, 0x61, 0x10


	//----- nvinfo : EIATTR_SPARSE_MMA_MASK
	.align		4
.L_1819:
        /*0018*/ 	.byte	0x03, 0x50
        /*001a*/ 	.short	0x0000


	//----- nvinfo : EIATTR_MAXREG_COUNT
	.align		4
        /*001c*/ 	.byte	0x03, 0x1b
        /*001e*/ 	.short	0x0040


	//----- nvinfo : EIATTR_NUM_BARRIERS
	.align		4
        /*0020*/ 	.byte	0x02, 0x4c
        /*0022*/ 	.byte	0x01
	.zero		1


	//----- nvinfo : EIATTR_EXTERNS
	.align		4
        /*0024*/ 	.byte	0x04, 0x0f
        /*0026*/ 	.short	(.L_1821 - .L_1820)


	//   ....[0]....
	.align		4
.L_1820:
        /*0028*/ 	.word	index@(__assertfail)


	//----- nvinfo : EIATTR_MERCURY_ISA_VERSION
	.align		4
.L_1821:
        /*002c*/ 	.byte	0x03, 0x5f
        /*002e*/ 	.short	0x0101


	//----- nvinfo : EIATTR_INT_WARP_WIDE_INSTR_OFFSETS
	.align		4
        /*0030*/ 	.byte	0x04, 0x31
        /*0032*/ 	.short	(.L_1823 - .L_1822)


	//   ....[0]....
.L_1822:
        /*0034*/ 	.word	0x000118d0


	//   ....[1]....
        /*0038*/ 	.word	0x000119c0


	//----- nvinfo : EIATTR_COOP_GROUP_MASK_REGIDS
	.align		4
.L_1823:
        /*003c*/ 	.byte	0x04, 0x29
        /*003e*/ 	.short	(.L_1825 - .L_1824)


	//   ....[0]....
.L_1824:
        /*0040*/ 	.word	0xffffffff


	//   ....[1]....
        /*0044*/ 	.word	0xffffffff


	//   ....[2]....
        /*0048*/ 	.word	0xffffffff


	//   ....[3]....
        /*004c*/ 	.word	0xffffffff


	//----- nvinfo : EIATTR_COOP_GROUP_INSTR_OFFSETS
	.align		4
.L_1825:
        /*0050*/ 	.byte	0x04, 0x28
        /*0052*/ 	.short	(.L_1827 - .L_1826)


	//   ....[0]....
.L_1826:
        /*0054*/ 	.word	0x0000c630


	//   ....[1]....
        /*0058*/ 	.word	0x0000c640


	//   ....[2]....
        /*005c*/ 	.word	0x000121b0


	//   ....[3]....
        /*0060*/ 	.word	0x000121c0


	//----- nvinfo : EIATTR_SYSCALL_OFFSETS
	.align		4
.L_1827:
        /*0064*/ 	.byte	0x04, 0x46
        /*0066*/ 	.short	(.L_1829 - .L_1828)


	//   ....[0]....
.L_1828:
        /*0068*/ 	.word	0x000014b0


	//   ....[1]....
        /*006c*/ 	.word	0x00012440


	//   ....[2]....
        /*0070*/ 	.word	0x000125b0


	//   ....[3]....
        /*0074*/ 	.word	0x00012830


	//   ....[4]....
        /*0078*/ 	.word	0x000129a0


	//   ....[5]....
        /*007c*/ 	.word	0x00012d10


	//   ....[6]....
        /*0080*/ 	.word	0x00012e80


	//   ....[7]....
        /*0084*/ 	.word	0x00013100


	//   ....[8]....
        /*0088*/ 	.word	0x00013270


	//----- nvinfo : EIATTR_EXIT_INSTR_OFFSETS
	.align		4
.L_1829:
        /*008c*/ 	.byte	0x04, 0x1c
        /*008e*/ 	.short	(.L_1831 - .L_1830)


	//   ....[0]....
.L_1830:
        /*0090*/ 	.word	0x00011a80


	//   ....[1]....
        /*0094*/ 	.word	0x00012220


	//   ....[2]....
        /*0098*/ 	.word	0x00012600


	//   ....[3]....
        /*009c*/ 	.word	0x00012630


	//   ....[4]....
        /*00a0*/ 	.word	0x000129f0


	//   ....[5]....
        /*00a4*/ 	.word	0x00012a40


	//   ....[6]....
        /*00a8*/ 	.word	0x00012a70


	//   ....[7]....
        /*00ac*/ 	.word	0x00012ab0


	//   ....[8]....
        /*00b0*/ 	.word	0x00012af0


	//   ....[9]....
        /*00b4*/ 	.word	0x00012ed0


	//   ....[10]....
        /*00b8*/ 	.word	0x00012f00


	//   ....[11]....
        /*00bc*/ 	.word	0x000132c0


	//   ....[12]....
        /*00c0*/ 	.word	0x00013310


	//----- nvinfo : EIATTR_MAX_THREADS
	.align		4
.L_1831:
        /*00c4*/ 	.byte	0x04, 0x05
        /*00c6*/ 	.short	(.L_1833 - .L_1832)
.L_1832:
        /*00c8*/ 	.word	0x00000100
        /*00cc*/ 	.word	0x00000001
        /*00d0*/ 	.word	0x00000001


	//----- nvinfo : EIATTR_CRS_STACK_SIZE
	.align		4
.L_1833:
        /*00d4*/ 	.byte	0x04, 0x1e
        /*00d6*/ 	.short	(.L_1835 - .L_1834)
.L_1834:
        /*00d8*/ 	.word	0x00000000


	//----- nvinfo : EIATTR_CBANK_PARAM_SIZE
	.align		4
.L_1835:
        /*00dc*/ 	.byte	0x03, 0x19
        /*00de*/ 	.short	0x0418


	//----- nvinfo : EIATTR_PARAM_CBANK
	.align		4
        /*00e0*/ 	.byte	0x04, 0x0a
        /*00e2*/ 	.short	(.L_1837 - .L_1836)
	.align		4
.L_1836:
        /*00e4*/ 	.word	index@(.nv.constant0._ZN2at6native13reduce_kernelILi256ELi2ENS0_8ReduceOpIN3c104HalfENS0_9NanSumOpsIfS4_EEjS4_Li4ELi4EEEEEvT1_)
        /*00e8*/ 	.short	0x0210
        /*00ea*/ 	.short	0x0418


	//----- nvinfo : EIATTR_SW_WAR
	.align		4
.L_1837:
        /*00ec*/ 	.byte	0x04, 0x36
        /*00ee*/ 	.short	(.L_1839 - .L_1838)
.L_1838:
        /*00f0*/ 	.word	0x00000008
.L_1839:


//--------------------- .nv.info._ZN2at6native13reduce_kernelILi128ELi4ENS0_8ReduceOpIN3c104HalfENS0_9NanSumOpsIfS4_EEjS4_Li4ELi4EEEEEvT1_ --------------------------
	.section	.nv.info._ZN2at6native13reduce_kernelILi128ELi4ENS0_8ReduceOpIN3c104HalfENS0_9NanSumOpsIfS4_EEjS4_Li4ELi4EEEEEvT1_,"",@"SHT_CUDA_INFO"
	.sectionflags	@""
	.align	4


	//----- nvinfo : EIATTR_CUDA_API_VERSION
	.align		4
        /*0000*/ 	.byte	0x04, 0x37
        /*0002*/ 	.short	(.L_1841 - .L_1840)
.L_1840:
        /*0004*/ 	.word	0x00000082


	//----- nvinfo : EIATTR_KPARAM_INFO
	.align		4
.L_1841:
        /*0008*/ 	.byte	0x04, 0x17
        /*000a*/ 	.short	(.L_1843 - .L_1842)
.L_1842:
        /*000c*/ 	.word	0x00000000
        /*0010*/ 	.short	0x0000
        /*0012*/ 	.short	0x0000
        /*0014*/ 	.byte	0x00, 0xf0, 0x61, 0x10


	//----- nvinfo : EIATTR_SPARSE_MMA_MASK
	.align		4
.L_1843:
        /*0018*/ 	.byte	0x03, 0x50
        /*001a*/ 	.short	0x0000


	//----- nvinfo : EIATTR_MAXREG_COUNT
	.align		4
        /*001c*/ 	.byte	0x03, 0x1b
        /*001e*/ 	.short	0x0080


	//----- nvinfo : EIATTR_NUM_BARRIERS
	.align		4
        /*0020*/ 	.byte	0x02, 0x4c
        /*0022*/ 	.byte	0x01
	.zero		1


	//----- nvinfo : EIATTR_EXTERNS
	.align		4
        /*0024*/ 	.byte	0x04, 0x0f
        /*0026*/ 	.short	(.L_1845 - .L_1844)


	//   ....[0]....
	.align		4
.L_1844:
        /*0028*/ 	.word	index@(__assertfail)


	//----- nvinfo : EIATTR_MERCURY_ISA_VERSION
	.align		4
.L_1845:
        /*002c*/ 	.byte	0x03, 0x5f
        /*002e*/ 	.short	0x0101


	//----- nvinfo : EIATTR_INT_WARP_WIDE_INSTR_OFFSETS
	.align		4
        /*0030*/ 	.byte	0x04, 0x31
        /*0032*/ 	.short	(.L_1847 - .L_1846)


	//   ....[0]....
.L_1846:
        /*0034*/ 	.word	0x000171a0


	//   ....[1]....
        /*0038*/ 	.word	0x00017290


	//----- nvinfo : EIATTR_COOP_GROUP_MASK_REGIDS
	.align		4
.L_1847:
        /*003c*/ 	.byte	0x04, 0x29
        /*003e*/ 	.short	(.L_1849 - .L_1848)


	//   ....[0]....
.L_1848:
        /*0040*/ 	.word	0xffffffff


	//   ....[1]....
        /*0044*/ 	.word	0xffffffff


	//   ....[2]....
        /*0048*/ 	.word	0xffffffff


	//   ....[3]....
        /*004c*/ 	.word	0xffffffff


	//   ....[4]....
        /*0050*/ 	.word	0xffffffff


	//   ....[5]....
        /*0054*/ 	.word	0xffffffff


	//   ....[6]....
        /*0058*/ 	.word	0xffffffff


	//   ....[7]....
        /*005c*/ 	.word	0xffffffff


	//----- nvinfo : EIATTR_COOP_GROUP_INSTR_OFFSETS
	.align		4
.L_1849:
        /*0060*/ 	.byte	0x04, 0x28
        /*0062*/ 	.short	(.L_1851 - .L_1850)


	//   ....[0]....
.L_1850:
        /*0064*/ 	.word	0x0000d8d0


	//   ....[1]....
        /*0068*/ 	.word	0x0000d8e0


	//   ....[2]....
        /*006c*/ 	.word	0x0000d8f0


	//   ....[3]....
        /*0070*/ 	.word	0x0000d900


	//   ....[4]....
        /*0074*/ 	.word	0x00017bd0


	//   ....[5]....
        /*0078*/ 	.word	0x00017be0


	//   ....[6]....
        /*007c*/ 	.word	0x00017bf0


	//   ....[7]....
        /*0080*/ 	.word	0x00017c00


	//----- nvinfo : EIATTR_SYSCALL_OFFSETS
	.align		4
.L_1851:
        /*0084*/ 	.byte	0x04, 0x46
        /*0086*/ 	.short	(.L_1853 - .L_1852)


	//   ....[0]....
.L_1852:
        /*0088*/ 	.word	0x00001420


	//   ....[1]....
        /*008c*/ 	.word	0x00017ee0


	//   ....[2]....
        /*0090*/ 	.word	0x00018050


	//   ....[3]....
        /*0094*/ 	.word	0x000181c0


	//   ....[4]....
        /*0098*/ 	.word	0x00018330


	//   ....[5]....
        /*009c*/ 	.word	0x00018630


	//   ....[6]....
        /*00a0*/ 	.word	0x000187a0


	//   ....[7]....
        /*00a4*/ 	.word	0x00018910


	//   ....[8]....
        /*00a8*/ 	.word	0x00018a80


	//   ....[9]....
        /*00ac*/ 	.word	0x00018e70


	//   ....[10]....
        /*00b0*/ 	.word	0x00018fe0


	//   ....[11]....
        /*00b4*/ 	.word	0x00019150


	//   ....[12]....
        /*00b8*/ 	.word	0x000192c0


	//   ....[13]....
        /*00bc*/ 	.word	0x000195c0


	//   ....[14]....
        /*00c0*/ 	.word	0x00019730


	//   ....[15]....
        /*00c4*/ 	.word	0x000198a0


	//   ....[16]....
        /*00c8*/ 	.word	0x00019a10


	//----- nvinfo : EIATTR_EXIT_INSTR_OFFSETS
	.align		4
.L_1853:
        /*00cc*/ 	.byte	0x04, 0x1c
        /*00ce*/ 	.short	(.L_1855 - .L_1854)


	//   ....[0]....
.L_1854:
        /*00d0*/ 	.word	0x00017350


	//   ....[1]....
        /*00d4*/ 	.word	0x00017c80


	//   ....[2]....
        /*00d8*/ 	.word	0x00018380


	//   ....[3]....
        /*00dc*/ 	.word	0x000183d0


	//   ....[4]....
        /*00e0*/ 	.word	0x00018ad0


	//   ....[5]....
        /*00e4*/ 	.word	0x00018b60


	//   ....[6]....
        /*00e8*/ 	.word	0x00018b90


	//   ....[7]....
        /*00ec*/ 	.word	0x00018bd0


	//   ....[8]....
        /*00f0*/ 	.word	0x00018c10


	//   ....[9]....
        /*00f4*/ 	.word	0x00019310


	//   ....[10]....
        /*00f8*/ 	.word	0x00019360


	//   ....[11]....
        /*00fc*/ 	.word	0x00019a60


	//   ....[12]....
        /*0100*/ 	.word	0x00019af0


	//----- nvinfo : EIATTR_MAX_THREADS
	.align		4
.L_1855:
        /*0104*/ 	.byte	0x04, 0x05
        /*0106*/ 	.short	(.L_1857 - .L_1856)
.L_1856:
        /*0108*/ 	.word	0x00000080
        /*010c*/ 	.word	0x00000001
        /*0110*/ 	.word	0x00000001


	//----- nvinfo : EIATTR_CRS_STACK_SIZE
	.align		4
.L_1857:
        /*0114*/ 	.byte	0x04, 0x1e
        /*0116*/ 	.short	(.L_1859 - .L_1858)
.L_1858:
        /*0118*/ 	.word	0x00000000


	//----- nvinfo : EIATTR_CBANK_PARAM_SIZE
	.align		4
.L_1859:
        /*011c*/ 	.byte	0x03, 0x19
        /*011e*/ 	.short	0x0418


	//----- nvinfo : EIATTR_PARAM_CBANK
	.align		4
        /*0120*/ 	.byte	0x04, 0x0a
        /*0122*/ 	.short	(.L_1861 - .L_1860)
	.align		4
.L_1860:
        /*0124*/ 	.word	index@(.nv.constant0._ZN2at6native13reduce_kernelILi128ELi4ENS0_8ReduceOpIN3c104HalfENS0_9NanSumOpsIfS4_EEjS4_Li4ELi4EEEEEvT1_)
        /*0128*/ 	.short	0x0210
        /*012a*/ 	.short	0x0418


	//----- nvinfo : EIATTR_SW_WAR
	.align		4
.L_1861:
        /*012c*/ 	.byte	0x04, 0x36
        /*012e*/ 	.short	(.L_1863 - .L_1862)
.L_1862:
        /*0130*/ 	.word	0x00000008
.L_1863:


//--------------------- .nv.info._ZN2at6native13reduce_kernelILi512ELi1ENS0_8ReduceOpIfNS0_9NanSumOpsIffEEjfLi4ELi4EEEEEvT1_ --------------------------
	.section	.nv.info._ZN2at6native13reduce_kernelILi512ELi1ENS0_8ReduceOpIfNS0_9NanSumOpsIffEEjfLi4ELi4EEEEEvT1_,"",@"SHT_CUDA_INFO"
	.sectionflags	@""
	.align	4


	//----- nvinfo : EIATTR_CUDA_API_VERSION
	.align		4
        /*0000*/ 	.byte	0x04, 0x37
        /*0002*/ 	.short	(.L_1865 - .L_1864)
.L_1864:
        /*0004*/ 	.word	0x00000082


	//----- nvinfo : EIATTR_KPARAM_INFO
	.align		4
.L_1865:
        /*0008*/ 	.byte	0x04, 0x17
        /*000a*/ 	.short	(.L_1867 - .L_1866)
.L_1866:
        /*000c*/ 	.word	0x00000000
        /*0010*/ 	.short	0x0000
        /*0012*/ 	.short	0x0000
        /*0014*/ 	.byte	0x00, 0xf0, 0x61, 0x10


	//----- nvinfo : EIATTR_SPARSE_MMA_MASK
	.align		4
.L_1867:
        /*0018*/ 	.byte	0x03, 0x50
        /*001a*/ 	.short	0x0000


	//----- nvinfo : EIATTR_MAXREG_COUNT
	.align		4
        /*001c*/ 	.byte	0x03, 0x1b
        /*001e*/ 	.short	0x0020


	//----- nvinfo : EIATTR_NUM_BARRIERS
	.align		4
        /*0020*/ 	.byte	0x02, 0x4c
        /*0022*/ 	.byte	0x01
	.zero		1


	//----- nvinfo : EIATTR_EXTERNS
	.align		4
        /*0024*/ 	.byte	0x04, 0x0f
        /*0026*/ 	.short	(.L_1869 - .L_1868)


	//   ....[0]....
	.align		4
.L_1868:
        /*0028*/ 	.word	index@(__assertfail)


	//----- nvinfo : EIATTR_MERCURY_ISA_VERSION
	.align		4
.L_1869:
        /*002c*/ 	.byte	0x03, 0x5f
        /*002e*/ 	.short	0x0101


	//----- nvinfo : EIATTR_INT_WARP_WIDE_INSTR_OFFSETS
	.align		4
        /*0030*/ 	.byte	0x04, 0x31
        /*0032*/ 	.short	(.L_1871 - .L_1870)


	//   ....[0]....
.L_1870:
        /*0034*/ 	.word	0x0000dd40


	//   ....[1]....
        /*0038*/ 	.word	0x0000de30


	//----- nvinfo : EIATTR_COOP_GROUP_MASK_REGIDS
	.align		4
.L_1871:
        /*003c*/ 	.byte	0x04, 0x29
        /*003e*/ 	.short	(.L_1873 - .L_1872)


	//   ....[0]....
.L_1872:
        /*0040*/ 	.word	0xffffffff


	//   ....[1]....
        /*0044*/ 	.word	0xffffffff


	//----- nvinfo : EIATTR_COOP_GROUP_INSTR_OFFSETS
	.align		4
.L_1873:
        /*0048*/ 	.byte	0x04, 0x28
        /*004a*/ 	.short	(.L_1875 - .L_1874)


	//   ....[0]....
.L_1874:
        /*004c*/ 	.word	0x0000b620


	//   ....[1]....
        /*0050*/ 	.word	0x0000e560


	//----- nvinfo : EIATTR_SYSCALL_OFFSETS
	.align		4
.L_1875:
        /*0054*/ 	.byte	0x04, 0x46
        /*0056*/ 	.short	(.L_1877 - .L_1876)


	//   ....[0]....
.L_1876:
        /*0058*/ 	.word	0x0000e790


	//   ....[1]....
        /*005c*/ 	.word	0x0000e9a0


	//   ....[2]....
        /*0060*/ 	.word	0x0000eca0


	//   ....[3]....
        /*0064*/ 	.word	0x0000eeb0


	//----- nvinfo : EIATTR_EXIT_INSTR_OFFSETS
	.align		4
.L_1877:
        /*0068*/ 	.byte	0x04, 0x1c
        /*006a*/ 	.short	(.L_1879 - .L_1878)


	//   ....[0]....
.L_1878:
        /*006c*/ 	.word	0x0000ded0


	//   ....[1]....
        /*0070*/ 	.word	0x0000e5b0


	//   ....[2]....
        /*0074*/ 	.word	0x0000e7e0


	//   ....[3]....
        /*0078*/ 	.word	0x0000e800


	//   ....[4]....
        /*007c*/ 	.word	0x0000e9f0


	//   ....[5]....
        /*0080*/ 	.word	0x0000ea10


	//   ....[6]....
        /*0084*/ 	.word	0x0000ea40


	//   ....[7]....
        /*0088*/ 	.word	0x0000ea80


	//   ....[8]....
        /*008c*/ 	.word	0x0000eac0


	//   ....[9]....
        /*0090*/ 	.word	0x0000ecf0


	//   ....[10]....
        /*0094*/ 	.word	0x0000ed10


	//   ....[11]....
        /*0098*/ 	.word	0x0000ef00


	//   ....[12]....
        /*009c*/ 	.word	0x0000ef20


	//----- nvinfo : EIATTR_MAX_THREADS
	.align		4
.L_1879:
        /*00a0*/ 	.byte	0x04, 0x05
        /*00a2*/ 	.short	(.L_1881 - .L_1880)
.L_1880:
        /*00a4*/ 	.word	0x00000200
        /*00a8*/ 	.word	0x00000001
        /*00ac*/ 	.word	0x00000001


	//----- nvinfo : EIATTR_CRS_STACK_SIZE
	.align		4
.L_1881:
        /*00b0*/ 	.byte	0x04, 0x1e
        /*00b2*/ 	.short	(.L_1883 - .L_1882)
.L_1882:
        /*00b4*/ 	.word	0x00000000


	//----- nvinfo : EIATTR_CBANK_PARAM_SIZE
	.align		4
.L_1883:
        /*00b8*/ 	.byte	0x03, 0x19
        /*00ba*/ 	.short	0x0418


	//----- nvinfo : EIATTR_PARAM_CBANK
	.align		4
        /*00bc*/ 	.byte	0x04, 0x0a
        /*00be*/ 	.short	(.L_1885 - .L_1884)
	.align		4
.L_1884:
        /*00c0*/ 	.word	index@(.nv.constant0._ZN2at6native13reduce_kernelILi512ELi1ENS0_8ReduceOpIfNS0_9NanSumOpsIffEEjfLi4ELi4EEEEEvT1_)
        /*00c4*/ 	.short	0x0210
        /*00c6*/ 	.short	0x0418


	//----- nvinfo : EIATTR_SW_WAR
	.align		4
.L_1885:
        /*00c8*/ 	.byte	0x04, 0x36
        /*00ca*/ 	.short	(.L_1887 - .L_1886)
.L_1886:
        /*00cc*/ 	.word	0x00000008
.L_1887:


//--------------------- .nv.info._ZN2at6native13reduce_kernelILi256ELi2ENS0_8ReduceOpIfNS0_9NanSumOpsIffEEjfLi4ELi4EEEEEvT1_ --------------------------
	.section	.nv.info._ZN2at6native13reduce_kernelILi256ELi2ENS0_8ReduceOpIfNS0_9NanSumOpsIffEEjfLi4ELi4EEEEEvT1_,"",@"SHT_CUDA_INFO"
	.sectionflags	@""
	.align	4


	//----- nvinfo : EIATTR_CUDA_API_VERSION
	.align		4
        /*0000*/ 	.byte	0x04, 0x37
        /*0002*/ 	.short	(.L_1889 - .L_1888)
.L_1888:
        /*0004*/ 	.word	0x00000082


	//----- nvinfo : EIATTR_KPARAM_INFO
	.align		4
.L_1889:
        /*0008*/ 	.byte	0x04, 0x17
        /*000a*/ 	.short	(.L_1891 - .L_1890)
.L_1890:
        /*000c*/ 	.word	0x00000000
        /*0010*/ 	.short	0x0000
        /*0012*/ 	.short	0x0000
        /*0014*/ 	.byte	0x00, 0xf0, 0x61, 0x10


	//----- nvinfo : EIATTR_SPARSE_MMA_MASK
	.align		4
.L_1891:
        /*0018*/ 	.byte	0x03, 0x50
        /*001a*/ 	.short	0x0000


	//----- nvinfo : EIATTR_MAXREG_COUNT
	.align		4
        /*001c*/ 	.byte	0x03, 0x1b
        /*001e*/ 	.short	0x0040


	//----- nvinfo : EIATTR_NUM_BARRIERS
	.align		4
        /*0020*/ 	.byte	0x02, 0x4c
        /*0022*/ 	.byte	0x01
	.zero		1


	//----- nvinfo : EIATTR_EXTERNS
	.align		4
        /*0024*/ 	.byte	0x04, 0x0f
        /*0026*/ 	.short	(.L_1893 - .L_1892)


	//   ....[0]....
	.align		4
.L_1892:
        /*0028*/ 	.word	index@(__assertfail)


	//----- nvinfo : EIATTR_MERCURY_ISA_VERSION
	.align		4
.L_1893:
        /*002c*/ 	.byte	0x03, 0x5f
        /*002e*/ 	.short	0x0101


	//----- nvinfo : EIATTR_INT_WARP_WIDE_INSTR_OFFSETS
	.align		4
        /*0030*/ 	.byte	0x04, 0x31
        /*0032*/ 	.short	(.L_1895 - .L_1894)


	//   ....[0]....
.L_1894:
        /*0034*/ 	.word	0x000109b0


	//   ....[1]....
        /*0038*/ 	.word	0x00010aa0


	//----- nvinfo : EIATTR_COOP_GROUP_MASK_REGIDS
	.align		4
.L_1895:
        /*003c*/ 	.byte	0x04, 0x29
        /*003e*/ 	.short	(.L_1897 - .L_1896)


	//   ....[0]....
.L_1896:
        /*0040*/ 	.word	0xffffffff


	//   ....[1]....
        /*0044*/ 	.word	0xffffffff


	//   ....[2]....
        /*0048*/ 	.word	0xffffffff


	//   ....[3]....
        /*004c*/ 	.word	0xffffffff


	//----- nvinfo : EIATTR_COOP_GROUP_INSTR_OFFSETS
	.align		4
.L_1897:
        /*0050*/ 	.byte	0x04, 0x28
        /*0052*/ 	.short	(.L_1899 - .L_1898)


	//   ....[0]....
.L_1898:
        /*0054*/ 	.word	0x0000bfa0


	//   ....[1]....
        /*0058*/ 	.word	0x0000bfb0


	//   ....[2]....
        /*005c*/ 	.word	0x00011290


	//   ....[3]....
        /*0060*/ 	.word	0x000112a0


	//----- nvinfo : EIATTR_SYSCALL_OFFSETS
	.align		4
.L_1899:
        /*0064*/ 	.byte	0x04, 0x46
        /*0066*/ 	.short	(.L_1901 - .L_1900)


	//   ....[0]....
.L_1900:
        /*0068*/ 	.word	0x000014b0


	//   ....[1]....
        /*006c*/ 	.word	0x00011510


	//   ....[2]....
        /*0070*/ 	.word	0x00011670


	//   ....[3]....
        /*0074*/ 	.word	0x000118c0


	//   ....[4]....
        /*0078*/ 	.word	0x00011a20


	//   ....[5]....
        /*007c*/ 	.word	0x00011d60


	//   ....[6]....
        /*0080*/ 	.word	0x00011ec0


	//   ....[7]....
        /*0084*/ 	.word	0x00012110


	//   ....[8]....
        /*0088*/ 	.word	0x00012270


	//----- nvinfo : EIATTR_EXIT_INSTR_OFFSETS
	.align		4
.L_1901:
        /*008c*/ 	.byte	0x04, 0x1c
        /*008e*/ 	.short	(.L_1903 - .L_1902)


	//   ....[0]....
.L_1902:
        /*0090*/ 	.word	0x00010b60


	//   ....[1]....
        /*0094*/ 	.word	0x00011300


	//   ....[2]....
        /*0098*/ 	.word	0x000116c0


	//   ....[3]....
        /*009c*/ 	.word	0x000116f0


	//   ....[4]....
        /*00a0*/ 	.word	0x00011a70


	//   ....[5]....
        /*00a4*/ 	.word	0x00011aa0


	//   ....[6]....
        /*00a8*/ 	.word	0x00011ad0


	//   ....[7]....
        /*00ac*/ 	.word	0x00011b10


	//   ....[8]....
        /*00b0*/ 	.word	0x00011b50


	//   ....[9]....
        /*00b4*/ 	.word	0x00011f10


	//   ....[10]....
        /*00b8*/ 	.word	0x00011f40


	//   ....[11]....
        /*00bc*/ 	.word	0x000122c0


	//   ....[12]....
        /*00c0*/ 	.word	0x000122f0


	//----- nvinfo : EIATTR_MAX_THREADS
	.align		4
.L_1903:
        /*00c4*/ 	.byte	0x04, 0x05
        /*00c6*/ 	.short	(.L_1905 - .L_1904)
.L_1904:
        /*00c8*/ 	.word	0x00000100
        /*00cc*/ 	.word	0x00000001
        /*00d0*/ 	.word	0x00000001


	//----- nvinfo : EIATTR_CRS_STACK_SIZE
	.align		4
.L_1905:
        /*00d4*/ 	.byte	0x04, 0x1e
        /*00d6*/ 	.short	(.L_1907 - .L_1906)
.L_1906:
        /*00d8*/ 	.word	0x00000000


	//----- nvinfo : EIATTR_CBANK_PARAM_SIZE
	.align		4
.L_1907:
        /*00dc*/ 	.byte	0x03, 0x19
        /*00de*/ 	.short	0x0418


	//----- nvinfo : EIATTR_PARAM_CBANK
	.align		4
        /*00e0*/ 	.byte	0x04, 0x0a
        /*00e2*/ 	.short	(.L_1909 - .L_1908)
	.align		4
.L_1908:
        /*00e4*/ 	.word	index@(.nv.constant0._ZN2at6native13reduce_kernelILi256ELi2ENS0_8ReduceOpIfNS0_9NanSumOpsIffEEjfLi4ELi4EEEEEvT1_)
        /*00e8*/ 	.short	0x0210
        /*00ea*/ 	.short	0x0418


	//----- nvinfo : EIATTR_SW_WAR
	.align		4
.L_1909:
        /*00ec*/ 	.byte	0x04, 0x36
        /*00ee*/ 	.short	(.L_1911 - .L_1910)
.L_1910:
        /*00f0*/ 	.word	0x00000008
.L_1911:


//--------------------- .nv.info._ZN2at6native13reduce_kernelILi128ELi4ENS0_8ReduceOpIfNS0_9NanSumOpsIffEEjfLi4ELi4EEEEEvT1_ --------------------------
	.section	.nv.info._ZN2at6native13reduce_kernelILi128ELi4ENS0_8ReduceOpIfNS0_9NanSumOpsIffEEjfLi4ELi4EEEEEvT1_,"",@"SHT_CUDA_INFO"
	.sectionflags	@""
	.align	4


	//----- nvinfo : EIATTR_CUDA_API_VERSION
	.align		4
        /*0000*/ 	.byte	0x04, 0x37
        /*0002*/ 	.short	(.L_1913 - .L_1912)
.L_1912:
        /*0004*/ 	.word	0x00000082


	//----- nvinfo : EIATTR_KPARAM_INFO
	.align		4
.L_1913:
        /*0008*/ 	.byte	0x04, 0x17
        /*000a*/ 	.short	(.L_1915 - .L_1914)
.L_1914:
        /*000c*/ 	.word	0x00000000
        /*0010*/ 	.short	0x0000
        /*0012*/ 	.short	0x0000
        /*0014*/ 	.byte	0x00, 0xf0, 0x61, 0x10


	//----- nvinfo : EIATTR_SPARSE_MMA_MASK
	.align		4
.L_1915:
        /*0018*/ 	.byte	0x03, 0x50
        /*001a*/ 	.short	0x0000


	//----- nvinfo : EIATTR_MAXREG_COUNT
	.align		4
        /*001c*/ 	.byte	0x03, 0x1b
        /*001e*/ 	.short	0x0080


	//----- nvinfo : EIATTR_NUM_BARRIERS
	.align		4
        /*0020*/ 	.byte	0x02, 0x4c
        /*0022*/ 	.byte	0x01
	.zero		1


	//----- nvinfo : EIATTR_EXTERNS
	.align		4
        /*0024*/ 	.byte	0x04, 0x0f
        /*0026*/ 	.short	(.L_1917 - .L_1916)


	//   ....[0]....
	.align		4
.L_1916:
        /*0028*/ 	.word	index@(__assertfail)


	//----- nvinfo : EIATTR_MERCURY_ISA_VERSION
	.align		4
.L_1917:
        /*002c*/ 	.byte	0x03, 0x5f
        /*002e*/ 	.short	0x0101


	//----- nvinfo : EIATTR_INT_WARP_WIDE_INSTR_OFFSETS
	.align		4
        /*0030*/ 	.byte	0x04, 0x31
        /*0032*/ 	.short	(.L_1919 - .L_1918)


	//   ....[0]....
.L_1918:
        /*0034*/ 	.word	0x00015c80


	//   ....[1]....
        /*0038*/ 	.word	0x00015d70


	//----- nvinfo : EIATTR_COOP_GROUP_MASK_REGIDS
	.align		4
.L_1919:
        /*003c*/ 	.byte	0x04, 0x29
        /*003e*/ 	.short	(.L_1921 - .L_1920)


	//   ....[0]....
.L_1920:
        /*0040*/ 	.word	0xffffffff


	//   ....[1]....
        /*0044*/ 	.word	0xffffffff


	//   ....[2]....
        /*0048*/ 	.word	0xffffffff


	//   ....[3]....
        /*004c*/ 	.word	0xffffffff


	//   ....[4]....
        /*0050*/ 	.word	0xffffffff


	//   ....[5]....
        /*0054*/ 	.word	0xffffffff


	//   ....[6]....
        /*0058*/ 	.word	0xffffffff


	//   ....[7]....
        /*005c*/ 	.word	0xffffffff


	//----- nvinfo : EIATTR_COOP_GROUP_INSTR_OFFSETS
	.align		4
.L_1921:
        /*0060*/ 	.byte	0x04, 0x28
        /*0062*/ 	.short	(.L_1923 - .L_1922)


	//   ....[0]....
.L_1922:
        /*0064*/ 	.word	0x0000cc80


	//   ....[1]....
        /*0068*/ 	.word	0x0000cc90


	//   ....[2]....
        /*006c*/ 	.word	0x0000cca0


	//   ....[3]....
        /*0070*/ 	.word	0x0000ccb0


	//   ....[4]....
        /*0074*/ 	.word	0x000166b0


	//   ....[5]....
        /*0078*/ 	.word	0x000166c0


	//   ....[6]....
        /*007c*/ 	.word	0x000166d0


	//   ....[7]....
        /*0080*/ 	.word	0x000166e0


	//----- nvinfo : EIATTR_SYSCALL_OFFSETS
	.align		4
.L_1923:
        /*0084*/ 	.byte	0x04, 0x46
        /*0086*/ 	.short	(.L_1925 - .L_1924)


	//   ....[0]....
.L_1924:
        /*0088*/ 	.word	0x00001420


	//   ....[1]....
        /*008c*/ 	.word	0x000169b0


	//   ....[2]....
        /*0090*/ 	.word	0x00016b10


	//   ....[3]....
        /*0094*/ 	.word	0x00016c70


	//   ....[4]....
        /*0098*/ 	.word	0x00016dd0


	//   ....[5]....
        /*009c*/ 	.word	0x00017080


	//   ....[6]....
        /*00a0*/ 	.word	0x000171e0


	//   ....[7]....
        /*00a4*/ 	.word	0x00017340


	//   ....[8]....
        /*00a8*/ 	.word	0x000174a0


	//   ....[9]....
        /*00ac*/ 	.word	0x00017840


	//   ....[10]....
        /*00b0*/ 	.word	0x000179a0


	//   ....[11]....
        /*00b4*/ 	.word	0x00017b00


	//   ....[12]....
        /*00b8*/ 	.word	0x00017c60


	//   ....[13]....
        /*00bc*/ 	.word	0x00017f10


	//   ....[14]....
        /*00c0*/ 	.word	0x00018070


	//   ....[15]....
        /*00c4*/ 	.word	0x000181d0


	//   ....[16]....
        /*00c8*/ 	.word	0x00018330


	//----- nvinfo : EIATTR_EXIT_INSTR_OFFSETS
	.align		4
.L_1925:
        /*00cc*/ 	.byte	0x04, 0x1c
        /*00ce*/ 	.short	(.L_1927 - .L_1926)


	//   ....[0]....
.L_1926:
        /*00d0*/ 	.word	0x00015e30


	//   ....[1]....
        /*00d4*/ 	.word	0x00016760


	//   ....[2]....
        /*00d8*/ 	.word	0x00016e20


	//   ....[3]....
        /*00dc*/ 	.word	0x00016e70


	//   ....[4]....
        /*00e0*/ 	.word	0x000174f0


	//   ....[5]....
        /*00e4*/ 	.word	0x00017540


	//   ....[6]....
        /*00e8*/ 	.word	0x00017570


	//   ....[7]....
        /*00ec*/ 	.word	0x000175b0


	//   ....[8]....
        /*00f0*/ 	.word	0x000175f0


	//   ....[9]....
        /*00f4*/ 	.word	0x00017cb0


	//   ....[10]....
        /*00f8*/ 	.word	0x00017d00


	//   ....[11]....
        /*00fc*/ 	.word	0x00018380


	//   ....[12]....
        /*0100*/ 	.word	0x000183d0


	//----- nvinfo : EIATTR_MAX_THREADS
	.align		4
.L_1927:
        /*0104*/ 	.byte	0x04, 0x05
        /*0106*/ 	.short	(.L_1929 - .L_1928)
.L_1928:
        /*0108*/ 	.word	0x00000080
        /*010c*/ 	.word	0x00000001
        /*0110*/ 	.word	0x00000001


	//----- nvinfo : EIATTR_CRS_STACK_SIZE
	.align		4
.L_1929:
        /*0114*/ 	.byte	0x04, 0x1e
        /*0116*/ 	.short	(.L_1931 - .L_1930)
.L_1930:
        /*0118*/ 	.word	0x00000000


	//----- nvinfo : EIATTR_CBANK_PARAM_SIZE
	.align		4
.L_1931:
        /*011c*/ 	.byte	0x03, 0x19
        /*011e*/ 	.short	0x0418


	//----- nvinfo : EIATTR_PARAM_CBANK
	.align		4
        /*0120*/ 	.byte	0x04, 0x0a
        /*0122*/ 	.short	(.L_1933 - .L_1932)
	.align		4
.L_1932:
        /*0124*/ 	.word	index@(.nv.constant0._ZN2at6native13reduce_kernelILi128ELi4ENS0_8ReduceOpIfNS0_9NanSumOpsIffEEjfLi4ELi4EEEEEvT1_)
        /*0128*/ 	.short	0x0210
        /*012a*/ 	.short	0x0418


	//----- nvinfo : EIATTR_SW_WAR
	.align		4
.L_1933:
        /*012c*/ 	.byte	0x04, 0x36
        /*012e*/ 	.short	(.L_1935 - .L_1934)
.L_1934:
        /*0130*/ 	.word	0x00000008
.L_1935:


//--------------------- .nv.info._ZN2at6native13reduce_kernelILi512ELi1ENS0_8ReduceOpIdNS0_9NanSumOpsIddEEjdLi4ELi4EEEEEvT1_ --------------------------
	.section	.nv.info._ZN2at6native13reduce_kernelILi512ELi1ENS0_8ReduceOpIdNS0_9NanSumOpsIddEEjdLi4ELi4EEEEEvT1_,"",@"SHT_CUDA_INFO"
	.sectionflags	@""
	.align	4


	//----- nvinfo : EIATTR_CUDA_API_VERSION
	.align		4
        /*0000*/ 	.byte	0x04, 0x37
        /*0002*/ 	.short	(.L_1937 - .L_1936)
.L_1936:
        /*0004*/ 	.word	0x00000082


	//----- nvinfo : EIATTR_KPARAM_INFO
	.align		4
.L_1937:
        /*0008*/ 	.byte	0x04, 0x17
        /*000a*/ 	.short	(.L_1939 - .L_1938)
.L_1938:
        /*000c*/ 	.word	0x00000000
        /*0010*/ 	.short	0x0000
        /*0012*/ 	.short	0x0000
        /*0014*/ 	.byte	0x00, 0xf0, 0x81, 0x10


	//----- nvinfo : EIATTR_SPARSE_MMA_MASK
	.align		4
.L_1939:
        /*0018*/ 	.byte	0x03, 0x50
        /*001a*/ 	.short	0x0000


	//----- nvinfo : EIATTR_MAXREG_COUNT
	.align		4
        /*001c*/ 	.byte	0x03, 0x1b
        /*001e*/ 	.short	0x0020


	//----- nvinfo : EIATTR_NUM_BARRIERS
	.align		4
        /*0020*/ 	.byte	0x02, 0x4c
        /*0022*/ 	.byte	0x01
	.zero		1


	//----- nvinfo : EIATTR_EXTERNS
	.align		4
        /*0024*/ 	.byte	0x04, 0x0f
        /*0026*/ 	.short	(.L_1941 - .L_1940)


	//   ....[0]....
	.align		4
.L_1940:
        /*0028*/ 	.word	index@(__assertfail)


	//----- nvinfo : EIATTR_ANNOTATIONS
	.align		4
.L_1941:
        /*002c*/ 	.byte	0x04, 0x55
        /*002e*/ 	.short	(.L_1943 - .L_1942)


	//   ....[0]....
.L_1942:
        /*0030*/ 	.word	0x00000001
        /*0034*/ 	.byte	0x00, 0x71, 0x00, 0x00, 0x01, 0x00, 0x00, 0x00, 0xa0, 0x71, 0x00, 0x00, 0x01, 0x00, 0x00, 0x00
        /* <DEDUP_REMOVED lines=42> */
        /*02e4*/ 	.byte	0x30, 0x99, 0x00, 0x00, 0x01, 0x00, 0x00, 0x00, 0xc0, 0x99, 0x00, 0x00


	//----- nvinfo : EIATTR_MERCURY_ISA_VERSION
	.align		4
.L_1943:
        /*02f0*/ 	.byte	0x03, 0x5f
        /*02f2*/ 	.short	0x0101


	//----- nvinfo : EIATTR_INT_WARP_WIDE_INSTR_OFFSETS
	.align		4
        /*02f4*/ 	.byte	0x04, 0x31
        /*02f6*/ 	.short	(.L_1945 - .L_1944)


	//   ....[0]....
.L_1944:
        /*02f8*/ 	.word	0x0000e7d0


	//   ....[1]....
        /*02fc*/ 	.word	0x0000e8c0


	//----- nvinfo : EIATTR_COOP_GROUP_MASK_REGIDS
	.align		4
.L_1945:
        /*0300*/ 	.byte	0x04, 0x29
        /*0302*/ 	.short	(.L_1947 - .L_1946)


	//   ....[0]....
.L_1946:
        /*0304*/ 	.word	0xffffffff


	//   ....[1]....
        /*0308*/ 	.word	0xffffffff


	//   ....[2]....
        /*030c*/ 	.word	0xffffffff


	//   ....[3]....
        /*0310*/ 	.word	0xffffffff


	//----- nvinfo : EIATTR_COOP_GROUP_INSTR_OFFSETS
	.align		4
.L_1947:
        /*0314*/ 	.byte	0x04, 0x28
        /*0316*/ 	.short	(.L_1949 - .L_1948)


	//   ....[0]....
.L_1948:
        /*0318*/ 	.word	0x0000c080


	//   ....[1]....
        /*031c*/ 	.word	0x0000c090


	//   ....[2]....
        /*0320*/ 	.word	0x0000f080


	//   ....[3]....
        /*0324*/ 	.word	0x0000f090


	//----- nvinfo : EIATTR_SYSCALL_OFFSETS
	.align		4
.L_1949:
        /*0328*/ 	.byte	0x04, 0x46
        /*032a*/ 	.short	(.L_1951 - .L_1950)


	//   ....[0]....
.L_1950:
        /*032c*/ 	.word	0x0000f2c0


	//   ....[1]....
        /*0330*/ 	.word	0x0000f4d0


	//   ....[2]....
        /*0334*/ 	.word	0x0000f7f0


	//   ....[3]....
        /*0338*/ 	.word	0x0000fa00


	//----- nvinfo : EIATTR_EXIT_INSTR_OFFSETS
	.align		4
.L_1951:
        /*033c*/ 	.byte	0x04, 0x1c
        /*033e*/ 	.short	(.L_1953 - .L_1952)


	//   ....[0]....
.L_1952:
        /*0340*/ 	.word	0x0000e960


	//   ....[1]....
        /*0344*/ 	.word	0x0000f0e0


	//   ....[2]....
        /*0348*/ 	.word	0x0000f310


	//   ....[3]....
        /*034c*/ 	.word	0x0000f330


	//   ....[4]....
        /*0350*/ 	.word	0x0000f520


	//   ....[5]....
        /*0354*/ 	.word	0x0000f540


	//   ....[6]....
        /*0358*/ 	.word	0x0000f570


	//   ....[7]....
        /*035c*/ 	.word	0x0000f5c0


	//   ....[8]....
        /*0360*/ 	.word	0x0000f610


	//   ....[9]....
        /*0364*/ 	.word	0x0000f840


	//   ....[10]....
        /*0368*/ 	.word	0x0000f860


	//   ....[11]....
        /*036c*/ 	.word	0x0000fa50


	//   ....[12]....
        /*0370*/ 	.word	0x0000fa70


	//----- nvinfo : EIATTR_MAX_THREADS
	.align		4
.L_1953:
        /*0374*/ 	.byte	0x04, 0x05
        /*0376*/ 	.short	(.L_1955 - .L_1954)
.L_1954:
        /*0378*/ 	.word	0x00000200
        /*037c*/ 	.word	0x00000001
        /*0380*/ 	.word	0x00000001


	//----- nvinfo : EIATTR_CRS_STACK_SIZE
	.align		4
.L_1955:
        /*0384*/ 	.byte	0x04, 0x1e
        /*0386*/ 	.short	(.L_1957 - .L_1956)
.L_1956:
        /*0388*/ 	.word	0x00000000


	//----- nvinfo : EIATTR_CBANK_PARAM_SIZE
	.align		4
.L_1957:
        /*038c*/ 	.byte	0x03, 0x19
        /*038e*/ 	.short	0x0420


	//----- nvinfo : EIATTR_PARAM_CBANK
	.align		4
        /*0390*/ 	.byte	0x04, 0x0a
        /*0392*/ 	.short	(.L_1959 - .L_1958)
	.align		4
.L_1958:
        /*0394*/ 	.word	index@(.nv.constant0._ZN2at6native13reduce_kernelILi512ELi1ENS0_8ReduceOpIdNS0_9NanSumOpsIddEEjdLi4ELi4EEEEEvT1_)
        /*0398*/ 	.short	0x0210
        /*039a*/ 	.short	0x0420


	//----- nvinfo : EIATTR_SW_WAR
	.align		4
.L_1959:
        /*039c*/ 	.byte	0x04, 0x36
        /*039e*/ 	.short	(.L_1961 - .L_1960)
.L_1960:
        /*03a0*/ 	.word	0x00000008
.L_1961:


//--------------------- .nv.info._ZN2at6native13reduce_kernelILi256ELi2ENS0_8ReduceOpIdNS0_9NanSumOpsIddEEjdLi4ELi4EEEEEvT1_ --------------------------
	.section	.nv.info._ZN2at6native13reduce_kernelILi256ELi2ENS0_8ReduceOpIdNS0_9NanSumOpsIddEEjdLi4ELi4EEEEEvT1_,"",@"SHT_CUDA_INFO"
	.sectionflags	@""
	.align	4


	//----- nvinfo : EIATTR_CUDA_API_VERSION
	.align		4
        /*0000*/ 	.byte	0x04, 0x37
        /*0002*/ 	.short	(.L_1963 - .L_1962)
.L_1962:
        /*0004*/ 	.word	0x00000082


	//----- nvinfo : EIATTR_KPARAM_INFO
	.align		4
.L_1963:
        /*0008*/ 	.byte	0x04, 0x17
        /*000a*/ 	.short	(.L_1965 - .L_1964)
.L_1964:
        /*000c*/ 	.word	0x00000000
        /*0010*/ 	.short	0x0000
        /*0012*/ 	.short	0x0000
        /*0014*/ 	.byte	0x00, 0xf0, 0x81, 0x10


	//----- nvinfo : EIATTR_SPARSE_MMA_MASK
	.align		4
.L_1965:
        /*0018*/ 	.byte	0x03, 0x50
        /*001a*/ 	.short	0x0000


	//----- nvinfo : EIATTR_MAXREG_COUNT
	.align		4
        /*001c*/ 	.byte	0x03, 0x1b
        /*001e*/ 	.short	0x0040


	//----- nvinfo : EIATTR_NUM_BARRIERS
	.align		4
        /*0020*/ 	.byte	0x02, 0x4c
        /*0022*/ 	.byte	0x01
	.zero		1


	//----- nvinfo : EIATTR_EXTERNS
	.align		4
        /*0024*/ 	.byte	0x04, 0x0f
        /*0026*/ 	.short	(.L_1967 - .L_1966)


	//   ....[0]....
	.align		4
.L_1966:
        /*0028*/ 	.word	index@(__assertfail)


	//----- nvinfo : EIATTR_MERCURY_ISA_VERSION
	.align		4
.L_1967:
        /*002c*/ 	.byte	0x03, 0x5f
        /*002e*/ 	.short	0x0101


	//----- nvinfo : EIATTR_INT_WARP_WIDE_INSTR_OFFSETS
	.align		4
        /*0030*/ 	.byte	0x04, 0x31
        /*0032*/ 	.short	(.L_1969 - .L_1968)


	//   ....[0]....
.L_1968:
        /*0034*/ 	.word	0x00010eb0


	//   ....[1]....
        /*0038*/ 	.word	0x00010fa0


	//----- nvinfo : EIATTR_COOP_GROUP_MASK_REGIDS
	.align		4
.L_1969:
        /*003c*/ 	.byte	0x04, 0x29
        /*003e*/ 	.short	(.L_1971 - .L_1970)


	//   ....[0]....
.L_1970:
        /*0040*/ 	.word	0xffffffff


	//   ....[1]....
        /*0044*/ 	.word	0xffffffff


	//   ....[2]....
        /*0048*/ 	.word	0xffffffff


	//   ....[3]....
        /*004c*/ 	.word	0xffffffff


	//   ....[4]....
        /*0050*/ 	.word	0xffffffff


	//   ....[5]....
        /*0054*/ 	.word	0xffffffff


	//   ....[6]....
        /*0058*/ 	.word	0xffffffff


	//   ....[7]....
        /*005c*/ 	.word	0xffffffff


	//----- nvinfo : EIATTR_COOP_GROUP_INSTR_OFFSETS
	.align		4
.L_1971:
        /*0060*/ 	.byte	0x04, 0x28
        /*0062*/ 	.short	(.L_1973 - .L_1972)


	//   ....[0]....
.L_1972:
        /*0064*/ 	.word	0x0000c480


	//   ....[1]....
        /*0068*/ 	.word	0x0000c490


	//   ....[2]....
        /*006c*/ 	.word	0x0000c4a0


	//   ....[3]....
        /*0070*/ 	.word	0x0000c4b0


	//   ....[4]....
        /*0074*/ 	.word	0x000117e0


	//   ....[5]....
        /*0078*/ 	.word	0x000117f0


	//   ....[6]....
        /*007c*/ 	.word	0x00011800


	//   ....[7]....
        /*0080*/ 	.word	0x00011810


	//----- nvinfo : EIATTR_SYSCALL_OFFSETS
	.align		4
.L_1973:
        /*0084*/ 	.byte	0x04, 0x46
        /*0086*/ 	.short	(.L_1975 - .L_1974)


	//   ....[0]....
.L_1974:
        /*0088*/ 	.word	0x000014b0


	//   ....[1]....
        /*008c*/ 	.word	0x00011a80


	//   ....[2]....
        /*0090*/ 	.word	0x00011be0


	//   ....[3]....
        /*0094*/ 	.word	0x00011e30


	//   ....[4]....
        /*0098*/ 	.word	0x00011f90


	//   ....[5]....
        /*009c*/ 	.word	0x000122d0


	//   ....[6]....
        /*00a0*/ 	.word	0x00012430


	//   ....[7]....
        /*00a4*/ 	.word	0x00012680


	//   ....[8]....
        /*00a8*/ 	.word	0x000127e0


	//----- nvinfo : EIATTR_EXIT_INSTR_OFFSETS
	.align		4
.L_1975:
        /*00ac*/ 	.byte	0x04, 0x1c
        /*00ae*/ 	.short	(.L_1977 - .L_1976)


	//   ....[0]....
.L_1976:
        /*00b0*/ 	.word	0x00011060


	//   ....[1]....
        /*00b4*/ 	.word	0x00011870


	//   ....[2]....
        /*00b8*/ 	.word	0x00011c30


	//   ....[3]....
        /*00bc*/ 	.word	0x00011c60


	//   ....[4]....
        /*00c0*/ 	.word	0x00011fe0


	//   ....[5]....
        /*00c4*/ 	.word	0x00012010


	//   ....[6]....
        /*00c8*/ 	.word	0x00012040


	//   ....[7]....
        /*00cc*/ 	.word	0x00012080


	//   ....[8]....
        /*00d0*/ 	.word	0x000120c0


	//   ....[9]....
        /*00d4*/ 	.word	0x00012480


	//   ....[10]....
        /*00d8*/ 	.word	0x000124b0


	//   ....[11]....
        /*00dc*/ 	.word	0x00012830


	//   ....[12]....
        /*00e0*/ 	.word	0x00012860


	//----- nvinfo : EIATTR_MAX_THREADS
	.align		4
.L_1977:
        /*00e4*/ 	.byte	0x04, 0x05
        /*00e6*/ 	.short	(.L_1979 - .L_1978)
.L_1978:
        /*00e8*/ 	.word	0x00000100
        /*00ec*/ 	.word	0x00000001
        /*00f0*/ 	.word	0x00000001


	//----- nvinfo : EIATTR_CRS_STACK_SIZE
	.align		4
.L_1979:
        /*00f4*/ 	.byte	0x04, 0x1e
        /*00f6*/ 	.short	(.L_1981 - .L_1980)
.L_1980:
        /*00f8*/ 	.word	0x00000000


	//----- nvinfo : EIATTR_CBANK_PARAM_SIZE
	.align		4
.L_1981:
        /*00fc*/ 	.byte	0x03, 0x19
        /*00fe*/ 	.short	0x0420


	//----- nvinfo : EIATTR_PARAM_CBANK
	.align		4
        /*0100*/ 	.byte	0x04, 0x0a
        /*0102*/ 	.short	(.L_1983 - .L_1982)
	.align		4
.L_1982:
        /*0104*/ 	.word	index@(.nv.constant0._ZN2at6native13reduce_kernelILi256ELi2ENS0_8ReduceOpIdNS0_9NanSumOpsIddEEjdLi4ELi4EEEEEvT1_)
        /*0108*/ 	.short	0x0210
        /*010a*/ 	.short	0x0420


	//----- nvinfo : EIATTR_SW_WAR
	.align		4
.L_1983:
        /*010c*/ 	.byte	0x04, 0x36
        /*010e*/ 	.short	(.L_1985 - .L_1984)
.L_1984:
        /*0110*/ 	.word	0x00000008
.L_1985:


//--------------------- .nv.info._ZN2at6native13reduce_kernelILi128ELi4ENS0_8ReduceOpIdNS0_9NanSumOpsIddEEjdLi4ELi4EEEEEvT1_ --------------------------
	.section	.nv.info._ZN2at6native13reduce_kernelILi128ELi4ENS0_8ReduceOpIdNS0_9NanSumOpsIddEEjdLi4ELi4EEEEEvT1_,"",@"SHT_CUDA_INFO"
	.sectionflags	@""
	.align	4


	//----- nvinfo : EIATTR_CUDA_API_VERSION
	.align		4
        /*0000*/ 	.byte	0x04, 0x37
        /*0002*/ 	.short	(.L_1987 - .L_1986)
.L_1986:
        /*0004*/ 	.word	0x00000082


	//----- nvinfo : EIATTR_KPARAM_INFO
	.align		4
.L_1987:
        /*0008*/ 	.byte	0x04, 0x17
        /*000a*/ 	.short	(.L_1989 - .L_1988)
.L_1988:
        /*000c*/ 	.word	0x00000000
        /*0010*/ 	.short	0x0000
        /*0012*/ 	.short	0x0000
        /*0014*/ 	.byte	0x00, 0xf0, 0x81, 0x10


	//----- nvinfo : EIATTR_SPARSE_MMA_MASK
	.align		4
.L_1989:
        /*0018*/ 	.byte	0x03, 0x50
        /*001a*/ 	.short	0x0000


	//----- nvinfo : EIATTR_MAXREG_COUNT
	.align		4
        /*001c*/ 	.byte	0x03, 0x1b
        /*001e*/ 	.short	0x0080


	//----- nvinfo : EIATTR_NUM_BARRIERS
	.align		4
        /*0020*/ 	.byte	0x02, 0x4c
        /*0022*/ 	.byte	0x01
	.zero		1


	//----- nvinfo : EIATTR_EXTERNS
	.align		4
        /*0024*/ 	.byte	0x04, 0x0f
        /*0026*/ 	.short	(.L_1991 - .L_1990)


	//   ....[0]....
	.align		4
.L_1990:
        /*0028*/ 	.word	index@(__assertfail)


	//----- nvinfo : EIATTR_MERCURY_ISA_VERSION
	.align		4
.L_1991:
        /*002c*/ 	.byte	0x03, 0x5f
        /*002e*/ 	.short	0x0101


	//----- nvinfo : EIATTR_INT_WARP_WIDE_INSTR_OFFSETS
	.align		4
        /*0030*/ 	.byte	0x04, 0x31
        /*0032*/ 	.short	(.L_1993 - .L_1992)


	//   ....[0]....
.L_1992:
        /*0034*/ 	.word	0x00016a00


	//   ....[1]....
        /*0038*/ 	.word	0x00016af0


	//----- nvinfo : EIATTR_COOP_GROUP_MASK_REGIDS
	.align		4
.L_1993:
        /*003c*/ 	.byte	0x04, 0x29
        /*003e*/ 	.short	(.L_1995 - .L_1994)


	//   ....[0]....
.L_1994:
        /*0040*/ 	.word	0xffffffff


	//   ....[1]....
        /*0044*/ 	.word	0xffffffff


	//   ....[2]....
        /*0048*/ 	.word	0xffffffff


	//   ....[3]....
        /*004c*/ 	.word	0xffffffff


	//   ....[4]....
        /*0050*/ 	.word	0xffffffff


	//   ....[5]....
        /*0054*/ 	.word	0xffffffff


	//   ....[6]....
        /*0058*/ 	.word	0xffffffff


	//   ....[7]....
        /*005c*/ 	.word	0xffffffff


	//   ....[8]....
        /*0060*/ 	.word	0xffffffff


	//   ....[9]....
        /*0064*/ 	.word	0xffffffff


	//   ....[10]....
        /*0068*/ 	.word	0xffffffff


	//   ....[11]....
        /*006c*/ 	.word	0xffffffff


	//   ....[12]....
        /*0070*/ 	.word	0xffffffff


	//   ....[13]....
        /*0074*/ 	.word	0xffffffff


	//   ....[14]....
        /*0078*/ 	.word	0xffffffff


	//   ....[15]....
        /*007c*/ 	.word	0xffffffff


	//----- nvinfo : EIATTR_COOP_GROUP_INSTR_OFFSETS
	.align		4
.L_1995:
        /*0080*/ 	.byte	0x04, 0x28
        /*0082*/ 	.short	(.L_1997 - .L_1996)


	//   ....[0]....
.L_1996:
        /*0084*/ 	.word	0x0000d9d0


	//   ....[1]....
        /*0088*/ 	.word	0x0000d9e0


	//   ....[2]....
        /*008c*/ 	.word	0x0000d9f0


	//   ....[3]....
        /*0090*/ 	.word	0x0000da00


	//   ....[4]....
        /*0094*/ 	.word	0x0000da10


	//   ....[5]....
        /*0098*/ 	.word	0x0000da20


	//   ....[6]....
        /*009c*/ 	.word	0x0000da30


	//   ....[7]....
        /*00a0*/ 	.word	0x0000da40


	//   ....[8]....
        /*00a4*/ 	.word	0x000175a0


	//   ....[9]....
        /*00a8*/ 	.word	0x000175b0


	//   ....[10]....
        /*00ac*/ 	.word	0x000175c0


	//   ....[11]....
        /*00b0*/ 	.word	0x000175d0


	//   ....[12]....
        /*00b4*/ 	.word	0x000175e0


	//   ....[13]....
        /*00b8*/ 	.word	0x000175f0


	//   ....[14]....
        /*00bc*/ 	.word	0x00017600


	//   ....[15]....
        /*00c0*/ 	.word	0x00017610


	//----- nvinfo : EIATTR_SYSCALL_OFFSETS
	.align		4
.L_1997:
        /*00c4*/ 	.byte	0x04, 0x46
        /*00c6*/ 	.short	(.L_1999 - .L_1998)


	//   ....[0]....
.L_1998:
        /*00c8*/ 	.word	0x00001420


	//   ....[1]....
        /*00cc*/ 	.word	0x000178e0


	//   ....[2]....
        /*00d0*/ 	.word	0x00017a40


	//   ....[3]....
        /*00d4*/ 	.word	0x00017ba0


	//   ....[4]....
        /*00d8*/ 	.word	0x00017d00


	//   ....[5]....
        /*00dc*/ 	.word	0x00017fb0


	//   ....[6]....
        /*00e0*/ 	.word	0x00018110


	//   ....[7]....
        /*00e4*/ 	.word	0x00018270


	//   ....[8]....
        /*00e8*/ 	.word	0x000183d0


	//   ....[9]....
        /*00ec*/ 	.word	0x00018770


	//   ....[10]....
        /*00f0*/ 	.word	0x000188d0


	//   ....[11]....
        /*00f4*/ 	.word	0x00018a30


	//   ....[12]....
        /*00f8*/ 	.word	0x00018b90


	//   ....[13]....
        /*00fc*/ 	.word	0x00018e40


	//   ....[14]....
        /*0100*/ 	.word	0x00018fa0


	//   ....[15]....
        /*0104*/ 	.word	0x00019100


	//   ....[16]....
        /*0108*/ 	.word	0x00019260


	//----- nvinfo : EIATTR_EXIT_INSTR_OFFSETS
	.align		4
.L_1999:
        /*010c*/ 	.byte	0x04, 0x1c
        /*010e*/ 	.short	(.L_2001 - .L_2000)


	//   ....[0]....
.L_2000:
        /*0110*/ 	.word	0x00016bb0


	//   ....[1]....
        /*0114*/ 	.word	0x00017690


	//   ....[2]....
        /*0118*/ 	.word	0x00017d50


	//   ....[3]....
        /*011c*/ 	.word	0x00017da0


	//   ....[4]....
        /*0120*/ 	.word	0x00018420


	//   ....[5]....
        /*0124*/ 	.word	0x00018470


	//   ....[6]....
        /*0128*/ 	.word	0x000184a0


	//   ....[7]....
        /*012c*/ 	.word	0x000184e0


	//   ....[8]....
        /*0130*/ 	.word	0x00018520


	//   ....[9]....
        /*0134*/ 	.word	0x00018be0


	//   ....[10]....
        /*0138*/ 	.word	0x00018c30


	//   ....[11]....
        /*013c*/ 	.word	0x000192b0


	//   ....[12]....
        /*0140*/ 	.word	0x00019300


	//----- nvinfo : EIATTR_MAX_THREADS
	.align		4
.L_2001:
        /*0144*/ 	.byte	0x04, 0x05
        /*0146*/ 	.short	(.L_2003 - .L_2002)
.L_2002:
        /*0148*/ 	.word	0x00000080
        /*014c*/ 	.word	0x00000001
        /*0150*/ 	.word	0x00000001


	//----- nvinfo : EIATTR_CRS_STACK_SIZE
	.align		4
.L_2003:
        /*0154*/ 	.byte	0x04, 0x1e
        /*0156*/ 	.short	(.L_2005 - .L_2004)
.L_2004:
        /*0158*/ 	.word	0x00000000


	//----- nvinfo : EIATTR_CBANK_PARAM_SIZE
	.align		4
.L_2005:
        /*015c*/ 	.byte	0x03, 0x19
        /*015e*/ 	.short	0x0420


	//----- nvinfo : EIATTR_PARAM_CBANK
	.align		4
        /*0160*/ 	.byte	0x04, 0x0a
        /*0162*/ 	.short	(.L_2007 - .L_2006)
	.align		4
.L_2006:
        /*0164*/ 	.word	index@(.nv.constant0._ZN2at6native13reduce_kernelILi128ELi4ENS0_8ReduceOpIdNS0_9NanSumOpsIddEEjdLi4ELi4EEEEEvT1_)
        /*0168*/ 	.short	0x0210
        /*016a*/ 	.short	0x0420


	//----- nvinfo : EIATTR_SW_WAR
	.align		4
.L_2007:
        /*016c*/ 	.byte	0x04, 0x36
        /*016e*/ 	.short	(.L_2009 - .L_2008)
.L_2008:
        /*0170*/ 	.word	0x00000008
.L_2009:


//--------------------- .nv.info._ZN2at6native13reduce_kernelILi512ELi1ENS0_8ReduceOpIN3c108BFloat16ENS0_14func_wrapper_tIfZNS0_11sum_functorIS4_ffEclERNS_14TensorIteratorEEUlffE_EEjfLi4ELi8EEEEEvT1_ --------------------------
	.section	.nv.info._ZN2at6native13reduce_kernelILi512ELi1ENS0_8ReduceOpIN3c108BFloat16ENS0_14func_wrapper_tIfZNS0_11sum_functorIS4_ffEclERNS_14TensorIteratorEEUlffE_EEjfLi4ELi8EEEEEvT1_,"",@"SHT_CUDA_INFO"
	.sectionflags	@""
	.align	4


	//----- nvinfo : EIATTR_CUDA_API_VERSION
	.align		4
        /*0000*/ 	.byte	0x04, 0x37
        /*0002*/ 	.short	(.L_2011 - .L_2010)
.L_2010:
        /*0004*/ 	.word	0x00000082


	//----- nvinfo : EIATTR_KPARAM_INFO
	.align		4
.L_2011:
        /*0008*/ 	.byte	0x04, 0x17
        /*000a*/ 	.short	(.L_2013 - .L_2012)
.L_2012:
        /*000c*/ 	.word	0x00000000
        /*0010*/ 	.short	0x0000
        /*0012*/ 	.short	0x0000
        /*0014*/ 	.byte	0x00, 0xf0, 0x61, 0x10


	//----- nvinfo : EIATTR_SPARSE_MMA_MASK
	.align		4
.L_2013:
        /*0018*/ 	.byte	0x03, 0x50
        /*001a*/ 	.short	0x0000


	//----- nvinfo : EIATTR_MAXREG_COUNT
	.align		4
        /*001c*/ 	.byte	0x03, 0x1b
        /*001e*/ 	.short	0x0020


	//----- nvinfo : EIATTR_NUM_BARRIERS
	.align		4
        /*0020*/ 	.byte	0x02, 0x4c
        /*0022*/ 	.byte	0x01
	.zero		1


	//----- nvinfo : EIATTR_EXTERNS
	.align		4
        /*0024*/ 	.byte	0x04, 0x0f
        /*0026*/ 	.short	(.L_2015 - .L_2014)


	//   ....[0]....
	.align		4
.L_2014:
        /*0028*/ 	.word	index@(__assertfail)


	//----- nvinfo : EIATTR_MERCURY_ISA_VERSION
	.align		4
.L_2015:
        /*002c*/ 	.byte	0x03, 0x5f
        /*002e*/ 	.short	0x0101


	//----- nvinfo : EIATTR_INT_WARP_WIDE_INSTR_OFFSETS
	.align		4
        /*0030*/ 	.byte	0x04, 0x31
        /*0032*/ 	.short	(.L_2017 - .L_2016)


	//   ....[0]....
.L_2016:
        /*0034*/ 	.word	0x0000dcf0


	//   ....[1]....
        /*0038*/ 	.word	0x0000dde0


	//----- nvinfo : EIATTR_COOP_GROUP_MASK_REGIDS
	.align		4
.L_2017:
        /*003c*/ 	.byte	0x04, 0x29
        /*003e*/ 	.short	(.L_2019 - .L_2018)


	//   ....[0]....
.L_2018:
        /*0040*/ 	.word	0xffffffff


	//   ....[1]....
        /*0044*/ 	.word	0xffffffff


	//----- nvinfo : EIATTR_COOP_GROUP_INSTR_OFFSETS
	.align		4
.L_2019:
        /*0048*/ 	.byte	0x04, 0x28
        /*004a*/ 	.short	(.L_2021 - .L_2020)


	//   ....[0]....
.L_2020:
        /*004c*/ 	.word	0x0000b5d0


	//   ....[1]....
        /*0050*/ 	.word	0x0000e510


	//----- nvinfo : EIATTR_SYSCALL_OFFSETS
	.align		4
.L_2021:
        /*0054*/ 	.byte	0x04, 0x46
        /*0056*/ 	.short	(.L_2023 - .L_2022)


	//   ....[0]....
.L_2022:
        /*0058*/ 	.word	0x0000e740


	//   ....[1]....
        /*005c*/ 	.word	0x0000e950


	//   ....[2]....
        /*0060*/ 	.word	0x0000ec50


	//   ....[3]....
        /*0064*/ 	.word	0x0000ee60


	//----- nvinfo : EIATTR_EXIT_INSTR_OFFSETS
	.align		4
.L_2023:
        /*0068*/ 	.byte	0x04, 0x1c
        /*006a*/ 	.short	(.L_2025 - .L_2024)


	//   ....[0]....
.L_2024:
        /*006c*/ 	.word	0x0000de80


	//   ....[1]....
        /*0070*/ 	.word	0x0000e560


	//   ....[2]....
        /*0074*/ 	.word	0x0000e790


	//   ....[3]....
        /*0078*/ 	.word	0x0000e7b0


	//   ....[4]....
        /*007c*/ 	.word	0x0000e9a0


	//   ....[5]....
        /*0080*/ 	.word	0x0000e9c0


	//   ....[6]....
        /*0084*/ 	.word	0x0000e9f0


	//   ....[7]....
        /*0088*/ 	.word	0x0000ea30


	//   ....[8]....
        /*008c*/ 	.word	0x0000ea70


	//   ....[9]....
        /*0090*/ 	.word	0x0000eca0


	//   ....[10]....
        /*0094*/ 	.word	0x0000ecc0


	//   ....[11]....
        /*0098*/ 	.word	0x0000eeb0


	//   ....[12]....
        /*009c*/ 	.word	0x0000eed0


	//----- nvinfo : EIATTR_MAX_THREADS
	.align		4
.L_2025:
        /*00a0*/ 	.byte	0x04, 0x05
        /*00a2*/ 	.short	(.L_2027 - .L_2026)
.L_2026:
        /*00a4*/ 	.word	0x00000200
        /*00a8*/ 	.word	0x00000001
        /*00ac*/ 	.word	0x00000001


	//----- nvinfo : EIATTR_CRS_STACK_SIZE
	.align		4
.L_2027:
        /*00b0*/ 	.byte	0x04, 0x1e
        /*00b2*/ 	.short	(.L_2029 - .L_2028)
.L_2028:
        /*00b4*/ 	.word	0x00000000


	//----- nvinfo : EIATTR_CBANK_PARAM_SIZE
	.align		4
.L_2029:
        /*00b8*/ 	.byte	0x03, 0x19
        /*00ba*/ 	.short	0x0418


	//----- nvinfo : EIATTR_PARAM_CBANK
	.align		4
        /*00bc*/ 	.byte	0x04, 0x0a
        /*00be*/ 	.short	(.L_2031 - .L_2030)
	.align		4
.L_2030:
        /*00c0*/ 	.word	index@(.nv.constant0._ZN2at6native13reduce_kernelILi512ELi1ENS0_8ReduceOpIN3c108BFloat16ENS0_14func_wrapper_tIfZNS0_11sum_functorIS4_ffEclERNS_14TensorIteratorEEUlffE_EEjfLi4ELi8EEEEEvT1_)
        /*00c4*/ 	.short	0x0210
        /*00c6*/ 	.short	0x0418


	//----- nvinfo : EIATTR_SW_WAR
	.align		4
.L_2031:
        /*00c8*/ 	.byte	0x04, 0x36
        /*00ca*/ 	.short	(.L_2033 - .L_2032)
.L_2032:
        /*00cc*/ 	.word	0x00000008
.L_2033:


//--------------------- .nv.info._ZN2at6native13reduce_kernelILi256ELi2ENS0_8ReduceOpIN3c108BFloat16ENS0_14func_wrapper_tIfZNS0_11sum_functorIS4_ffEclERNS_14TensorIteratorEEUlffE_EEjfLi4ELi8EEEEEvT1_ --------------------------
	.section	.nv.info._ZN2at6native13reduce_kernelILi256ELi2ENS0_8ReduceOpIN3c108BFloat16ENS0_14func_wrapper_tIfZNS0_11sum_functorIS4_ffEclERNS_14TensorIteratorEEUlffE_EEjfLi4ELi8EEEEEvT1_,"",@"SHT_CUDA_INFO"
	.sectionflags	@""
	.align	4


	//----- nvinfo : EIATTR_CUDA_API_VERSION
	.align		4
        /*0000*/ 	.byte	0x04, 0x37
        /*0002*/ 	.short	(.L_2035 - .L_2034)
.L_2034:
        /*0004*/ 	.word	0x00000082


	//----- nvinfo : EIATTR_KPARAM_INFO
	.align		4
.L_2035:
        /*0008*/ 	.byte	0x04, 0x17
        /*000a*/ 	.short	(.L_2037 - .L_2036)
.L_2036:
        /*000c*/ 	.word	0x00000000
        /*0010*/ 	.short	0x0000
        /*0012*/ 	.short	0x0000
        /*0014*/ 	.byte	0x00, 0xf0, 0x61, 0x10


	//----- nvinfo : EIATTR_SPARSE_MMA_MASK
	.align		4
.L_2037:
        /*0018*/ 	.byte	0x03, 0x50
        /*001a*/ 	.short	0x0000


	//----- nvinfo : EIATTR_MAXREG_COUNT
	.align		4
        /*001c*/ 	.byte	0x03, 0x1b
        /*001e*/ 	.short	0x0040


	//----- nvinfo : EIATTR_NUM_BARRIERS
	.align		4
        /*0020*/ 	.byte	0x02, 0x4c
        /*0022*/ 	.byte	0x01
	.zero		1


	//----- nvinfo : EIATTR_EXTERNS
	.align		4
        /*0024*/ 	.byte	0x04, 0x0f
        /*0026*/ 	.short	(.L_2039 - .L_2038)


	//   ....[0]....
	.align		4
.L_2038:
        /*0028*/ 	.word	index@(__assertfail)


	//----- nvinfo : EIATTR_MERCURY_ISA_VERSION
	.align		4
.L_2039:
        /*002c*/ 	.byte	0x03, 0x5f
        /*002e*/ 	.short	0x0101


	//----- nvinfo : EIATTR_INT_WARP_WIDE_INSTR_OFFSETS
	.align		4
        /*0030*/ 	.byte	0x04, 0x31
        /*0032*/ 	.short	(.L_2041 - .L_2040)


	//   ....[0]....
.L_2040:
        /*0034*/ 	.word	0x000109c0


	//   ....[1]....
        /*0038*/ 	.word	0x00010ab0


	//----- nvinfo : EIATTR_COOP_GROUP_MASK_REGIDS
	.align		4
.L_2041:
        /*003c*/ 	.byte	0x04, 0x29
        /*003e*/ 	.short	(.L_2043 - .L_2042)


	//   ....[0]....
.L_2042:
        /*0040*/ 	.word	0xffffffff


	//   ....[1]....
        /*0044*/ 	.word	0xffffffff


	//   ....[2]....
        /*0048*/ 	.word	0xffffffff


	//   ....[3]....
        /*004c*/ 	.word	0xffffffff


	//----- nvinfo : EIATTR_COOP_GROUP_INSTR_OFFSETS
	.align		4
.L_2043:
        /*0050*/ 	.byte	0x04, 0x28
        /*0052*/ 	.short	(.L_2045 - .L_2044)


	//   ....[0]....
.L_2044:
        /*0054*/ 	.word	0x0000bfb0


	//   ....[1]....
        /*0058*/ 	.word	0x0000bfc0


	//   ....[2]....
        /*005c*/ 	.word	0x000112a0


	//   ....[3]....
        /*0060*/ 	.word	0x000112b0


	//----- nvinfo : EIATTR_SYSCALL_OFFSETS
	.align		4
.L_2045:
        /*0064*/ 	.byte	0x04, 0x46
        /*0066*/ 	.short	(.L_2047 - .L_2046)


	//   ....[0]....
.L_2046:
        /*0068*/ 	.word	0x000014b0


	//   ....[1]....
        /*006c*/ 	.word	0x00011520


	//   ....[2]....
        /*0070*/ 	.word	0x00011680


	//   ....[3]....
        /*0074*/ 	.word	0x000118d0


	//   ....[4]....
        /*0078*/ 	.word	0x00011a30


	//   ....[5]....
        /*007c*/ 	.word	0x00011d70


	//   ....[6]....
        /*0080*/ 	.word	0x00011ed0


	//   ....[7]....
        /*0084*/ 	.word	0x00012120


	//   ....[8]....
        /*0088*/ 	.word	0x00012280


	//----- nvinfo : EIATTR_EXIT_INSTR_OFFSETS
	.align		4
.L_2047:
        /*008c*/ 	.byte	0x04, 0x1c
        /*008e*/ 	.short	(.L_2049 - .L_2048)


	//   ....[0]....
.L_2048:
        /*0090*/ 	.word	0x00010b70


	//   ....[1]....
        /*0094*/ 	.word	0x00011310


	//   ....[2]....
        /*0098*/ 	.word	0x000116d0


	//   ....[3]....
        /*009c*/ 	.word	0x00011700


	//   ....[4]....
        /*00a0*/ 	.word	0x00011a80


	//   ....[5]....
        /*00a4*/ 	.word	0x00011ab0


	//   ....[6]....
        /*00a8*/ 	.word	0x00011ae0


	//   ....[7]....
        /*00ac*/ 	.word	0x00011b20


	//   ....[8]....
        /*00b0*/ 	.word	0x00011b60


	//   ....[9]....
        /*00b4*/ 	.word	0x00011f20


	//   ....[10]....
        /*00b8*/ 	.word	0x00011f50


	//   ....[11]....
        /*00bc*/ 	.word	0x000122d0


	//   ....[12]....
        /*00c0*/ 	.word	0x00012300


	//----- nvinfo : EIATTR_MAX_THREADS
	.align		4
.L_2049:
        /*00c4*/ 	.byte	0x04, 0x05
        /*00c6*/ 	.short	(.L_2051 - .L_2050)
.L_2050:
        /*00c8*/ 	.word	0x00000100
        /*00cc*/ 	.word	0x00000001
        /*00d0*/ 	.word	0x00000001


	//----- nvinfo : EIATTR_CRS_STACK_SIZE
	.align		4
.L_2051:
        /*00d4*/ 	.byte	0x04, 0x1e
        /*00d6*/ 	.short	(.L_2053 - .L_2052)
.L_2052:
        /*00d8*/ 	.word	0x00000000


	//----- nvinfo : EIATTR_CBANK_PARAM_SIZE
	.align		4
.L_2053:
        /*00dc*/ 	.byte	0x03, 0x19
        /*00de*/ 	.short	0x0418


	//----- nvinfo : EIATTR_PARAM_CBANK
	.align		4
        /*00e0*/ 	.byte	0x04, 0x0a
        /*00e2*/ 	.short	(.L_2055 - .L_2054)
	.align		4
.L_2054:
        /*00e4*/ 	.word	index@(.nv.constant0._ZN2at6native13reduce_kernelILi256ELi2ENS0_8ReduceOpIN3c108BFloat16ENS0_14func_wrapper_tIfZNS0_11sum_functorIS4_ffEclERNS_14TensorIteratorEEUlffE_EEjfLi4ELi8EEEEEvT1_)
        /*00e8*/ 	.short	0x0210
        /*00ea*/ 	.short	0x0418


	//----- nvinfo : EIATTR_SW_WAR
	.align		4
.L_2055:
        /*00ec*/ 	.byte	0x04, 0x36
        /*00ee*/ 	.short	(.L_2057 - .L_2056)
.L_2056:
        /*00f0*/ 	.word	0x00000008
.L_2057:


//--------------------- .nv.info._ZN2at6native13reduce_kernelILi128ELi4ENS0_8ReduceOpIN3c108BFloat16ENS0_14func_wrapper_tIfZNS0_11sum_functorIS4_ffEclERNS_14TensorIteratorEEUlffE_EEjfLi4ELi8EEEEEvT1_ --------------------------
	.section	.nv.info._ZN2at6native13reduce_kernelILi128ELi4ENS0_8ReduceOpIN3c108BFloat16ENS0_14func_wrapper_tIfZNS0_11sum_functorIS4_ffEclERNS_14TensorIteratorEEUlffE_EEjfLi4ELi8EEEEEvT1_,"",@"SHT_CUDA_INFO"
	.sectionflags	@""
	.align	4


	//----- nvinfo : EIATTR_CUDA_API_VERSION
	.align		4
        /*0000*/ 	.byte	0x04, 0x37
        /*0002*/ 	.short	(.L_2059 - .L_2058)
.L_2058:
        /*0004*/ 	.word	0x00000082


	//----- nvinfo : EIATTR_KPARAM_INFO
	.align		4
.L_2059:
        /*0008*/ 	.byte	0x04, 0x17
        /*000a*/ 	.short	(.L_2061 - .L_2060)
.L_2060:
        /*000c*/ 	.word	0x00000000
        /*0010*/ 	.short	0x0000
        /*0012*/ 	.short	0x0000
        /*0014*/ 	.byte	0x00, 0xf0, 0x61, 0x10


	//----- nvinfo : EIATTR_SPARSE_MMA_MASK
	.align		4
.L_2061:
        /*0018*/ 	.byte	0x03, 0x50
        /*001a*/ 	.short	0x0000


	//----- nvinfo : EIATTR_MAXREG_COUNT
	.align		4
        /*001c*/ 	.byte	0x03, 0x1b
        /*001e*/ 	.short	0x0080


	//----- nvinfo : EIATTR_NUM_BARRIERS
	.align		4
        /*0020*/ 	.byte	0x02, 0x4c
        /*0022*/ 	.byte	0x01
	.zero		1


	//----- nvinfo : EIATTR_EXTERNS
	.align		4
        /*0024*/ 	.byte	0x04, 0x0f
        /*0026*/ 	.short	(.L_2063 - .L_2062)


	//   ....[0]....
	.align		4
.L_2062:
        /*0028*/ 	.word	index@(__assertfail)


	//----- nvinfo : EIATTR_MERCURY_ISA_VERSION
	.align		4
.L_2063:
        /*002c*/ 	.byte	0x03, 0x5f
        /*002e*/ 	.short	0x0101


	//----- nvinfo : EIATTR_INT_WARP_WIDE_INSTR_OFFSETS
	.align		4
        /*0030*/ 	.byte	0x04, 0x31
        /*0032*/ 	.short	(.L_2065 - .L_2064)


	//   ....[0]....
.L_2064:
        /*0034*/ 	.word	0x00015cd0


	//   ....[1]....
        /*0038*/ 	.word	0x00015dc0


	//----- nvinfo : EIATTR_COOP_GROUP_MASK_REGIDS
	.align		4
.L_2065:
        /*003c*/ 	.byte	0x04, 0x29
        /*003e*/ 	.short	(.L_2067 - .L_2066)


	//   ....[0]....
.L_2066:
        /*0040*/ 	.word	0xffffffff


	//   ....[1]....
        /*0044*/ 	.word	0xffffffff


	//   ....[2]....
        /*0048*/ 	.word	0xffffffff


	//   ....[3]....
        /*004c*/ 	.word	0xffffffff


	//   ....[4]....
        /*0050*/ 	.word	0xffffffff


	//   ....[5]....
        /*0054*/ 	.word	0xffffffff


	//   ....[6]....
        /*0058*/ 	.word	0xffffffff


	//   ....[7]....
        /*005c*/ 	.word	0xffffffff


	//----- nvinfo : EIATTR_COOP_GROUP_INSTR_OFFSETS
	.align		4
.L_2067:
        /*0060*/ 	.byte	0x04, 0x28
        /*0062*/ 	.short	(.L_2069 - .L_2068)


	//   ....[0]....
.L_2068:
        /*0064*/ 	.word	0x0000ccd0


	//   ....[1]....
        /*0068*/ 	.word	0x0000cce0


	//   ....[2]....
        /*006c*/ 	.word	0x0000ccf0


	//   ....[3]....
        /*0070*/ 	.word	0x0000cd00


	//   ....[4]....
        /*0074*/ 	.word	0x00016700


	//   ....[5]....
        /*0078*/ 	.word	0x00016710


	//   ....[6]....
        /*007c*/ 	.word	0x00016720


	//   ....[7]....
        /*0080*/ 	.word	0x00016730


	//----- nvinfo : EIATTR_SYSCALL_OFFSETS
	.align		4
.L_2069:
        /*0084*/ 	.byte	0x04, 0x46
        /*0086*/ 	.short	(.L_2071 - .L_2070)


	//   ....[0]....
.L_2070:
        /*0088*/ 	.word	0x00001420


	//   ....[1]....
        /*008c*/ 	.word	0x00016a00


	//   ....[2]....
        /*0090*/ 	.word	0x00016b60


	//   ....[3]....
        /*0094*/ 	.word	0x00016cc0


	//   ....[4]....
        /*0098*/ 	.word	0x00016e20


	//   ....[5]....
        /*009c*/ 	.word	0x000170d0


	//   ....[6]....
        /*00a0*/ 	.word	0x00017230


	//   ....[7]....
        /*00a4*/ 	.word	0x00017390


	//   ....[8]....
        /*00a8*/ 	.word	0x000174f0


	//   ....[9]....
        /*00ac*/ 	.word	0x00017890


	//   ....[10]....
        /*00b0*/ 	.word	0x000179f0


	//   ....[11]....
        /*00b4*/ 	.word	0x00017b50


	//   ....[12]....
        /*00b8*/ 	.word	0x00017cb0


	//   ....[13]....
        /*00bc*/ 	.word	0x00017f60


	//   ....[14]....
        /*00c0*/ 	.word	0x000180c0


	//   ....[15]....
        /*00c4*/ 	.word	0x00018220


	//   ....[16]....
        /*00c8*/ 	.word	0x00018380


	//----- nvinfo : EIATTR_EXIT_INSTR_OFFSETS
	.align		4
.L_2071:
        /*00cc*/ 	.byte	0x04, 0x1c
        /*00ce*/ 	.short	(.L_2073 - .L_2072)


	//   ....[0]....
.L_2072:
        /*00d0*/ 	.word	0x00015e80


	//   ....[1]....
        /*00d4*/ 	.word	0x000167b0


	//   ....[2]....
        /*00d8*/ 	.word	0x00016e70


	//   ....[3]....
        /*00dc*/ 	.word	0x00016ec0


	//   ....[4]....
        /*00e0*/ 	.word	0x00017540


	//   ....[5]....
        /*00e4*/ 	.word	0x00017590


	//   ....[6]....
        /*00e8*/ 	.word	0x000175c0


	//   ....[7]....
        /*00ec*/ 	.word	0x00017600


	//   ....[8]....
        /*00f0*/ 	.word	0x00017640


	//   ....[9]....
        /*00f4*/ 	.word	0x00017d00


	//   ....[10]....
        /*00f8*/ 	.word	0x00017d50


	//   ....[11]....
        /*00fc*/ 	.word	0x000183d0


	//   ....[12]....
        /*0100*/ 	.word	0x00018420


	//----- nvinfo : EIATTR_MAX_THREADS
	.align		4
.L_2073:
        /*0104*/ 	.byte	0x04, 0x05
        /*0106*/ 	.short	(.L_2075 - .L_2074)
.L_2074:
        /*0108*/ 	.word	0x00000080
        /*010c*/ 	.word	0x00000001
        /*0110*/ 	.word	0x00000001


	//----- nvinfo : EIATTR_CRS_STACK_SIZE
	.align		4
.L_2075:
        /*0114*/ 	.byte	0x04, 0x1e
        /*0116*/ 	.short	(.L_2077 - .L_2076)
.L_2076:
        /*0118*/ 	.word	0x00000000


	//----- nvinfo : EIATTR_CBANK_PARAM_SIZE
	.align		4
.L_2077:
        /*011c*/ 	.byte	0x03, 0x19
        /*011e*/ 	.short	0x0418


	//----- nvinfo : EIATTR_PARAM_CBANK
	.align		4
        /*0120*/ 	.byte	0x04, 0x0a
        /*0122*/ 	.short	(.L_2079 - .L_2078)
	.align		4
.L_2078:
        /*0124*/ 	.word	index@(.nv.constant0._ZN2at6native13reduce_kernelILi128ELi4ENS0_8ReduceOpIN3c108BFloat16ENS0_14func_wrapper_tIfZNS0_11sum_functorIS4_ffEclERNS_14TensorIteratorEEUlffE_EEjfLi4ELi8EEEEEvT1_)
        /*0128*/ 	.short	0x0210
        /*012a*/ 	.short	0x0418


	//----- nvinfo : EIATTR_SW_WAR
	.align		4
.L_2079:
        /*012c*/ 	.byte	0x04, 0x36
        /*012e*/ 	.short	(.L_2081 - .L_2080)
.L_2080:
        /*0130*/ 	.word	0x00000008
.L_2081:


//--------------------- .nv.info._ZN2at6native13reduce_kernelILi512ELi1ENS0_8ReduceOpIN3c108BFloat16ENS0_14func_wrapper_tIS4_ZNS0_11sum_functorIS4_fS4_EclERNS_14TensorIteratorEEUlffE_EEjS4_Li4ELi8EEEEEvT1_ --------------------------
	.section	.nv.info._ZN2at6native13reduce_kernelILi512ELi1ENS0_8ReduceOpIN3c108BFloat16ENS0_14func_wrapper_tIS4_ZNS0_11sum_functorIS4_fS4_EclERNS_14TensorIteratorEEUlffE_EEjS4_Li4ELi8EEEEEvT1_,"",@"SHT_CUDA_INFO"
	.sectionflags	@""
	.align	4


	//----- nvinfo : EIATTR_CUDA_API_VERSION
	.align		4
        /*0000*/ 	.byte	0x04, 0x37
        /*0002*/ 	.short	(.L_2083 - .L_2082)
.L_2082:
        /*0004*/ 	.word	0x00000082


	//----- nvinfo : EIATTR_KPARAM_INFO
	.align		4
.L_2083:
        /*0008*/ 	.byte	0x04, 0x17
        /*000a*/ 	.short	(.L_2085 - .L_2084)
.L_2084:
        /*000c*/ 	.word	0x00000000
        /*0010*/ 	.short	0x0000
        /*0012*/ 	.short	0x0000
        /*0014*/ 	.byte	0x00, 0xf0, 0x61, 0x10


	//----- nvinfo : EIATTR_SPARSE_MMA_MASK
	.align		4
.L_2085:
        /*0018*/ 	.byte	0x03, 0x50
        /*001a*/ 	.short	0x0000


	//----- nvinfo : EIATTR_MAXREG_COUNT
	.align		4
        /*001c*/ 	.byte	0x03, 0x1b
        /*001e*/ 	.short	0x0020


	//----- nvinfo : EIATTR_NUM_BARRIERS
	.align		4
        /*0020*/ 	.byte	0x02, 0x4c
        /*0022*/ 	.byte	0x01
	.zero		1


	//----- nvinfo : EIATTR_EXTERNS
	.align		4
        /*0024*/ 	.byte	0x04, 0x0f
        /*0026*/ 	.short	(.L_2087 - .L_2086)


	//   ....[0]....
	.align		4
.L_2086:
        /*0028*/ 	.word	index@(__assertfail)


	//----- nvinfo : EIATTR_MERCURY_ISA_VERSION
	.align		4
.L_2087:
        /*002c*/ 	.byte	0x03, 0x5f
        /*002e*/ 	.short	0x0101


	//----- nvinfo : EIATTR_INT_WARP_WIDE_INSTR_OFFSETS
	.align		4
        /*0030*/ 	.byte	0x04, 0x31
        /*0032*/ 	.short	(.L_2089 - .L_2088)


	//   ....[0]....
.L_2088:
        /*0034*/ 	.word	0x0000e530


	//   ....[1]....
        /*0038*/ 	.word	0x0000e620


	//----- nvinfo : EIATTR_COOP_GROUP_MASK_REGIDS
	.align		4
.L_2089:
        /*003c*/ 	.byte	0x04, 0x29
        /*003e*/ 	.short	(.L_2091 - .L_2090)


	//   ....[0]....
.L_2090:
        /*0040*/ 	.word	0xffffffff


	//   ....[1]....
        /*0044*/ 	.word	0xffffffff


	//----- nvinfo : EIATTR_COOP_GROUP_INSTR_OFFSETS
	.align		4
.L_2091:
        /*0048*/ 	.byte	0x04, 0x28
        /*004a*/ 	.short	(.L_2093 - .L_2092)


	//   ....[0]....
.L_2092:
        /*004c*/ 	.word	0x0000b5d0


	//   ....[1]....
        /*0050*/ 	.word	0x0000ed50


	//----- nvinfo : EIATTR_SYSCALL_OFFSETS
	.align		4
.L_2093:
        /*0054*/ 	.byte	0x04, 0x46
        /*0056*/ 	.short	(.L_2095 - .L_2094)


	//   ....[0]....
.L_2094:
        /*0058*/ 	.word	0x0000ef90


	//   ....[1]....
        /*005c*/ 	.word	0x0000f1c0


	//   ....[2]....
        /*0060*/ 	.word	0x0000f4e0


	//   ....[3]....
        /*0064*/ 	.word	0x0000f710


	//----- nvinfo : EIATTR_EXIT_INSTR_OFFSETS
	.align		4
.L_2095:
        /*0068*/ 	.byte	0x04, 0x1c
        /*006a*/ 	.short	(.L_2097 - .L_2096)


	//   ....[0]....
.L_2096:
        /*006c*/ 	.word	0x0000e6c0


	//   ....[1]....
        /*0070*/ 	.word	0x0000eda0


	//   ....[2]....
        /*0074*/ 	.word	0x0000efe0


	//   ....[3]....
        /*0078*/ 	.word	0x0000f000


	//   ....[4]....
        /*007c*/ 	.word	0x0000f210


	//   ....[5]....
        /*0080*/ 	.word	0x0000f240


	//   ....[6]....
        /*0084*/ 	.word	0x0000f270


	//   ....[7]....
        /*0088*/ 	.word	0x0000f2b0


	//   ....[8]....
        /*008c*/ 	.word	0x0000f2f0


	//   ....[9]....
        /*0090*/ 	.word	0x0000f530


	//   ....[10]....
        /*0094*/ 	.word	0x0000f550


	//   ....[11]....
        /*0098*/ 	.word	0x0000f760


	//   ....[12]....
        /*009c*/ 	.word	0x0000f780


	//----- nvinfo : EIATTR_MAX_THREADS
	.align		4
.L_2097:
        /*00a0*/ 	.byte	0x04, 0x05
        /*00a2*/ 	.short	(.L_2099 - .L_2098)
.L_2098:
        /*00a4*/ 	.word	0x00000200
        /*00a8*/ 	.word	0x00000001
        /*00ac*/ 	.word	0x00000001


	//----- nvinfo : EIATTR_CRS_STACK_SIZE
	.align		4
.L_2099:
        /*00b0*/ 	.byte	0x04, 0x1e
        /*00b2*/ 	.short	(.L_2101 - .L_2100)
.L_2100:
        /*00b4*/ 	.word	0x00000000


	//----- nvinfo : EIATTR_CBANK_PARAM_SIZE
	.align		4
.L_2101:
        /*00b8*/ 	.byte	0x03, 0x19
        /*00ba*/ 	.short	0x0418


	//----- nvinfo : EIATTR_PARAM_CBANK
	.align		4
        /*00bc*/ 	.byte	0x04, 0x0a
        /*00be*/ 	.short	(.L_2103 - .L_2102)
	.align		4
.L_2102:
        /*00c0*/ 	.word	index@(.nv.constant0._ZN2at6native13reduce_kernelILi512ELi1ENS0_8ReduceOpIN3c108BFloat16ENS0_14func_wrapper_tIS4_ZNS0_11sum_functorIS4_fS4_EclERNS_14TensorIteratorEEUlffE_EEjS4_Li4ELi8EEEEEvT1_)
        /*00c4*/ 	.short	0x0210
        /*00c6*/ 	.short	0x0418


	//----- nvinfo : EIATTR_SW_WAR
	.align		4
.L_2103:
        /*00c8*/ 	.byte	0x04, 0x36
        /*00ca*/ 	.short	(.L_2105 - .L_2104)
.L_2104:
        /*00cc*/ 	.word	0x00000008
.L_2105:


//--------------------- .nv.info._ZN2at6native13reduce_kernelILi256ELi2ENS0_8ReduceOpIN3c108BFloat16ENS0_14func_wrapper_tIS4_ZNS0_11sum_functorIS4_fS4_EclERNS_14TensorIteratorEEUlffE_EEjS4_Li4ELi8EEEEEvT1_ --------------------------
	.section	.nv.info._ZN2at6native13reduce_kernelILi256ELi2ENS0_8ReduceOpIN3c108BFloat16ENS0_14func_wrapper_tIS4_ZNS0_11sum_functorIS4_fS4_EclERNS_14TensorIteratorEEUlffE_EEjS4_Li4ELi8EEEEEvT1_,"",@"SHT_CUDA_INFO"
	.sectionflags	@""
	.align	4


	//----- nvinfo : EIATTR_CUDA_API_VERSION
	.align		4
        /*0000*/ 	.byte	0x04, 0x37
        /*0002*/ 	.short	(.L_2107 - .L_2106)
.L_2106:
        /*0004*/ 	.word	0x00000082


	//----- nvinfo : EIATTR_KPARAM_INFO
	.align		4
.L_2107:
        /*0008*/ 	.byte	0x04, 0x17
        /*000a*/ 	.short	(.L_2109 - .L_2108)
.L_2108:
        /*000c*/ 	.word	0x00000000
        /*0010*/ 	.short	0x0000
        /*0012*/ 	.short	0x0000
        /*0014*/ 	.byte	0x00, 0xf0, 0x61, 0x10


	//----- nvinfo : EIATTR_SPARSE_MMA_MASK
	.align		4
.L_2109:
        /*0018*/ 	.byte	0x03, 0x50
        /*001a*/ 	.short	0x0000


	//----- nvinfo : EIATTR_MAXREG_COUNT
	.align		4
        /*001c*/ 	.byte	0x03, 0x1b
        /*001e*/ 	.short	0x0040


	//----- nvinfo : EIATTR_NUM_BARRIERS
	.align		4
        /*0020*/ 	.byte	0x02, 0x4c
        /*0022*/ 	.byte	0x01
	.zero		1


	//----- nvinfo : EIATTR_EXTERNS
	.align		4
        /*0024*/ 	.byte	0x04, 0x0f
        /*0026*/ 	.short	(.L_2111 - .L_2110)


	//   ....[0]....
	.align		4
.L_2110:
        /*0028*/ 	.word	index@(__assertfail)


	//----- nvinfo : EIATTR_MERCURY_ISA_VERSION
	.align		4
.L_2111:
        /*002c*/ 	.byte	0x03, 0x5f
        /*002e*/ 	.short	0x0101


	//----- nvinfo : EIATTR_INT_WARP_WIDE_INSTR_OFFSETS
	.align		4
        /*0030*/ 	.byte	0x04, 0x31
        /*0032*/ 	.short	(.L_2113 - .L_2112)


	//   ....[0]....
.L_2112:
        /*0034*/ 	.word	0x00011250


	//   ....[1]....
        /*0038*/ 	.word	0x00011340


	//----- nvinfo : EIATTR_COOP_GROUP_MASK_REGIDS
	.align		4
.L_2113:
        /*003c*/ 	.byte	0x04, 0x29
        /*003e*/ 	.short	(.L_2115 - .L_2114)


	//   ....[0]....
.L_2114:
        /*0040*/ 	.word	0xffffffff


	//   ....[1]....
        /*0044*/ 	.word	0xffffffff


	//   ....[2]....
        /*0048*/ 	.word	0xffffffff


	//   ....[3]....
        /*004c*/ 	.word	0xffffffff


	//----- nvinfo : EIATTR_COOP_GROUP_INSTR_OFFSETS
	.align		4
.L_2115:
        /*0050*/ 	.byte	0x04, 0x28
        /*0052*/ 	.short	(.L_2117 - .L_2116)


	//   ....[0]....
.L_2116:
        /*0054*/ 	.word	0x0000bfb0


	//   ....[1]....
        /*0058*/ 	.word	0x0000bfc0


	//   ....[2]....
        /*005c*/ 	.word	0x00011b30


	//   ....[3]....
        /*0060*/ 	.word	0x00011b40


	//----- nvinfo : EIATTR_SYSCALL_OFFSETS
	.align		4
.L_2117:
        /*0064*/ 	.byte	0x04, 0x46
        /*0066*/ 	.short	(.L_2119 - .L_2118)


	//   ....[0]....
.L_2118:
        /*0068*/ 	.word	0x000014b0


	//   ....[1]....
        /*006c*/ 	.word	0x00011dc0


	//   ....[2]....
        /*0070*/ 	.word	0x00011f30


	//   ....[3]....
        /*0074*/ 	.word	0x000121b0


	//   ....[4]....
        /*0078*/ 	.word	0x00012320


	//   ....[5]....
        /*007c*/ 	.word	0x00012690


	//   ....[6]....
        /*0080*/ 	.word	0x00012800


	//   ....[7]....
        /*0084*/ 	.word	0x00012a80


	//   ....[8]....
        /*0088*/ 	.word	0x00012bf0


	//----- nvinfo : EIATTR_EXIT_INSTR_OFFSETS
	.align		4
.L_2119:
        /*008c*/ 	.byte	0x04, 0x1c
        /*008e*/ 	.short	(.L_2121 - .L_2120)


	//   ....[0]....
.L_2120:
        /*0090*/ 	.word	0x00011400


	//   ....[1]....
        /*0094*/ 	.word	0x00011ba0


	//   ....[2]....
        /*0098*/ 	.word	0x00011f80


	//   ....[3]....
        /*009c*/ 	.word	0x00011fb0


	//   ....[4]....
        /*00a0*/ 	.word	0x00012370


	//   ....[5]....
        /*00a4*/ 	.word	0x000123c0


	//   ....[6]....
        /*00a8*/ 	.word	0x000123f0


	//   ....[7]....
        /*00ac*/ 	.word	0x00012430


	//   ....[8]....
        /*00b0*/ 	.word	0x00012470


	//   ....[9]....
        /*00b4*/ 	.word	0x00012850


	//   ....[10]....
        /*00b8*/ 	.word	0x00012880


	//   ....[11]....
        /*00bc*/ 	.word	0x00012c40


	//   ....[12]....
        /*00c0*/ 	.word	0x00012c90


	//----- nvinfo : EIATTR_MAX_THREADS
	.align		4
.L_2121:
        /*00c4*/ 	.byte	0x04, 0x05
        /*00c6*/ 	.short	(.L_2123 - .L_2122)
.L_2122:
        /*00c8*/ 	.word	0x00000100
        /*00cc*/ 	.word	0x00000001
        /*00d0*/ 	.word	0x00000001


	//----- nvinfo : EIATTR_CRS_STACK_SIZE
	.align		4
.L_2123:
        /*00d4*/ 	.byte	0x04, 0x1e
        /*00d6*/ 	.short	(.L_2125 - .L_2124)
.L_2124:
        /*00d8*/ 	.word	0x00000000


	//----- nvinfo : EIATTR_CBANK_PARAM_SIZE
	.align		4
.L_2125:
        /*00dc*/ 	.byte	0x03, 0x19
        /*00de*/ 	.short	0x0418


	//----- nvinfo : EIATTR_PARAM_CBANK
	.align		4
        /*00e0*/ 	.byte	0x04, 0x0a
        /*00e2*/ 	.short	(.L_2127 - .L_2126)
	.align		4
.L_2126:
        /*00e4*/ 	.word	index@(.nv.constant0._ZN2at6native13reduce_kernelILi256ELi2ENS0_8ReduceOpIN3c108BFloat16ENS0_14func_wrapper_tIS4_ZNS0_11sum_functorIS4_fS4_EclERNS_14TensorIteratorEEUlffE_EEjS4_Li4ELi8EEEEEvT1_)
        /*00e8*/ 	.short	0x0210
        /*00ea*/ 	.short	0x0418


	//----- nvinfo : EIATTR_SW_WAR
	.align		4
.L_2127:
        /*00ec*/ 	.byte	0x04, 0x36
        /*00ee*/ 	.short	(.L_2129 - .L_2128)
.L_2128:
        /*00f0*/ 	.word	0x00000008
.L_2129:


//--------------------- .nv.info._ZN2at6native13reduce_kernelILi128ELi4ENS0_8ReduceOpIN3c108BFloat16ENS0_14func_wrapper_tIS4_ZNS0_11sum_functorIS4_fS4_EclERNS_14TensorIteratorEEUlffE_EEjS4_Li4ELi8EEEEEvT1_ --------------------------
	.section	.nv.info._ZN2at6native13reduce_kernelILi128ELi4ENS0_8ReduceOpIN3c108BFloat16ENS0_14func_wrapper_tIS4_ZNS0_11sum_functorIS4_fS4_EclERNS_14TensorIteratorEEUlffE_EEjS4_Li4ELi8EEEEEvT1_,"",@"SHT_CUDA_INFO"
	.sectionflags	@""
	.align	4


	//----- nvinfo : EIATTR_CUDA_API_VERSION
	.align		4
        /*0000*/ 	.byte	0x04, 0x37
        /*0002*/ 	.short	(.L_2131 - .L_2130)
.L_2130:
        /*0004*/ 	.word	0x00000082


	//----- nvinfo : EIATTR_KPARAM_INFO
	.align		4
.L_2131:
        /*0008*/ 	.byte	0x04, 0x17
        /*000a*/ 	.short	(.L_2133 - .L_2132)
.L_2132:
        /*000c*/ 	.word	0x00000000
        /*0010*/ 	.short	0x0000
        /*0012*/ 	.short	0x0000
        /*0014*/ 	.byte	0x00, 0xf0, 0x61, 0x10


	//----- nvinfo : EIATTR_SPARSE_MMA_MASK
	.align		4
.L_2133:
        /*0018*/ 	.byte	0x03, 0x50
        /*001a*/ 	.short	0x0000


	//----- nvinfo : EIATTR_MAXREG_COUNT
	.align		4
        /*001c*/ 	.byte	0x03, 0x1b
        /*001e*/ 	.short	0x0080


	//----- nvinfo : EIATTR_NUM_BARRIERS
	.align		4
        /*0020*/ 	.byte	0x02, 0x4c
        /*0022*/ 	.byte	0x01
	.zero		1


	//----- nvinfo : EIATTR_EXTERNS
	.align		4
        /*0024*/ 	.byte	0x04, 0x0f
        /*0026*/ 	.short	(.L_2135 - .L_2134)


	//   ....[0]....
	.align		4
.L_2134:
        /*0028*/ 	.word	index@(__assertfail)


	//----- nvinfo : EIATTR_MERCURY_ISA_VERSION
	.align		4
.L_2135:
        /*002c*/ 	.byte	0x03, 0x5f
        /*002e*/ 	.short	0x0101


	//----- nvinfo : EIATTR_INT_WARP_WIDE_INSTR_OFFSETS
	.align		4
        /*0030*/ 	.byte	0x04, 0x31
        /*0032*/ 	.short	(.L_2137 - .L_2136)


	//   ....[0]....
.L_2136:
        /*0034*/ 	.word	0x000165a0


	//   ....[1]....
        /*0038*/ 	.word	0x00016690


	//----- nvinfo : EIATTR_COOP_GROUP_MASK_REGIDS
	.align		4
.L_2137:
        /*003c*/ 	.byte	0x04, 0x29
        /*003e*/ 	.short	(.L_2139 - .L_2138)


	//   ....[0]....
.L_2138:
        /*0040*/ 	.word	0xffffffff


	//   ....[1]....
        /*0044*/ 	.word	0xffffffff


	//   ....[2]....
        /*0048*/ 	.word	0xffffffff


	//   ....[3]....
        /*004c*/ 	.word	0xffffffff


	//   ....[4]....
        /*0050*/ 	.word	0xffffffff


	//   ....[5]....
        /*0054*/ 	.word	0xffffffff


	//   ....[6]....
        /*0058*/ 	.word	0xffffffff


	//   ....[7]....
        /*005c*/ 	.word	0xffffffff


	//----- nvinfo : EIATTR_COOP_GROUP_INSTR_OFFSETS
	.align		4
.L_2139:
        /*0060*/ 	.byte	0x04, 0x28
        /*0062*/ 	.short	(.L_2141 - .L_2140)


	//   ....[0]....
.L_2140:
        /*0064*/ 	.word	0x0000ccd0


	//   ....[1]....
        /*0068*/ 	.word	0x0000cce0


	//   ....[2]....
        /*006c*/ 	.word	0x0000ccf0


	//   ....[3]....
        /*0070*/ 	.word	0x0000cd00


	//   ....[4]....
        /*0074*/ 	.word	0x00016fd0


	//   ....[5]....
        /*0078*/ 	.word	0x00016fe0


	//   ....[6]....
        /*007c*/ 	.word	0x00016ff0


	//   ....[7]....
        /*0080*/ 	.word	0x00017000


	//----- nvinfo : EIATTR_SYSCALL_OFFSETS
	.align		4
.L_2141:
        /*0084*/ 	.byte	0x04, 0x46
        /*0086*/ 	.short	(.L_2143 - .L_2142)


	//   ....[0]....
.L_2142:
        /*0088*/ 	.word	0x00001420


	//   ....[1]....
        /*008c*/ 	.word	0x000172e0


	//   ....[2]....
        /*0090*/ 	.word	0x00017450


	//   ....[3]....
        /*0094*/ 	.word	0x000175c0


	//   ....[4]....
        /*0098*/ 	.word	0x00017730


	//   ....[5]....
        /*009c*/ 	.word	0x00017a30


	//   ....[6]....
        /*00a0*/ 	.word	0x00017ba0


	//   ....[7]....
        /*00a4*/ 	.word	0x00017d10


	//   ....[8]....
        /*00a8*/ 	.word	0x00017e80


	//   ....[9]....
        /*00ac*/ 	.word	0x00018270


	//   ....[10]....
        /*00b0*/ 	.word	0x000183e0


	//   ....[11]....
        /*00b4*/ 	.word	0x00018550


	//   ....[12]....
        /*00b8*/ 	.word	0x000186c0


	//   ....[13]....
        /*00bc*/ 	.word	0x000189c0


	//   ....[14]....
        /*00c0*/ 	.word	0x00018b30


	//   ....[15]....
        /*00c4*/ 	.word	0x00018ca0


	//   ....[16]....
        /*00c8*/ 	.word	0x00018e10


	//----- nvinfo : EIATTR_EXIT_INSTR_OFFSETS
	.align		4
.L_2143:
        /*00cc*/ 	.byte	0x04, 0x1c
        /*00ce*/ 	.short	(.L_2145 - .L_2144)


	//   ....[0]....
.L_2144:
        /*00d0*/ 	.word	0x00016750


	//   ....[1]....
        /*00d4*/ 	.word	0x00017080


	//   ....[2]....
        /*00d8*/ 	.word	0x00017780


	//   ....[3]....
        /*00dc*/ 	.word	0x000177d0


	//   ....[4]....
        /*00e0*/ 	.word	0x00017ed0


	//   ....[5]....
        /*00e4*/ 	.word	0x00017f60


	//   ....[6]....
        /*00e8*/ 	.word	0x00017f90


	//   ....[7]....
        /*00ec*/ 	.word	0x00017fd0


	//   ....[8]....
        /*00f0*/ 	.word	0x00018010


	//   ....[9]....
        /*00f4*/ 	.word	0x00018710


	//   ....[10]....
        /*00f8*/ 	.word	0x00018760


	//   ....[11]....
        /*00fc*/ 	.word	0x00018e60


	//   ....[12]....
        /*0100*/ 	.word	0x00018ef0


	//----- nvinfo : EIATTR_MAX_THREADS
	.align		4
.L_2145:
        /*0104*/ 	.byte	0x04, 0x05
        /*0106*/ 	.short	(.L_2147 - .L_2146)
.L_2146:
        /*0108*/ 	.word	0x00000080
        /*010c*/ 	.word	0x00000001
        /*0110*/ 	.word	0x00000001


	//----- nvinfo : EIATTR_CRS_STACK_SIZE
	.align		4
.L_2147:
        /*0114*/ 	.byte	0x04, 0x1e
        /*0116*/ 	.short	(.L_2149 - .L_2148)
.L_2148:
        /*0118*/ 	.word	0x00000000


	//----- nvinfo : EIATTR_CBANK_PARAM_SIZE
	.align		4
.L_2149:
        /*011c*/ 	.byte	0x03, 0x19
        /*011e*/ 	.short	0x0418


	//----- nvinfo : EIATTR_PARAM_CBANK
	.align		4
        /*0120*/ 	.byte	0x04, 0x0a
        /*0122*/ 	.short	(.L_2151 - .L_2150)
	.align		4
.L_2150:
        /*0124*/ 	.word	index@(.nv.constant0._ZN2at6native13reduce_kernelILi128ELi4ENS0_8ReduceOpIN3c108BFloat16ENS0_14func_wrapper_tIS4_ZNS0_11sum_functorIS4_fS4_EclERNS_14TensorIteratorEEUlffE_EEjS4_Li4ELi8EEEEEvT1_)
        /*0128*/ 	.short	0x0210
        /*012a*/ 	.short	0x0418


	//----- nvinfo : EIATTR_SW_WAR
	.align		4
.L_2151:
        /*012c*/ 	.byte	0x04, 0x36
        /*012e*/ 	.short	(.L_2153 - .L_2152)
.L_2152:
        /*0130*/ 	.word	0x00000008
.L_2153:


//--------------------- .nv.info._ZN2at6native13reduce_kernelILi512ELi1ENS0_8ReduceOpIN3c104HalfENS0_14func_wrapper_tIfZNS0_11sum_functorIS4_ffEclERNS_14TensorIteratorEEUlffE_EEjfLi4ELi8EEEEEvT1_ --------------------------
	.section	.nv.info._ZN2at6native13reduce_kernelILi512ELi1ENS0_8ReduceOpIN3c104HalfENS0_14func_wrapper_tIfZNS0_11sum_functorIS4_ffEclERNS_14TensorIteratorEEUlffE_EEjfLi4ELi8EEEEEvT1_,"",@"SHT_CUDA_INFO"
	.sectionflags	@""
	.align	4


	//----- nvinfo : EIATTR_CUDA_API_VERSION
	.align		4
        /*0000*/ 	.byte	0x04, 0x37
        /*0002*/ 	.short	(.L_2155 - .L_2154)
.L_2154:
        /*0004*/ 	.word	0x00000082


	//----- nvinfo : EIATTR_KPARAM_INFO
	.align		4
.L_2155:
        /*0008*/ 	.byte	0x04, 0x17
        /*000a*/ 	.short	(.L_2157 - .L_2156)
.L_2156:
        /*000c*/ 	.word	0x00000000
        /*0010*/ 	.short	0x0000
        /*0012*/ 	.short	0x0000
        /*0014*/ 	.byte	0x00, 0xf0, 0x61, 0x10


	//----- nvinfo : EIATTR_SPARSE_MMA_MASK
	.align		4
.L_2157:
        /*0018*/ 	.byte	0x03, 0x50
        /*001a*/ 	.short	0x0000


	//----- nvinfo : EIATTR_MAXREG_COUNT
	.align		4
        /*001c*/ 	.byte	0x03, 0x1b
        /*001e*/ 	.short	0x0020


	//----- nvinfo : EIATTR_NUM_BARRIERS
	.align		4
        /*0020*/ 	.byte	0x02, 0x4c
        /*0022*/ 	.byte	0x01
	.zero		1


	//----- nvinfo : EIATTR_EXTERNS
	.align		4
        /*0024*/ 	.byte	0x04, 0x0f
        /*0026*/ 	.short	(.L_2159 - .L_2158)


	//   ....[0]....
	.align		4
.L_2158:
        /*0028*/ 	.word	index@(__assertfail)


	//----- nvinfo : EIATTR_MERCURY_ISA_VERSION
	.align		4
.L_2159:
        /*002c*/ 	.byte	0x03, 0x5f
        /*002e*/ 	.short	0x0101


	//----- nvinfo : EIATTR_INT_WARP_WIDE_INSTR_OFFSETS
	.align		4
        /*0030*/ 	.byte	0x04, 0x31
        /*0032*/ 	.short	(.L_2161 - .L_2160)


	//   ....[0]....
.L_2160:
        /*0034*/ 	.word	0x0000dcc0


	//   ....[1]....
        /*0038*/ 	.word	0x0000ddb0


	//----- nvinfo : EIATTR_COOP_GROUP_MASK_REGIDS
	.align		4
.L_2161:
        /*003c*/ 	.byte	0x04, 0x29
        /*003e*/ 	.short	(.L_2163 - .L_2162)


	//   ....[0]....
.L_2162:
        /*0040*/ 	.word	0xffffffff


	//   ....[1]....
        /*0044*/ 	.word	0xffffffff


	//----- nvinfo : EIATTR_COOP_GROUP_INSTR_OFFSETS
	.align		4
.L_2163:
        /*0048*/ 	.byte	0x04, 0x28
        /*004a*/ 	.short	(.L_2165 - .L_2164)


	//   ....[0]....
.L_2164:
        /*004c*/ 	.word	0x0000b5a0


	//   ....[1]....
        /*0050*/ 	.word	0x0000e4e0


	//----- nvinfo : EIATTR_SYSCALL_OFFSETS
	.align		4
.L_2165:
        /*0054*/ 	.byte	0x04, 0x46
        /*0056*/ 	.short	(.L_2167 - .L_2166)


	//   ....[0]....
.L_2166:
        /*0058*/ 	.word	0x0000e710


	//   ....[1]....
        /*005c*/ 	.word	0x0000e920


	//   ....[2]....
        /*0060*/ 	.word	0x0000ec20


	//   ....[3]....
        /*0064*/ 	.word	0x0000ee30


	//----- nvinfo : EIATTR_EXIT_INSTR_OFFSETS
	.align		4
.L_2167:
        /*0068*/ 	.byte	0x04, 0x1c
        /*006a*/ 	.short	(.L_2169 - .L_2168)


	//   ....[0]....
.L_2168:
        /*006c*/ 	.word	0x0000de50


	//   ....[1]....
        /*0070*/ 	.word	0x0000e530


	//   ....[2]....
        /*0074*/ 	.word	0x0000e760


	//   ....[3]....
        /*0078*/ 	.word	0x0000e780


	//   ....[4]....
        /*007c*/ 	.word	0x0000e970


	//   ....[5]....
        /*0080*/ 	.word	0x0000e990


	//   ....[6]....
        /*0084*/ 	.word	0x0000e9c0


	//   ....[7]....
        /*0088*/ 	.word	0x0000ea00


	//   ....[8]....
        /*008c*/ 	.word	0x0000ea40


	//   ....[9]....
        /*0090*/ 	.word	0x0000ec70


	//   ....[10]....
        /*0094*/ 	.word	0x0000ec90


	//   ....[11]....
        /*0098*/ 	.word	0x0000ee80


	//   ....[12]....
        /*009c*/ 	.word	0x0000eea0


	//----- nvinfo : EIATTR_MAX_THREADS
	.align		4
.L_2169:
        /*00a0*/ 	.byte	0x04, 0x05
        /*00a2*/ 	.short	(.L_2171 - .L_2170)
.L_2170:
        /*00a4*/ 	.word	0x00000200
        /*00a8*/ 	.word	0x00000001
        /*00ac*/ 	.word	0x00000001


	//----- nvinfo : EIATTR_CRS_STACK_SIZE
	.align		4
.L_2171:
        /*00b0*/ 	.byte	0x04, 0x1e
        /*00b2*/ 	.short	(.L_2173 - .L_2172)
.L_2172:
        /*00b4*/ 	.word	0x00000000


	//----- nvinfo : EIATTR_CBANK_PARAM_SIZE
	.align		4
.L_2173:
        /*00b8*/ 	.byte	0x03, 0x19
        /*00ba*/ 	.short	0x0418


	//----- nvinfo : EIATTR_PARAM_CBANK
	.align		4
        /*00bc*/ 	.byte	0x04, 0x0a
        /*00be*/ 	.short	(.L_2175 - .L_2174)
	.align		4
.L_2174:
        /*00c0*/ 	.word	index@(.nv.constant0._ZN2at6native13reduce_kernelILi512ELi1ENS0_8ReduceOpIN3c104HalfENS0_14func_wrapper_tIfZNS0_11sum_functorIS4_ffEclERNS_14TensorIteratorEEUlffE_EEjfLi4ELi8EEEEEvT1_)
        /*00c4*/ 	.short	0x0210
        /*00c6*/ 	.short	0x0418


	//----- nvinfo : EIATTR_SW_WAR
	.align		4
.L_2175:
        /*00c8*/ 	.byte	0x04, 0x36
        /*00ca*/ 	.short	(.L_2177 - .L_2176)
.L_2176:
        /*00cc*/ 	.word	0x00000008
.L_2177:


//--------------------- .nv.info._ZN2at6native13reduce_kernelILi256ELi2ENS0_8ReduceOpIN3c104HalfENS0_14func_wrapper_tIfZNS0_11sum_functorIS4_ffEclERNS_14TensorIteratorEEUlffE_EEjfLi4ELi8EEEEEvT1_ --------------------------
	.section	.nv.info._ZN2at6native13reduce_kernelILi256ELi2ENS0_8ReduceOpIN3c104HalfENS0_14func_wrapper_tIfZNS0_11sum_functorIS4_ffEclERNS_14TensorIteratorEEUlffE_EEjfLi4ELi8EEEEEvT1_,"",@"SHT_CUDA_INFO"
	.sectionflags	@""
	.align	4


	//----- nvinfo : EIATTR_CUDA_API_VERSION
	.align		4
        /*0000*/ 	.byte	0x04, 0x37
        /*0002*/ 	.short	(.L_2179 - .L_2178)
.L_2178:
        /*0004*/ 	.word	0x00000082


	//----- nvinfo : EIATTR_KPARAM_INFO
	.align		4
.L_2179:
        /*0008*/ 	.byte	0x04, 0x17
        /*000a*/ 	.short	(.L_2181 - .L_2180)
.L_2180:
        /*000c*/ 	.word	0x00000000
        /*0010*/ 	.short	0x0000
        /*0012*/ 	.short	0x0000
        /*0014*/ 	.byte	0x00, 0xf0, 0x61, 0x10


	//----- nvinfo : EIATTR_SPARSE_MMA_MASK
	.align		4
.L_2181:
        /*0018*/ 	.byte	0x03, 0x50
        /*001a*/ 	.short	0x0000


	//----- nvinfo : EIATTR_MAXREG_COUNT
	.align		4
        /*001c*/ 	.byte	0x03, 0x1b
        /*001e*/ 	.short	0x0040


	//----- nvinfo : EIATTR_NUM_BARRIERS
	.align		4
        /*0020*/ 	.byte	0x02, 0x4c
        /*0022*/ 	.byte	0x01
	.zero		1


	//----- nvinfo : EIATTR_EXTERNS
	.align		4
        /*0024*/ 	.byte	0x04, 0x0f
        /*0026*/ 	.short	(.L_2183 - .L_2182)


	//   ....[0]....
	.align		4
.L_2182:
        /*0028*/ 	.word	index@(__assertfail)


	//----- nvinfo : EIATTR_MERCURY_ISA_VERSION
	.align		4
.L_2183:
        /*002c*/ 	.byte	0x03, 0x5f
        /*002e*/ 	.short	0x0101


	//----- nvinfo : EIATTR_INT_WARP_WIDE_INSTR_OFFSETS
	.align		4
        /*0030*/ 	.byte	0x04, 0x31
        /*0032*/ 	.short	(.L_2185 - .L_2184)


	//   ....[0]....
.L_2184:
        /*0034*/ 	.word	0x000106c0


	//   ....[1]....
        /*0038*/ 	.word	0x000107b0


	//----- nvinfo : EIATTR_COOP_GROUP_MASK_REGIDS
	.align		4
.L_2185:
        /*003c*/ 	.byte	0x04, 0x29
        /*003e*/ 	.short	(.L_2187 - .L_2186)


	//   ....[0]....
.L_2186:
        /*0040*/ 	.word	0xffffffff


	//   ....[1]....
        /*0044*/ 	.word	0xffffffff


	//   ....[2]....
        /*0048*/ 	.word	0xffffffff


	//   ....[3]....
        /*004c*/ 	.word	0xffffffff


	//----- nvinfo : EIATTR_COOP_GROUP_INSTR_OFFSETS
	.align		4
.L_2187:
        /*0050*/ 	.byte	0x04, 0x28
        /*0052*/ 	.short	(.L_2189 - .L_2188)


	//   ....[0]....
.L_2188:
        /*0054*/ 	.word	0x0000bcb0


	//   ....[1]....
        /*0058*/ 	.word	0x0000bcc0


	//   ....[2]....
        /*005c*/ 	.word	0x00010fa0


	//   ....[3]....
        /*0060*/ 	.word	0x00010fb0


	//----- nvinfo : EIATTR_SYSCALL_OFFSETS
	.align		4
.L_2189:
        /*0064*/ 	.byte	0x04, 0x46
        /*0066*/ 	.short	(.L_2191 - .L_2190)


	//   ....[0]....
.L_2190:
        /*0068*/ 	.word	0x000014b0


	//   ....[1]....
        /*006c*/ 	.word	0x00011220


	//   ....[2]....
        /*0070*/ 	.word	0x00011380


	//   ....[3]....
        /*0074*/ 	.word	0x000115d0


	//   ....[4]....
        /*0078*/ 	.word	0x00011730


	//   ....[5]....
        /*007c*/ 	.word	0x00011a70


	//   ....[6]....
        /*0080*/ 	.word	0x00011bd0


	//   ....[7]....
        /*0084*/ 	.word	0x00011e20


	//   ....[8]....
        /*0088*/ 	.word	0x00011f80


	//----- nvinfo : EIATTR_EXIT_INSTR_OFFSETS
	.align		4
.L_2191:
        /*008c*/ 	.byte	0x04, 0x1c
        /*008e*/ 	.short	(.L_2193 - .L_2192)


	//   ....[0]....
.L_2192:
        /*0090*/ 	.word	0x00010870


	//   ....[1]....
        /*0094*/ 	.word	0x00011010


	//   ....[2]....
        /*0098*/ 	.word	0x000113d0


	//   ....[3]....
        /*009c*/ 	.word	0x00011400


	//   ....[4]....
        /*00a0*/ 	.word	0x00011780


	//   ....[5]....
        /*00a4*/ 	.word	0x000117b0


	//   ....[6]....
        /*00a8*/ 	.word	0x000117e0


	//   ....[7]....
        /*00ac*/ 	.word	0x00011820


	//   ....[8]....
        /*00b0*/ 	.word	0x00011860


	//   ....[9]....
        /*00b4*/ 	.word	0x00011c20


	//   ....[10]....
        /*00b8*/ 	.word	0x00011c50


	//   ....[11]....
        /*00bc*/ 	.word	0x00011fd0


	//   ....[12]....
        /*00c0*/ 	.word	0x00012000


	//----- nvinfo : EIATTR_MAX_THREADS
	.align		4
.L_2193:
        /*00c4*/ 	.byte	0x04, 0x05
        /*00c6*/ 	.short	(.L_2195 - .L_2194)
.L_2194:
        /*00c8*/ 	.word	0x00000100
        /*00cc*/ 	.word	0x00000001
        /*00d0*/ 	.word	0x00000001


	//----- nvinfo : EIATTR_CRS_STACK_SIZE
	.align		4
.L_2195:
        /*00d4*/ 	.byte	0x04, 0x1e
        /*00d6*/ 	.short	(.L_2197 - .L_2196)
.L_2196:
        /*00d8*/ 	.word	0x00000000


	//----- nvinfo : EIATTR_CBANK_PARAM_SIZE
	.align		4
.L_2197:
        /*00dc*/ 	.byte	0x03, 0x19
        /*00de*/ 	.short	0x0418


	//----- nvinfo : EIATTR_PARAM_CBANK
	.align		4
        /*00e0*/ 	.byte	0x04, 0x0a
        /*00e2*/ 	.short	(.L_2199 - .L_2198)
	.align		4
.L_2198:
        /*00e4*/ 	.word	index@(.nv.constant0._ZN2at6native13reduce_kernelILi256ELi2ENS0_8ReduceOpIN3c104HalfENS0_14func_wrapper_tIfZNS0_11sum_functorIS4_ffEclERNS_14TensorIteratorEEUlffE_EEjfLi4ELi8EEEEEvT1_)
        /*00e8*/ 	.short	0x0210
        /*00ea*/ 	.short	0x0418


	//----- nvinfo : EIATTR_SW_WAR
	.align		4
.L_2199:
        /*00ec*/ 	.byte	0x04, 0x36
        /*00ee*/ 	.short	(.L_2201 - .L_2200)
.L_2200:
        /*00f0*/ 	.word	0x00000008
.L_2201:


//--------------------- .nv.info._ZN2at6native13reduce_kernelILi128ELi4ENS0_8ReduceOpIN3c104HalfENS0_14func_wrapper_tIfZNS0_11sum_functorIS4_ffEclERNS_14TensorIteratorEEUlffE_EEjfLi4ELi8EEEEEvT1_ --------------------------
	.section	.nv.info._ZN2at6native13reduce_kernelILi128ELi4ENS0_8ReduceOpIN3c104HalfENS0_14func_wrapper_tIfZNS0_11sum_functorIS4_ffEclERNS_14TensorIteratorEEUlffE_EEjfLi4ELi8EEEEEvT1_,"",@"SHT_CUDA_INFO"
	.sectionflags	@""
	.align	4


	//----- nvinfo : EIATTR_CUDA_API_VERSION
	.align		4
        /*0000*/ 	.byte	0x04, 0x37
        /*0002*/ 	.short	(.L_2203 - .L_2202)
.L_2202:
        /*0004*/ 	.word	0x00000082


	//----- nvinfo : EIATTR_KPARAM_INFO
	.align		4
.L_2203:
        /*0008*/ 	.byte	0x04, 0x17
        /*000a*/ 	.short	(.L_2205 - .L_2204)
.L_2204:
        /*000c*/ 	.word	0x00000000
        /*0010*/ 	.short	0x0000
        /*0012*/ 	.short	0x0000
        /*0014*/ 	.byte	0x00, 0xf0, 0x61, 0x10


	//----- nvinfo : EIATTR_SPARSE_MMA_MASK
	.align		4
.L_2205:
        /*0018*/ 	.byte	0x03, 0x50
        /*001a*/ 	.short	0x0000


	//----- nvinfo : EIATTR_MAXREG_COUNT
	.align		4
        /*001c*/ 	.byte	0x03, 0x1b
        /*001e*/ 	.short	0x0080


	//----- nvinfo : EIATTR_NUM_BARRIERS
	.align		4
        /*0020*/ 	.byte	0x02, 0x4c
        /*0022*/ 	.byte	0x01
	.zero		1


	//----- nvinfo : EIATTR_EXTERNS
	.align		4
        /*0024*/ 	.byte	0x04, 0x0f
        /*0026*/ 	.short	(.L_2207 - .L_2206)


	//   ....[0]....
	.align		4
.L_2206:
        /*0028*/ 	.word	index@(__assertfail)


	//----- nvinfo : EIATTR_MERCURY_ISA_VERSION
	.align		4
.L_2207:
        /*002c*/ 	.byte	0x03, 0x5f
        /*002e*/ 	.short	0x0101


	//----- nvinfo : EIATTR_INT_WARP_WIDE_INSTR_OFFSETS
	.align		4
        /*0030*/ 	.byte	0x04, 0x31
        /*0032*/ 	.short	(.L_2209 - .L_2208)


	//   ....[0]....
.L_2208:
        /*0034*/ 	.word	0x00015880


	//   ....[1]....
        /*0038*/ 	.word	0x00015970


	//----- nvinfo : EIATTR_COOP_GROUP_MASK_REGIDS
	.align		4
.L_2209:
        /*003c*/ 	.byte	0x04, 0x29
        /*003e*/ 	.short	(.L_2211 - .L_2210)


	//   ....[0]....
.L_2210:
        /*0040*/ 	.word	0xffffffff


	//   ....[1]....
        /*0044*/ 	.word	0xffffffff


	//   ....[2]....
        /*0048*/ 	.word	0xffffffff


	//   ....[3]....
        /*004c*/ 	.word	0xffffffff


	//   ....[4]....
        /*0050*/ 	.word	0xffffffff


	//   ....[5]....
        /*0054*/ 	.word	0xffffffff


	//   ....[6]....
        /*0058*/ 	.word	0xffffffff


	//   ....[7]....
        /*005c*/ 	.word	0xffffffff


	//----- nvinfo : EIATTR_COOP_GROUP_INSTR_OFFSETS
	.align		4
.L_2211:
        /*0060*/ 	.byte	0x04, 0x28
        /*0062*/ 	.short	(.L_2213 - .L_2212)


	//   ....[0]....
.L_2212:
        /*0064*/ 	.word	0x0000c880


	//   ....[1]....
        /*0068*/ 	.word	0x0000c890


	//   ....[2]....
        /*006c*/ 	.word	0x0000c8a0


	//   ....[3]....
        /*0070*/ 	.word	0x0000c8b0


	//   ....[4]....
        /*0074*/ 	.word	0x000162b0


	//   ....[5]....
        /*0078*/ 	.word	0x000162c0


	//   ....[6]....
        /*007c*/ 	.word	0x000162d0


	//   ....[7]....
        /*0080*/ 	.word	0x000162e0


	//----- nvinfo : EIATTR_SYSCALL_OFFSETS
	.align		4
.L_2213:
        /*0084*/ 	.byte	0x04, 0x46
        /*0086*/ 	.short	(.L_2215 - .L_2214)


	//   ....[0]....
.L_2214:
        /*0088*/ 	.word	0x00001420


	//   ....[1]....
        /*008c*/ 	.word	0x000165b0


	//   ....[2]....
        /*0090*/ 	.word	0x00016710


	//   ....[3]....
        /*0094*/ 	.word	0x00016870


	//   ....[4]....
        /*0098*/ 	.word	0x000169d0


	//   ....[5]....
        /*009c*/ 	.word	0x00016c80


	//   ....[6]....
        /*00a0*/ 	.word	0x00016de0


	//   ....[7]....
        /*00a4*/ 	.word	0x00016f40


	//   ....[8]....
        /*00a8*/ 	.word	0x000170a0


	//   ....[9]....
        /*00ac*/ 	.word	0x00017440


	//   ....[10]....
        /*00b0*/ 	.word	0x000175a0


	//   ....[11]....
        /*00b4*/ 	.word	0x00017700


	//   ....[12]....
        /*00b8*/ 	.word	0x00017860


	//   ....[13]....
        /*00bc*/ 	.word	0x00017b10


	//   ....[14]....
        /*00c0*/ 	.word	0x00017c70


	//   ....[15]....
        /*00c4*/ 	.word	0x00017dd0


	//   ....[16]....
        /*00c8*/ 	.word	0x00017f30


	//----- nvinfo : EIATTR_EXIT_INSTR_OFFSETS
	.align		4
.L_2215:
        /*00cc*/ 	.byte	0x04, 0x1c
        /*00ce*/ 	.short	(.L_2217 - .L_2216)


	//   ....[0]....
.L_2216:
        /*00d0*/ 	.word	0x00015a30


	//   ....[1]....
        /*00d4*/ 	.word	0x00016360


	//   ....[2]....
        /*00d8*/ 	.word	0x00016a20


	//   ....[3]....
        /*00dc*/ 	.word	0x00016a70


	//   ....[4]....
        /*00e0*/ 	.word	0x000170f0


	//   ....[5]....
        /*00e4*/ 	.word	0x00017140


	//   ....[6]....
        /*00e8*/ 	.word	0x00017170


	//   ....[7]....
        /*00ec*/ 	.word	0x000171b0


	//   ....[8]....
        /*00f0*/ 	.word	0x000171f0


	//   ....[9]....
        /*00f4*/ 	.word	0x000178b0


	//   ....[10]....
        /*00f8*/ 	.word	0x00017900


	//   ....[11]....
        /*00fc*/ 	.word	0x00017f80


	//   ....[12]....
        /*0100*/ 	.word	0x00017fd0


	//----- nvinfo : EIATTR_MAX_THREADS
	.align		4
.L_2217:
        /*0104*/ 	.byte	0x04, 0x05
        /*0106*/ 	.short	(.L_2219 - .L_2218)
.L_2218:
        /*0108*/ 	.word	0x00000080
        /*010c*/ 	.word	0x00000001
        /*0110*/ 	.word	0x00000001


	//----- nvinfo : EIATTR_CRS_STACK_SIZE
	.align		4
.L_2219:
        /*0114*/ 	.byte	0x04, 0x1e
        /*0116*/ 	.short	(.L_2221 - .L_2220)
.L_2220:
        /*0118*/ 	.word	0x00000000


	//----- nvinfo : EIATTR_CBANK_PARAM_SIZE
	.align		4
.L_2221:
        /*011c*/ 	.byte	0x03, 0x19
        /*011e*/ 	.short	0x0418


	//----- nvinfo : EIATTR_PARAM_CBANK
	.align		4
        /*0120*/ 	.byte	0x04, 0x0a
        /*0122*/ 	.short	(.L_2223 - .L_2222)
	.align		4
.L_2222:
        /*0124*/ 	.word	index@(.nv.constant0._ZN2at6native13reduce_kernelILi128ELi4ENS0_8ReduceOpIN3c104HalfENS0_14func_wrapper_tIfZNS0_11sum_functorIS4_ffEclERNS_14TensorIteratorEEUlffE_EEjfLi4ELi8EEEEEvT1_)
        /*0128*/ 	.short	0x0210
        /*012a*/ 	.short	0x0418


	//----- nvinfo : EIATTR_SW_WAR
	.align		4
.L_2223:
        /*012c*/ 	.byte	0x04, 0x36
        /*012e*/ 	.short	(.L_2225 - .L_2224)
.L_2224:
        /*0130*/ 	.word	0x00000008
.L_2225:


//--------------------- .nv.info._ZN2at6native13reduce_kernelILi512ELi1ENS0_8ReduceOpIN3c104HalfENS0_14func_wrapper_tIS4_ZNS0_11sum_functorIS4_fS4_EclERNS_14TensorIteratorEEUlffE_EEjS4_Li4ELi8EEEEEvT1_ --------------------------
	.section	.nv.info._ZN2at6native13reduce_kernelILi512ELi1ENS0_8ReduceOpIN3c104HalfENS0_14func_wrapper_tIS4_ZNS0_11sum_functorIS4_fS4_EclERNS_14TensorIteratorEEUlffE_EEjS4_Li4ELi8EEEEEvT1_,"",@"SHT_CUDA_INFO"
	.sectionflags	@""
	.align	4


	//----- nvinfo : EIATTR_CUDA_API_VERSION
	.align		4
        /*0000*/ 	.byte	0x04, 0x37
        /*0002*/ 	.short	(.L_2227 - .L_2226)
.L_2226:
        /*0004*/ 	.word	0x00000082


	//----- nvinfo : EIATTR_KPARAM_INFO
	.align		4
.L_2227:
        /*0008*/ 	.byte	0x04, 0x17
        /*000a*/ 	.short	(.L_2229 - .L_2228)
.L_2228:
        /*000c*/ 	.word	0x00000000
        /*0010*/ 	.short	0x0000
        /*0012*/ 	.short	0x0000
        /*0014*/ 	.byte	0x00, 0xf0, 0x61, 0x10


	//----- nvinfo : EIATTR_SPARSE_MMA_MASK
	.align		4
.L_2229:
        /*0018*/ 	.byte	0x03, 0x50
        /*001a*/ 	.short	0x0000


	//----- nvinfo : EIATTR_MAXREG_COUNT
	.align		4
        /*001c*/ 	.byte	0x03, 0x1b
        /*001e*/ 	.short	0x0020


	//----- nvinfo : EIATTR_NUM_BARRIERS
	.align		4
        /*0020*/ 	.byte	0x02, 0x4c
        /*0022*/ 	.byte	0x01
	.zero		1


	//----- nvinfo : EIATTR_EXTERNS
	.align		4
        /*0024*/ 	.byte	0x04, 0x0f
        /*0026*/ 	.short	(.L_2231 - .L_2230)


	//   ....[0]....
	.align		4
.L_2230:
        /*0028*/ 	.word	index@(__assertfail)


	//----- nvinfo : EIATTR_MERCURY_ISA_VERSION
	.align		4
.L_2231:
        /*002c*/ 	.byte	0x03, 0x5f
        /*002e*/ 	.short	0x0101


	//----- nvinfo : EIATTR_INT_WARP_WIDE_INSTR_OFFSETS
	.align		4
        /*0030*/ 	.byte	0x04, 0x31
        /*0032*/ 	.short	(.L_2233 - .L_2232)


	//   ....[0]....
.L_2232:
        /*0034*/ 	.word	0x0000e4f0


	//   ....[1]....
        /*0038*/ 	.word	0x0000e5e0


	//----- nvinfo : EIATTR_COOP_GROUP_MASK_REGIDS
	.align		4
.L_2233:
        /*003c*/ 	.byte	0x04, 0x29
        /*003e*/ 	.short	(.L_2235 - .L_2234)


	//   ....[0]....
.L_2234:
        /*0040*/ 	.word	0xffffffff


	//   ....[1]....
        /*0044*/ 	.word	0xffffffff


	//----- nvinfo : EIATTR_COOP_GROUP_INSTR_OFFSETS
	.align		4
.L_2235:
        /*0048*/ 	.byte	0x04, 0x28
        /*004a*/ 	.short	(.L_2237 - .L_2236)


	//   ....[0]....
.L_2236:
        /*004c*/ 	.word	0x0000b590


	//   ....[1]....
        /*0050*/ 	.word	0x0000ed10


	//----- nvinfo : EIATTR_SYSCALL_OFFSETS
	.align		4
.L_2237:
        /*0054*/ 	.byte	0x04, 0x46
        /*0056*/ 	.short	(.L_2239 - .L_2238)


	//   ....[0]....
.L_2238:
        /*0058*/ 	.word	0x0000ef50


	//   ....[1]....
        /*005c*/ 	.word	0x0000f180


	//   ....[2]....
        /*0060*/ 	.word	0x0000f4a0


	//   ....[3]....
        /*0064*/ 	.word	0x0000f6d0


	//----- nvinfo : EIATTR_EXIT_INSTR_OFFSETS
	.align		4
.L_2239:
        /*0068*/ 	.byte	0x04, 0x1c
        /*006a*/ 	.short	(.L_2241 - .L_2240)


	//   ....[0]....
.L_2240:
        /*006c*/ 	.word	0x0000e680


	//   ....[1]....
        /*0070*/ 	.word	0x0000ed60


	//   ....[2]....
        /*0074*/ 	.word	0x0000efa0


	//   ....[3]....
        /*0078*/ 	.word	0x0000efc0


	//   ....[4]....
        /*007c*/ 	.word	0x0000f1d0


	//   ....[5]....
        /*0080*/ 	.word	0x0000f200


	//   ....[6]....
        /*0084*/ 	.word	0x0000f230


	//   ....[7]....
        /*0088*/ 	.word	0x0000f270


	//   ....[8]....
        /*008c*/ 	.word	0x0000f2b0


	//   ....[9]....
        /*0090*/ 	.word	0x0000f4f0


	//   ....[10]....
        /*0094*/ 	.word	0x0000f510


	//   ....[11]....
        /*0098*/ 	.word	0x0000f720


	//   ....[12]....
        /*009c*/ 	.word	0x0000f740


	//----- nvinfo : EIATTR_MAX_THREADS
	.align		4
.L_2241:
        /*00a0*/ 	.byte	0x04, 0x05
        /*00a2*/ 	.short	(.L_2243 - .L_2242)
.L_2242:
        /*00a4*/ 	.word	0x00000200
        /*00a8*/ 	.word	0x00000001
        /*00ac*/ 	.word	0x00000001


	//----- nvinfo : EIATTR_CRS_STACK_SIZE
	.align		4
.L_2243:
        /*00b0*/ 	.byte	0x04, 0x1e
        /*00b2*/ 	.short	(.L_2245 - .L_2244)
.L_2244:
        /*00b4*/ 	.word	0x00000000


	//----- nvinfo : EIATTR_CBANK_PARAM_SIZE
	.align		4
.L_2245:
        /*00b8*/ 	.byte	0x03, 0x19
        /*00ba*/ 	.short	0x0418


	//----- nvinfo : EIATTR_PARAM_CBANK
	.align		4
        /*00bc*/ 	.byte	0x04, 0x0a
        /*00be*/ 	.short	(.L_2247 - .L_2246)
	.align		4
.L_2246:
        /*00c0*/ 	.word	index@(.nv.constant0._ZN2at6native13reduce_kernelILi512ELi1ENS0_8ReduceOpIN3c104HalfENS0_14func_wrapper_tIS4_ZNS0_11sum_functorIS4_fS4_EclERNS_14TensorIteratorEEUlffE_EEjS4_Li4ELi8EEEEEvT1_)
        /*00c4*/ 	.short	0x0210
        /*00c6*/ 	.short	0x0418


	//----- nvinfo : EIATTR_SW_WAR
	.align		4
.L_2247:
        /*00c8*/ 	.byte	0x04, 0x36
        /*00ca*/ 	.short	(.L_2249 - .L_2248)
.L_2248:
        /*00cc*/ 	.word	0x00000008
.L_2249:


//--------------------- .nv.info._ZN2at6native13reduce_kernelILi256ELi2ENS0_8ReduceOpIN3c104HalfENS0_14func_wrapper_tIS4_ZNS0_11sum_functorIS4_fS4_EclERNS_14TensorIteratorEEUlffE_EEjS4_Li4ELi8EEEEEvT1_ --------------------------
	.section	.nv.info._ZN2at6native13reduce_kernelILi256ELi2ENS0_8ReduceOpIN3c104HalfENS0_14func_wrapper_tIS4_ZNS0_11sum_functorIS4_fS4_EclERNS_14TensorIteratorEEUlffE_EEjS4_Li4ELi8EEEEEvT1_,"",@"SHT_CUDA_INFO"
	.sectionflags	@""
	.align	4


	//----- nvinfo : EIATTR_CUDA_API_VERSION
	.align		4
        /*0000*/ 	.byte	0x04, 0x37
        /*0002*/ 	.short	(.L_2251 - .L_2250)
.L_2250:
        /*0004*/ 	.word	0x00000082


	//----- nvinfo : EIATTR_KPARAM_INFO
	.align		4
.L_2251:
        /*0008*/ 	.byte	0x04, 0x17
        /*000a*/ 	.short	(.L_2253 - .L_2252)
.L_2252:
        /*000c*/ 	.word	0x00000000
        /*0010*/ 	.short	0x0000
        /*0012*/ 	.short	0x0000
        /*0014*/ 	.byte	0x00, 0xf0, 0x61, 0x10


	//----- nvinfo : EIATTR_SPARSE_MMA_MASK
	.align		4
.L_2253:
        /*0018*/ 	.byte	0x03, 0x50
        /*001a*/ 	.short	0x0000


	//----- nvinfo : EIATTR_MAXREG_COUNT
	.align		4
        /*001c*/ 	.byte	0x03, 0x1b
        /*001e*/ 	.short	0x0040


	//----- nvinfo : EIATTR_NUM_BARRIERS
	.align		4
        /*0020*/ 	.byte	0x02, 0x4c
        /*0022*/ 	.byte	0x01
	.zero		1


	//----- nvinfo : EIATTR_EXTERNS
	.align		4
        /*0024*/ 	.byte	0x04, 0x0f
        /*0026*/ 	.short	(.L_2255 - .L_2254)


	//   ....[0]....
	.align		4
.L_2254:
        /*0028*/ 	.word	index@(__assertfail)


	//----- nvinfo : EIATTR_MERCURY_ISA_VERSION
	.align		4
.L_2255:
        /*002c*/ 	.byte	0x03, 0x5f
        /*002e*/ 	.short	0x0101


	//----- nvinfo : EIATTR_INT_WARP_WIDE_INSTR_OFFSETS
	.align		4
        /*0030*/ 	.byte	0x04, 0x31
        /*0032*/ 	.short	(.L_2257 - .L_2256)


	//   ....[0]....
.L_2256:
        /*0034*/ 	.word	0x00010f50


	//   ....[1]....
        /*0038*/ 	.word	0x00011040


	//----- nvinfo : EIATTR_COOP_GROUP_MASK_REGIDS
	.align		4
.L_2257:
        /*003c*/ 	.byte	0x04, 0x29
        /*003e*/ 	.short	(.L_2259 - .L_2258)


	//   ....[0]....
.L_2258:
        /*0040*/ 	.word	0xffffffff


	//   ....[1]....
        /*0044*/ 	.word	0xffffffff


	//   ....[2]....
        /*0048*/ 	.word	0xffffffff


	//   ....[3]....
        /*004c*/ 	.word	0xffffffff


	//----- nvinfo : EIATTR_COOP_GROUP_INSTR_OFFSETS
	.align		4
.L_2259:
        /*0050*/ 	.byte	0x04, 0x28
        /*0052*/ 	.short	(.L_2261 - .L_2260)


	//   ....[0]....
.L_2260:
        /*0054*/ 	.word	0x0000bcb0


	//   ....[1]....
        /*0058*/ 	.word	0x0000bcc0


	//   ....[2]....
        /*005c*/ 	.word	0x00011830


	//   ....[3]....
        /*0060*/ 	.word	0x00011840


	//----- nvinfo : EIATTR_SYSCALL_OFFSETS
	.align		4
.L_2261:
        /*0064*/ 	.byte	0x04, 0x46
        /*0066*/ 	.short	(.L_2263 - .L_2262)


	//   ....[0]....
.L_2262:
        /*0068*/ 	.word	0x000014b0


	//   ....[1]....
        /*006c*/ 	.word	0x00011ac0


	//   ....[2]....
        /*0070*/ 	.word	0x00011c30


	//   ....[3]....
        /*0074*/ 	.word	0x00011eb0


	//   ....[4]....
        /*0078*/ 	.word	0x00012020


	//   ....[5]....
        /*007c*/ 	.word	0x00012390


	//   ....[6]....
        /*0080*/ 	.word	0x00012500


	//   ....[7]....
        /*0084*/ 	.word	0x00012780


	//   ....[8]....
        /*0088*/ 	.word	0x000128f0


	//----- nvinfo : EIATTR_EXIT_INSTR_OFFSETS
	.align		4
.L_2263:
        /*008c*/ 	.byte	0x04, 0x1c
        /*008e*/ 	.short	(.L_2265 - .L_2264)


	//   ....[0]....
.L_2264:
        /*0090*/ 	.word	0x00011100


	//   ....[1]....
        /*0094*/ 	.word	0x000118a0


	//   ....[2]....
        /*0098*/ 	.word	0x00011c80


	//   ....[3]....
        /*009c*/ 	.word	0x00011cb0


	//   ....[4]....
        /*00a0*/ 	.word	0x00012070


	//   ....[5]....
        /*00a4*/ 	.word	0x000120c0


	//   ....[6]....
        /*00a8*/ 	.word	0x000120f0


	//   ....[7]....
        /*00ac*/ 	.word	0x00012130


	//   ....[8]....
        /*00b0*/ 	.word	0x00012170


	//   ....[9]....
        /*00b4*/ 	.word	0x00012550


	//   ....[10]....
        /*00b8*/ 	.word	0x00012580


	//   ....[11]....
        /*00bc*/ 	.word	0x00012940


	//   ....[12]....
        /*00c0*/ 	.word	0x00012990


	//----- nvinfo : EIATTR_MAX_THREADS
	.align		4
.L_2265:
        /*00c4*/ 	.byte	0x04, 0x05
        /*00c6*/ 	.short	(.L_2267 - .L_2266)
.L_2266:
        /*00c8*/ 	.word	0x00000100
        /*00cc*/ 	.word	0x00000001
        /*00d0*/ 	.word	0x00000001


	//----- nvinfo : EIATTR_CRS_STACK_SIZE
	.align		4
.L_2267:
        /*00d4*/ 	.byte	0x04, 0x1e
        /*00d6*/ 	.short	(.L_2269 - .L_2268)
.L_2268:
        /*00d8*/ 	.word	0x00000000


	//----- nvinfo : EIATTR_CBANK_PARAM_SIZE
	.align		4
.L_2269:
        /*00dc*/ 	.byte	0x03, 0x19
        /*00de*/ 	.short	0x0418


	//----- nvinfo : EIATTR_PARAM_CBANK
	.align		4
        /*00e0*/ 	.byte	0x04, 0x0a
        /*00e2*/ 	.short	(.L_2271 - .L_2270)
	.align		4
.L_2270:
        /*00e4*/ 	.word	index@(.nv.constant0._ZN2at6native13reduce_kernelILi256ELi2ENS0_8ReduceOpIN3c104HalfENS0_14func_wrapper_tIS4_ZNS0_11sum_functorIS4_fS4_EclERNS_14TensorIteratorEEUlffE_EEjS4_Li4ELi8EEEEEvT1_)
        /*00e8*/ 	.short	0x0210
        /*00ea*/ 	.short	0x0418


	//----- nvinfo : EIATTR_SW_WAR
	.align		4
.L_2271:
        /*00ec*/ 	.byte	0x04, 0x36
        /*00ee*/ 	.short	(.L_2273 - .L_2272)
.L_2272:
        /*00f0*/ 	.word	0x00000008
.L_2273:


//--------------------- .nv.info._ZN2at6native13reduce_kernelILi128ELi4ENS0_8ReduceOpIN3c104HalfENS0_14func_wrapper_tIS4_ZNS0_11sum_functorIS4_fS4_EclERNS_14TensorIteratorEEUlffE_EEjS4_Li4ELi8EEEEEvT1_ --------------------------
	.section	.nv.info._ZN2at6native13reduce_kernelILi128ELi4ENS0_8ReduceOpIN3c104HalfENS0_14func_wrapper_tIS4_ZNS0_11sum_functorIS4_fS4_EclERNS_14TensorIteratorEEUlffE_EEjS4_Li4ELi8EEEEEvT1_,"",@"SHT_CUDA_INFO"
	.sectionflags	@""
	.align	4


	//----- nvinfo : EIATTR_CUDA_API_VERSION
	.align		4
        /*0000*/ 	.byte	0x04, 0x37
        /*0002*/ 	.short	(.L_2275 - .L_2274)
.L_2274:
        /*0004*/ 	.word	0x00000082


	//----- nvinfo : EIATTR_KPARAM_INFO
	.align		4
.L_2275:
        /*0008*/ 	.byte	0x04, 0x17
        /*000a*/ 	.short	(.L_2277 - .L_2276)
.L_2276:
        /*000c*/ 	.word	0x00000000
        /*0010*/ 	.short	0x0000
        /*0012*/ 	.short	0x0000
        /*0014*/ 	.byte	0x00, 0xf0, 0x61, 0x10


	//----- nvinfo : EIATTR_SPARSE_MMA_MASK
	.align		4
.L_2277:
        /*0018*/ 	.byte	0x03, 0x50
        /*001a*/ 	.short	0x0000


	//----- nvinfo : EIATTR_MAXREG_COUNT
	.align		4
        /*001c*/ 	.byte	0x03, 0x1b
        /*001e*/ 	.short	0x0080


	//----- nvinfo : EIATTR_NUM_BARRIERS
	.align		4
        /*0020*/ 	.byte	0x02, 0x4c
        /*0022*/ 	.byte	0x01
	.zero		1


	//----- nvinfo : EIATTR_EXTERNS
	.align		4
        /*0024*/ 	.byte	0x04, 0x0f
        /*0026*/ 	.short	(.L_2279 - .L_2278)


	//   ....[0]....
	.align		4
.L_2278:
        /*0028*/ 	.word	index@(__assertfail)


	//----- nvinfo : EIATTR_MERCURY_ISA_VERSION
	.align		4
.L_2279:
        /*002c*/ 	.byte	0x03, 0x5f
        /*002e*/ 	.short	0x0101


	//----- nvinfo : EIATTR_INT_WARP_WIDE_INSTR_OFFSETS
	.align		4
        /*0030*/ 	.byte	0x04, 0x31
        /*0032*/ 	.short	(.L_2281 - .L_2280)


	//   ....[0]....
.L_2280:
        /*0034*/ 	.word	0x00016110


	//   ....[1]....
        /*0038*/ 	.word	0x00016200


	//----- nvinfo : EIATTR_COOP_GROUP_MASK_REGIDS
	.align		4
.L_2281:
        /*003c*/ 	.byte	0x04, 0x29
        /*003e*/ 	.short	(.L_2283 - .L_2282)


	//   ....[0]....
.L_2282:
        /*0040*/ 	.word	0xffffffff


	//   ....[1]....
        /*0044*/ 	.word	0xffffffff


	//   ....[2]....
        /*0048*/ 	.word	0xffffffff


	//   ....[3]....
        /*004c*/ 	.word	0xffffffff


	//   ....[4]....
        /*0050*/ 	.word	0xffffffff


	//   ....[5]....
        /*0054*/ 	.word	0xffffffff


	//   ....[6]....
        /*0058*/ 	.word	0xffffffff


	//   ....[7]....
        /*005c*/ 	.word	0xffffffff


	//----- nvinfo : EIATTR_COOP_GROUP_INSTR_OFFSETS
	.align		4
.L_2283:
        /*0060*/ 	.byte	0x04, 0x28
        /*0062*/ 	.short	(.L_2285 - .L_2284)


	//   ....[0]....
.L_2284:
        /*0064*/ 	.word	0x0000c880


	//   ....[1]....
        /*0068*/ 	.word	0x0000c890


	//   ....[2]....
        /*006c*/ 	.word	0x0000c8a0


	//   ....[3]....
        /*0070*/ 	.word	0x0000c8b0


	//   ....[4]....
        /*0074*/ 	.word	0x00016b40


	//   ....[5]....
        /*0078*/ 	.word	0x00016b50


	//   ....[6]....
        /*007c*/ 	.word	0x00016b60


	//   ....[7]....
        /*0080*/ 	.word	0x00016b70


	//----- nvinfo : EIATTR_SYSCALL_OFFSETS
	.align		4
.L_2285:
        /*0084*/ 	.byte	0x04, 0x46
        /*0086*/ 	.short	(.L_2287 - .L_2286)


	//   ....[0]....
.L_2286:
        /*0088*/ 	.word	0x00001420


	//   ....[1]....
        /*008c*/ 	.word	0x00016e50


	//   ....[2]....
        /*0090*/ 	.word	0x00016fc0


	//   ....[3]....
        /*0094*/ 	.word	0x00017130


	//   ....[4]....
        /*0098*/ 	.word	0x000172a0


	//   ....[5]....
        /*009c*/ 	.word	0x000175a0


	//   ....[6]....
        /*00a0*/ 	.word	0x00017710


	//   ....[7]....
        /*00a4*/ 	.word	0x00017880


	//   ....[8]....
        /*00a8*/ 	.word	0x000179f0


	//   ....[9]....
        /*00ac*/ 	.word	0x00017de0


	//   ....[10]....
        /*00b0*/ 	.word	0x00017f50


	//   ....[11]....
        /*00b4*/ 	.word	0x000180c0


	//   ....[12]....
        /*00b8*/ 	.word	0x00018230


	//   ....[13]....
        /*00bc*/ 	.word	0x00018530


	//   ....[14]....
        /*00c0*/ 	.word	0x000186a0


	//   ....[15]....
        /*00c4*/ 	.word	0x00018810


	//   ....[16]....
        /*00c8*/ 	.word	0x00018980


	//----- nvinfo : EIATTR_EXIT_INSTR_OFFSETS
	.align		4
.L_2287:
        /*00cc*/ 	.byte	0x04, 0x1c
        /*00ce*/ 	.short	(.L_2289 - .L_2288)


	//   ....[0]....
.L_2288:
        /*00d0*/ 	.word	0x000162c0


	//   ....[1]....
        /*00d4*/ 	.word	0x00016bf0


	//   ....[2]....
        /*00d8*/ 	.word	0x000172f0


	//   ....[3]....
        /*00dc*/ 	.word	0x00017340


	//   ....[4]....
        /*00e0*/ 	.word	0x00017a40


	//   ....[5]....
        /*00e4*/ 	.word	0x00017ad0


	//   ....[6]....
        /*00e8*/ 	.word	0x00017b00


	//   ....[7]....
        /*00ec*/ 	.word	0x00017b40


	//   ....[8]....
        /*00f0*/ 	.word	0x00017b80


	//   ....[9]....
        /*00f4*/ 	.word	0x00018280


	//   ....[10]....
        /*00f8*/ 	.word	0x000182d0


	//   ....[11]....
        /*00fc*/ 	.word	0x000189d0


	//   ....[12]....
        /*0100*/ 	.word	0x00018a60


	//----- nvinfo : EIATTR_MAX_THREADS
	.align		4
.L_2289:
        /*0104*/ 	.byte	0x04, 0x05
        /*0106*/ 	.short	(.L_2291 - .L_2290)
.L_2290:
        /*0108*/ 	.word	0x00000080
        /*010c*/ 	.word	0x00000001
        /*0110*/ 	.word	0x00000001


	//----- nvinfo : EIATTR_CRS_STACK_SIZE
	.align		4
.L_2291:
        /*0114*/ 	.byte	0x04, 0x1e
        /*0116*/ 	.short	(.L_2293 - .L_2292)
.L_2292:
        /*0118*/ 	.word	0x00000000


	//----- nvinfo : EIATTR_CBANK_PARAM_SIZE
	.align		4
.L_2293:
        /*011c*/ 	.byte	0x03, 0x19
        /*011e*/ 	.short	0x0418


	//----- nvinfo : EIATTR_PARAM_CBANK
	.align		4
        /*0120*/ 	.byte	0x04, 0x0a
        /*0122*/ 	.short	(.L_2295 - .L_2294)
	.align		4
.L_2294:
        /*0124*/ 	.word	index@(.nv.constant0._ZN2at6native13reduce_kernelILi128ELi4ENS0_8ReduceOpIN3c104HalfENS0_14func_wrapper_tIS4_ZNS0_11sum_functorIS4_fS4_EclERNS_14TensorIteratorEEUlffE_EEjS4_Li4ELi8EEEEEvT1_)
        /*0128*/ 	.short	0x0210
        /*012a*/ 	.short	0x0418


	//----- nvinfo : EIATTR_SW_WAR
	.align		4
.L_2295:
        /*012c*/ 	.byte	0x04, 0x36
        /*012e*/ 	.short	(.L_2297 - .L_2296)
.L_2296:
        /*0130*/ 	.word	0x00000008
.L_2297:


//--------------------- .nv.info._ZN2at6native13reduce_kernelILi512ELi1ENS0_8ReduceOpIbNS0_14func_wrapper_tIbZNS0_11sum_functorIbbbEclERNS_14TensorIteratorEEUlbbE_EEjbLi4ELi4EEEEEvT1_ --------------------------
	.section	.nv.info._ZN2at6native13reduce_kernelILi512ELi1ENS0_8ReduceOpIbNS0_14func_wrapper_tIbZNS0_11sum_functorIbbbEclERNS_14TensorIteratorEEUlbbE_EEjbLi4ELi4EEEEEvT1_,"",@"SHT_CUDA_INFO"
	.sectionflags	@""
	.align	4


	//----- nvinfo : EIATTR_CUDA_API_VERSION
	.align		4
        /*0000*/ 	.byte	0x04, 0x37
        /*0002*/ 	.short	(.L_2299 - .L_2298)
.L_2298:
        /*0004*/ 	.word	0x00000082


	//----- nvinfo : EIATTR_KPARAM_INFO
	.align		4
.L_2299:
        /*0008*/ 	.byte	0x04, 0x17
        /*000a*/ 	.short	(.L_2301 - .L_2300)
.L_2300:
        /*000c*/ 	.word	0x00000000
        /*0010*/ 	.short	0x0000
        /*0012*/ 	.short	0x0000
        /*0014*/ 	.byte	0x00, 0xf0, 0x41, 0x10


	//----- nvinfo : EIATTR_SPARSE_MMA_MASK
	.align		4
.L_2301:
        /*0018*/ 	.byte	0x03, 0x50
        /*001a*/ 	.short	0x0000


	//----- nvinfo : EIATTR_MAXREG_COUNT
	.align		4
        /*001c*/ 	.byte	0x03, 0x1b
        /*001e*/ 	.short	0x0020


	//----- nvinfo : EIATTR_NUM_BARRIERS
	.align		4
        /*0020*/ 	.byte	0x02, 0x4c
        /*0022*/ 	.byte	0x01
	.zero		1


	//----- nvinfo : EIATTR_EXTERNS
	.align		4
        /*0024*/ 	.byte	0x04, 0x0f
        /*0026*/ 	.short	(.L_2303 - .L_2302)


	//   ....[0]....
	.align		4
.L_2302:
        /*0028*/ 	.word	index@(__assertfail)


	//----- nvinfo : EIATTR_MERCURY_ISA_VERSION
	.align		4
.L_2303:
        /*002c*/ 	.byte	0x03, 0x5f
        /*002e*/ 	.short	0x0101


	//----- nvinfo : EIATTR_INT_WARP_WIDE_INSTR_OFFSETS
	.align		4
        /*0030*/ 	.byte	0x04, 0x31
        /*0032*/ 	.short	(.L_2305 - .L_2304)


	//   ....[0]....
.L_2304:
        /*0034*/ 	.word	0x0000eb50


	//   ....[1]....
        /*0038*/ 	.word	0x0000ec40


	//----- nvinfo : EIATTR_COOP_GROUP_MASK_REGIDS
	.align		4
.L_2305:
        /*003c*/ 	.byte	0x04, 0x29
        /*003e*/ 	.short	(.L_2307 - .L_2306)


	//   ....[0]....
.L_2306:
        /*0040*/ 	.word	0xffffffff


	//   ....[1]....
        /*0044*/ 	.word	0xffffffff


	//----- nvinfo : EIATTR_COOP_GROUP_INSTR_OFFSETS
	.align		4
.L_2307:
        /*0048*/ 	.byte	0x04, 0x28
        /*004a*/ 	.short	(.L_2309 - .L_2308)


	//   ....[0]....
.L_2308:
        /*004c*/ 	.word	0x0000c450


	//   ....[1]....
        /*0050*/ 	.word	0x0000f500


	//----- nvinfo : EIATTR_SYSCALL_OFFSETS
	.align		4
.L_2309:
        /*0054*/ 	.byte	0x04, 0x46
        /*0056*/ 	.short	(.L_2311 - .L_2310)


	//   ....[0]....
.L_2310:
        /*0058*/ 	.word	0x0000f7a0


	//   ....[1]....
        /*005c*/ 	.word	0x0000fa40


	//   ....[2]....
        /*0060*/ 	.word	0x0000fdc0


	//   ....[3]....
        /*0064*/ 	.word	0x00010080


	//----- nvinfo : EIATTR_EXIT_INSTR_OFFSETS
	.align		4
.L_2311:
        /*0068*/ 	.byte	0x04, 0x1c
        /*006a*/ 	.short	(.L_2313 - .L_2312)


	//   ....[0]....
.L_2312:
        /*006c*/ 	.word	0x0000ece0


	//   ....[1]....
        /*0070*/ 	.word	0x0000f580


	//   ....[2]....
        /*0074*/ 	.word	0x0000f810


	//   ....[3]....
        /*0078*/ 	.word	0x0000f830


	//   ....[4]....
        /*007c*/ 	.word	0x0000fab0


	//   ....[5]....
        /*0080*/ 	.word	0x0000faf0


	//   ....[6]....
        /*0084*/ 	.word	0x0000fb20


	//   ....[7]....
        /*0088*/ 	.word	0x0000fb60


	//   ....[8]....
        /*008c*/ 	.word	0x0000fba0


	//   ....[9]....
        /*0090*/ 	.word	0x0000fe30


	//   ....[10]....
        /*0094*/ 	.word	0x0000fe50


	//   ....[11]....
        /*0098*/ 	.word	0x000100d0


	//   ....[12]....
        /*009c*/ 	.word	0x000100f0


	//----- nvinfo : EIATTR_MAX_THREADS
	.align		4
.L_2313:
        /*00a0*/ 	.byte	0x04, 0x05
        /*00a2*/ 	.short	(.L_2315 - .L_2314)
.L_2314:
        /*00a4*/ 	.word	0x00000200
        /*00a8*/ 	.word	0x00000001
        /*00ac*/ 	.word	0x00000001


	//----- nvinfo : EIATTR_CRS_STACK_SIZE
	.align		4
.L_2315:
        /*00b0*/ 	.byte	0x04, 0x1e
        /*00b2*/ 	.short	(.L_2317 - .L_2316)
.L_2316:
        /*00b4*/ 	.word	0x00000000


	//----- nvinfo : EIATTR_CBANK_PARAM_SIZE
	.align		4
.L_2317:
        /*00b8*/ 	.byte	0x03, 0x19
        /*00ba*/ 	.short	0x0410


	//----- nvinfo : EIATTR_PARAM_CBANK
	.align		4
        /*00bc*/ 	.byte	0x04, 0x0a
        /*00be*/ 	.short	(.L_2319 - .L_2318)
	.align		4
.L_2318:
        /*00c0*/ 	.word	index@(.nv.constant0._ZN2at6native13reduce_kernelILi512ELi1ENS0_8ReduceOpIbNS0_14func_wrapper_tIbZNS0_11sum_functorIbbbEclERNS_14TensorIteratorEEUlbbE_EEjbLi4ELi4EEEEEvT1_)
        /*00c4*/ 	.short	0x0210
        /*00c6*/ 	.short	0x0410


	//----- nvinfo : EIATTR_SW_WAR
	.align		4
.L_2319:
        /*00c8*/ 	.byte	0x04, 0x36
        /*00ca*/ 	.short	(.L_2321 - .L_2320)
.L_2320:
        /*00cc*/ 	.word	0x00000008
.L_2321:


//--------------------- .nv.info._ZN2at6native13reduce_kernelILi256ELi2ENS0_8ReduceOpIbNS0_14func_wrapper_tIbZNS0_11sum_functorIbbbEclERNS_14TensorIteratorEEUlbbE_EEjbLi4ELi4EEEEEvT1_ --------------------------
	.section	.nv.info._ZN2at6native13reduce_kernelILi256ELi2ENS0_8ReduceOpIbNS0_14func_wrapper_tIbZNS0_11sum_functorIbbbEclERNS_14TensorIteratorEEUlbbE_EEjbLi4ELi4EEEEEvT1_,"",@"SHT_CUDA_INFO"
	.sectionflags	@""
	.align	4


	//----- nvinfo : EIATTR_CUDA_API_VERSION
	.align		4
        /*0000*/ 	.byte	0x04, 0x37
        /*0002*/ 	.short	(.L_2323 - .L_2322)
.L_2322:
        /*0004*/ 	.word	0x00000082


	//----- nvinfo : EIATTR_KPARAM_INFO
	.align		4
.L_2323:
        /*0008*/ 	.byte	0x04, 0x17
        /*000a*/ 	.short	(.L_2325 - .L_2324)
.L_2324:
        /*000c*/ 	.word	0x00000000
        /*0010*/ 	.short	0x0000
        /*0012*/ 	.short	0x0000
        /*0014*/ 	.byte	0x00, 0xf0, 0x41, 0x10


	//----- nvinfo : EIATTR_SPARSE_MMA_MASK
	.align		4
.L_2325:
        /*0018*/ 	.byte	0x03, 0x50
        /*001a*/ 	.short	0x0000


	//----- nvinfo : EIATTR_MAXREG_COUNT
	.align		4
        /*001c*/ 	.byte	0x03, 0x1b
        /*001e*/ 	.short	0x0040


	//----- nvinfo : EIATTR_NUM_BARRIERS
	.align		4
        /*0020*/ 	.byte	0x02, 0x4c
        /*0022*/ 	.byte	0x01
	.zero		1


	//----- nvinfo : EIATTR_EXTERNS
	.align		4
        /*0024*/ 	.byte	0x04, 0x0f
        /*0026*/ 	.short	(.L_2327 - .L_2326)


	//   ....[0]....
	.align		4
.L_2326:
        /*0028*/ 	.word	index@(__assertfail)


	//----- nvinfo : EIATTR_MERCURY_ISA_VERSION
	.align		4
.L_2327:
        /*002c*/ 	.byte	0x03, 0x5f
        /*002e*/ 	.short	0x0101


	//----- nvinfo : EIATTR_INT_WARP_WIDE_INSTR_OFFSETS
	.align		4
        /*0030*/ 	.byte	0x04, 0x31
        /*0032*/ 	.short	(.L_2329 - .L_2328)


	//   ....[0]....
.L_2328:
        /*0034*/ 	.word	0x00012830


	//   ....[1]....
        /*0038*/ 	.word	0x00012920


	//----- nvinfo : EIATTR_COOP_GROUP_MASK_REGIDS
	.align		4
.L_2329:
        /*003c*/ 	.byte	0x04, 0x29
        /*003e*/ 	.short	(.L_2331 - .L_2330)


	//   ....[0]....
.L_2330:
        /*0040*/ 	.word	0xffffffff


	//   ....[1]....
        /*0044*/ 	.word	0xffffffff


	//   ....[2]....
        /*0048*/ 	.word	0xffffffff


	//   ....[3]....
        /*004c*/ 	.word	0xffffffff


	//----- nvinfo : EIATTR_COOP_GROUP_INSTR_OFFSETS
	.align		4
.L_2331:
        /*0050*/ 	.byte	0x04, 0x28
        /*0052*/ 	.short	(.L_2333 - .L_2332)


	//   ....[0]....
.L_2332:
        /*0054*/ 	.word	0x0000de60


	//   ....[1]....
        /*0058*/ 	.word	0x0000de70


	//   ....[2]....
        /*005c*/ 	.word	0x00013430


	//   ....[3]....
        /*0060*/ 	.word	0x00013440


	//----- nvinfo : EIATTR_SYSCALL_OFFSETS
	.align		4
.L_2333:
        /*0064*/ 	.byte	0x04, 0x46
        /*0066*/ 	.short	(.L_2335 - .L_2334)


	//   ....[0]....
.L_2334:
        /*0068*/ 	.word	0x00001490


	//   ....[1]....
        /*006c*/ 	.word	0x00013790


	//   ....[2]....
        /*0070*/ 	.word	0x00013910


	//   ....[3]....
        /*0074*/ 	.word	0x00013c60


	//   ....[4]....
        /*0078*/ 	.word	0x00013de0


	//   ....[5]....
        /*007c*/ 	.word	0x00014200


	//   ....[6]....
        /*0080*/ 	.word	0x00014380


	//   ....[7]....
        /*0084*/ 	.word	0x000146d0


	//   ....[8]....
        /*0088*/ 	.word	0x00014850


	//----- nvinfo : EIATTR_EXIT_INSTR_OFFSETS
	.align		4
.L_2335:
        /*008c*/ 	.byte	0x04, 0x1c
        /*008e*/ 	.short	(.L_2337 - .L_2336)


	//   ....[0]....
.L_2336:
        /*0090*/ 	.word	0x000129e0


	//   ....[1]....
        /*0094*/ 	.word	0x00013500


	//   ....[2]....
        /*0098*/ 	.word	0x00013980


	//   ....[3]....
        /*009c*/ 	.word	0x000139b0


	//   ....[4]....
        /*00a0*/ 	.word	0x00013e50


	//   ....[5]....
        /*00a4*/ 	.word	0x00013ec0


	//   ....[6]....
        /*00a8*/ 	.word	0x00013ef0


	//   ....[7]....
        /*00ac*/ 	.word	0x00013f30


	//   ....[8]....
        /*00b0*/ 	.word	0x00013f70


	//   ....[9]....
        /*00b4*/ 	.word	0x000143f0


	//   ....[10]....
        /*00b8*/ 	.word	0x00014420


	//   ....[11]....
        /*00bc*/ 	.word	0x000148c0


	//   ....[12]....
        /*00c0*/ 	.word	0x00014930


	//----- nvinfo : EIATTR_MAX_THREADS
	.align		4
.L_2337:
        /*00c4*/ 	.byte	0x04, 0x05
        /*00c6*/ 	.short	(.L_2339 - .L_2338)
.L_2338:
        /*00c8*/ 	.word	0x00000100
        /*00cc*/ 	.word	0x00000001
        /*00d0*/ 	.word	0x00000001


	//----- nvinfo : EIATTR_CRS_STACK_SIZE
	.align		4
.L_2339:
        /*00d4*/ 	.byte	0x04, 0x1e
        /*00d6*/ 	.short	(.L_2341 - .L_2340)
.L_2340:
        /*00d8*/ 	.word	0x00000000


	//----- nvinfo : EIATTR_CBANK_PARAM_SIZE
	.align		4
.L_2341:
        /*00dc*/ 	.byte	0x03, 0x19
        /*00de*/ 	.short	0x0410


	//----- nvinfo : EIATTR_PARAM_CBANK
	.align		4
        /*00e0*/ 	.byte	0x04, 0x0a
        /*00e2*/ 	.short	(.L_2343 - .L_2342)
	.align		4
.L_2342:
        /*00e4*/ 	.word	index@(.nv.constant0._ZN2at6native13reduce_kernelILi256ELi2ENS0_8ReduceOpIbNS0_14func_wrapper_tIbZNS0_11sum_functorIbbbEclERNS_14TensorIteratorEEUlbbE_EEjbLi4ELi4EEEEEvT1_)
        /*00e8*/ 	.short	0x0210
        /*00ea*/ 	.short	0x0410


	//----- nvinfo : EIATTR_SW_WAR
	.align		4
.L_2343:
        /*00ec*/ 	.byte	0x04, 0x36
        /*00ee*/ 	.short	(.L_2345 - .L_2344)
.L_2344:
        /*00f0*/ 	.word	0x00000008
.L_2345:


//--------------------- .nv.info._ZN2at6native13reduce_kernelILi128ELi4ENS0_8ReduceOpIbNS0_14func_wrapper_tIbZNS0_11sum_functorIbbbEclERNS_14TensorIteratorEEUlbbE_EEjbLi4ELi4EEEEEvT1_ --------------------------
	.section	.nv.info._ZN2at6native13reduce_kernelILi128ELi4ENS0_8ReduceOpIbNS0_14func_wrapper_tIbZNS0_11sum_functorIbbbEclERNS_14TensorIteratorEEUlbbE_EEjbLi4ELi4EEEEEvT1_,"",@"SHT_CUDA_INFO"
	.sectionflags	@""
	.align	4


	//----- nvinfo : EIATTR_CUDA_API_VERSION
	.align		4
        /*0000*/ 	.byte	0x04, 0x37
        /*0002*/ 	.short	(.L_2347 - .L_2346)
.L_2346:
        /*0004*/ 	.word	0x00000082


	//----- nvinfo : EIATTR_KPARAM_INFO
	.align		4
.L_2347:
        /*0008*/ 	.byte	0x04, 0x17
        /*000a*/ 	.short	(.L_2349 - .L_2348)
.L_2348:
        /*000c*/ 	.word	0x00000000
        /*0010*/ 	.short	0x0000
        /*0012*/ 	.short	0x0000
        /*0014*/ 	.byte	0x00, 0xf0, 0x41, 0x10


	//----- nvinfo : EIATTR_SPARSE_MMA_MASK
	.align		4
.L_2349:
        /*0018*/ 	.byte	0x03, 0x50
        /*001a*/ 	.short	0x0000


	//----- nvinfo : EIATTR_MAXREG_COUNT
	.align		4
        /*001c*/ 	.byte	0x03, 0x1b
        /*001e*/ 	.short	0x0080


	//----- nvinfo : EIATTR_NUM_BARRIERS
	.align		4
        /*0020*/ 	.byte	0x02, 0x4c
        /*0022*/ 	.byte	0x01
	.zero		1


	//----- nvinfo : EIATTR_EXTERNS
	.align		4
        /*0024*/ 	.byte	0x04, 0x0f
        /*0026*/ 	.short	(.L_2351 - .L_2350)


	//   ....[0]....
	.align		4
.L_2350:
        /*0028*/ 	.word	index@(__assertfail)


	//----- nvinfo : EIATTR_MERCURY_ISA_VERSION
	.align		4
.L_2351:
        /*002c*/ 	.byte	0x03, 0x5f
        /*002e*/ 	.short	0x0101


	//----- nvinfo : EIATTR_INT_WARP_WIDE_INSTR_OFFSETS
	.align		4
        /*0030*/ 	.byte	0x04, 0x31
        /*0032*/ 	.short	(.L_2353 - .L_2352)


	//   ....[0]....
.L_2352:
        /*0034*/ 	.word	0x00019c00


	//   ....[1]....
        /*0038*/ 	.word	0x00019cf0


	//----- nvinfo : EIATTR_COOP_GROUP_MASK_REGIDS
	.align		4
.L_2353:
        /*003c*/ 	.byte	0x04, 0x29
        /*003e*/ 	.short	(.L_2355 - .L_2354)


	//   ....[0]....
.L_2354:
        /*0040*/ 	.word	0xffffffff


	//   ....[1]....
        /*0044*/ 	.word	0xffffffff


	//   ....[2]....
        /*0048*/ 	.word	0xffffffff


	//   ....[3]....
        /*004c*/ 	.word	0xffffffff


	//   ....[4]....
        /*0050*/ 	.word	0xffffffff


	//   ....[5]....
        /*0054*/ 	.word	0xffffffff


	//   ....[6]....
        /*0058*/ 	.word	0xffffffff


	//   ....[7]....
        /*005c*/ 	.word	0xffffffff


	//----- nvinfo : EIATTR_COOP_GROUP_INSTR_OFFSETS
	.align		4
.L_2355:
        /*0060*/ 	.byte	0x04, 0x28
        /*0062*/ 	.short	(.L_2357 - .L_2356)


	//   ....[0]....
.L_2356:
        /*0064*/ 	.word	0x00010c30


	//   ....[1]....
        /*0068*/ 	.word	0x00010c70


	//   ....[2]....
        /*006c*/ 	.word	0x00010c80


	//   ....[3]....
        /*0070*/ 	.word	0x00010c90


	//   ....[4]....
        /*0074*/ 	.word	0x0001aca0


	//   ....[5]....
        /*0078*/ 	.word	0x0001ace0


	//   ....[6]....
        /*007c*/ 	.word	0x0001acf0


	//   ....[7]....
        /*0080*/ 	.word	0x0001ad00


	//----- nvinfo : EIATTR_SYSCALL_OFFSETS
	.align		4
.L_2357:
        /*0084*/ 	.byte	0x04, 0x46
        /*0086*/ 	.short	(.L_2359 - .L_2358)


	//   ....[0]....
.L_2358:
        /*0088*/ 	.word	0x00001410


	//   ....[1]....
        /*008c*/ 	.word	0x0001b190


	//   ....[2]....
        /*0090*/ 	.word	0x0001b310


	//   ....[3]....
        /*0094*/ 	.word	0x0001b490


	//   ....[4]....
        /*0098*/ 	.word	0x0001b610


	//   ....[5]....
        /*009c*/ 	.word	0x0001ba80


	//   ....[6]....
        /*00a0*/ 	.word	0x0001bc00


	//   ....[7]....
        /*00a4*/ 	.word	0x0001bd80


	//   ....[8]....
        /*00a8*/ 	.word	0x0001bf00


	//   ....[9]....
        /*00ac*/ 	.word	0x0001c440


	//   ....[10]....
        /*00b0*/ 	.word	0x0001c5c0


	//   ....[11]....
        /*00b4*/ 	.word	0x0001c740


	//   ....[12]....
        /*00b8*/ 	.word	0x0001c8c0


	//   ....[13]....
        /*00bc*/ 	.word	0x0001cd30


	//   ....[14]....
        /*00c0*/ 	.word	0x0001ceb0


	//   ....[15]....
        /*00c4*/ 	.word	0x0001d030


	//   ....[16]....
        /*00c8*/ 	.word	0x0001d1b0


	//----- nvinfo : EIATTR_EXIT_INSTR_OFFSETS
	.align		4
.L_2359:
        /*00cc*/ 	.byte	0x04, 0x1c
        /*00ce*/ 	.short	(.L_2361 - .L_2360)


	//   ....[0]....
.L_2360:
        /*00d0*/ 	.word	0x00019db0


	//   ....[1]....
        /*00d4*/ 	.word	0x0001ae40


	//   ....[2]....
        /*00d8*/ 	.word	0x0001b680


	//   ....[3]....
        /*00dc*/ 	.word	0x0001b6d0


	//   ....[4]....
        /*00e0*/ 	.word	0x0001bf70


	//   ....[5]....
        /*00e4*/ 	.word	0x0001c040


	//   ....[6]....
        /*00e8*/ 	.word	0x0001c070


	//   ....[7]....
        /*00ec*/ 	.word	0x0001c0b0


	//   ....[8]....
        /*00f0*/ 	.word	0x0001c0f0


	//   ....[9]....
        /*00f4*/ 	.word	0x0001c930


	//   ....[10]....
        /*00f8*/ 	.word	0x0001c980


	//   ....[11]....
        /*00fc*/ 	.word	0x0001d220


	//   ....[12]....
        /*0100*/ 	.word	0x0001d2f0


	//----- nvinfo : EIATTR_MAX_THREADS
	.align		4
.L_2361:
        /*0104*/ 	.byte	0x04, 0x05
        /*0106*/ 	.short	(.L_2363 - .L_2362)
.L_2362:
        /*0108*/ 	.word	0x00000080
        /*010c*/ 	.word	0x00000001
        /*0110*/ 	.word	0x00000001


	//----- nvinfo : EIATTR_CRS_STACK_SIZE
	.align		4
.L_2363:
        /*0114*/ 	.byte	0x04, 0x1e
        /*0116*/ 	.short	(.L_2365 - .L_2364)
.L_2364:
        /*0118*/ 	.word	0x00000000


	//----- nvinfo : EIATTR_CBANK_PARAM_SIZE
	.align		4
.L_2365:
        /*011c*/ 	.byte	0x03, 0x19
        /*011e*/ 	.short	0x0410


	//----- nvinfo : EIATTR_PARAM_CBANK
	.align		4
        /*0120*/ 	.byte	0x04, 0x0a
        /*0122*/ 	.short	(.L_2367 - .L_2366)
	.align		4
.L_2366:
        /*0124*/ 	.word	index@(.nv.constant0._ZN2at6native13reduce_kernelILi128ELi4ENS0_8ReduceOpIbNS0_14func_wrapper_tIbZNS0_11sum_functorIbbbEclERNS_14TensorIteratorEEUlbbE_EEjbLi4ELi4EEEEEvT1_)
        /*0128*/ 	.short	0x0210
        /*012a*/ 	.short	0x0410


	//----- nvinfo : EIATTR_SW_WAR
	.align		4
.L_2367:
        /*012c*/ 	.byte	0x04, 0x36
        /*012e*/ 	.short	(.L_2369 - .L_2368)
.L_2368:
        /*0130*/ 	.word	0x00000008
.L_2369:


//--------------------- .nv.info._ZN2at6native13reduce_kernelILi512ELi1ENS0_8ReduceOpIN3c107complexIfEENS0_14func_wrapper_tIS5_ZNS0_11sum_functorIS5_S5_S5_EclERNS_14TensorIteratorEEUlS5_S5_E_EEjS5_Li4ELi4EEEEEvT1_ --------------------------
	.section	.nv.info._ZN2at6native13reduce_kernelILi512ELi1ENS0_8ReduceOpIN3c107complexIfEENS0_14func_wrapper_tIS5_ZNS0_11sum_functorIS5_S5_S5_EclERNS_14TensorIteratorEEUlS5_S5_E_EEjS5_Li4ELi4EEEEEvT1_,"",@"SHT_CUDA_INFO"
	.sectionflags	@""
	.align	4


	//----- nvinfo : EIATTR_CUDA_API_VERSION
	.align		4
        /*0000*/ 	.byte	0x04, 0x37
        /*0002*/ 	.short	(.L_2371 - .L_2370)
.L_2370:
        /*0004*/ 	.word	0x00000082


	//----- nvinfo : EIATTR_KPARAM_INFO
	.align		4
.L_2371:
        /*0008*/ 	.byte	0x04, 0x17
        /*000a*/ 	.short	(.L_2373 - .L_2372)
.L_2372:
        /*000c*/ 	.word	0x00000000
        /*0010*/ 	.short	0x0000
        /*0012*/ 	.short	0x0000
        /*0014*/ 	.byte	0x00, 0xf0, 0x81, 0x10


	//----- nvinfo : EIATTR_SPARSE_MMA_MASK
	.align		4
.L_2373:
        /*0018*/ 	.byte	0x03, 0x50
        /*001a*/ 	.short	0x0000


	//----- nvinfo : EIATTR_MAXREG_COUNT
	.align		4
        /*001c*/ 	.byte	0x03, 0x1b
        /*001e*/ 	.short	0x0020


	//----- nvinfo : EIATTR_NUM_BARRIERS
	.align		4
        /*0020*/ 	.byte	0x02, 0x4c
        /*0022*/ 	.byte	0x01
	.zero		1


	//----- nvinfo : EIATTR_EXTERNS
	.align		4
        /*0024*/ 	.byte	0x04, 0x0f
        /*0026*/ 	.short	(.L_2375 - .L_2374)


	//   ....[0]....
	.align		4
.L_2374:
        /*0028*/ 	.word	index@(__assertfail)


	//----- nvinfo : EIATTR_MERCURY_ISA_VERSION
	.align		4
.L_2375:
        /*002c*/ 	.byte	0x03, 0x5f
        /*002e*/ 	.short	0x0101


	//----- nvinfo : EIATTR_INT_WARP_WIDE_INSTR_OFFSETS
	.align		4
        /*0030*/ 	.byte	0x04, 0x31
        /*0032*/ 	.short	(.L_2377 - .L_2376)


	//   ....[0]....
.L_2376:
        /*0034*/ 	.word	0x0000ddb0


	//   ....[1]....
        /*0038*/ 	.word	0x0000dea0


	//----- nvinfo : EIATTR_COOP_GROUP_MASK_REGIDS
	.align		4
.L_2377:
        /*003c*/ 	.byte	0x04, 0x29
        /*003e*/ 	.short	(.L_2379 - .L_2378)


	//   ....[0]....
.L_2378:
        /*0040*/ 	.word	0xffffffff


	//   ....[1]....
        /*0044*/ 	.word	0xffffffff


	//   ....[2]....
        /*0048*/ 	.word	0xffffffff


	//   ....[3]....
        /*004c*/ 	.word	0xffffffff


	//----- nvinfo : EIATTR_COOP_GROUP_INSTR_OFFSETS
	.align		4
.L_2379:
        /*0050*/ 	.byte	0x04, 0x28
        /*0052*/ 	.short	(.L_2381 - .L_2380)


	//   ....[0]....
.L_2380:
        /*0054*/ 	.word	0x0000b650


	//   ....[1]....
        /*0058*/ 	.word	0x0000b660


	//   ....[2]....
        /*005c*/ 	.word	0x0000e690


	//   ....[3]....
        /*0060*/ 	.word	0x0000e6a0


	//----- nvinfo : EIATTR_SYSCALL_OFFSETS
	.align		4
.L_2381:
        /*0064*/ 	.byte	0x04, 0x46
        /*0066*/ 	.short	(.L_2383 - .L_2382)


	//   ....[0]....
.L_2382:
        /*0068*/ 	.word	0x0000e8f0


	//   ....[1]....
        /*006c*/ 	.word	0x0000eb10


	//   ....[2]....
        /*0070*/ 	.word	0x0000ee40


	//   ....[3]....
        /*0074*/ 	.word	0x0000f060


	//----- nvinfo : EIATTR_EXIT_INSTR_OFFSETS
	.align		4
.L_2383:
        /*0078*/ 	.byte	0x04, 0x1c
        /*007a*/ 	.short	(.L_2385 - .L_2384)


	//   ....[0]....
.L_2384:
        /*007c*/ 	.word	0x0000df40


	//   ....[1]....
        /*0080*/ 	.word	0x0000e700


	//   ....[2]....
        /*0084*/ 	.word	0x0000e940


	//   ....[3]....
        /*0088*/ 	.word	0x0000e960


	//   ....[4]....
        /*008c*/ 	.word	0x0000eb60


	//   ....[5]....
        /*0090*/ 	.word	0x0000eb80


	//   ....[6]....
        /*0094*/ 	.word	0x0000ebb0


	//   ....[7]....
        /*0098*/ 	.word	0x0000ec00


	//   ....[8]....
        /*009c*/ 	.word	0x0000ec50


	//   ....[9]....
        /*00a0*/ 	.word	0x0000ee90


	//   ....[10]....
        /*00a4*/ 	.word	0x0000eeb0


	//   ....[11]....
        /*00a8*/ 	.word	0x0000f0b0


	//   ....[12]....
        /*00ac*/ 	.word	0x0000f0d0


	//----- nvinfo : EIATTR_MAX_THREADS
	.align		4
.L_2385:
        /*00b0*/ 	.byte	0x04, 0x05
        /*00b2*/ 	.short	(.L_2387 - .L_2386)
.L_2386:
        /*00b4*/ 	.word	0x00000200
        /*00b8*/ 	.word	0x00000001
        /*00bc*/ 	.word	0x00000001


	//----- nvinfo : EIATTR_CRS_STACK_SIZE
	.align		4
.L_2387:
        /*00c0*/ 	.byte	0x04, 0x1e
        /*00c2*/ 	.short	(.L_2389 - .L_2388)
.L_2388:
        /*00c4*/ 	.word	0x00000000


	//----- nvinfo : EIATTR_CBANK_PARAM_SIZE
	.align		4
.L_2389:
        /*00c8*/ 	.byte	0x03, 0x19
        /*00ca*/ 	.short	0x0420


	//----- nvinfo : EIATTR_PARAM_CBANK
	.align		4
        /*00cc*/ 	.byte	0x04, 0x0a
        /*00ce*/ 	.short	(.L_2391 - .L_2390)
	.align		4
.L_2390:
        /*00d0*/ 	.word	index@(.nv.constant0._ZN2at6native13reduce_kernelILi512ELi1ENS0_8ReduceOpIN3c107complexIfEENS0_14func_wrapper_tIS5_ZNS0_11sum_functorIS5_S5_S5_EclERNS_14TensorIteratorEEUlS5_S5_E_EEjS5_Li4ELi4EEEEEvT1_)
        /*00d4*/ 	.short	0x0210
        /*00d6*/ 	.short	0x0420


	//----- nvinfo : EIATTR_SW_WAR
	.align		4
.L_2391:
        /*00d8*/ 	.byte	0x04, 0x36
        /*00da*/ 	.short	(.L_2393 - .L_2392)
.L_2392:
        /*00dc*/ 	.word	0x00000008
.L_2393:


//--------------------- .nv.info._ZN2at6native13reduce_kernelILi256ELi2ENS0_8ReduceOpIN3c107complexIfEENS0_14func_wrapper_tIS5_ZNS0_11sum_functorIS5_S5_S5_EclERNS_14TensorIteratorEEUlS5_S5_E_EEjS5_Li4ELi4EEEEEvT1_ --------------------------
	.section	.nv.info._ZN2at6native13reduce_kernelILi256ELi2ENS0_8ReduceOpIN3c107complexIfEENS0_14func_wrapper_tIS5_ZNS0_11sum_functorIS5_S5_S5_EclERNS_14TensorIteratorEEUlS5_S5_E_EEjS5_Li4ELi4EEEEEvT1_,"",@"SHT_CUDA_INFO"
	.sectionflags	@""
	.align	4


	//----- nvinfo : EIATTR_CUDA_API_VERSION
	.align		4
        /*0000*/ 	.byte	0x04, 0x37
        /*0002*/ 	.short	(.L_2395 - .L_2394)
.L_2394:
        /*0004*/ 	.word	0x00000082


	//----- nvinfo : EIATTR_KPARAM_INFO
	.align		4
.L_2395:
        /*0008*/ 	.byte	0x04, 0x17
        /*000a*/ 	.short	(.L_2397 - .L_2396)
.L_2396:
        /*000c*/ 	.word	0x00000000
        /*0010*/ 	.short	0x0000
        /*0012*/ 	.short	0x0000
        /*0014*/ 	.byte	0x00, 0xf0, 0x81, 0x10


	//----- nvinfo : EIATTR_SPARSE_MMA_MASK
	.align		4
.L_2397:
        /*0018*/ 	.byte	0x03, 0x50
        /*001a*/ 	.short	0x0000


	//----- nvinfo : EIATTR_MAXREG_COUNT
	.align		4
        /*001c*/ 	.byte	0x03, 0x1b
        /*001e*/ 	.short	0x0040


	//----- nvinfo : EIATTR_NUM_BARRIERS
	.align		4
        /*0020*/ 	.byte	0x02, 0x4c
        /*0022*/ 	.byte	0x01
	.zero		1


	//----- nvinfo : EIATTR_EXTERNS
	.align		4
        /*0024*/ 	.byte	0x04, 0x0f
        /*0026*/ 	.short	(.L_2399 - .L_2398)


	//   ....[0]....
	.align		4
.L_2398:
        /*0028*/ 	.word	index@(__assertfail)


	//----- nvinfo : EIATTR_MERCURY_ISA_VERSION
	.align		4
.L_2399:
        /*002c*/ 	.byte	0x03, 0x5f
        /*002e*/ 	.short	0x0101


	//----- nvinfo : EIATTR_INT_WARP_WIDE_INSTR_OFFSETS
	.align		4
        /*0030*/ 	.byte	0x04, 0x31
        /*0032*/ 	.short	(.L_2401 - .L_2400)


	//   ....[0]....
.L_2400:
        /*0034*/ 	.word	0x00010c90


	//   ....[1]....
        /*0038*/ 	.word	0x00010d80


	//----- nvinfo : EIATTR_COOP_GROUP_MASK_REGIDS
	.align		4
.L_2401:
        /*003c*/ 	.byte	0x04, 0x29
        /*003e*/ 	.short	(.L_2403 - .L_2402)


	//   ....[0]....
.L_2402:
        /*0040*/ 	.word	0xffffffff


	//   ....[1]....
        /*0044*/ 	.word	0xffffffff


	//   ....[2]....
        /*0048*/ 	.word	0xffffffff


	//   ....[3]....
        /*004c*/ 	.word	0xffffffff


	//   ....[4]....
        /*0050*/ 	.word	0xffffffff


	//   ....[5]....
        /*0054*/ 	.word	0xffffffff


	//   ....[6]....
        /*0058*/ 	.word	0xffffffff


	//   ....[7]....
        /*005c*/ 	.word	0xffffffff


	//----- nvinfo : EIATTR_COOP_GROUP_INSTR_OFFSETS
	.align		4
.L_2403:
        /*0060*/ 	.byte	0x04, 0x28
        /*0062*/ 	.short	(.L_2405 - .L_2404)


	//   ....[0]....
.L_2404:
        /*0064*/ 	.word	0x0000c240


	//   ....[1]....
        /*0068*/ 	.word	0x0000c250


	//   ....[2]....
        /*006c*/ 	.word	0x0000c260


	//   ....[3]....
        /*0070*/ 	.word	0x0000c270


	//   ....[4]....
        /*0074*/ 	.word	0x00011640


	//   ....[5]....
        /*0078*/ 	.word	0x00011650


	//   ....[6]....
        /*007c*/ 	.word	0x00011660


	//   ....[7]....
        /*0080*/ 	.word	0x00011670


	//----- nvinfo : EIATTR_SYSCALL_OFFSETS
	.align		4
.L_2405:
        /*0084*/ 	.byte	0x04, 0x46
        /*0086*/ 	.short	(.L_2407 - .L_2406)


	//   ....[0]....
.L_2406:
        /*0088*/ 	.word	0x000014d0


	//   ....[1]....
        /*008c*/ 	.word	0x00011920


	//   ....[2]....
        /*0090*/ 	.word	0x00011a80


	//   ....[3]....
        /*0094*/ 	.word	0x00011cf0


	//   ....[4]....
        /*0098*/ 	.word	0x00011e50


	//   ....[5]....
        /*009c*/ 	.word	0x000121b0


	//   ....[6]....
        /*00a0*/ 	.word	0x00012310


	//   ....[7]....
        /*00a4*/ 	.word	0x00012580


	//   ....[8]....
        /*00a8*/ 	.word	0x000126e0


	//----- nvinfo : EIATTR_EXIT_INSTR_OFFSETS
	.align		4
.L_2407:
        /*00ac*/ 	.byte	0x04, 0x1c
        /*00ae*/ 	.short	(.L_2409 - .L_2408)


	//   ....[0]....
.L_2408:
        /*00b0*/ 	.word	0x00010e40


	//   ....[1]....
        /*00b4*/ 	.word	0x000116f0


	//   ....[2]....
        /*00b8*/ 	.word	0x00011ad0


	//   ....[3]....
        /*00bc*/ 	.word	0x00011b00


	//   ....[4]....
        /*00c0*/ 	.word	0x00011ea0


	//   ....[5]....
        /*00c4*/ 	.word	0x00011ed0


	//   ....[6]....
        /*00c8*/ 	.word	0x00011f00


	//   ....[7]....
        /*00cc*/ 	.word	0x00011f40


	//   ....[8]....
        /*00d0*/ 	.word	0x00011f80


	//   ....[9]....
        /*00d4*/ 	.word	0x00012360


	//   ....[10]....
        /*00d8*/ 	.word	0x00012390


	//   ....[11]....
        /*00dc*/ 	.word	0x00012730


	//   ....[12]....
        /*00e0*/ 	.word	0x00012760


	//----- nvinfo : EIATTR_MAX_THREADS
	.align		4
.L_2409:
        /*00e4*/ 	.byte	0x04, 0x05
        /*00e6*/ 	.short	(.L_2411 - .L_2410)
.L_2410:
        /*00e8*/ 	.word	0x00000100
        /*00ec*/ 	.word	0x00000001
        /*00f0*/ 	.word	0x00000001


	//----- nvinfo : EIATTR_CRS_STACK_SIZE
	.align		4
.L_2411:
        /*00f4*/ 	.byte	0x04, 0x1e
        /*00f6*/ 	.short	(.L_2413 - .L_2412)
.L_2412:
        /*00f8*/ 	.word	0x00000000


	//----- nvinfo : EIATTR_CBANK_PARAM_SIZE
	.align		4
.L_2413:
        /*00fc*/ 	.byte	0x03, 0x19
        /*00fe*/ 	.short	0x0420


	//----- nvinfo : EIATTR_PARAM_CBANK
	.align		4
        /*0100*/ 	.byte	0x04, 0x0a
        /*0102*/ 	.short	(.L_2415 - .L_2414)
	.align		4
.L_2414:
        /*0104*/ 	.word	index@(.nv.constant0._ZN2at6native13reduce_kernelILi256ELi2ENS0_8ReduceOpIN3c107complexIfEENS0_14func_wrapper_tIS5_ZNS0_11sum_functorIS5_S5_S5_EclERNS_14TensorIteratorEEUlS5_S5_E_EEjS5_Li4ELi4EEEEEvT1_)
        /*0108*/ 	.short	0x0210
        /*010a*/ 	.short	0x0420


	//----- nvinfo : EIATTR_SW_WAR
	.align		4
.L_2415:
        /*010c*/ 	.byte	0x04, 0x36
        /*010e*/ 	.short	(.L_2417 - .L_2416)
.L_2416:
        /*0110*/ 	.word	0x00000008
.L_2417:


//--------------------- .nv.info._ZN2at6native13reduce_kernelILi128ELi4ENS0_8ReduceOpIN3c107complexIfEENS0_14func_wrapper_tIS5_ZNS0_11sum_functorIS5_S5_S5_EclERNS_14TensorIteratorEEUlS5_S5_E_EEjS5_Li4ELi4EEEEEvT1_ --------------------------
	.section	.nv.info._ZN2at6native13reduce_kernelILi128ELi4ENS0_8ReduceOpIN3c107complexIfEENS0_14func_wrapper_tIS5_ZNS0_11sum_functorIS5_S5_S5_EclERNS_14TensorIteratorEEUlS5_S5_E_EEjS5_Li4ELi4EEEEEvT1_,"",@"SHT_CUDA_INFO"
	.sectionflags	@""
	.align	4


	//----- nvinfo : EIATTR_CUDA_API_VERSION
	.align		4
        /*0000*/ 	.byte	0x04, 0x37
        /*0002*/ 	.short	(.L_2419 - .L_2418)
.L_2418:
        /*0004*/ 	.word	0x00000082


	//----- nvinfo : EIATTR_KPARAM_INFO
	.align		4
.L_2419:
        /*0008*/ 	.byte	0x04, 0x17
        /*000a*/ 	.short	(.L_2421 - .L_2420)
.L_2420:
        /*000c*/ 	.word	0x00000000
        /*0010*/ 	.short	0x0000
        /*0012*/ 	.short	0x0000
        /*0014*/ 	.byte	0x00, 0xf0, 0x81, 0x10


	//----- nvinfo : EIATTR_SPARSE_MMA_MASK
	.align		4
.L_2421:
        /*0018*/ 	.byte	0x03, 0x50
        /*001a*/ 	.short	0x0000


	//----- nvinfo : EIATTR_MAXREG_COUNT
	.align		4
        /*001c*/ 	.byte	0x03, 0x1b
        /*001e*/ 	.short	0x0080


	//----- nvinfo : EIATTR_NUM_BARRIERS
	.align		4
        /*0020*/ 	.byte	0x02, 0x4c
        /*0022*/ 	.byte	0x01
	.zero		1


	//----- nvinfo : EIATTR_EXTERNS
	.align		4
        /*0024*/ 	.byte	0x04, 0x0f
        /*0026*/ 	.short	(.L_2423 - .L_2422)


	//   ....[0]....
	.align		4
.L_2422:
        /*0028*/ 	.word	index@(__assertfail)


	//----- nvinfo : EIATTR_MERCURY_ISA_VERSION
	.align		4
.L_2423:
        /*002c*/ 	.byte	0x03, 0x5f
        /*002e*/ 	.short	0x0101


	//----- nvinfo : EIATTR_INT_WARP_WIDE_INSTR_OFFSETS
	.align		4
        /*0030*/ 	.byte	0x04, 0x31
        /*0032*/ 	.short	(.L_2425 - .L_2424)


	//   ....[0]....
.L_2424:
        /*0034*/ 	.word	0x00016420


	//   ....[1]....
        /*0038*/ 	.word	0x00016510


	//----- nvinfo : EIATTR_COOP_GROUP_MASK_REGIDS
	.align		4
.L_2425:
        /*003c*/ 	.byte	0x04, 0x29
        /*003e*/ 	.short	(.L_2427 - .L_2426)


	//   ....[0]....
.L_2426:
        /*0040*/ 	.word	0xffffffff


	//   ....[1]....
        /*0044*/ 	.word	0xffffffff


	//   ....[2]....
        /*0048*/ 	.word	0xffffffff


	//   ....[3]....
        /*004c*/ 	.word	0xffffffff


	//   ....[4]....
        /*0050*/ 	.word	0xffffffff


	//   ....[5]....
        /*0054*/ 	.word	0xffffffff


	//   ....[6]....
        /*0058*/ 	.word	0xffffffff


	//   ....[7]....
        /*005c*/ 	.word	0xffffffff


	//   ....[8]....
        /*0060*/ 	.word	0xffffffff


	//   ....[9]....
        /*0064*/ 	.word	0xffffffff


	//   ....[10]....
        /*0068*/ 	.word	0xffffffff


	//   ....[11]....
        /*006c*/ 	.word	0xffffffff


	//   ....[12]....
        /*0070*/ 	.word	0xffffffff


	//   ....[13]....
        /*0074*/ 	.word	0xffffffff


	//   ....[14]....
        /*0078*/ 	.word	0xffffffff


	//   ....[15]....
        /*007c*/ 	.word	0xffffffff


	//----- nvinfo : EIATTR_COOP_GROUP_INSTR_OFFSETS
	.align		4
.L_2427:
        /*0080*/ 	.byte	0x04, 0x28
        /*0082*/ 	.short	(.L_2429 - .L_2428)


	//   ....[0]....
.L_2428:
        /*0084*/ 	.word	0x0000d3c0


	//   ....[1]....
        /*0088*/ 	.word	0x0000d3d0


	//   ....[2]....
        /*008c*/ 	.word	0x0000d3e0


	//   ....[3]....
        /*0090*/ 	.word	0x0000d3f0


	//   ....[4]....
        /*0094*/ 	.word	0x0000d400


	//   ....[5]....
        /*0098*/ 	.word	0x0000d410


	//   ....[6]....
        /*009c*/ 	.word	0x0000d420


	//   ....[7]....
        /*00a0*/ 	.word	0x0000d440


	//   ....[8]....
        /*00a4*/ 	.word	0x000170d0


	//   ....[9]....
        /*00a8*/ 	.word	0x000170e0


	//   ....[10]....
        /*00ac*/ 	.word	0x000170f0


	//   ....[11]....
        /*00b0*/ 	.word	0x00017100


	//   ....[12]....
        /*00b4*/ 	.word	0x00017110


	//   ....[13]....
        /*00b8*/ 	.word	0x00017120


	//   ....[14]....
        /*00bc*/ 	.word	0x00017130


	//   ....[15]....
        /*00c0*/ 	.word	0x00017150


	//----- nvinfo : EIATTR_SYSCALL_OFFSETS
	.align		4
.L_2429:
        /*00c4*/ 	.byte	0x04, 0x46
        /*00c6*/ 	.short	(.L_2431 - .L_2430)


	//   ....[0]....
.L_2430:
        /*00c8*/ 	.word	0x000014f0


	//   ....[1]....
        /*00cc*/ 	.word	0x00017490


	//   ....[2]....
        /*00d0*/ 	.word	0x000175f0


	//   ....[3]....
        /*00d4*/ 	.word	0x00017750


	//   ....[4]....
        /*00d8*/ 	.word	0x000178b0


	//   ....[5]....
        /*00dc*/ 	.word	0x00017ba0


	//   ....[6]....
        /*00e0*/ 	.word	0x00017d00


	//   ....[7]....
        /*00e4*/ 	.word	0x00017e60


	//   ....[8]....
        /*00e8*/ 	.word	0x00017fc0


	//   ....[9]....
        /*00ec*/ 	.word	0x000183a0


	//   ....[10]....
        /*00f0*/ 	.word	0x00018500


	//   ....[11]....
        /*00f4*/ 	.word	0x00018660


	//   ....[12]....
        /*00f8*/ 	.word	0x000187c0


	//   ....[13]....
        /*00fc*/ 	.word	0x00018ab0


	//   ....[14]....
        /*0100*/ 	.word	0x00018c10


	//   ....[15]....
        /*0104*/ 	.word	0x00018d70


	//   ....[16]....
        /*0108*/ 	.word	0x00018ed0


	//----- nvinfo : EIATTR_EXIT_INSTR_OFFSETS
	.align		4
.L_2431:
        /*010c*/ 	.byte	0x04, 0x1c
        /*010e*/ 	.short	(.L_2433 - .L_2432)


	//   ....[0]....
.L_2432:
        /*0110*/ 	.word	0x000165d0


	//   ....[1]....
        /*0114*/ 	.word	0x00017200


	//   ....[2]....
        /*0118*/ 	.word	0x00017900


	//   ....[3]....
        /*011c*/ 	.word	0x00017950


	//   ....[4]....
        /*0120*/ 	.word	0x00018010


	//   ....[5]....
        /*0124*/ 	.word	0x00018060


	//   ....[6]....
        /*0128*/ 	.word	0x00018090


	//   ....[7]....
        /*012c*/ 	.word	0x000180d0


	//   ....[8]....
        /*0130*/ 	.word	0x00018110


	//   ....[9]....
        /*0134*/ 	.word	0x00018810


	//   ....[10]....
        /*0138*/ 	.word	0x00018860


	//   ....[11]....
        /*013c*/ 	.word	0x00018f20


	//   ....[12]....
        /*0140*/ 	.word	0x00018f70


	//----- nvinfo : EIATTR_MAX_THREADS
	.align		4
.L_2433:
        /*0144*/ 	.byte	0x04, 0x05
        /*0146*/ 	.short	(.L_2435 - .L_2434)
.L_2434:
        /*0148*/ 	.word	0x00000080
        /*014c*/ 	.word	0x00000001
        /*0150*/ 	.word	0x00000001


	//----- nvinfo : EIATTR_CRS_STACK_SIZE
	.align		4
.L_2435:
        /*0154*/ 	.byte	0x04, 0x1e
        /*0156*/ 	.short	(.L_2437 - .L_2436)
.L_2436:
        /*0158*/ 	.word	0x00000000


	//----- nvinfo : EIATTR_CBANK_PARAM_SIZE
	.align		4
.L_2437:
        /*015c*/ 	.byte	0x03, 0x19
        /*015e*/ 	.short	0x0420


	//----- nvinfo : EIATTR_PARAM_CBANK
	.align		4
        /*0160*/ 	.byte	0x04, 0x0a
        /*0162*/ 	.short	(.L_2439 - .L_2438)
	.align		4
.L_2438:
        /*0164*/ 	.word	index@(.nv.constant0._ZN2at6native13reduce_kernelILi128ELi4ENS0_8ReduceOpIN3c107complexIfEENS0_14func_wrapper_tIS5_ZNS0_11sum_functorIS5_S5_S5_EclERNS_14TensorIteratorEEUlS5_S5_E_EEjS5_Li4ELi4EEEEEvT1_)
        /*0168*/ 	.short	0x0210
        /*016a*/ 	.short	0x0420


	//----- nvinfo : EIATTR_SW_WAR
	.align		4
.L_2439:
        /*016c*/ 	.byte	0x04, 0x36
        /*016e*/ 	.short	(.L_2441 - .L_2440)
.L_2440:
        /*0170*/ 	.word	0x00000008
.L_2441:


//--------------------- .nv.info._ZN2at6native13reduce_kernelILi256ELi1ENS0_8ReduceOpIN3c107complexIdEENS0_14func_wrapper_tIS5_ZNS0_11sum_functorIS5_S5_S5_EclERNS_14TensorIteratorEEUlS5_S5_E_EEjS5_Li4ELi4EEEEEvT1_ --------------------------
	.section	.nv.info._ZN2at6native13reduce_kernelILi256ELi1ENS0_8ReduceOpIN3c107complexIdEENS0_14func_wrapper_tIS5_ZNS0_11sum_functorIS5_S5_S5_EclERNS_14TensorIteratorEEUlS5_S5_E_EEjS5_Li4ELi4EEEEEvT1_,"",@"SHT_CUDA_INFO"
	.sectionflags	@""
	.align	4


	//----- nvinfo : EIATTR_CUDA_API_VERSION
	.align		4
        /*0000*/ 	.byte	0x04, 0x37
        /*0002*/ 	.short	(.L_2443 - .L_2442)
.L_2442:
        /*0004*/ 	.word	0x00000082


	//----- nvinfo : EIATTR_KPARAM_INFO
	.align		4
.L_2443:
        /*0008*/ 	.byte	0x04, 0x17
        /*000a*/ 	.short	(.L_2445 - .L_2444)
.L_2444:
        /*000c*/ 	.word	0x00000000
        /*0010*/ 	.short	0x0000
        /*0012*/ 	.short	0x0000
        /*0014*/ 	.byte	0x00, 0xf0, 0xc1, 0x10


	//----- nvinfo : EIATTR_SPARSE_MMA_MASK
	.align		4
.L_2445:
        /*0018*/ 	.byte	0x03, 0x50
        /*001a*/ 	.short	0x0000


	//----- nvinfo : EIATTR_MAXREG_COUNT
	.align		4
        /*001c*/ 	.byte	0x03, 0x1b
        /*001e*/ 	.short	0x0040


	//----- nvinfo : EIATTR_NUM_BARRIERS
	.align		4
        /*0020*/ 	.byte	0x02, 0x4c
        /*0022*/ 	.byte	0x01
	.zero		1


	//----- nvinfo : EIATTR_EXTERNS
	.align		4
        /*0024*/ 	.byte	0x04, 0x0f
        /*0026*/ 	.short	(.L_2447 - .L_2446)


	//   ....[0]....
	.align		4
.L_2446:
        /*0028*/ 	.word	index@(__assertfail)


	//----- nvinfo : EIATTR_MERCURY_ISA_VERSION
	.align		4
.L_2447:
        /*002c*/ 	.byte	0x03, 0x5f
        /*002e*/ 	.short	0x0101


	//----- nvinfo : EIATTR_INT_WARP_WIDE_INSTR_OFFSETS
	.align		4
        /*0030*/ 	.byte	0x04, 0x31
        /*0032*/ 	.short	(.L_2449 - .L_2448)


	//   ....[0]....
.L_2448:
        /*0034*/ 	.word	0x0000e0c0


	//   ....[1]....
        /*0038*/ 	.word	0x0000e1b0


	//----- nvinfo : EIATTR_COOP_GROUP_MASK_REGIDS
	.align		4
.L_2449:
        /*003c*/ 	.byte	0x04, 0x29
        /*003e*/ 	.short	(.L_2451 - .L_2450)


	//   ....[0]....
.L_2450:
        /*0040*/ 	.word	0xffffffff


	//   ....[1]....
        /*0044*/ 	.word	0xffffffff


	//   ....[2]....
        /*0048*/ 	.word	0xffffffff


	//   ....[3]....
        /*004c*/ 	.word	0xffffffff


	//   ....[4]....
        /*0050*/ 	.word	0xffffffff


	//   ....[5]....
        /*0054*/ 	.word	0xffffffff


	//   ....[6]....
        /*0058*/ 	.word	0xffffffff


	//   ....[7]....
        /*005c*/ 	.word	0xffffffff


	//----- nvinfo : EIATTR_COOP_GROUP_INSTR_OFFSETS
	.align		4
.L_2451:
        /*0060*/ 	.byte	0x04, 0x28
        /*0062*/ 	.short	(.L_2453 - .L_2452)


	//   ....[0]....
.L_2452:
        /*0064*/ 	.word	0x0000b960


	//   ....[1]....
        /*0068*/ 	.word	0x0000b970


	//   ....[2]....
        /*006c*/ 	.word	0x0000b980


	//   ....[3]....
        /*0070*/ 	.word	0x0000b990


	//   ....[4]....
        /*0074*/ 	.word	0x0000e960


	//   ....[5]....
        /*0078*/ 	.word	0x0000e970


	//   ....[6]....
        /*007c*/ 	.word	0x0000e980


	//   ....[7]....
        /*0080*/ 	.word	0x0000e990


	//----- nvinfo : EIATTR_SYSCALL_OFFSETS
	.align		4
.L_2453:
        /*0084*/ 	.byte	0x04, 0x46
        /*0086*/ 	.short	(.L_2455 - .L_2454)


	//   ....[0]....
.L_2454:
        /*0088*/ 	.word	0x0000ebe0


	//   ....[1]....
        /*008c*/ 	.word	0x0000ee00


	//   ....[2]....
        /*0090*/ 	.word	0x0000f110


	//   ....[3]....
        /*0094*/ 	.word	0x0000f330


	//----- nvinfo : EIATTR_EXIT_INSTR_OFFSETS
	.align		4
.L_2455:
        /*0098*/ 	.byte	0x04, 0x1c
        /*009a*/ 	.short	(.L_2457 - .L_2456)


	//   ....[0]....
.L_2456:
        /*009c*/ 	.word	0x0000e250


	//   ....[1]....
        /*00a0*/ 	.word	0x0000e9f0


	//   ....[2]....
        /*00a4*/ 	.word	0x0000ec30


	//   ....[3]....
        /*00a8*/ 	.word	0x0000ec50


	//   ....[4]....
        /*00ac*/ 	.word	0x0000ee50


	//   ....[5]....
        /*00b0*/ 	.word	0x0000ee70


	//   ....[6]....
        /*00b4*/ 	.word	0x0000eea0


	//   ....[7]....
        /*00b8*/ 	.word	0x0000eee0


	//   ....[8]....
        /*00bc*/ 	.word	0x0000ef20


	//   ....[9]....
        /*00c0*/ 	.word	0x0000f160


	//   ....[10]....
        /*00c4*/ 	.word	0x0000f180


	//   ....[11]....
        /*00c8*/ 	.word	0x0000f380


	//   ....[12]....
        /*00cc*/ 	.word	0x0000f3a0


	//----- nvinfo : EIATTR_MAX_THREADS
	.align		4
.L_2457:
        /*00d0*/ 	.byte	0x04, 0x05
        /*00d2*/ 	.short	(.L_2459 - .L_2458)
.L_2458:
        /*00d4*/ 	.word	0x00000100
        /*00d8*/ 	.word	0x00000001
        /*00dc*/ 	.word	0x00000001


	//----- nvinfo : EIATTR_CRS_STACK_SIZE
	.align		4
.L_2459:
        /*00e0*/ 	.byte	0x04, 0x1e
        /*00e2*/ 	.short	(.L_2461 - .L_2460)
.L_2460:
        /*00e4*/ 	.word	0x00000000


	//----- nvinfo : EIATTR_CBANK_PARAM_SIZE
	.align		4
.L_2461:
        /*00e8*/ 	.byte	0x03, 0x19
        /*00ea*/ 	.short	0x0430


	//----- nvinfo : EIATTR_PARAM_CBANK
	.align		4
        /*00ec*/ 	.byte	0x04, 0x0a
        /*00ee*/ 	.short	(.L_2463 - .L_2462)
	.align		4
.L_2462:
        /*00f0*/ 	.word	index@(.nv.constant0._ZN2at6native13reduce_kernelILi256ELi1ENS0_8ReduceOpIN3c107complexIdEENS0_14func_wrapper_tIS5_ZNS0_11sum_functorIS5_S5_S5_EclERNS_14TensorIteratorEEUlS5_S5_E_EEjS5_Li4ELi4EEEEEvT1_)
        /*00f4*/ 	.short	0x0210
        /*00f6*/ 	.short	0x0430


	//----- nvinfo : EIATTR_SW_WAR
	.align		4
.L_2463:
        /*00f8*/ 	.byte	0x04, 0x36
        /*00fa*/ 	.short	(.L_2465 - .L_2464)
.L_2464:
        /*00fc*/ 	.word	0x00000008
.L_2465:


//--------------------- .nv.info._ZN2at6native13reduce_kernelILi128ELi2ENS0_8ReduceOpIN3c107complexIdEENS0_14func_wrapper_tIS5_ZNS0_11sum_functorIS5_S5_S5_EclERNS_14TensorIteratorEEUlS5_S5_E_EEjS5_Li4ELi4EEEEEvT1_ --------------------------
	.section	.nv.info._ZN2at6native13reduce_kernelILi128ELi2ENS0_8ReduceOpIN3c107complexIdEENS0_14func_wrapper_tIS5_ZNS0_11sum_functorIS5_S5_S5_EclERNS_14TensorIteratorEEUlS5_S5_E_EEjS5_Li4ELi4EEEEEvT1_,"",@"SHT_CUDA_INFO"
	.sectionflags	@""
	.align	4


	//----- nvinfo : EIATTR_CUDA_API_VERSION
	.align		4
        /*0000*/ 	.byte	0x04, 0x37
        /*0002*/ 	.short	(.L_2467 - .L_2466)
.L_2466:
        /*0004*/ 	.word	0x00000082


	//----- nvinfo : EIATTR_KPARAM_INFO
	.align		4
.L_2467:
        /*0008*/ 	.byte	0x04, 0x17
        /*000a*/ 	.short	(.L_2469 - .L_2468)
.L_2468:
        /*000c*/ 	.word	0x00000000
        /*0010*/ 	.short	0x0000
        /*0012*/ 	.short	0x0000
        /*0014*/ 	.byte	0x00, 0xf0, 0xc1, 0x10


	//----- nvinfo : EIATTR_SPARSE_MMA_MASK
	.align		4
.L_2469:
        /*0018*/ 	.byte	0x03, 0x50
        /*001a*/ 	.short	0x0000


	//----- nvinfo : EIATTR_MAXREG_COUNT
	.align		4
        /*001c*/ 	.byte	0x03, 0x1b
        /*001e*/ 	.short	0x0080


	//----- nvinfo : EIATTR_NUM_BARRIERS
	.align		4
        /*0020*/ 	.byte	0x02, 0x4c
        /*0022*/ 	.byte	0x01
	.zero		1


	//----- nvinfo : EIATTR_EXTERNS
	.align		4
        /*0024*/ 	.byte	0x04, 0x0f
        /*0026*/ 	.short	(.L_2471 - .L_2470)


	//   ....[0]....
	.align		4
.L_2470:
        /*0028*/ 	.word	index@(__assertfail)


	//----- nvinfo : EIATTR_MERCURY_ISA_VERSION
	.align		4
.L_2471:
        /*002c*/ 	.byte	0x03, 0x5f
        /*002e*/ 	.short	0x0101


	//----- nvinfo : EIATTR_INT_WARP_WIDE_INSTR_OFFSETS
	.align		4
        /*0030*/ 	.byte	0x04, 0x31
        /*0032*/ 	.short	(.L_2473 - .L_2472)


	//   ....[0]....
.L_2472:
        /*0034*/ 	.word	0x000113d0


	//   ....[1]....
        /*0038*/ 	.word	0x000114c0


	//----- nvinfo : EIATTR_COOP_GROUP_MASK_REGIDS
	.align		4
.L_2473:
        /*003c*/ 	.byte	0x04, 0x29
        /*003e*/ 	.short	(.L_2475 - .L_2474)


	//   ....[0]....
.L_2474:
        /*0040*/ 	.word	0xffffffff


	//   ....[1]....
        /*0044*/ 	.word	0xffffffff


	//   ....[2]....
        /*0048*/ 	.word	0xffffffff


	//   ....[3]....
        /*004c*/ 	.word	0xffffffff


	//   ....[4]....
        /*0050*/ 	.word	0xffffffff


	//   ....[5]....
        /*0054*/ 	.word	0xffffffff


	//   ....[6]....
        /*0058*/ 	.word	0xffffffff


	//   ....[7]....
        /*005c*/ 	.word	0xffffffff


	//   ....[8]....
        /*0060*/ 	.word	0xffffffff


	//   ....[9]....
        /*0064*/ 	.word	0xffffffff


	//   ....[10]....
        /*0068*/ 	.word	0xffffffff


	//   ....[11]....
        /*006c*/ 	.word	0xffffffff


	//   ....[12]....
        /*0070*/ 	.word	0xffffffff


	//   ....[13]....
        /*0074*/ 	.word	0xffffffff


	//   ....[14]....
        /*0078*/ 	.word	0xffffffff


	//   ....[15]....
        /*007c*/ 	.word	0xffffffff


	//----- nvinfo : EIATTR_COOP_GROUP_INSTR_OFFSETS
	.align		4
.L_2475:
        /*0080*/ 	.byte	0x04, 0x28
        /*0082*/ 	.short	(.L_2477 - .L_2476)


	//   ....[0]....
.L_2476:
        /*0084*/ 	.word	0x0000c930


	//   ....[1]....
        /*0088*/ 	.word	0x0000c940


	//   ....[2]....
        /*008c*/ 	.word	0x0000c950


	//   ....[3]....
        /*0090*/ 	.word	0x0000c960


	//   ....[4]....
        /*0094*/ 	.word	0x0000c970


	//   ....[5]....
        /*0098*/ 	.word	0x0000c980


	//   ....[6]....
        /*009c*/ 	.word	0x0000c990


	//   ....[7]....
        /*00a0*/ 	.word	0x0000c9a0


	//   ....[8]....
        /*00a4*/ 	.word	0x00011ee0


	//   ....[9]....
        /*00a8*/ 	.word	0x00011ef0


	//   ....[10]....
        /*00ac*/ 	.word	0x00011f00


	//   ....[11]....
        /*00b0*/ 	.word	0x00011f10


	//   ....[12]....
        /*00b4*/ 	.word	0x00011f20


	//   ....[13]....
        /*00b8*/ 	.word	0x00011f30


	//   ....[14]....
        /*00bc*/ 	.word	0x00011f40


	//   ....[15]....
        /*00c0*/ 	.word	0x00011f50


	//----- nvinfo : EIATTR_SYSCALL_OFFSETS
	.align		4
.L_2477:
        /*00c4*/ 	.byte	0x04, 0x46
        /*00c6*/ 	.short	(.L_2479 - .L_2478)


	//   ....[0]....
.L_2478:
        /*00c8*/ 	.word	0x00001460


	//   ....[1]....
        /*00cc*/ 	.word	0x00012200


	//   ....[2]....
        /*00d0*/ 	.word	0x00012360


	//   ....[3]....
        /*00d4*/ 	.word	0x000125d0


	//   ....[4]....
        /*00d8*/ 	.word	0x00012730


	//   ....[5]....
        /*00dc*/ 	.word	0x00012a90


	//   ....[6]....
        /*00e0*/ 	.word	0x00012bf0


	//   ....[7]....
        /*00e4*/ 	.word	0x00012e60


	//   ....[8]....
        /*00e8*/ 	.word	0x00012fc0


	//----- nvinfo : EIATTR_EXIT_INSTR_OFFSETS
	.align		4
.L_2479:
        /*00ec*/ 	.byte	0x04, 0x1c
        /*00ee*/ 	.short	(.L_2481 - .L_2480)


	//   ....[0]....
.L_2480:
        /*00f0*/ 	.word	0x00011580


	//   ....[1]....
        /*00f4*/ 	.word	0x00011fd0


	//   ....[2]....
        /*00f8*/ 	.word	0x000123b0


	//   ....[3]....
        /*00fc*/ 	.word	0x000123e0


	//   ....[4]....
        /*0100*/ 	.word	0x00012780


	//   ....[5]....
        /*0104*/ 	.word	0x000127b0


	//   ....[6]....
        /*0108*/ 	.word	0x000127e0


	//   ....[7]....
        /*010c*/ 	.word	0x00012820


	//   ....[8]....
        /*0110*/ 	.word	0x00012860


	//   ....[9]....
        /*0114*/ 	.word	0x00012c40


	//   ....[10]....
        /*0118*/ 	.word	0x00012c70


	//   ....[11]....
        /*011c*/ 	.word	0x00013010


	//   ....[12]....
        /*0120*/ 	.word	0x00013040


	//----- nvinfo : EIATTR_MAX_THREADS
	.align		4
.L_2481:
        /*0124*/ 	.byte	0x04, 0x05
        /*0126*/ 	.short	(.L_2483 - .L_2482)
.L_2482:
        /*0128*/ 	.word	0x00000080
        /*012c*/ 	.word	0x00000001
        /*0130*/ 	.word	0x00000001


	//----- nvinfo : EIATTR_CRS_STACK_SIZE
	.align		4
.L_2483:
        /*0134*/ 	.byte	0x04, 0x1e
        /*0136*/ 	.short	(.L_2485 - .L_2484)
.L_2484:
        /*0138*/ 	.word	0x00000000


	//----- nvinfo : EIATTR_CBANK_PARAM_SIZE
	.align		4
.L_2485:
        /*013c*/ 	.byte	0x03, 0x19
        /*013e*/ 	.short	0x0430


	//----- nvinfo : EIATTR_PARAM_CBANK
	.align		4
        /*0140*/ 	.byte	0x04, 0x0a
        /*0142*/ 	.short	(.L_2487 - .L_2486)
	.align		4
.L_2486:
        /*0144*/ 	.word	index@(.nv.constant0._ZN2at6native13reduce_kernelILi128ELi2ENS0_8ReduceOpIN3c107complexIdEENS0_14func_wrapper_tIS5_ZNS0_11sum_functorIS5_S5_S5_EclERNS_14TensorIteratorEEUlS5_S5_E_EEjS5_Li4ELi4EEEEEvT1_)
        /*0148*/ 	.short	0x0210
        /*014a*/ 	.short	0x0430


	//----- nvinfo : EIATTR_SW_WAR
	.align		4
.L_2487:
        /*014c*/ 	.byte	0x04, 0x36
        /*014e*/ 	.short	(.L_2489 - .L_2488)
.L_2488:
        /*0150*/ 	.word	0x00000008
.L_2489:


//--------------------- .nv.info._ZN2at6native13reduce_kernelILi64ELi4ENS0_8ReduceOpIN3c107complexIdEENS0_14func_wrapper_tIS5_ZNS0_11sum_functorIS5_S5_S5_EclERNS_14TensorIteratorEEUlS5_S5_E_EEjS5_Li4ELi4EEEEEvT1_ --------------------------
	.section	.nv.info._ZN2at6native13reduce_kernelILi64ELi4ENS0_8ReduceOpIN3c107complexIdEENS0_14func_wrapper_tIS5_ZNS0_11sum_functorIS5_S5_S5_EclERNS_14TensorIteratorEEUlS5_S5_E_EEjS5_Li4ELi4EEEEEvT1_,"",@"SHT_CUDA_INFO"
	.sectionflags	@""
	.align	4


	//----- nvinfo : EIATTR_CUDA_API_VERSION
	.align		4
        /*0000*/ 	.byte	0x04, 0x37
        /*0002*/ 	.short	(.L_2491 - .L_2490)
.L_2490:
        /*0004*/ 	.word	0x00000082


	//----- nvinfo : EIATTR_KPARAM_INFO
	.align		4
.L_2491:
        /*0008*/ 	.byte	0x04, 0x17
        /*000a*/ 	.short	(.L_2493 - .L_2492)
.L_2492:
        /*000c*/ 	.word	0x00000000
        /*0010*/ 	.short	0x0000
        /*0012*/ 	.short	0x0000
        /*0014*/ 	.byte	0x00, 0xf0, 0xc1, 0x10


	//----- nvinfo : EIATTR_SPARSE_MMA_MASK
	.align		4
.L_2493:
        /*0018*/ 	.byte	0x03, 0x50
        /*001a*/ 	.short	0x0000


	//----- nvinfo : EIATTR_MAXREG_COUNT
	.align		4
        /*001c*/ 	.byte	0x03, 0x1b
        /*001e*/ 	.short	0x00ff


	//----- nvinfo : EIATTR_NUM_BARRIERS
	.align		4
        /*0020*/ 	.byte	0x02, 0x4c
        /*0022*/ 	.byte	0x01
	.zero		1


	//----- nvinfo : EIATTR_EXTERNS
	.align		4
        /*0024*/ 	.byte	0x04, 0x0f
        /*0026*/ 	.short	(.L_2495 - .L_2494)


	//   ....[0]....
	.align		4
.L_2494:
        /*0028*/ 	.word	index@(__assertfail)


	//----- nvinfo : EIATTR_MERCURY_ISA_VERSION
	.align		4
.L_2495:
        /*002c*/ 	.byte	0x03, 0x5f
        /*002e*/ 	.short	0x0101


	//----- nvinfo : EIATTR_INT_WARP_WIDE_INSTR_OFFSETS
	.align		4
        /*0030*/ 	.byte	0x04, 0x31
        /*0032*/ 	.short	(.L_2497 - .L_2496)


	//   ....[0]....
.L_2496:
        /*0034*/ 	.word	0x000176b0


	//   ....[1]....
        /*0038*/ 	.word	0x000177a0


	//----- nvinfo : EIATTR_COOP_GROUP_MASK_REGIDS
	.align		4
.L_2497:
        /*003c*/ 	.byte	0x04, 0x29
        /*003e*/ 	.short	(.L_2499 - .L_2498)


	//   ....[0]....
.L_2498:
        /*0040*/ 	.word	0xffffffff


	//   ....[1]....
        /*0044*/ 	.word	0xffffffff


	//   ....[2]....
        /*0048*/ 	.word	0xffffffff


	//   ....[3]....
        /*004c*/ 	.word	0xffffffff


	//   ....[4]....
        /*0050*/ 	.word	0xffffffff


	//   ....[5]....
        /*0054*/ 	.word	0xffffffff


	//   ....[6]....
        /*0058*/ 	.word	0xffffffff


	//   ....[7]....
        /*005c*/ 	.word	0xffffffff


	//   ....[8]....
        /*0060*/ 	.word	0xffffffff


	//   ....[9]....
        /*0064*/ 	.word	0xffffffff


	//   ....[10]....
        /*0068*/ 	.word	0xffffffff


	//   ....[11]....
        /*006c*/ 	.word	0xffffffff


	//   ....[12]....
        /*0070*/ 	.word	0xffffffff


	//   ....[13]....
        /*0074*/ 	.word	0xffffffff


	//   ....[14]....
        /*0078*/ 	.word	0xffffffff


	//   ....[15]....
        /*007c*/ 	.word	0xffffffff


	//   ....[16]....
        /*0080*/ 	.word	0xffffffff


	//   ....[17]....
        /*0084*/ 	.word	0xffffffff


	//   ....[18]....
        /*0088*/ 	.word	0xffffffff


	//   ....[19]....
        /*008c*/ 	.word	0xffffffff


	//   ....[20]....
        /*0090*/ 	.word	0xffffffff


	//   ....[21]....
        /*0094*/ 	.word	0xffffffff


	//   ....[22]....
        /*0098*/ 	.word	0xffffffff


	//   ....[23]....
        /*009c*/ 	.word	0xffffffff


	//   ....[24]....
        /*00a0*/ 	.word	0xffffffff


	//   ....[25]....
        /*00a4*/ 	.word	0xffffffff


	//   ....[26]....
        /*00a8*/ 	.word	0xffffffff


	//   ....[27]....
        /*00ac*/ 	.word	0xffffffff


	//   ....[28]....
        /*00b0*/ 	.word	0xffffffff


	//   ....[29]....
        /*00b4*/ 	.word	0xffffffff


	//   ....[30]....
        /*00b8*/ 	.word	0xffffffff


	//   ....[31]....
        /*00bc*/ 	.word	0xffffffff


	//----- nvinfo : EIATTR_COOP_GROUP_INSTR_OFFSETS
	.align		4
.L_2499:
        /*00c0*/ 	.byte	0x04, 0x28
        /*00c2*/ 	.short	(.L_2501 - .L_2500)


	//   ....[0]....
.L_2500:
        /*00c4*/ 	.word	0x0000e5c0


	//   ....[1]....
        /*00c8*/ 	.word	0x0000e5d0


	//   ....[2]....
        /*00cc*/ 	.word	0x0000e5e0


	//   ....[3]....
        /*00d0*/ 	.word	0x0000e5f0


	//   ....[4]....
        /*00d4*/ 	.word	0x0000e600


	//   ....[5]....
        /*00d8*/ 	.word	0x0000e610


	//   ....[6]....
        /*00dc*/ 	.word	0x0000e620


	//   ....[7]....
        /*00e0*/ 	.word	0x0000e630


	//   ....[8]....
        /*00e4*/ 	.word	0x0000e650


	//   ....[9]....
        /*00e8*/ 	.word	0x0000e660


	//   ....[10]....
        /*00ec*/ 	.word	0x0000e680


	//   ....[11]....
        /*00f0*/ 	.word	0x0000e690


	//   ....[12]....
        /*00f4*/ 	.word	0x0000e6b0


	//   ....[13]....
        /*00f8*/ 	.word	0x0000e6c0


	//   ....[14]....
        /*00fc*/ 	.word	0x0000e6e0


	//   ....[15]....
        /*0100*/ 	.word	0x0000e6f0


	//   ....[16]....
        /*0104*/ 	.word	0x000185c0


	//   ....[17]....
        /*0108*/ 	.word	0x000185d0


	//   ....[18]....
        /*010c*/ 	.word	0x000185e0


	//   ....[19]....
        /*0110*/ 	.word	0x000185f0


	//   ....[20]....
        /*0114*/ 	.word	0x00018600


	//   ....[21]....
        /*0118*/ 	.word	0x00018610


	//   ....[22]....
        /*011c*/ 	.word	0x00018620


	//   ....[23]....
        /*0120*/ 	.word	0x00018630


	//   ....[24]....
        /*0124*/ 	.word	0x00018650


	//   ....[25]....
        /*0128*/ 	.word	0x00018660


	//   ....[26]....
        /*012c*/ 	.word	0x00018680


	//   ....[27]....
        /*0130*/ 	.word	0x00018690


	//   ....[28]....
        /*0134*/ 	.word	0x000186b0


	//   ....[29]....
        /*0138*/ 	.word	0x000186c0


	//   ....[30]....
        /*013c*/ 	.word	0x000186e0


	//   ....[31]....
        /*0140*/ 	.word	0x000186f0


	//----- nvinfo : EIATTR_SYSCALL_OFFSETS
	.align		4
.L_2501:
        /*0144*/ 	.byte	0x04, 0x46
        /*0146*/ 	.short	(.L_2503 - .L_2502)


	//   ....[0]....
.L_2502:
        /*0148*/ 	.word	0x00001530


	//   ....[1]....
        /*014c*/ 	.word	0x00018a00


	//   ....[2]....
        /*0150*/ 	.word	0x00018b60


	//   ....[3]....
        /*0154*/ 	.word	0x00018cc0


	//   ....[4]....
        /*0158*/ 	.word	0x00018e20


	//   ....[5]....
        /*015c*/ 	.word	0x00019110


	//   ....[6]....
        /*0160*/ 	.word	0x00019270


	//   ....[7]....
        /*0164*/ 	.word	0x000193d0


	//   ....[8]....
        /*0168*/ 	.word	0x00019530


	//   ....[9]....
        /*016c*/ 	.word	0x00019910


	//   ....[10]....
        /*0170*/ 	.word	0x00019a70


	//   ....[11]....
        /*0174*/ 	.word	0x00019bd0


	//   ....[12]....
        /*0178*/ 	.word	0x00019d30


	//   ....[13]....
        /*017c*/ 	.word	0x0001a020


	//   ....[14]....
        /*0180*/ 	.word	0x0001a180


	//   ....[15]....
        /*0184*/ 	.word	0x0001a2e0


	//   ....[16]....
        /*0188*/ 	.word	0x0001a440


	//----- nvinfo : EIATTR_EXIT_INSTR_OFFSETS
	.align		4
.L_2503:
        /*018c*/ 	.byte	0x04, 0x1c
        /*018e*/ 	.short	(.L_2505 - .L_2504)


	//   ....[0]....
.L_2504:
        /*0190*/ 	.word	0x00017860


	//   ....[1]....
        /*0194*/ 	.word	0x00018770


	//   ....[2]....
        /*0198*/ 	.word	0x00018e70


	//   ....[3]....
        /*019c*/ 	.word	0x00018ec0


	//   ....[4]....
        /*01a0*/ 	.word	0x00019580


	//   ....[5]....
        /*01a4*/ 	.word	0x000195d0


	//   ....[6]....
        /*01a8*/ 	.word	0x00019600


	//   ....[7]....
        /*01ac*/ 	.word	0x00019640


	//   ....[8]....
        /*01b0*/ 	.word	0x00019680


	//   ....[9]....
        /*01b4*/ 	.word	0x00019d80


	//   ....[10]....
        /*01b8*/ 	.word	0x00019dd0


	//   ....[11]....
        /*01bc*/ 	.word	0x0001a490


	//   ....[12]....
        /*01c0*/ 	.word	0x0001a4e0


	//----- nvinfo : EIATTR_MAX_THREADS
	.align		4
.L_2505:
        /*01c4*/ 	.byte	0x04, 0x05
        /*01c6*/ 	.short	(.L_2507 - .L_2506)
.L_2506:
        /*01c8*/ 	.word	0x00000040
        /*01cc*/ 	.word	0x00000001
        /*01d0*/ 	.word	0x00000001


	//----- nvinfo : EIATTR_CRS_STACK_SIZE
	.align		4
.L_2507:
        /*01d4*/ 	.byte	0x04, 0x1e
        /*01d6*/ 	.short	(.L_2509 - .L_2508)
.L_2508:
        /*01d8*/ 	.word	0x00000000


	//----- nvinfo : EIATTR_CBANK_PARAM_SIZE
	.align		4
.L_2509:
        /*01dc*/ 	.byte	0x03, 0x19
        /*01de*/ 	.short	0x0430


	//----- nvinfo : EIATTR_PARAM_CBANK
	.align		4
        /*01e0*/ 	.byte	0x04, 0x0a
        /*01e2*/ 	.short	(.L_2511 - .L_2510)
	.align		4
.L_2510:
        /*01e4*/ 	.word	index@(.nv.constant0._ZN2at6native13reduce_kernelILi64ELi4ENS0_8ReduceOpIN3c107complexIdEENS0_14func_wrapper_tIS5_ZNS0_11sum_functorIS5_S5_S5_EclERNS_14TensorIteratorEEUlS5_S5_E_EEjS5_Li4ELi4EEEEEvT1_)
        /*01e8*/ 	.short	0x0210
        /*01ea*/ 	.short	0x0430


	//----- nvinfo : EIATTR_SW_WAR
	.align		4
.L_2511:
        /*01ec*/ 	.byte	0x04, 0x36
        /*01ee*/ 	.short	(.L_2513 - .L_2512)
.L_2512:
        /*01f0*/ 	.word	0x00000008
.L_2513:


//--------------------- .nv.info._ZN2at6native13reduce_kernelILi512ELi1ENS0_8ReduceOpIfNS0_14func_wrapper_tIfZNS0_11sum_functorIfffEclERNS_14TensorIteratorEEUlffE_EEjfLi4ELi4EEEEEvT1_ --------------------------
	.section	.nv.info._ZN2at6native13reduce_kernelILi512ELi1ENS0_8ReduceOpIfNS0_14func_wrapper_tIfZNS0_11sum_functorIfffEclERNS_14TensorIteratorEEUlffE_EEjfLi4ELi4EEEEEvT1_,"",@"SHT_CUDA_INFO"
	.sectionflags	@""
	.align	4


	//----- nvinfo : EIATTR_CUDA_API_VERSION
	.align		4
        /*0000*/ 	.byte	0x04, 0x37
        /*0002*/ 	.short	(.L_2515 - .L_2514)
.L_2514:
        /*0004*/ 	.word	0x00000082


	//----- nvinfo : EIATTR_KPARAM_INFO
	.align		4
.L_2515:
        /*0008*/ 	.byte	0x04, 0x17
        /*000a*/ 	.short	(.L_2517 - .L_2516)
.L_2516:
        /*000c*/ 	.word	0x00000000
        /*0010*/ 	.short	0x0000
        /*0012*/ 	.short	0x0000
        /*0014*/ 	.byte	0x00, 0xf0, 0x61, 0x10


	//----- nvinfo : EIATTR_SPARSE_MMA_MASK
	.align		4
.L_2517:
        /*0018*/ 	.byte	0x03, 0x50
        /*001a*/ 	.short	0x0000


	//----- nvinfo : EIATTR_MAXREG_COUNT
	.align		4
        /*001c*/ 	.byte	0x03, 0x1b
        /*001e*/ 	.short	0x0020


	//----- nvinfo : EIATTR_NUM_BARRIERS
	.align		4
        /*0020*/ 	.byte	0x02, 0x4c
        /*0022*/ 	.byte	0x01
	.zero		1


	//----- nvinfo : EIATTR_EXTERNS
	.align		4
        /*0024*/ 	.byte	0x04, 0x0f
        /*0026*/ 	.short	(.L_2519 - .L_2518)


	//   ....[0]....
	.align		4
.L_2518:
        /*0028*/ 	.word	index@(__assertfail)


	//----- nvinfo : EIATTR_MERCURY_ISA_VERSION
	.align		4
.L_2519:
        /*002c*/ 	.byte	0x03, 0x5f
        /*002e*/ 	.short	0x0101


	//----- nvinfo : EIATTR_INT_WARP_WIDE_INSTR_OFFSETS
	.align		4
        /*0030*/ 	.byte	0x04, 0x31
        /*0032*/ 	.short	(.L_2521 - .L_2520)


	//   ....[0]....
.L_2520:
        /*0034*/ 	.word	0x0000d940


	//   ....[1]....
        /*0038*/ 	.word	0x0000da30


	//----- nvinfo : EIATTR_COOP_GROUP_MASK_REGIDS
	.align		4
.L_2521:
        /*003c*/ 	.byte	0x04, 0x29
        /*003e*/ 	.short	(.L_2523 - .L_2522)


	//   ....[0]....
.L_2522:
        /*0040*/ 	.word	0xffffffff


	//   ....[1]....
        /*0044*/ 	.word	0xffffffff


	//----- nvinfo : EIATTR_COOP_GROUP_INSTR_OFFSETS
	.align		4
.L_2523:
        /*0048*/ 	.byte	0x04, 0x28
        /*004a*/ 	.short	(.L_2525 - .L_2524)


	//   ....[0]....
.L_2524:
        /*004c*/ 	.word	0x0000b220


	//   ....[1]....
        /*0050*/ 	.word	0x0000e160


	//----- nvinfo : EIATTR_SYSCALL_OFFSETS
	.align		4
.L_2525:
        /*0054*/ 	.byte	0x04, 0x46
        /*0056*/ 	.short	(.L_2527 - .L_2526)


	//   ....[0]....
.L_2526:
        /*0058*/ 	.word	0x0000e390


	//   ....[1]....
        /*005c*/ 	.word	0x0000e5a0


	//   ....[2]....
        /*0060*/ 	.word	0x0000e8a0


	//   ....[3]....
        /*0064*/ 	.word	0x0000eab0


	//----- nvinfo : EIATTR_EXIT_INSTR_OFFSETS
	.align		4
.L_2527:
        /*0068*/ 	.byte	0x04, 0x1c
        /*006a*/ 	.short	(.L_2529 - .L_2528)


	//   ....[0]....
.L_2528:
        /*006c*/ 	.word	0x0000dad0


	//   ....[1]....
        /*0070*/ 	.word	0x0000e1b0


	//   ....[2]....
        /*0074*/ 	.word	0x0000e3e0


	//   ....[3]....
        /*0078*/ 	.word	0x0000e400


	//   ....[4]....
        /*007c*/ 	.word	0x0000e5f0


	//   ....[5]....
        /*0080*/ 	.word	0x0000e610


	//   ....[6]....
        /*0084*/ 	.word	0x0000e640


	//   ....[7]....
        /*0088*/ 	.word	0x0000e680


	//   ....[8]....
        /*008c*/ 	.word	0x0000e6c0


	//   ....[9]....
        /*0090*/ 	.word	0x0000e8f0


	//   ....[10]....
        /*0094*/ 	.word	0x0000e910


	//   ....[11]....
        /*0098*/ 	.word	0x0000eb00


	//   ....[12]....
        /*009c*/ 	.word	0x0000eb20


	//----- nvinfo : EIATTR_MAX_THREADS
	.align		4
.L_2529:
        /*00a0*/ 	.byte	0x04, 0x05
        /*00a2*/ 	.short	(.L_2531 - .L_2530)
.L_2530:
        /*00a4*/ 	.word	0x00000200
        /*00a8*/ 	.word	0x00000001
        /*00ac*/ 	.word	0x00000001


	//----- nvinfo : EIATTR_CRS_STACK_SIZE
	.align		4
.L_2531:
        /*00b0*/ 	.byte	0x04, 0x1e
        /*00b2*/ 	.short	(.L_2533 - .L_2532)
.L_2532:
        /*00b4*/ 	.word	0x00000000


	//----- nvinfo : EIATTR_CBANK_PARAM_SIZE
	.align		4
.L_2533:
        /*00b8*/ 	.byte	0x03, 0x19
        /*00ba*/ 	.short	0x0418


	//----- nvinfo : EIATTR_PARAM_CBANK
	.align		4
        /*00bc*/ 	.byte	0x04, 0x0a
        /*00be*/ 	.short	(.L_2535 - .L_2534)
	.align		4
.L_2534:
        /*00c0*/ 	.word	index@(.nv.constant0._ZN2at6native13reduce_kernelILi512ELi1ENS0_8ReduceOpIfNS0_14func_wrapper_tIfZNS0_11sum_functorIfffEclERNS_14TensorIteratorEEUlffE_EEjfLi4ELi4EEEEEvT1_)
        /*00c4*/ 	.short	0x0210
        /*00c6*/ 	.short	0x0418


	//----- nvinfo : EIATTR_SW_WAR
	.align		4
.L_2535:
        /*00c8*/ 	.byte	0x04, 0x36
        /*00ca*/ 	.short	(.L_2537 - .L_2536)
.L_2536:
        /*00cc*/ 	.word	0x00000008
.L_2537:


//--------------------- .nv.info._ZN2at6native13reduce_kernelILi256ELi2ENS0_8ReduceOpIfNS0_14func_wrapper_tIfZNS0_11sum_functorIfffEclERNS_14TensorIteratorEEUlffE_EEjfLi4ELi4EEEEEvT1_ --------------------------
	.section	.nv.info._ZN2at6native13reduce_kernelILi256ELi2ENS0_8ReduceOpIfNS0_14func_wrapper_tIfZNS0_11sum_functorIfffEclERNS_14TensorIteratorEEUlffE_EEjfLi4ELi4EEEEEvT1_,"",@"SHT_CUDA_INFO"
	.sectionflags	@""
	.align	4


	//----- nvinfo : EIATTR_CUDA_API_VERSION
	.align		4
        /*0000*/ 	.byte	0x04, 0x37
        /*0002*/ 	.short	(.L_2539 - .L_2538)
.L_2538:
        /*0004*/ 	.word	0x00000082


	//----- nvinfo : EIATTR_KPARAM_INFO
	.align		4
.L_2539:
        /*0008*/ 	.byte	0x04, 0x17
        /*000a*/ 	.short	(.L_2541 - .L_2540)
.L_2540:
        /*000c*/ 	.word	0x00000000
        /*0010*/ 	.short	0x0000
        /*0012*/ 	.short	0x0000
        /*0014*/ 	.byte	0x00, 0xf0, 0x61, 0x10


	//----- nvinfo : EIATTR_SPARSE_MMA_MASK
	.align		4
.L_2541:
        /*0018*/ 	.byte	0x03, 0x50
        /*001a*/ 	.short	0x0000


	//----- nvinfo : EIATTR_MAXREG_COUNT
	.align		4
        /*001c*/ 	.byte	0x03, 0x1b
        /*001e*/ 	.short	0x0040


	//----- nvinfo : EIATTR_NUM_BARRIERS
	.align		4
        /*0020*/ 	.byte	0x02, 0x4c
        /*0022*/ 	.byte	0x01
	.zero		1


	//----- nvinfo : EIATTR_EXTERNS
	.align		4
        /*0024*/ 	.byte	0x04, 0x0f
        /*0026*/ 	.short	(.L_2543 - .L_2542)


	//   ....[0]....
	.align		4
.L_2542:
        /*0028*/ 	.word	index@(__assertfail)


	//----- nvinfo : EIATTR_MERCURY_ISA_VERSION
	.align		4
.L_2543:
        /*002c*/ 	.byte	0x03, 0x5f
        /*002e*/ 	.short	0x0101


	//----- nvinfo : EIATTR_INT_WARP_WIDE_INSTR_OFFSETS
	.align		4
        /*0030*/ 	.byte	0x04, 0x31
        /*0032*/ 	.short	(.L_2545 - .L_2544)


	//   ....[0]....
.L_2544:
        /*0034*/ 	.word	0x000102e0


	//   ....[1]....
        /*0038*/ 	.word	0x000103d0


	//----- nvinfo : EIATTR_COOP_GROUP_MASK_REGIDS
	.align		4
.L_2545:
        /*003c*/ 	.byte	0x04, 0x29
        /*003e*/ 	.short	(.L_2547 - .L_2546)


	//   ....[0]....
.L_2546:
        /*0040*/ 	.word	0xffffffff


	//   ....[1]....
        /*0044*/ 	.word	0xffffffff


	//   ....[2]....
        /*0048*/ 	.word	0xffffffff


	//   ....[3]....
        /*004c*/ 	.word	0xffffffff


	//----- nvinfo : EIATTR_COOP_GROUP_INSTR_OFFSETS
	.align		4
.L_2547:
        /*0050*/ 	.byte	0x04, 0x28
        /*0052*/ 	.short	(.L_2549 - .L_2548)


	//   ....[0]....
.L_2548:
        /*0054*/ 	.word	0x0000b8d0


	//   ....[1]....
        /*0058*/ 	.word	0x0000b8e0


	//   ....[2]....
        /*005c*/ 	.word	0x00010bc0


	//   ....[3]....
        /*0060*/ 	.word	0x00010bd0


	//----- nvinfo : EIATTR_SYSCALL_OFFSETS
	.align		4
.L_2549:
        /*0064*/ 	.byte	0x04, 0x46
        /*0066*/ 	.short	(.L_2551 - .L_2550)


	//   ....[0]....
.L_2550:
        /*0068*/ 	.word	0x000014b0


	//   ....[1]....
        /*006c*/ 	.word	0x00010e40


	//   ....[2]....
        /*0070*/ 	.word	0x00010fa0


	//   ....[3]....
        /*0074*/ 	.word	0x000111f0


	//   ....[4]....
        /*0078*/ 	.word	0x00011350


	//   ....[5]....
        /*007c*/ 	.word	0x00011690


	//   ....[6]....
        /*0080*/ 	.word	0x000117f0


	//   ....[7]....
        /*0084*/ 	.word	0x00011a40


	//   ....[8]....
        /*0088*/ 	.word	0x00011ba0


	//----- nvinfo : EIATTR_EXIT_INSTR_OFFSETS
	.align		4
.L_2551:
        /*008c*/ 	.byte	0x04, 0x1c
        /*008e*/ 	.short	(.L_2553 - .L_2552)


	//   ....[0]....
.L_2552:
        /*0090*/ 	.word	0x00010490


	//   ....[1]....
        /*0094*/ 	.word	0x00010c30


	//   ....[2]....
        /*0098*/ 	.word	0x00010ff0


	//   ....[3]....
        /*009c*/ 	.word	0x00011020


	//   ....[4]....
        /*00a0*/ 	.word	0x000113a0


	//   ....[5]....
        /*00a4*/ 	.word	0x000113d0


	//   ....[6]....
        /*00a8*/ 	.word	0x00011400


	//   ....[7]....
        /*00ac*/ 	.word	0x00011440


	//   ....[8]....
        /*00b0*/ 	.word	0x00011480


	//   ....[9]....
        /*00b4*/ 	.word	0x00011840


	//   ....[10]....
        /*00b8*/ 	.word	0x00011870


	//   ....[11]....
        /*00bc*/ 	.word	0x00011bf0


	//   ....[12]....
        /*00c0*/ 	.word	0x00011c20


	//----- nvinfo : EIATTR_MAX_THREADS
	.align		4
.L_2553:
        /*00c4*/ 	.byte	0x04, 0x05
        /*00c6*/ 	.short	(.L_2555 - .L_2554)
.L_2554:
        /*00c8*/ 	.word	0x00000100
        /*00cc*/ 	.word	0x00000001
        /*00d0*/ 	.word	0x00000001


	//----- nvinfo : EIATTR_CRS_STACK_SIZE
	.align		4
.L_2555:
        /*00d4*/ 	.byte	0x04, 0x1e
        /*00d6*/ 	.short	(.L_2557 - .L_2556)
.L_2556:
        /*00d8*/ 	.word	0x00000000


	//----- nvinfo : EIATTR_CBANK_PARAM_SIZE
	.align		4
.L_2557:
        /*00dc*/ 	.byte	0x03, 0x19
        /*00de*/ 	.short	0x0418


	//----- nvinfo : EIATTR_PARAM_CBANK
	.align		4
        /*00e0*/ 	.byte	0x04, 0x0a
        /*00e2*/ 	.short	(.L_2559 - .L_2558)
	.align		4
.L_2558:
        /*00e4*/ 	.word	index@(.nv.constant0._ZN2at6native13reduce_kernelILi256ELi2ENS0_8ReduceOpIfNS0_14func_wrapper_tIfZNS0_11sum_functorIfffEclERNS_14TensorIteratorEEUlffE_EEjfLi4ELi4EEEEEvT1_)
        /*00e8*/ 	.short	0x0210
        /*00ea*/ 	.short	0x0418


	//----- nvinfo : EIATTR_SW_WAR
	.align		4
.L_2559:
        /*00ec*/ 	.byte	0x04, 0x36
        /*00ee*/ 	.short	(.L_2561 - .L_2560)
.L_2560:
        /*00f0*/ 	.word	0x00000008
.L_2561:


//--------------------- .nv.info._ZN2at6native13reduce_kernelILi128ELi4ENS0_8ReduceOpIfNS0_14func_wrapper_tIfZNS0_11sum_functorIfffEclERNS_14TensorIteratorEEUlffE_EEjfLi4ELi4EEEEEvT1_ --------------------------
	.section	.nv.info._ZN2at6native13reduce_kernelILi128ELi4ENS0_8ReduceOpIfNS0_14func_wrapper_tIfZNS0_11sum_functorIfffEclERNS_14TensorIteratorEEUlffE_EEjfLi4ELi4EEEEEvT1_,"",@"SHT_CUDA_INFO"
	.sectionflags	@""
	.align	4


	//----- nvinfo : EIATTR_CUDA_API_VERSION
	.align		4
        /*0000*/ 	.byte	0x04, 0x37
        /*0002*/ 	.short	(.L_2563 - .L_2562)
.L_2562:
        /*0004*/ 	.word	0x00000082


	//----- nvinfo : EIATTR_KPARAM_INFO
	.align		4
.L_2563:
        /*0008*/ 	.byte	0x04, 0x17
        /*000a*/ 	.short	(.L_2565 - .L_2564)
.L_2564:
        /*000c*/ 	.word	0x00000000
        /*0010*/ 	.short	0x0000
        /*0012*/ 	.short	0x0000
        /*0014*/ 	.byte	0x00, 0xf0, 0x61, 0x10


	//----- nvinfo : EIATTR_SPARSE_MMA_MASK
	.align		4
.L_2565:
        /*0018*/ 	.byte	0x03, 0x50
        /*001a*/ 	.short	0x0000


	//----- nvinfo : EIATTR_MAXREG_COUNT
	.align		4
        /*001c*/ 	.byte	0x03, 0x1b
        /*001e*/ 	.short	0x0080


	//----- nvinfo : EIATTR_NUM_BARRIERS
	.align		4
        /*0020*/ 	.byte	0x02, 0x4c
        /*0022*/ 	.byte	0x01
	.zero		1


	//----- nvinfo : EIATTR_EXTERNS
	.align		4
        /*0024*/ 	.byte	0x04, 0x0f
        /*0026*/ 	.short	(.L_2567 - .L_2566)


	//   ....[0]....
	.align		4
.L_2566:
        /*0028*/ 	.word	index@(__assertfail)


	//----- nvinfo : EIATTR_MERCURY_ISA_VERSION
	.align		4
.L_2567:
        /*002c*/ 	.byte	0x03, 0x5f
        /*002e*/ 	.short	0x0101


	//----- nvinfo : EIATTR_INT_WARP_WIDE_INSTR_OFFSETS
	.align		4
        /*0030*/ 	.byte	0x04, 0x31
        /*0032*/ 	.short	(.L_2569 - .L_2568)


	//   ....[0]....
.L_2568:
        /*0034*/ 	.word	0x00014f90


	//   ....[1]....
        /*0038*/ 	.word	0x00015080


	//----- nvinfo : EIATTR_COOP_GROUP_MASK_REGIDS
	.align		4
.L_2569:
        /*003c*/ 	.byte	0x04, 0x29
        /*003e*/ 	.short	(.L_2571 - .L_2570)


	//   ....[0]....
.L_2570:
        /*0040*/ 	.word	0xffffffff


	//   ....[1]....
        /*0044*/ 	.word	0xffffffff


	//   ....[2]....
        /*0048*/ 	.word	0xffffffff


	//   ....[3]....
        /*004c*/ 	.word	0xffffffff


	//   ....[4]....
        /*0050*/ 	.word	0xffffffff


	//   ....[5]....
        /*0054*/ 	.word	0xffffffff


	//   ....[6]....
        /*0058*/ 	.word	0xffffffff


	//   ....[7]....
        /*005c*/ 	.word	0xffffffff


	//----- nvinfo : EIATTR_COOP_GROUP_INSTR_OFFSETS
	.align		4
.L_2571:
        /*0060*/ 	.byte	0x04, 0x28
        /*0062*/ 	.short	(.L_2573 - .L_2572)


	//   ....[0]....
.L_2572:
        /*0064*/ 	.word	0x0000bf90


	//   ....[1]....
        /*0068*/ 	.word	0x0000bfa0


	//   ....[2]....
        /*006c*/ 	.word	0x0000bfb0


	//   ....[3]....
        /*0070*/ 	.word	0x0000bfc0


	//   ....[4]....
        /*0074*/ 	.word	0x000159c0


	//   ....[5]....
        /*0078*/ 	.word	0x000159d0


	//   ....[6]....
        /*007c*/ 	.word	0x000159e0


	//   ....[7]....
        /*0080*/ 	.word	0x000159f0


	//----- nvinfo : EIATTR_SYSCALL_OFFSETS
	.align		4
.L_2573:
        /*0084*/ 	.byte	0x04, 0x46
        /*0086*/ 	.short	(.L_2575 - .L_2574)


	//   ....[0]....
.L_2574:
        /*0088*/ 	.word	0x00001420


	//   ....[1]....
        /*008c*/ 	.word	0x00015cc0


	//   ....[2]....
        /*0090*/ 	.word	0x00015e20


	//   ....[3]....
        /*0094*/ 	.word	0x00015f80


	//   ....[4]....
        /*0098*/ 	.word	0x000160e0


	//   ....[5]....
        /*009c*/ 	.word	0x00016390


	//   ....[6]....
        /*00a0*/ 	.word	0x000164f0


	//   ....[7]....
        /*00a4*/ 	.word	0x00016650


	//   ....[8]....
        /*00a8*/ 	.word	0x000167b0


	//   ....[9]....
        /*00ac*/ 	.word	0x00016b50


	//   ....[10]....
        /*00b0*/ 	.word	0x00016cb0


	//   ....[11]....
        /*00b4*/ 	.word	0x00016e10


	//   ....[12]....
        /*00b8*/ 	.word	0x00016f70


	//   ....[13]....
        /*00bc*/ 	.word	0x00017220


	//   ....[14]....
        /*00c0*/ 	.word	0x00017380


	//   ....[15]....
        /*00c4*/ 	.word	0x000174e0


	//   ....[16]....
        /*00c8*/ 	.word	0x00017640


	//----- nvinfo : EIATTR_EXIT_INSTR_OFFSETS
	.align		4
.L_2575:
        /*00cc*/ 	.byte	0x04, 0x1c
        /*00ce*/ 	.short	(.L_2577 - .L_2576)


	//   ....[0]....
.L_2576:
        /*00d0*/ 	.word	0x00015140


	//   ....[1]....
        /*00d4*/ 	.word	0x00015a70


	//   ....[2]....
        /*00d8*/ 	.word	0x00016130


	//   ....[3]....
        /*00dc*/ 	.word	0x00016180


	//   ....[4]....
        /*00e0*/ 	.word	0x00016800


	//   ....[5]....
        /*00e4*/ 	.word	0x00016850


	//   ....[6]....
        /*00e8*/ 	.word	0x00016880


	//   ....[7]....
        /*00ec*/ 	.word	0x000168c0


	//   ....[8]....
        /*00f0*/ 	.word	0x00016900


	//   ....[9]....
        /*00f4*/ 	.word	0x00016fc0


	//   ....[10]....
        /*00f8*/ 	.word	0x00017010


	//   ....[11]....
        /*00fc*/ 	.word	0x00017690


	//   ....[12]....
        /*0100*/ 	.word	0x000176e0


	//----- nvinfo : EIATTR_MAX_THREADS
	.align		4
.L_2577:
        /*0104*/ 	.byte	0x04, 0x05
        /*0106*/ 	.short	(.L_2579 - .L_2578)
.L_2578:
        /*0108*/ 	.word	0x00000080
        /*010c*/ 	.word	0x00000001
        /*0110*/ 	.word	0x00000001


	//----- nvinfo : EIATTR_CRS_STACK_SIZE
	.align		4
.L_2579:
        /*0114*/ 	.byte	0x04, 0x1e
        /*0116*/ 	.short	(.L_2581 - .L_2580)
.L_2580:
        /*0118*/ 	.word	0x00000000


	//----- nvinfo : EIATTR_CBANK_PARAM_SIZE
	.align		4
.L_2581:
        /*011c*/ 	.byte	0x03, 0x19
        /*011e*/ 	.short	0x0418


	//----- nvinfo : EIATTR_PARAM_CBANK
	.align		4
        /*0120*/ 	.byte	0x04, 0x0a
        /*0122*/ 	.short	(.L_2583 - .L_2582)
	.align		4
.L_2582:
        /*0124*/ 	.word	index@(.nv.constant0._ZN2at6native13reduce_kernelILi128ELi4ENS0_8ReduceOpIfNS0_14func_wrapper_tIfZNS0_11sum_functorIfffEclERNS_14TensorIteratorEEUlffE_EEjfLi4ELi4EEEEEvT1_)
        /*0128*/ 	.short	0x0210
        /*012a*/ 	.short	0x0418


	//----- nvinfo : EIATTR_SW_WAR
	.align		4
.L_2583:
        /*012c*/ 	.byte	0x04, 0x36
        /*012e*/ 	.short	(.L_2585 - .L_2584)
.L_2584:
        /*0130*/ 	.word	0x00000008
.L_2585:


//--------------------- .nv.info._ZN2at6native13reduce_kernelILi512ELi1ENS0_8ReduceOpIdNS0_14func_wrapper_tIdZNS0_11sum_functorIdddEclERNS_14TensorIteratorEEUlddE_EEjdLi4ELi4EEEEEvT1_ --------------------------
	.section	.nv.info._ZN2at6native13reduce_kernelILi512ELi1ENS0_8ReduceOpIdNS0_14func_wrapper_tIdZNS0_11sum_functorIdddEclERNS_14TensorIteratorEEUlddE_EEjdLi4ELi4EEEEEvT1_,"",@"SHT_CUDA_INFO"
	.sectionflags	@""
	.align	4


	//----- nvinfo : EIATTR_CUDA_API_VERSION
	.align		4
        /*0000*/ 	.byte	0x04, 0x37
        /*0002*/ 	.short	(.L_2587 - .L_2586)
.L_2586:
        /*0004*/ 	.word	0x00000082


	//----- nvinfo : EIATTR_KPARAM_INFO
	.align		4
.L_2587:
        /*0008*/ 	.byte	0x04, 0x17
        /*000a*/ 	.short	(.L_2589 - .L_2588)
.L_2588:
        /*000c*/ 	.word	0x00000000
        /*0010*/ 	.short	0x0000
        /*0012*/ 	.short	0x0000
        /*0014*/ 	.byte	0x00, 0xf0, 0x81, 0x10


	//----- nvinfo : EIATTR_SPARSE_MMA_MASK
	.align		4
.L_2589:
        /*0018*/ 	.byte	0x03, 0x50
        /*001a*/ 	.short	0x0000


	//----- nvinfo : EIATTR_MAXREG_COUNT
	.align		4
        /*001c*/ 	.byte	0x03, 0x1b
        /*001e*/ 	.short	0x0020


	//----- nvinfo : EIATTR_NUM_BARRIERS
	.align		4
        /*0020*/ 	.byte	0x02, 0x4c
        /*0022*/ 	.byte	0x01
	.zero		1


	//----- nvinfo : EIATTR_EXTERNS
	.align		4
        /*0024*/ 	.byte	0x04, 0x0f
        /*0026*/ 	.short	(.L_2591 - .L_2590)


	//   ....[0]....
	.align		4
.L_2590:
        /*0028*/ 	.word	index@(__assertfail)


	//----- nvinfo : EIATTR_ANNOTATIONS
	.align		4
.L_2591:
        /*002c*/ 	.byte	0x04, 0x55
        /*002e*/ 	.short	(.L_2593 - .L_2592)


	//   ....[0]....
.L_2592:
        /* <DEDUP_REMOVED lines=45> */


	//----- nvinfo : EIATTR_MERCURY_ISA_VERSION
	.align		4
.L_2593:
        /*02f0*/ 	.byte	0x03, 0x5f
        /*02f2*/ 	.short	0x0101


	//----- nvinfo : EIATTR_INT_WARP_WIDE_INSTR_OFFSETS
	.align		4
        /*02f4*/ 	.byte	0x04, 0x31
        /*02f6*/ 	.short	(.L_2595 - .L_2594)


	//   ....[0]....
.L_2594:
        /*02f8*/ 	.word	0x0000e2d0


	//   ....[1]....
        /*02fc*/ 	.word	0x0000e3c0


	//----- nvinfo : EIATTR_COOP_GROUP_MASK_REGIDS
	.align		4
.L_2595:
        /*0300*/ 	.byte	0x04, 0x29
        /*0302*/ 	.short	(.L_2597 - .L_2596)


	//   ....[0]....
.L_2596:
        /*0304*/ 	.word	0xffffffff


	//   ....[1]....
        /*0308*/ 	.word	0xffffffff


	//   ....[2]....
        /*030c*/ 	.word	0xffffffff


	//   ....[3]....
        /*0310*/ 	.word	0xffffffff


	//----- nvinfo : EIATTR_COOP_GROUP_INSTR_OFFSETS
	.align		4
.L_2597:
        /*0314*/ 	.byte	0x04, 0x28
        /*0316*/ 	.short	(.L_2599 - .L_2598)


	//   ....[0]....
.L_2598:
        /*0318*/ 	.word	0x0000bb80


	//   ....[1]....
        /*031c*/ 	.word	0x0000bb90


	//   ....[2]....
        /*0320*/ 	.word	0x0000eb80


	//   ....[3]....
        /*0324*/ 	.word	0x0000eb90


	//----- nvinfo : EIATTR_SYSCALL_OFFSETS
	.align		4
.L_2599:
        /*0328*/ 	.byte	0x04, 0x46
        /*032a*/ 	.short	(.L_2601 - .L_2600)


	//   ....[0]....
.L_2600:
        /*032c*/ 	.word	0x0000edc0


	//   ....[1]....
        /*0330*/ 	.word	0x0000efd0


	//   ....[2]....
        /*0334*/ 	.word	0x0000f2f0


	//   ....[3]....
        /*0338*/ 	.word	0x0000f500


	//----- nvinfo : EIATTR_EXIT_INSTR_OFFSETS
	.align		4
.L_2601:
        /*033c*/ 	.byte	0x04, 0x1c
        /*033e*/ 	.short	(.L_2603 - .L_2602)


	//   ....[0]....
.L_2602:
        /*0340*/ 	.word	0x0000e460


	//   ....[1]....
        /*0344*/ 	.word	0x0000ebe0


	//   ....[2]....
        /*0348*/ 	.word	0x0000ee10


	//   ....[3]....
        /*034c*/ 	.word	0x0000ee30


	//   ....[4]....
        /*0350*/ 	.word	0x0000f020


	//   ....[5]....
        /*0354*/ 	.word	0x0000f040


	//   ....[6]....
        /*0358*/ 	.word	0x0000f070


	//   ....[7]....
        /*035c*/ 	.word	0x0000f0c0


	//   ....[8]....
        /*0360*/ 	.word	0x0000f110


	//   ....[9]....
        /*0364*/ 	.word	0x0000f340


	//   ....[10]....
        /*0368*/ 	.word	0x0000f360


	//   ....[11]....
        /*036c*/ 	.word	0x0000f550


	//   ....[12]....
        /*0370*/ 	.word	0x0000f570


	//----- nvinfo : EIATTR_MAX_THREADS
	.align		4
.L_2603:
        /*0374*/ 	.byte	0x04, 0x05
        /*0376*/ 	.short	(.L_2605 - .L_2604)
.L_2604:
        /*0378*/ 	.word	0x00000200
        /*037c*/ 	.word	0x00000001
        /*0380*/ 	.word	0x00000001


	//----- nvinfo : EIATTR_CRS_STACK_SIZE
	.align		4
.L_2605:
        /*0384*/ 	.byte	0x04, 0x1e
        /*0386*/ 	.short	(.L_2607 - .L_2606)
.L_2606:
        /*0388*/ 	.word	0x00000000


	//----- nvinfo : EIATTR_CBANK_PARAM_SIZE
	.align		4
.L_2607:
        /*038c*/ 	.byte	0x03, 0x19
        /*038e*/ 	.short	0x0420


	//----- nvinfo : EIATTR_PARAM_CBANK
	.align		4
        /*0390*/ 	.byte	0x04, 0x0a
        /*0392*/ 	.short	(.L_2609 - .L_2608)
	.align		4
.L_2608:
        /*0394*/ 	.word	index@(.nv.constant0._ZN2at6native13reduce_kernelILi512ELi1ENS0_8ReduceOpIdNS0_14func_wrapper_tIdZNS0_11sum_functorIdddEclERNS_14TensorIteratorEEUlddE_EEjdLi4ELi4EEEEEvT1_)
        /*0398*/ 	.short	0x0210
        /*039a*/ 	.short	0x0420


	//----- nvinfo : EIATTR_SW_WAR
	.align		4
.L_2609:
        /*039c*/ 	.byte	0x04, 0x36
        /*039e*/ 	.short	(.L_2611 - .L_2610)
.L_2610:
        /*03a0*/ 	.word	0x00000008
.L_2611:


//--------------------- .nv.info._ZN2at6native13reduce_kernelILi256ELi2ENS0_8ReduceOpIdNS0_14func_wrapper_tIdZNS0_11sum_functorIdddEclERNS_14TensorIteratorEEUlddE_EEjdLi4ELi4EEEEEvT1_ --------------------------
	.section	.nv.info._ZN2at6native13reduce_kernelILi256ELi2ENS0_8ReduceOpIdNS0_14func_wrapper_tIdZNS0_11sum_functorIdddEclERNS_14TensorIteratorEEUlddE_EEjdLi4ELi4EEEEEvT1_,"",@"SHT_CUDA_INFO"
	.sectionflags	@""
	.align	4


	//----- nvinfo : EIATTR_CUDA_API_VERSION
	.align		4
        /*0000*/ 	.byte	0x04, 0x37
        /*0002*/ 	.short	(.L_2613 - .L_2612)
.L_2612:
        /*0004*/ 	.word	0x00000082


	//----- nvinfo : EIATTR_KPARAM_INFO
	.align		4
.L_2613:
        /*0008*/ 	.byte	0x04, 0x17
        /*000a*/ 	.short	(.L_2615 - .L_2614)
.L_2614:
        /*000c*/ 	.word	0x00000000
        /*0010*/ 	.short	0x0000
        /*0012*/ 	.short	0x0000
        /*0014*/ 	.byte	0x00, 0xf0, 0x81, 0x10


	//----- nvinfo : EIATTR_SPARSE_MMA_MASK
	.align		4
.L_2615:
        /*0018*/ 	.byte	0x03, 0x50
        /*001a*/ 	.short	0x0000


	//----- nvinfo : EIATTR_MAXREG_COUNT
	.align		4
        /*001c*/ 	.byte	0x03, 0x1b
        /*001e*/ 	.short	0x0040


	//----- nvinfo : EIATTR_NUM_BARRIERS
	.align		4
        /*0020*/ 	.byte	0x02, 0x4c
        /*0022*/ 	.byte	0x01
	.zero		1


	//----- nvinfo : EIATTR_EXTERNS
	.align		4
        /*0024*/ 	.byte	0x04, 0x0f
        /*0026*/ 	.short	(.L_2617 - .L_2616)


	//   ....[0]....
	.align		4
.L_2616:
        /*0028*/ 	.word	index@(__assertfail)


	//----- nvinfo : EIATTR_MERCURY_ISA_VERSION
	.align		4
.L_2617:
        /*002c*/ 	.byte	0x03, 0x5f
        /*002e*/ 	.short	0x0101


	//----- nvinfo : EIATTR_INT_WARP_WIDE_INSTR_OFFSETS
	.align		4
        /*0030*/ 	.byte	0x04, 0x31
        /*0032*/ 	.short	(.L_2619 - .L_2618)


	//   ....[0]....
.L_2618:
        /*0034*/ 	.word	0x00010320


	//   ....[1]....
        /*0038*/ 	.word	0x00010410


	//----- nvinfo : EIATTR_COOP_GROUP_MASK_REGIDS
	.align		4
.L_2619:
        /*003c*/ 	.byte	0x04, 0x29
        /*003e*/ 	.short	(.L_2621 - .L_2620)


	//   ....[0]....
.L_2620:
        /*0040*/ 	.word	0xffffffff


	//   ....[1]....
        /*0044*/ 	.word	0xffffffff


	//   ....[2]....
        /*0048*/ 	.word	0xffffffff


	//   ....[3]....
        /*004c*/ 	.word	0xffffffff


	//   ....[4]....
        /*0050*/ 	.word	0xffffffff


	//   ....[5]....
        /*0054*/ 	.word	0xffffffff


	//   ....[6]....
        /*0058*/ 	.word	0xffffffff


	//   ....[7]....
        /*005c*/ 	.word	0xffffffff


	//----- nvinfo : EIATTR_COOP_GROUP_INSTR_OFFSETS
	.align		4
.L_2621:
        /*0060*/ 	.byte	0x04, 0x28
        /*0062*/ 	.short	(.L_2623 - .L_2622)


	//   ....[0]....
.L_2622:
        /*0064*/ 	.word	0x0000b8f0


	//   ....[1]....
        /*0068*/ 	.word	0x0000b900


	//   ....[2]....
        /*006c*/ 	.word	0x0000b910


	//   ....[3]....
        /*0070*/ 	.word	0x0000b920


	//   ....[4]....
        /*0074*/ 	.word	0x00010c50


	//   ....[5]....
        /*0078*/ 	.word	0x00010c60


	//   ....[6]....
        /*007c*/ 	.word	0x00010c70


	//   ....[7]....
        /*0080*/ 	.word	0x00010c80


	//----- nvinfo : EIATTR_SYSCALL_OFFSETS
	.align		4
.L_2623:
        /*0084*/ 	.byte	0x04, 0x46
        /*0086*/ 	.short	(.L_2625 - .L_2624)


	//   ....[0]....
.L_2624:
        /*0088*/ 	.word	0x000014b0


	//   ....[1]....
        /*008c*/ 	.word	0x00010ef0


	//   ....[2]....
        /*0090*/ 	.word	0x00011050


	//   ....[3]....
        /*0094*/ 	.word	0x000112a0


	//   ....[4]....
        /*0098*/ 	.word	0x00011400


	//   ....[5]....
        /*009c*/ 	.word	0x00011740


	//   ....[6]....
        /*00a0*/ 	.word	0x000118a0


	//   ....[7]....
        /*00a4*/ 	.word	0x00011af0


	//   ....[8]....
        /*00a8*/ 	.word	0x00011c50


	//----- nvinfo : EIATTR_EXIT_INSTR_OFFSETS
	.align		4
.L_2625:
        /*00ac*/ 	.byte	0x04, 0x1c
        /*00ae*/ 	.short	(.L_2627 - .L_2626)


	//   ....[0]....
.L_2626:
        /*00b0*/ 	.word	0x000104d0


	//   ....[1]....
        /*00b4*/ 	.word	0x00010ce0


	//   ....[2]....
        /*00b8*/ 	.word	0x000110a0


	//   ....[3]....
        /*00bc*/ 	.word	0x000110d0


	//   ....[4]....
        /*00c0*/ 	.word	0x00011450


	//   ....[5]....
        /*00c4*/ 	.word	0x00011480


	//   ....[6]....
        /*00c8*/ 	.word	0x000114b0


	//   ....[7]....
        /*00cc*/ 	.word	0x000114f0


	//   ....[8]....
        /*00d0*/ 	.word	0x00011530


	//   ....[9]....
        /*00d4*/ 	.word	0x000118f0


	//   ....[10]....
        /*00d8*/ 	.word	0x00011920


	//   ....[11]....
        /*00dc*/ 	.word	0x00011ca0


	//   ....[12]....
        /*00e0*/ 	.word	0x00011cd0


	//----- nvinfo : EIATTR_MAX_THREADS
	.align		4
.L_2627:
        /*00e4*/ 	.byte	0x04, 0x05
        /*00e6*/ 	.short	(.L_2629 - .L_2628)
.L_2628:
        /*00e8*/ 	.word	0x00000100
        /*00ec*/ 	.word	0x00000001
        /*00f0*/ 	.word	0x00000001


	//----- nvinfo : EIATTR_CRS_STACK_SIZE
	.align		4
.L_2629:
        /*00f4*/ 	.byte	0x04, 0x1e
        /*00f6*/ 	.short	(.L_2631 - .L_2630)
.L_2630:
        /*00f8*/ 	.word	0x00000000


	//----- nvinfo : EIATTR_CBANK_PARAM_SIZE
	.align		4
.L_2631:
        /*00fc*/ 	.byte	0x03, 0x19
        /*00fe*/ 	.short	0x0420


	//----- nvinfo : EIATTR_PARAM_CBANK
	.align		4
        /*0100*/ 	.byte	0x04, 0x0a
        /*0102*/ 	.short	(.L_2633 - .L_2632)
	.align		4
.L_2632:
        /*0104*/ 	.word	index@(.nv.constant0._ZN2at6native13reduce_kernelILi256ELi2ENS0_8ReduceOpIdNS0_14func_wrapper_tIdZNS0_11sum_functorIdddEclERNS_14TensorIteratorEEUlddE_EEjdLi4ELi4EEEEEvT1_)
        /*0108*/ 	.short	0x0210
        /*010a*/ 	.short	0x0420


	//----- nvinfo : EIATTR_SW_WAR
	.align		4
.L_2633:
        /*010c*/ 	.byte	0x04, 0x36
        /*010e*/ 	.short	(.L_2635 - .L_2634)
.L_2634:
        /*0110*/ 	.word	0x00000008
.L_2635:


//--------------------- .nv.info._ZN2at6native13reduce_kernelILi128ELi4ENS0_8ReduceOpIdNS0_14func_wrapper_tIdZNS0_11sum_functorIdddEclERNS_14TensorIteratorEEUlddE_EEjdLi4ELi4EEEEEvT1_ --------------------------
	.section	.nv.info._ZN2at6native13reduce_kernelILi128ELi4ENS0_8ReduceOpIdNS0_14func_wrapper_tIdZNS0_11sum_functorIdddEclERNS_14TensorIteratorEEUlddE_EEjdLi4ELi4EEEEEvT1_,"",@"SHT_CUDA_INFO"
	.sectionflags	@""
	.align	4


	//----- nvinfo : EIATTR_CUDA_API_VERSION
	.align		4
        /*0000*/ 	.byte	0x04, 0x37
        /*0002*/ 	.short	(.L_2637 - .L_2636)
.L_2636:
        /*0004*/ 	.word	0x00000082


	//----- nvinfo : EIATTR_KPARAM_INFO
	.align		4
.L_2637:
        /*0008*/ 	.byte	0x04, 0x17
        /*000a*/ 	.short	(.L_2639 - .L_2638)
.L_2638:
        /*000c*/ 	.word	0x00000000
        /*0010*/ 	.short	0x0000
        /*0012*/ 	.short	0x0000
        /*0014*/ 	.byte	0x00, 0xf0, 0x81, 0x10


	//----- nvinfo : EIATTR_SPARSE_MMA_MASK
	.align		4
.L_2639:
        /*0018*/ 	.byte	0x03, 0x50
        /*001a*/ 	.short	0x0000


	//----- nvinfo : EIATTR_MAXREG_COUNT
	.align		4
        /*001c*/ 	.byte	0x03, 0x1b
        /*001e*/ 	.short	0x0080


	//----- nvinfo : EIATTR_NUM_BARRIERS
	.align		4
        /*0020*/ 	.byte	0x02, 0x4c
        /*0022*/ 	.byte	0x01
	.zero		1


	//----- nvinfo : EIATTR_EXTERNS
	.align		4
        /*0024*/ 	.byte	0x04, 0x0f
        /*0026*/ 	.short	(.L_2641 - .L_2640)


	//   ....[0]....
	.align		4
.L_2640:
        /*0028*/ 	.word	index@(__assertfail)


	//----- nvinfo : EIATTR_MERCURY_ISA_VERSION
	.align		4
.L_2641:
        /*002c*/ 	.byte	0x03, 0x5f
        /*002e*/ 	.short	0x0101


	//----- nvinfo : EIATTR_INT_WARP_WIDE_INSTR_OFFSETS
	.align		4
        /*0030*/ 	.byte	0x04, 0x31
        /*0032*/ 	.short	(.L_2643 - .L_2642)


	//   ....[0]....
.L_2642:
        /*0034*/ 	.word	0x00015560


	//   ....[1]....
        /*0038*/ 	.word	0x00015650


	//----- nvinfo : EIATTR_COOP_GROUP_MASK_REGIDS
	.align		4
.L_2643:
        /*003c*/ 	.byte	0x04, 0x29
        /*003e*/ 	.short	(.L_2645 - .L_2644)


	//   ....[0]....
.L_2644:
        /*0040*/ 	.word	0xffffffff


	//   ....[1]....
        /*0044*/ 	.word	0xffffffff


	//   ....[2]....
        /*0048*/ 	.word	0xffffffff


	//   ....[3]....
        /*004c*/ 	.word	0xffffffff


	//   ....[4]....
        /*0050*/ 	.word	0xffffffff


	//   ....[5]....
        /*0054*/ 	.word	0xffffffff


	//   ....[6]....
        /*0058*/ 	.word	0xffffffff


	//   ....[7]....
        /*005c*/ 	.word	0xffffffff


	//   ....[8]....
        /*0060*/ 	.word	0xffffffff


	//   ....[9]....
        /*0064*/ 	.word	0xffffffff


	//   ....[10]....
        /*0068*/ 	.word	0xffffffff


	//   ....[11]....
        /*006c*/ 	.word	0xffffffff


	//   ....[12]....
        /*0070*/ 	.word	0xffffffff


	//   ....[13]....
        /*0074*/ 	.word	0xffffffff


	//   ....[14]....
        /*0078*/ 	.word	0xffffffff


	//   ....[15]....
        /*007c*/ 	.word	0xffffffff


	//----- nvinfo : EIATTR_COOP_GROUP_INSTR_OFFSETS
	.align		4
.L_2645:
        /*0080*/ 	.byte	0x04, 0x28
        /*0082*/ 	.short	(.L_2647 - .L_2646)


	//   ....[0]....
.L_2646:
        /*0084*/ 	.word	0x0000c520


	//   ....[1]....
        /*0088*/ 	.word	0x0000c530


	//   ....[2]....
        /*008c*/ 	.word	0x0000c540


	//   ....[3]....
        /*0090*/ 	.word	0x0000c550


	//   ....[4]....
        /*0094*/ 	.word	0x0000c560


	//   ....[5]....
        /*0098*/ 	.word	0x0000c570


	//   ....[6]....
        /*009c*/ 	.word	0x0000c580


	//   ....[7]....
        /*00a0*/ 	.word	0x0000c590


	//   ....[8]....
        /*00a4*/ 	.word	0x00016110


	//   ....[9]....
        /*00a8*/ 	.word	0x00016120


	//   ....[10]....
        /*00ac*/ 	.word	0x00016130


	//   ....[11]....
        /*00b0*/ 	.word	0x00016140


	//   ....[12]....
        /*00b4*/ 	.word	0x00016150


	//   ....[13]....
        /*00b8*/ 	.word	0x00016160


	//   ....[14]....
        /*00bc*/ 	.word	0x00016170


	//   ....[15]....
        /*00c0*/ 	.word	0x00016180


	//----- nvinfo : EIATTR_SYSCALL_OFFSETS
	.align		4
.L_2647:
        /*00c4*/ 	.byte	0x04, 0x46
        /*00c6*/ 	.short	(.L_2649 - .L_2648)


	//   ....[0]....
.L_2648:
        /*00c8*/ 	.word	0x00001420


	//   ....[1]....
        /*00cc*/ 	.word	0x00016450


	//   ....[2]....
        /*00d0*/ 	.word	0x000165b0


	//   ....[3]....
        /*00d4*/ 	.word	0x00016710


	//   ....[4]....
        /*00d8*/ 	.word	0x00016870


	//   ....[5]....
        /*00dc*/ 	.word	0x00016b20


	//   ....[6]....
        /*00e0*/ 	.word	0x00016c80


	//   ....[7]....
        /*00e4*/ 	.word	0x00016de0


	//   ....[8]....
        /*00e8*/ 	.word	0x00016f40


	//   ....[9]....
        /*00ec*/ 	.word	0x000172e0


	//   ....[10]....
        /*00f0*/ 	.word	0x00017440


	//   ....[11]....
        /*00f4*/ 	.word	0x000175a0


	//   ....[12]....
        /*00f8*/ 	.word	0x00017700


	//   ....[13]....
        /*00fc*/ 	.word	0x000179b0


	//   ....[14]....
        /*0100*/ 	.word	0x00017b10


	//   ....[15]....
        /*0104*/ 	.word	0x00017c70


	//   ....[16]....
        /*0108*/ 	.word	0x00017dd0


	//----- nvinfo : EIATTR_EXIT_INSTR_OFFSETS
	.align		4
.L_2649:
        /*010c*/ 	.byte	0x04, 0x1c
        /*010e*/ 	.short	(.L_2651 - .L_2650)


	//   ....[0]....
.L_2650:
        /*0110*/ 	.word	0x00015710


	//   ....[1]....
        /*0114*/ 	.word	0x00016200


	//   ....[2]....
        /*0118*/ 	.word	0x000168c0


	//   ....[3]....
        /*011c*/ 	.word	0x00016910


	//   ....[4]....
        /*0120*/ 	.word	0x00016f90


	//   ....[5]....
        /*0124*/ 	.word	0x00016fe0


	//   ....[6]....
        /*0128*/ 	.word	0x00017010


	//   ....[7]....
        /*012c*/ 	.word	0x00017050


	//   ....[8]....
        /*0130*/ 	.word	0x00017090


	//   ....[9]....
        /*0134*/ 	.word	0x00017750


	//   ....[10]....
        /*0138*/ 	.word	0x000177a0


	//   ....[11]....
        /*013c*/ 	.word	0x00017e20


	//   ....[12]....
        /*0140*/ 	.word	0x00017e70


	//----- nvinfo : EIATTR_MAX_THREADS
	.align		4
.L_2651:
        /*0144*/ 	.byte	0x04, 0x05
        /*0146*/ 	.short	(.L_2653 - .L_2652)
.L_2652:
        /*0148*/ 	.word	0x00000080
        /*014c*/ 	.word	0x00000001
        /*0150*/ 	.word	0x00000001


	//----- nvinfo : EIATTR_CRS_STACK_SIZE
	.align		4
.L_2653:
        /*0154*/ 	.byte	0x04, 0x1e
        /*0156*/ 	.short	(.L_2655 - .L_2654)
.L_2654:
        /*0158*/ 	.word	0x00000000


	//----- nvinfo : EIATTR_CBANK_PARAM_SIZE
	.align		4
.L_2655:
        /*015c*/ 	.byte	0x03, 0x19
        /*015e*/ 	.short	0x0420


	//----- nvinfo : EIATTR_PARAM_CBANK
	.align		4
        /*0160*/ 	.byte	0x04, 0x0a
        /*0162*/ 	.short	(.L_2657 - .L_2656)
	.align		4
.L_2656:
        /*0164*/ 	.word	index@(.nv.constant0._ZN2at6native13reduce_kernelILi128ELi4ENS0_8ReduceOpIdNS0_14func_wrapper_tIdZNS0_11sum_functorIdddEclERNS_14TensorIteratorEEUlddE_EEjdLi4ELi4EEEEEvT1_)
        /*0168*/ 	.short	0x0210
        /*016a*/ 	.short	0x0420


	//----- nvinfo : EIATTR_SW_WAR
	.align		4
.L_2657:
        /*016c*/ 	.byte	0x04, 0x36
        /*016e*/ 	.short	(.L_2659 - .L_2658)
.L_2658:
        /*0170*/ 	.word	0x00000008
.L_2659:


//--------------------- .nv.info._ZN2at6native13reduce_kernelILi512ELi1ENS0_8ReduceOpIsNS0_14func_wrapper_tIsZNS0_11sum_functorIsssEclERNS_14TensorIteratorEEUlssE_EEjsLi4ELi8EEEEEvT1_ --------------------------
	.section	.nv.info._ZN2at6native13reduce_kernelILi512ELi1ENS0_8ReduceOpIsNS0_14func_wrapper_tIsZNS0_11sum_functorIsssEclERNS_14TensorIteratorEEUlssE_EEjsLi4ELi8EEEEEvT1_,"",@"SHT_CUDA_INFO"
	.sectionflags	@""
	.align	4


	//----- nvinfo : EIATTR_CUDA_API_VERSION
	.align		4
        /*0000*/ 	.byte	0x04, 0x37
        /*0002*/ 	.short	(.L_2661 - .L_2660)
.L_2660:
        /*0004*/ 	.word	0x00000082


	//----- nvinfo : EIATTR_KPARAM_INFO
	.align		4
.L_2661:
        /*0008*/ 	.byte	0x04, 0x17
        /*000a*/ 	.short	(.L_2663 - .L_2662)
.L_2662:
        /*000c*/ 	.word	0x00000000
        /*0010*/ 	.short	0x0000
        /*0012*/ 	.short	0x0000
        /*0014*/ 	.byte	0x00, 0xf0, 0x41, 0x10


	//----- nvinfo : EIATTR_SPARSE_MMA_MASK
	.align		4
.L_2663:
        /*0018*/ 	.byte	0x03, 0x50
        /*001a*/ 	.short	0x0000


	//----- nvinfo : EIATTR_MAXREG_COUNT
	.align		4
        /*001c*/ 	.byte	0x03, 0x1b
        /*001e*/ 	.short	0x0020


	//----- nvinfo : EIATTR_NUM_BARRIERS
	.align		4
        /*0020*/ 	.byte	0x02, 0x4c
        /*0022*/ 	.byte	0x01
	.zero		1


	//----- nvinfo : EIATTR_EXTERNS
	.align		4
        /*0024*/ 	.byte	0x04, 0x0f
        /*0026*/ 	.short	(.L_2665 - .L_2664)


	//   ....[0]....
	.align		4
.L_2664:
        /*0028*/ 	.word	index@(__assertfail)


	//----- nvinfo : EIATTR_MERCURY_ISA_VERSION
	.align		4
.L_2665:
        /*002c*/ 	.byte	0x03, 0x5f
        /*002e*/ 	.short	0x0101


	//----- nvinfo : EIATTR_INT_WARP_WIDE_INSTR_OFFSETS
	.align		4
        /*0030*/ 	.byte	0x04, 0x31
        /*0032*/ 	.short	(.L_2667 - .L_2666)


	//   ....[0]....
.L_2666:
        /*0034*/ 	.word	0x0000da50


	//   ....[1]....
        /*0038*/ 	.word	0x0000db40


	//----- nvinfo : EIATTR_COOP_GROUP_MASK_REGIDS
	.align		4
.L_2667:
        /*003c*/ 	.byte	0x04, 0x29
        /*003e*/ 	.short	(.L_2669 - .L_2668)


	//   ....[0]....
.L_2668:
        /*0040*/ 	.word	0xffffffff


	//   ....[1]....
        /*0044*/ 	.word	0xffffffff


	//----- nvinfo : EIATTR_COOP_GROUP_INSTR_OFFSETS
	.align		4
.L_2669:
        /*0048*/ 	.byte	0x04, 0x28
        /*004a*/ 	.short	(.L_2671 - .L_2670)


	//   ....[0]....
.L_2670:
        /*004c*/ 	.word	0x0000b330


	//   ....[1]....
        /*0050*/ 	.word	0x0000e2a0


	//----- nvinfo : EIATTR_SYSCALL_OFFSETS
	.align		4
.L_2671:
        /*0054*/ 	.byte	0x04, 0x46
        /*0056*/ 	.short	(.L_2673 - .L_2672)


	//   ....[0]....
.L_2672:
        /*0058*/ 	.word	0x0000e4f0


	//   ....[1]....
        /*005c*/ 	.word	0x0000e710


	//   ....[2]....
        /*0060*/ 	.word	0x0000ea20


	//   ....[3]....
        /*0064*/ 	.word	0x0000ec40


	//----- nvinfo : EIATTR_EXIT_INSTR_OFFSETS
	.align		4
.L_2673:
        /*0068*/ 	.byte	0x04, 0x1c
        /*006a*/ 	.short	(.L_2675 - .L_2674)


	//   ....[0]....
.L_2674:
        /*006c*/ 	.word	0x0000dbe0


	//   ....[1]....
        /*0070*/ 	.word	0x0000e300


	//   ....[2]....
        /*0074*/ 	.word	0x0000e540


	//   ....[3]....
        /*0078*/ 	.word	0x0000e560


	//   ....[4]....
        /*007c*/ 	.word	0x0000e760


	//   ....[5]....
        /*0080*/ 	.word	0x0000e780


	//   ....[6]....
        /*0084*/ 	.word	0x0000e7b0


	//   ....[7]....
        /*0088*/ 	.word	0x0000e7f0


	//   ....[8]....
        /*008c*/ 	.word	0x0000e830


	//   ....[9]....
        /*0090*/ 	.word	0x0000ea70


	//   ....[10]....
        /*0094*/ 	.word	0x0000ea90


	//   ....[11]....
        /*0098*/ 	.word	0x0000ec90


	//   ....[12]....
        /*009c*/ 	.word	0x0000ecb0


	//----- nvinfo : EIATTR_MAX_THREADS
	.align		4
.L_2675:
        /*00a0*/ 	.byte	0x04, 0x05
        /*00a2*/ 	.short	(.L_2677 - .L_2676)
.L_2676:
        /*00a4*/ 	.word	0x00000200
        /*00a8*/ 	.word	0x00000001
        /*00ac*/ 	.word	0x00000001


	//----- nvinfo : EIATTR_CRS_STACK_SIZE
	.align		4
.L_2677:
        /*00b0*/ 	.byte	0x04, 0x1e
        /*00b2*/ 	.short	(.L_2679 - .L_2678)
.L_2678:
        /*00b4*/ 	.word	0x00000000


	//----- nvinfo : EIATTR_CBANK_PARAM_SIZE
	.align		4
.L_2679:
        /*00b8*/ 	.byte	0x03, 0x19
        /*00ba*/ 	.short	0x0410


	//----- nvinfo : EIATTR_PARAM_CBANK
	.align		4
        /*00bc*/ 	.byte	0x04, 0x0a
        /*00be*/ 	.short	(.L_2681 - .L_2680)
	.align		4
.L_2680:
        /*00c0*/ 	.word	index@(.nv.constant0._ZN2at6native13reduce_kernelILi512ELi1ENS0_8ReduceOpIsNS0_14func_wrapper_tIsZNS0_11sum_functorIsssEclERNS_14TensorIteratorEEUlssE_EEjsLi4ELi8EEEEEvT1_)
        /*00c4*/ 	.short	0x0210
        /*00c6*/ 	.short	0x0410


	//----- nvinfo : EIATTR_SW_WAR
	.align		4
.L_2681:
        /*00c8*/ 	.byte	0x04, 0x36
        /*00ca*/ 	.short	(.L_2683 - .L_2682)
.L_2682:
        /*00cc*/ 	.word	0x00000008
.L_2683:


//--------------------- .nv.info._ZN2at6native13reduce_kernelILi256ELi2ENS0_8ReduceOpIsNS0_14func_wrapper_tIsZNS0_11sum_functorIsssEclERNS_14TensorIteratorEEUlssE_EEjsLi4ELi8EEEEEvT1_ --------------------------
	.section	.nv.info._ZN2at6native13reduce_kernelILi256ELi2ENS0_8ReduceOpIsNS0_14func_wrapper_tIsZNS0_11sum_functorIsssEclERNS_14TensorIteratorEEUlssE_EEjsLi4ELi8EEEEEvT1_,"",@"SHT_CUDA_INFO"
	.sectionflags	@""
	.align	4


	//----- nvinfo : EIATTR_CUDA_API_VERSION
	.align		4
        /*0000*/ 	.byte	0x04, 0x37
        /*0002*/ 	.short	(.L_2685 - .L_2684)
.L_2684:
        /*0004*/ 	.word	0x00000082


	//----- nvinfo : EIATTR_KPARAM_INFO
	.align		4
.L_2685:
        /*0008*/ 	.byte	0x04, 0x17
        /*000a*/ 	.short	(.L_2687 - .L_2686)
.L_2686:
        /*000c*/ 	.word	0x00000000
        /*0010*/ 	.short	0x0000
        /*0012*/ 	.short	0x0000
        /*0014*/ 	.byte	0x00, 0xf0, 0x41, 0x10


	//----- nvinfo : EIATTR_SPARSE_MMA_MASK
	.align		4
.L_2687:
        /*0018*/ 	.byte	0x03, 0x50
        /*001a*/ 	.short	0x0000


	//----- nvinfo : EIATTR_MAXREG_COUNT
	.align		4
        /*001c*/ 	.byte	0x03, 0x1b
        /*001e*/ 	.short	0x0040


	//----- nvinfo : EIATTR_NUM_BARRIERS
	.align		4
        /*0020*/ 	.byte	0x02, 0x4c
        /*0022*/ 	.byte	0x01
	.zero		1


	//----- nvinfo : EIATTR_EXTERNS
	.align		4
        /*0024*/ 	.byte	0x04, 0x0f
        /*0026*/ 	.short	(.L_2689 - .L_2688)


	//   ....[0]....
	.align		4
.L_2688:
        /*0028*/ 	.word	index@(__assertfail)


	//----- nvinfo : EIATTR_MERCURY_ISA_VERSION
	.align		4
.L_2689:
        /*002c*/ 	.byte	0x03, 0x5f
        /*002e*/ 	.short	0x0101


	//----- nvinfo : EIATTR_INT_WARP_WIDE_INSTR_OFFSETS
	.align		4
        /*0030*/ 	.byte	0x04, 0x31
        /*0032*/ 	.short	(.L_2691 - .L_2690)


	//   ....[0]....
.L_2690:
        /*0034*/ 	.word	0x00010650


	//   ....[1]....
        /*0038*/ 	.word	0x00010740


	//----- nvinfo : EIATTR_COOP_GROUP_MASK_REGIDS
	.align		4
.L_2691:
        /*003c*/ 	.byte	0x04, 0x29
        /*003e*/ 	.short	(.L_2693 - .L_2692)


	//   ....[0]....
.L_2692:
        /*0040*/ 	.word	0xffffffff


	//   ....[1]....
        /*0044*/ 	.word	0xffffffff


	//   ....[2]....
        /*0048*/ 	.word	0xffffffff


	//   ....[3]....
        /*004c*/ 	.word	0xffffffff


	//----- nvinfo : EIATTR_COOP_GROUP_INSTR_OFFSETS
	.align		4
.L_2693:
        /*0050*/ 	.byte	0x04, 0x28
        /*0052*/ 	.short	(.L_2695 - .L_2694)


	//   ....[0]....
.L_2694:
        /*0054*/ 	.word	0x0000bc40


	//   ....[1]....
        /*0058*/ 	.word	0x0000bc50


	//   ....[2]....
        /*005c*/ 	.word	0x00011000


	//   ....[3]....
        /*0060*/ 	.word	0x00011010


	//----- nvinfo : EIATTR_SYSCALL_OFFSETS
	.align		4
.L_2695:
        /*0064*/ 	.byte	0x04, 0x46
        /*0066*/ 	.short	(.L_2697 - .L_2696)


	//   ....[0]....
.L_2696:
        /*0068*/ 	.word	0x00001490


	//   ....[1]....
        /*006c*/ 	.word	0x000112b0


	//   ....[2]....
        /*0070*/ 	.word	0x00011410


	//   ....[3]....
        /*0074*/ 	.word	0x00011680


	//   ....[4]....
        /*0078*/ 	.word	0x000117e0


	//   ....[5]....
        /*007c*/ 	.word	0x00011b40


	//   ....[6]....
        /*0080*/ 	.word	0x00011ca0


	//   ....[7]....
        /*0084*/ 	.word	0x00011f10


	//   ....[8]....
        /*0088*/ 	.word	0x00012070


	//----- nvinfo : EIATTR_EXIT_INSTR_OFFSETS
	.align		4
.L_2697:
        /*008c*/ 	.byte	0x04, 0x1c
        /*008e*/ 	.short	(.L_2699 - .L_2698)


	//   ....[0]....
.L_2698:
        /*0090*/ 	.word	0x00010800


	//   ....[1]....
        /*0094*/ 	.word	0x00011080


	//   ....[2]....
        /*0098*/ 	.word	0x00011460


	//   ....[3]....
        /*009c*/ 	.word	0x00011490


	//   ....[4]....
        /*00a0*/ 	.word	0x00011830


	//   ....[5]....
        /*00a4*/ 	.word	0x00011860


	//   ....[6]....
        /*00a8*/ 	.word	0x00011890


	//   ....[7]....
        /*00ac*/ 	.word	0x000118d0


	//   ....[8]....
        /*00b0*/ 	.word	0x00011910


	//   ....[9]....
        /*00b4*/ 	.word	0x00011cf0


	//   ....[10]....
        /*00b8*/ 	.word	0x00011d20


	//   ....[11]....
        /*00bc*/ 	.word	0x000120c0


	//   ....[12]....
        /*00c0*/ 	.word	0x000120f0


	//----- nvinfo : EIATTR_MAX_THREADS
	.align		4
.L_2699:
        /*00c4*/ 	.byte	0x04, 0x05
        /*00c6*/ 	.short	(.L_2701 - .L_2700)
.L_2700:
        /*00c8*/ 	.word	0x00000100
        /*00cc*/ 	.word	0x00000001
        /*00d0*/ 	.word	0x00000001


	//----- nvinfo : EIATTR_CRS_STACK_SIZE
	.align		4
.L_2701:
        /*00d4*/ 	.byte	0x04, 0x1e
        /*00d6*/ 	.short	(.L_2703 - .L_2702)
.L_2702:
        /*00d8*/ 	.word	0x00000000


	//----- nvinfo : EIATTR_CBANK_PARAM_SIZE
	.align		4
.L_2703:
        /*00dc*/ 	.byte	0x03, 0x19
        /*00de*/ 	.short	0x0410


	//----- nvinfo : EIATTR_PARAM_CBANK
	.align		4
        /*00e0*/ 	.byte	0x04, 0x0a
        /*00e2*/ 	.short	(.L_2705 - .L_2704)
	.align		4
.L_2704:
        /*00e4*/ 	.word	index@(.nv.constant0._ZN2at6native13reduce_kernelILi256ELi2ENS0_8ReduceOpIsNS0_14func_wrapper_tIsZNS0_11sum_functorIsssEclERNS_14TensorIteratorEEUlssE_EEjsLi4ELi8EEEEEvT1_)
        /*00e8*/ 	.short	0x0210
        /*00ea*/ 	.short	0x0410


	//----- nvinfo : EIATTR_SW_WAR
	.align		4
.L_2705:
        /*00ec*/ 	.byte	0x04, 0x36
        /*00ee*/ 	.short	(.L_2707 - .L_2706)
.L_2706:
        /*00f0*/ 	.word	0x00000008
.L_2707:


//--------------------- .nv.info._ZN2at6native13reduce_kernelILi128ELi4ENS0_8ReduceOpIsNS0_14func_wrapper_tIsZNS0_11sum_functorIsssEclERNS_14TensorIteratorEEUlssE_EEjsLi4ELi8EEEEEvT1_ --------------------------
	.section	.nv.info._ZN2at6native13reduce_kernelILi128ELi4ENS0_8ReduceOpIsNS0_14func_wrapper_tIsZNS0_11sum_functorIsssEclERNS_14TensorIteratorEEUlssE_EEjsLi4ELi8EEEEEvT1_,"",@"SHT_CUDA_INFO"
	.sectionflags	@""
	.align	4


	//----- nvinfo : EIATTR_CUDA_API_VERSION
	.align		4
        /*0000*/ 	.byte	0x04, 0x37
        /*0002*/ 	.short	(.L_2709 - .L_2708)
.L_2708:
        /*0004*/ 	.word	0x00000082


	//----- nvinfo : EIATTR_KPARAM_INFO
	.align		4
.L_2709:
        /*0008*/ 	.byte	0x04, 0x17
        /*000a*/ 	.short	(.L_2711 - .L_2710)
.L_2710:
        /*000c*/ 	.word	0x00000000
        /*0010*/ 	.short	0x0000
        /*0012*/ 	.short	0x0000
        /*0014*/ 	.byte	0x00, 0xf0, 0x41, 0x10


	//----- nvinfo : EIATTR_SPARSE_MMA_MASK
	.align		4
.L_2711:
        /*0018*/ 	.byte	0x03, 0x50
        /*001a*/ 	.short	0x0000


	//----- nvinfo : EIATTR_MAXREG_COUNT
	.align		4
        /*001c*/ 	.byte	0x03, 0x1b
        /*001e*/ 	.short	0x0080


	//----- nvinfo : EIATTR_NUM_BARRIERS
	.align		4
        /*0020*/ 	.byte	0x02, 0x4c
        /*0022*/ 	.byte	0x01
	.zero		1


	//----- nvinfo : EIATTR_EXTERNS
	.align		4
        /*0024*/ 	.byte	0x04, 0x0f
        /*0026*/ 	.short	(.L_2713 - .L_2712)


	//   ....[0]....
	.align		4
.L_2712:
        /*0028*/ 	.word	index@(__assertfail)


	//----- nvinfo : EIATTR_MERCURY_ISA_VERSION
	.align		4
.L_2713:
        /*002c*/ 	.byte	0x03, 0x5f
        /*002e*/ 	.short	0x0101


	//----- nvinfo : EIATTR_INT_WARP_WIDE_INSTR_OFFSETS
	.align		4
        /*0030*/ 	.byte	0x04, 0x31
        /*0032*/ 	.short	(.L_2715 - .L_2714)


	//   ....[0]....
.L_2714:
        /*0034*/ 	.word	0x00015830


	//   ....[1]....
        /*0038*/ 	.word	0x00015920


	//----- nvinfo : EIATTR_COOP_GROUP_MASK_REGIDS
	.align		4
.L_2715:
        /*003c*/ 	.byte	0x04, 0x29
        /*003e*/ 	.short	(.L_2717 - .L_2716)


	//   ....[0]....
.L_2716:
        /*0040*/ 	.word	0xffffffff


	//   ....[1]....
        /*0044*/ 	.word	0xffffffff


	//   ....[2]....
        /*0048*/ 	.word	0xffffffff


	//   ....[3]....
        /*004c*/ 	.word	0xffffffff


	//   ....[4]....
        /*0050*/ 	.word	0xffffffff


	//   ....[5]....
        /*0054*/ 	.word	0xffffffff


	//   ....[6]....
        /*0058*/ 	.word	0xffffffff


	//   ....[7]....
        /*005c*/ 	.word	0xffffffff


	//----- nvinfo : EIATTR_COOP_GROUP_INSTR_OFFSETS
	.align		4
.L_2717:
        /*0060*/ 	.byte	0x04, 0x28
        /*0062*/ 	.short	(.L_2719 - .L_2718)


	//   ....[0]....
.L_2718:
        /*0064*/ 	.word	0x0000c810


	//   ....[1]....
        /*0068*/ 	.word	0x0000c830


	//   ....[2]....
        /*006c*/ 	.word	0x0000c840


	//   ....[3]....
        /*0070*/ 	.word	0x0000c850


	//   ....[4]....
        /*0074*/ 	.word	0x000163d0


	//   ....[5]....
        /*0078*/ 	.word	0x000163f0


	//   ....[6]....
        /*007c*/ 	.word	0x00016400


	//   ....[7]....
        /*0080*/ 	.word	0x00016410


	//----- nvinfo : EIATTR_SYSCALL_OFFSETS
	.align		4
.L_2719:
        /*0084*/ 	.byte	0x04, 0x46
        /*0086*/ 	.short	(.L_2721 - .L_2720)


	//   ....[0]....
.L_2720:
        /*0088*/ 	.word	0x00001410


	//   ....[1]....
        /*008c*/ 	.word	0x00016730


	//   ....[2]....
        /*0090*/ 	.word	0x00016890


	//   ....[3]....
        /*0094*/ 	.word	0x000169f0


	//   ....[4]....
        /*0098*/ 	.word	0x00016b50


	//   ....[5]....
        /*009c*/ 	.word	0x00016e40


	//   ....[6]....
        /*00a0*/ 	.word	0x00016fa0


	//   ....[7]....
        /*00a4*/ 	.word	0x00017100


	//   ....[8]....
        /*00a8*/ 	.word	0x00017260


	//   ....[9]....
        /*00ac*/ 	.word	0x00017640


	//   ....[10]....
        /*00b0*/ 	.word	0x000177a0


	//   ....[11]....
        /*00b4*/ 	.word	0x00017900


	//   ....[12]....
        /*00b8*/ 	.word	0x00017a60


	//   ....[13]....
        /*00bc*/ 	.word	0x00017d50


	//   ....[14]....
        /*00c0*/ 	.word	0x00017eb0


	//   ....[15]....
        /*00c4*/ 	.word	0x00018010


	//   ....[16]....
        /*00c8*/ 	.word	0x00018170


	//----- nvinfo : EIATTR_EXIT_INSTR_OFFSETS
	.align		4
.L_2721:
        /*00cc*/ 	.byte	0x04, 0x1c
        /*00ce*/ 	.short	(.L_2723 - .L_2722)


	//   ....[0]....
.L_2722:
        /*00d0*/ 	.word	0x000159e0


	//   ....[1]....
        /*00d4*/ 	.word	0x000164a0


	//   ....[2]....
        /*00d8*/ 	.word	0x00016ba0


	//   ....[3]....
        /*00dc*/ 	.word	0x00016bf0


	//   ....[4]....
        /*00e0*/ 	.word	0x000172b0


	//   ....[5]....
        /*00e4*/ 	.word	0x00017300


	//   ....[6]....
        /*00e8*/ 	.word	0x00017330


	//   ....[7]....
        /*00ec*/ 	.word	0x00017370


	//   ....[8]....
        /*00f0*/ 	.word	0x000173b0


	//   ....[9]....
        /*00f4*/ 	.word	0x00017ab0


	//   ....[10]....
        /*00f8*/ 	.word	0x00017b00


	//   ....[11]....
        /*00fc*/ 	.word	0x000181c0


	//   ....[12]....
        /*0100*/ 	.word	0x00018210


	//----- nvinfo : EIATTR_MAX_THREADS
	.align		4
.L_2723:
        /*0104*/ 	.byte	0x04, 0x05
        /*0106*/ 	.short	(.L_2725 - .L_2724)
.L_2724:
        /*0108*/ 	.word	0x00000080
        /*010c*/ 	.word	0x00000001
        /*0110*/ 	.word	0x00000001


	//----- nvinfo : EIATTR_CRS_STACK_SIZE
	.align		4
.L_2725:
        /*0114*/ 	.byte	0x04, 0x1e
        /*0116*/ 	.short	(.L_2727 - .L_2726)
.L_2726:
        /*0118*/ 	.word	0x00000000


	//----- nvinfo : EIATTR_CBANK_PARAM_SIZE
	.align		4
.L_2727:
        /*011c*/ 	.byte	0x03, 0x19
        /*011e*/ 	.short	0x0410


	//----- nvinfo : EIATTR_PARAM_CBANK
	.align		4
        /*0120*/ 	.byte	0x04, 0x0a
        /*0122*/ 	.short	(.L_2729 - .L_2728)
	.align		4
.L_2728:
        /*0124*/ 	.word	index@(.nv.constant0._ZN2at6native13reduce_kernelILi128ELi4ENS0_8ReduceOpIsNS0_14func_wrapper_tIsZNS0_11sum_functorIsssEclERNS_14TensorIteratorEEUlssE_EEjsLi4ELi8EEEEEvT1_)
        /*0128*/ 	.short	0x0210
        /*012a*/ 	.short	0x0410


	//----- nvinfo : EIATTR_SW_WAR
	.align		4
.L_2729:
        /*012c*/ 	.byte	0x04, 0x36
        /*012e*/ 	.short	(.L_2731 - .L_2730)
.L_2730:
        /*0130*/ 	.word	0x00000008
.L_2731:


//--------------------- .nv.info._ZN2at6native13reduce_kernelILi512ELi1ENS0_8ReduceOpIlNS0_14func_wrapper_tIlZNS0_11sum_functorIlllEclERNS_14TensorIteratorEEUlllE_EEjlLi4ELi4EEEEEvT1_ --------------------------
	.section	.nv.info._ZN2at6native13reduce_kernelILi512ELi1ENS0_8ReduceOpIlNS0_14func_wrapper_tIlZNS0_11sum_functorIlllEclERNS_14TensorIteratorEEUlllE_EEjlLi4ELi4EEEEEvT1_,"",@"SHT_CUDA_INFO"
	.sectionflags	@""
	.align	4


	//----- nvinfo : EIATTR_CUDA_API_VERSION
	.align		4
        /*0000*/ 	.byte	0x04, 0x37
        /*0002*/ 	.short	(.L_2733 - .L_2732)
.L_2732:
        /*0004*/ 	.word	0x00000082


	//----- nvinfo : EIATTR_KPARAM_INFO
	.align		4
.L_2733:
        /*0008*/ 	.byte	0x04, 0x17
        /*000a*/ 	.short	(.L_2735 - .L_2734)
.L_2734:
        /*000c*/ 	.word	0x00000000
        /*0010*/ 	.short	0x0000
        /*0012*/ 	.short	0x0000
        /*0014*/ 	.byte	0x00, 0xf0, 0x81, 0x10


	//----- nvinfo : EIATTR_SPARSE_MMA_MASK
	.align		4
.L_2735:
        /*0018*/ 	.byte	0x03, 0x50
        /*001a*/ 	.short	0x0000


	//----- nvinfo : EIATTR_MAXREG_COUNT
	.align		4
        /*001c*/ 	.byte	0x03, 0x1b
        /*001e*/ 	.short	0x0020


	//----- nvinfo : EIATTR_NUM_BARRIERS
	.align		4
        /*0020*/ 	.byte	0x02, 0x4c
        /*0022*/ 	.byte	0x01
	.zero		1


	//----- nvinfo : EIATTR_EXTERNS
	.align		4
        /*0024*/ 	.byte	0x04, 0x0f
        /*0026*/ 	.short	(.L_2737 - .L_2736)


	//   ....[0]....
	.align		4
.L_2736:
        /*0028*/ 	.word	index@(__assertfail)


	//----- nvinfo : EIATTR_MERCURY_ISA_VERSION
	.align		4
.L_2737:
        /*002c*/ 	.byte	0x03, 0x5f
        /*002e*/ 	.short	0x0101


	//----- nvinfo : EIATTR_INT_WARP_WIDE_INSTR_OFFSETS
	.align		4
        /*0030*/ 	.byte	0x04, 0x31
        /*0032*/ 	.short	(.L_2739 - .L_2738)


	//   ....[0]....
.L_2738:
        /*0034*/ 	.word	0x0000dc00


	//   ....[1]....
        /*0038*/ 	.word	0x0000dcf0


	//----- nvinfo : EIATTR_COOP_GROUP_MASK_REGIDS
	.align		4
.L_2739:
        /*003c*/ 	.byte	0x04, 0x29
        /*003e*/ 	.short	(.L_2741 - .L_2740)


	//   ....[0]....
.L_2740:
        /*0040*/ 	.word	0xffffffff


	//   ....[1]....
        /*0044*/ 	.word	0xffffffff


	//   ....[2]....
        /*0048*/ 	.word	0xffffffff


	//   ....[3]....
        /*004c*/ 	.word	0xffffffff


	//----- nvinfo : EIATTR_COOP_GROUP_INSTR_OFFSETS
	.align		4
.L_2741:
        /*0050*/ 	.byte	0x04, 0x28
        /*0052*/ 	.short	(.L_2743 - .L_2742)


	//   ....[0]....
.L_2742:
        /*0054*/ 	.word	0x0000b4a0


	//   ....[1]....
        /*0058*/ 	.word	0x0000b4b0


	//   ....[2]....
        /*005c*/ 	.word	0x0000e4f0


	//   ....[3]....
        /*0060*/ 	.word	0x0000e500


	//----- nvinfo : EIATTR_SYSCALL_OFFSETS
	.align		4
.L_2743:
        /*0064*/ 	.byte	0x04, 0x46
        /*0066*/ 	.short	(.L_2745 - .L_2744)


	//   ....[0]....
.L_2744:
        /*0068*/ 	.word	0x0000e750


	//   ....[1]....
        /*006c*/ 	.word	0x0000e970


	//   ....[2]....
        /*0070*/ 	.word	0x0000eca0


	//   ....[3]....
        /*0074*/ 	.word	0x0000eec0


	//----- nvinfo : EIATTR_EXIT_INSTR_OFFSETS
	.align		4
.L_2745:
        /*0078*/ 	.byte	0x04, 0x1c
        /*007a*/ 	.short	(.L_2747 - .L_2746)


	//   ....[0]....
.L_2746:
        /*007c*/ 	.word	0x0000dd90


	//   ....[1]....
        /*0080*/ 	.word	0x0000e560


	//   ....[2]....
        /*0084*/ 	.word	0x0000e7a0


	//   ....[3]....
        /*0088*/ 	.word	0x0000e7c0


	//   ....[4]....
        /*008c*/ 	.word	0x0000e9c0


	//   ....[5]....
        /*0090*/ 	.word	0x0000e9e0


	//   ....[6]....
        /*0094*/ 	.word	0x0000ea10


	//   ....[7]....
        /*0098*/ 	.word	0x0000ea60


	//   ....[8]....
        /*009c*/ 	.word	0x0000eab0


	//   ....[9]....
        /*00a0*/ 	.word	0x0000ecf0


	//   ....[10]....
        /*00a4*/ 	.word	0x0000ed10


	//   ....[11]....
        /*00a8*/ 	.word	0x0000ef10


	//   ....[12]....
        /*00ac*/ 	.word	0x0000ef30


	//----- nvinfo : EIATTR_MAX_THREADS
	.align		4
.L_2747:
        /*00b0*/ 	.byte	0x04, 0x05
        /*00b2*/ 	.short	(.L_2749 - .L_2748)
.L_2748:
        /*00b4*/ 	.word	0x00000200
        /*00b8*/ 	.word	0x00000001
        /*00bc*/ 	.word	0x00000001


	//----- nvinfo : EIATTR_CRS_STACK_SIZE
	.align		4
.L_2749:
        /*00c0*/ 	.byte	0x04, 0x1e
        /*00c2*/ 	.short	(.L_2751 - .L_2750)
.L_2750:
        /*00c4*/ 	.word	0x00000000


	//----- nvinfo : EIATTR_CBANK_PARAM_SIZE
	.align		4
.L_2751:
        /*00c8*/ 	.byte	0x03, 0x19
        /*00ca*/ 	.short	0x0420


	//----- nvinfo : EIATTR_PARAM_CBANK
	.align		4
        /*00cc*/ 	.byte	0x04, 0x0a
        /*00ce*/ 	.short	(.L_2753 - .L_2752)
	.align		4
.L_2752:
        /*00d0*/ 	.word	index@(.nv.constant0._ZN2at6native13reduce_kernelILi512ELi1ENS0_8ReduceOpIlNS0_14func_wrapper_tIlZNS0_11sum_functorIlllEclERNS_14TensorIteratorEEUlllE_EEjlLi4ELi4EEEEEvT1_)
        /*00d4*/ 	.short	0x0210
        /*00d6*/ 	.short	0x0420


	//----- nvinfo : EIATTR_SW_WAR
	.align		4
.L_2753:
        /*00d8*/ 	.byte	0x04, 0x36
        /*00da*/ 	.short	(.L_2755 - .L_2754)
.L_2754:
        /*00dc*/ 	.word	0x00000008
.L_2755:


//--------------------- .nv.info._ZN2at6native13reduce_kernelILi256ELi2ENS0_8ReduceOpIlNS0_14func_wrapper_tIlZNS0_11sum_functorIlllEclERNS_14TensorIteratorEEUlllE_EEjlLi4ELi4EEEEEvT1_ --------------------------
	.section	.nv.info._ZN2at6native13reduce_kernelILi256ELi2ENS0_8ReduceOpIlNS0_14func_wrapper_tIlZNS0_11sum_functorIlllEclERNS_14TensorIteratorEEUlllE_EEjlLi4ELi4EEEEEvT1_,"",@"SHT_CUDA_INFO"
	.sectionflags	@""
	.align	4


	//----- nvinfo : EIATTR_CUDA_API_VERSION
	.align		4
        /*0000*/ 	.byte	0x04, 0x37
        /*0002*/ 	.short	(.L_2757 - .L_2756)
.L_2756:
        /*0004*/ 	.word	0x00000082


	//----- nvinfo : EIATTR_KPARAM_INFO
	.align		4
.L_2757:
        /*0008*/ 	.byte	0x04, 0x17
        /*000a*/ 	.short	(.L_2759 - .L_2758)
.L_2758:
        /*000c*/ 	.word	0x00000000
        /*0010*/ 	.short	0x0000
        /*0012*/ 	.short	0x0000
        /*0014*/ 	.byte	0x00, 0xf0, 0x81, 0x10


	//----- nvinfo : EIATTR_SPARSE_MMA_MASK
	.align		4
.L_2759:
        /*0018*/ 	.byte	0x03, 0x50
        /*001a*/ 	.short	0x0000


	//----- nvinfo : EIATTR_MAXREG_COUNT
	.align		4
        /*001c*/ 	.byte	0x03, 0x1b
        /*001e*/ 	.short	0x0040


	//----- nvinfo : EIATTR_NUM_BARRIERS
	.align		4
        /*0020*/ 	.byte	0x02, 0x4c
        /*0022*/ 	.byte	0x01
	.zero		1


	//----- nvinfo : EIATTR_EXTERNS
	.align		4
        /*0024*/ 	.byte	0x04, 0x0f
        /*0026*/ 	.short	(.L_2761 - .L_2760)


	//   ....[0]....
	.align		4
.L_2760:
        /*0028*/ 	.word	index@(__assertfail)


	//----- nvinfo : EIATTR_MERCURY_ISA_VERSION
	.align		4
.L_2761:
        /*002c*/ 	.byte	0x03, 0x5f
        /*002e*/ 	.short	0x0101


	//----- nvinfo : EIATTR_INT_WARP_WIDE_INSTR_OFFSETS
	.align		4
        /*0030*/ 	.byte	0x04, 0x31
        /*0032*/ 	.short	(.L_2763 - .L_2762)


	//   ....[0]....
.L_2762:
        /*0034*/ 	.word	0x00010b80


	//   ....[1]....
        /*0038*/ 	.word	0x00010c70


	//----- nvinfo : EIATTR_COOP_GROUP_MASK_REGIDS
	.align		4
.L_2763:
        /*003c*/ 	.byte	0x04, 0x29
        /*003e*/ 	.short	(.L_2765 - .L_2764)


	//   ....[0]....
.L_2764:
        /*0040*/ 	.word	0xffffffff


	//   ....[1]....
        /*0044*/ 	.word	0xffffffff


	//   ....[2]....
        /*0048*/ 	.word	0xffffffff


	//   ....[3]....
        /*004c*/ 	.word	0xffffffff


	//   ....[4]....
        /*0050*/ 	.word	0xffffffff


	//   ....[5]....
        /*0054*/ 	.word	0xffffffff


	//   ....[6]....
        /*0058*/ 	.word	0xffffffff


	//   ....[7]....
        /*005c*/ 	.word	0xffffffff


	//----- nvinfo : EIATTR_COOP_GROUP_INSTR_OFFSETS
	.align		4
.L_2765:
        /*0060*/ 	.byte	0x04, 0x28
        /*0062*/ 	.short	(.L_2767 - .L_2766)


	//   ....[0]....
.L_2766:
        /*0064*/ 	.word	0x0000c140


	//   ....[1]....
        /*0068*/ 	.word	0x0000c150


	//   ....[2]....
        /*006c*/ 	.word	0x0000c160


	//   ....[3]....
        /*0070*/ 	.word	0x0000c170


	//   ....[4]....
        /*0074*/ 	.word	0x00011690


	//   ....[5]....
        /*0078*/ 	.word	0x000116a0


	//   ....[6]....
        /*007c*/ 	.word	0x000116b0


	//   ....[7]....
        /*0080*/ 	.word	0x000116c0


	//----- nvinfo : EIATTR_SYSCALL_OFFSETS
	.align		4
.L_2767:
        /*0084*/ 	.byte	0x04, 0x46
        /*0086*/ 	.short	(.L_2769 - .L_2768)


	//   ....[0]....
.L_2768:
        /*0088*/ 	.word	0x000014b0


	//   ....[1]....
        /*008c*/ 	.word	0x00011980


	//   ....[2]....
        /*0090*/ 	.word	0x00011ae0


	//   ....[3]....
        /*0094*/ 	.word	0x00011d60


	//   ....[4]....
        /*0098*/ 	.word	0x00011ec0


	//   ....[5]....
        /*009c*/ 	.word	0x00012260


	//   ....[6]....
        /*00a0*/ 	.word	0x000123c0


	//   ....[7]....
        /*00a4*/ 	.word	0x00012670


	//   ....[8]....
        /*00a8*/ 	.word	0x000127d0


	//----- nvinfo : EIATTR_EXIT_INSTR_OFFSETS
	.align		4
.L_2769:
        /*00ac*/ 	.byte	0x04, 0x1c
        /*00ae*/ 	.short	(.L_2771 - .L_2770)


	//   ....[0]....
.L_2770:
        /*00b0*/ 	.word	0x00010d30


	//   ....[1]....
        /*00b4*/ 	.word	0x00011740


	//   ....[2]....
        /*00b8*/ 	.word	0x00011b30


	//   ....[3]....
        /*00bc*/ 	.word	0x00011b60


	//   ....[4]....
        /*00c0*/ 	.word	0x00011f10


	//   ....[5]....
        /*00c4*/ 	.word	0x00011f40


	//   ....[6]....
        /*00c8*/ 	.word	0x00011f70


	//   ....[7]....
        /*00cc*/ 	.word	0x00011fb0


	//   ....[8]....
        /*00d0*/ 	.word	0x00011ff0


	//   ....[9]....
        /*00d4*/ 	.word	0x00012410


	//   ....[10]....
        /*00d8*/ 	.word	0x00012440


	//   ....[11]....
        /*00dc*/ 	.word	0x00012820


	//   ....[12]....
        /*00e0*/ 	.word	0x00012850


	//----- nvinfo : EIATTR_MAX_THREADS
	.align		4
.L_2771:
        /*00e4*/ 	.byte	0x04, 0x05
        /*00e6*/ 	.short	(.L_2773 - .L_2772)
.L_2772:
        /*00e8*/ 	.word	0x00000100
        /*00ec*/ 	.word	0x00000001
        /*00f0*/ 	.word	0x00000001


	//----- nvinfo : EIATTR_CRS_STACK_SIZE
	.align		4
.L_2773:
        /*00f4*/ 	.byte	0x04, 0x1e
        /*00f6*/ 	.short	(.L_2775 - .L_2774)
.L_2774:
        /*00f8*/ 	.word	0x00000000


	//----- nvinfo : EIATTR_CBANK_PARAM_SIZE
	.align		4
.L_2775:
        /*00fc*/ 	.byte	0x03, 0x19
        /*00fe*/ 	.short	0x0420


	//----- nvinfo : EIATTR_PARAM_CBANK
	.align		4
        /*0100*/ 	.byte	0x04, 0x0a
        /*0102*/ 	.short	(.L_2777 - .L_2776)
	.align		4
.L_2776:
        /*0104*/ 	.word	index@(.nv.constant0._ZN2at6native13reduce_kernelILi256ELi2ENS0_8ReduceOpIlNS0_14func_wrapper_tIlZNS0_11sum_functorIlllEclERNS_14TensorIteratorEEUlllE_EEjlLi4ELi4EEEEEvT1_)
        /*0108*/ 	.short	0x0210
        /*010a*/ 	.short	0x0420


	//----- nvinfo : EIATTR_SW_WAR
	.align		4
.L_2777:
        /*010c*/ 	.byte	0x04, 0x36
        /*010e*/ 	.short	(.L_2779 - .L_2778)
.L_2778:
        /*0110*/ 	.word	0x00000008
.L_2779:


//--------------------- .nv.info._ZN2at6native13reduce_kernelILi128ELi4ENS0_8ReduceOpIlNS0_14func_wrapper_tIlZNS0_11sum_functorIlllEclERNS_14TensorIteratorEEUlllE_EEjlLi4ELi4EEEEEvT1_ --------------------------
	.section	.nv.info._ZN2at6native13reduce_kernelILi128ELi4ENS0_8ReduceOpIlNS0_14func_wrapper_tIlZNS0_11sum_functorIlllEclERNS_14TensorIteratorEEUlllE_EEjlLi4ELi4EEEEEvT1_,"",@"SHT_CUDA_INFO"
	.sectionflags	@""
	.align	4


	//----- nvinfo : EIATTR_CUDA_API_VERSION
	.align		4
        /*0000*/ 	.byte	0x04, 0x37
        /*0002*/ 	.short	(.L_2781 - .L_2780)
.L_2780:
        /*0004*/ 	.word	0x00000082


	//----- nvinfo : EIATTR_KPARAM_INFO
	.align		4
.L_2781:
        /*0008*/ 	.byte	0x04, 0x17
        /*000a*/ 	.short	(.L_2783 - .L_2782)
.L_2782:
        /*000c*/ 	.word	0x00000000
        /*0010*/ 	.short	0x0000
        /*0012*/ 	.short	0x0000
        /*0014*/ 	.byte	0x00, 0xf0, 0x81, 0x10


	//----- nvinfo : EIATTR_SPARSE_MMA_MASK
	.align		4
.L_2783:
        /*0018*/ 	.byte	0x03, 0x50
        /*001a*/ 	.short	0x0000


	//----- nvinfo : EIATTR_MAXREG_COUNT
	.align		4
        /*001c*/ 	.byte	0x03, 0x1b
        /*001e*/ 	.short	0x0080


	//----- nvinfo : EIATTR_NUM_BARRIERS
	.align		4
        /*0020*/ 	.byte	0x02, 0x4c
        /*0022*/ 	.byte	0x01
	.zero		1


	//----- nvinfo : EIATTR_EXTERNS
	.align		4
        /*0024*/ 	.byte	0x04, 0x0f
        /*0026*/ 	.short	(.L_2785 - .L_2784)


	//   ....[0]....
	.align		4
.L_2784:
        /*0028*/ 	.word	index@(__assertfail)


	//----- nvinfo : EIATTR_MERCURY_ISA_VERSION
	.align		4
.L_2785:
        /*002c*/ 	.byte	0x03, 0x5f
        /*002e*/ 	.short	0x0101


	//----- nvinfo : EIATTR_INT_WARP_WIDE_INSTR_OFFSETS
	.align		4
        /*0030*/ 	.byte	0x04, 0x31
        /*0032*/ 	.short	(.L_2787 - .L_2786)


	//   ....[0]....
.L_2786:
        /*0034*/ 	.word	0x00015fd0


	//   ....[1]....
        /*0038*/ 	.word	0x000160c0


	//----- nvinfo : EIATTR_COOP_GROUP_MASK_REGIDS
	.align		4
.L_2787:
        /*003c*/ 	.byte	0x04, 0x29
        /*003e*/ 	.short	(.L_2789 - .L_2788)


	//   ....[0]....
.L_2788:
        /*0040*/ 	.word	0xffffffff


	//   ....[1]....
        /*0044*/ 	.word	0xffffffff


	//   ....[2]....
        /*0048*/ 	.word	0xffffffff


	//   ....[3]....
        /*004c*/ 	.word	0xffffffff


	//   ....[4]....
        /*0050*/ 	.word	0xffffffff


	//   ....[5]....
        /*0054*/ 	.word	0xffffffff


	//   ....[6]....
        /*0058*/ 	.word	0xffffffff


	//   ....[7]....
        /*005c*/ 	.word	0xffffffff


	//   ....[8]....
        /*0060*/ 	.word	0xffffffff


	//   ....[9]....
        /*0064*/ 	.word	0xffffffff


	//   ....[10]....
        /*0068*/ 	.word	0xffffffff


	//   ....[11]....
        /*006c*/ 	.word	0xffffffff


	//   ....[12]....
        /*0070*/ 	.word	0xffffffff


	//   ....[13]....
        /*0074*/ 	.word	0xffffffff


	//   ....[14]....
        /*0078*/ 	.word	0xffffffff


	//   ....[15]....
        /*007c*/ 	.word	0xffffffff


	//----- nvinfo : EIATTR_COOP_GROUP_INSTR_OFFSETS
	.align		4
.L_2789:
        /*0080*/ 	.byte	0x04, 0x28
        /*0082*/ 	.short	(.L_2791 - .L_2790)


	//   ....[0]....
.L_2790:
        /*0084*/ 	.word	0x0000cf50


	//   ....[1]....
        /*0088*/ 	.word	0x0000cf60


	//   ....[2]....
        /*008c*/ 	.word	0x0000cf70


	//   ....[3]....
        /*0090*/ 	.word	0x0000cf80


	//   ....[4]....
        /*0094*/ 	.word	0x0000cf90


	//   ....[5]....
        /*0098*/ 	.word	0x0000cfa0


	//   ....[6]....
        /*009c*/ 	.word	0x0000cfb0


	//   ....[7]....
        /*00a0*/ 	.word	0x0000cfd0


	//   ....[8]....
        /*00a4*/ 	.word	0x00016e90


	//   ....[9]....
        /*00a8*/ 	.word	0x00016ea0


	//   ....[10]....
        /*00ac*/ 	.word	0x00016eb0


	//   ....[11]....
        /*00b0*/ 	.word	0x00016ec0


	//   ....[12]....
        /*00b4*/ 	.word	0x00016ed0


	//   ....[13]....
        /*00b8*/ 	.word	0x00016ee0


	//   ....[14]....
        /*00bc*/ 	.word	0x00016ef0


	//   ....[15]....
        /*00c0*/ 	.word	0x00016f10


	//----- nvinfo : EIATTR_SYSCALL_OFFSETS
	.align		4
.L_2791:
        /*00c4*/ 	.byte	0x04, 0x46
        /*00c6*/ 	.short	(.L_2793 - .L_2792)


	//   ....[0]....
.L_2792:
        /*00c8*/ 	.word	0x00001420


	//   ....[1]....
        /*00cc*/ 	.word	0x000172b0


	//   ....[2]....
        /*00d0*/ 	.word	0x00017410


	//   ....[3]....
        /*00d4*/ 	.word	0x00017570


	//   ....[4]....
        /*00d8*/ 	.word	0x000176d0


	//   ....[5]....
        /*00dc*/ 	.word	0x00017a20


	//   ....[6]....
        /*00e0*/ 	.word	0x00017b80


	//   ....[7]....
        /*00e4*/ 	.word	0x00017ce0


	//   ....[8]....
        /*00e8*/ 	.word	0x00017e40


	//   ....[9]....
        /*00ec*/ 	.word	0x00018240


	//   ....[10]....
        /*00f0*/ 	.word	0x000183a0


	//   ....[11]....
        /*00f4*/ 	.word	0x00018500


	//   ....[12]....
        /*00f8*/ 	.word	0x00018660


	//   ....[13]....
        /*00fc*/ 	.word	0x00018970


	//   ....[14]....
        /*0100*/ 	.word	0x00018ad0


	//   ....[15]....
        /*0104*/ 	.word	0x00018c30


	//   ....[16]....
        /*0108*/ 	.word	0x00018d90


	//----- nvinfo : EIATTR_EXIT_INSTR_OFFSETS
	.align		4
.L_2793:
        /*010c*/ 	.byte	0x04, 0x1c
        /*010e*/ 	.short	(.L_2795 - .L_2794)


	//   ....[0]....
.L_2794:
        /*0110*/ 	.word	0x00016180


	//   ....[1]....
        /*0114*/ 	.word	0x00016fc0


	//   ....[2]....
        /*0118*/ 	.word	0x00017720


	//   ....[3]....
        /*011c*/ 	.word	0x00017770


	//   ....[4]....
        /*0120*/ 	.word	0x00017e90


	//   ....[5]....
        /*0124*/ 	.word	0x00017ee0


	//   ....[6]....
        /*0128*/ 	.word	0x00017f10


	//   ....[7]....
        /*012c*/ 	.word	0x00017f50


	//   ....[8]....
        /*0130*/ 	.word	0x00017f90


	//   ....[9]....
        /*0134*/ 	.word	0x000186b0


	//   ....[10]....
        /*0138*/ 	.word	0x00018700


	//   ....[11]....
        /*013c*/ 	.word	0x00018de0


	//   ....[12]....
        /*0140*/ 	.word	0x00018e30


	//----- nvinfo : EIATTR_MAX_THREADS
	.align		4
.L_2795:
        /*0144*/ 	.byte	0x04, 0x05
        /*0146*/ 	.short	(.L_2797 - .L_2796)
.L_2796:
        /*0148*/ 	.word	0x00000080
        /*014c*/ 	.word	0x00000001
        /*0150*/ 	.word	0x00000001


	//----- nvinfo : EIATTR_CRS_STACK_SIZE
	.align		4
.L_2797:
        /*0154*/ 	.byte	0x04, 0x1e
        /*0156*/ 	.short	(.L_2799 - .L_2798)
.L_2798:
        /*0158*/ 	.word	0x00000000


	//----- nvinfo : EIATTR_CBANK_PARAM_SIZE
	.align		4
.L_2799:
        /*015c*/ 	.byte	0x03, 0x19
        /*015e*/ 	.short	0x0420


	//----- nvinfo : EIATTR_PARAM_CBANK
	.align		4
        /*0160*/ 	.byte	0x04, 0x0a
        /*0162*/ 	.short	(.L_2801 - .L_2800)
	.align		4
.L_2800:
        /*0164*/ 	.word	index@(.nv.constant0._ZN2at6native13reduce_kernelILi128ELi4ENS0_8ReduceOpIlNS0_14func_wrapper_tIlZNS0_11sum_functorIlllEclERNS_14TensorIteratorEEUlllE_EEjlLi4ELi4EEEEEvT1_)
        /*0168*/ 	.short	0x0210
        /*016a*/ 	.short	0x0420


	//----- nvinfo : EIATTR_SW_WAR
	.align		4
.L_2801:
        /*016c*/ 	.byte	0x04, 0x36
        /*016e*/ 	.short	(.L_2803 - .L_2802)
.L_2802:
        /*0170*/ 	.word	0x00000008
.L_2803:


//--------------------- .nv.info._ZN2at6native13reduce_kernelILi512ELi1ENS0_8ReduceOpIiNS0_14func_wrapper_tIiZNS0_11sum_functorIiiiEclERNS_14TensorIteratorEEUliiE_EEjiLi4ELi4EEEEEvT1_ --------------------------
	.section	.nv.info._ZN2at6native13reduce_kernelILi512ELi1ENS0_8ReduceOpIiNS0_14func_wrapper_tIiZNS0_11sum_functorIiiiEclERNS_14TensorIteratorEEUliiE_EEjiLi4ELi4EEEEEvT1_,"",@"SHT_CUDA_INFO"
	.sectionflags	@""
	.align	4


	//----- nvinfo : EIATTR_CUDA_API_VERSION
	.align		4
        /*0000*/ 	.byte	0x04, 0x37
        /*0002*/ 	.short	(.L_2805 - .L_2804)
.L_2804:
        /*0004*/ 	.word	0x00000082


	//----- nvinfo : EIATTR_KPARAM_INFO
	.align		4
.L_2805:
        /*0008*/ 	.byte	0x04, 0x17
        /*000a*/ 	.short	(.L_2807 - .L_2806)
.L_2806:
        /*000c*/ 	.word	0x00000000
        /*0010*/ 	.short	0x0000
        /*0012*/ 	.short	0x0000
        /*0014*/ 	.byte	0x00, 0xf0, 0x61, 0x10


	//----- nvinfo : EIATTR_SPARSE_MMA_MASK
	.align		4
.L_2807:
        /*0018*/ 	.byte	0x03, 0x50
        /*001a*/ 	.short	0x0000


	//----- nvinfo : EIATTR_MAXREG_COUNT
	.align		4
        /*001c*/ 	.byte	0x03, 0x1b
        /*001e*/ 	.short	0x0020


	//----- nvinfo : EIATTR_NUM_BARRIERS
	.align		4
        /*0020*/ 	.byte	0x02, 0x4c
        /*0022*/ 	.byte	0x01
	.zero		1


	//----- nvinfo : EIATTR_EXTERNS
	.align		4
        /*0024*/ 	.byte	0x04, 0x0f
        /*0026*/ 	.short	(.L_2809 - .L_2808)


	//   ....[0]....
	.align		4
.L_2808:
        /*0028*/ 	.word	index@(__assertfail)


	//----- nvinfo : EIATTR_MERCURY_ISA_VERSION
	.align		4
.L_2809:
        /*002c*/ 	.byte	0x03, 0x5f
        /*002e*/ 	.short	0x0101


	//----- nvinfo : EIATTR_INT_WARP_WIDE_INSTR_OFFSETS
	.align		4
        /*0030*/ 	.byte	0x04, 0x31
        /*0032*/ 	.short	(.L_2811 - .L_2810)


	//   ....[0]....
.L_2810:
        /*0034*/ 	.word	0x0000d940


	//   ....[1]....
        /*0038*/ 	.word	0x0000da30


	//----- nvinfo : EIATTR_COOP_GROUP_MASK_REGIDS
	.align		4
.L_2811:
        /*003c*/ 	.byte	0x04, 0x29
        /*003e*/ 	.short	(.L_2813 - .L_2812)


	//   ....[0]....
.L_2812:
        /*0040*/ 	.word	0xffffffff


	//   ....[1]....
        /*0044*/ 	.word	0xffffffff


	//----- nvinfo : EIATTR_COOP_GROUP_INSTR_OFFSETS
	.align		4
.L_2813:
        /*0048*/ 	.byte	0x04, 0x28
        /*004a*/ 	.short	(.L_2815 - .L_2814)


	//   ....[0]....
.L_2814:
        /*004c*/ 	.word	0x0000b220


	//   ....[1]....
        /*0050*/ 	.word	0x0000e160


	//----- nvinfo : EIATTR_SYSCALL_OFFSETS
	.align		4
.L_2815:
        /*0054*/ 	.byte	0x04, 0x46
        /*0056*/ 	.short	(.L_2817 - .L_2816)


	//   ....[0]....
.L_2816:
        /*0058*/ 	.word	0x0000e390


	//   ....[1]....
        /*005c*/ 	.word	0x0000e5a0


	//   ....[2]....
        /*0060*/ 	.word	0x0000e8a0


	//   ....[3]....
        /*0064*/ 	.word	0x0000eab0


	//----- nvinfo : EIATTR_EXIT_INSTR_OFFSETS
	.align		4
.L_2817:
        /*0068*/ 	.byte	0x04, 0x1c
        /*006a*/ 	.short	(.L_2819 - .L_2818)


	//   ....[0]....
.L_2818:
        /*006c*/ 	.word	0x0000dad0


	//   ....[1]....
        /*0070*/ 	.word	0x0000e1b0


	//   ....[2]....
        /*0074*/ 	.word	0x0000e3e0


	//   ....[3]....
        /*0078*/ 	.word	0x0000e400


	//   ....[4]....
        /*007c*/ 	.word	0x0000e5f0


	//   ....[5]....
        /*0080*/ 	.word	0x0000e610


	//   ....[6]....
        /*0084*/ 	.word	0x0000e640


	//   ....[7]....
        /*0088*/ 	.word	0x0000e680


	//   ....[8]....
        /*008c*/ 	.word	0x0000e6c0


	//   ....[9]....
        /*0090*/ 	.word	0x0000e8f0


	//   ....[10]....
        /*0094*/ 	.word	0x0000e910


	//   ....[11]....
        /*0098*/ 	.word	0x0000eb00


	//   ....[12]....
        /*009c*/ 	.word	0x0000eb20


	//----- nvinfo : EIATTR_MAX_THREADS
	.align		4
.L_2819:
        /*00a0*/ 	.byte	0x04, 0x05
        /*00a2*/ 	.short	(.L_2821 - .L_2820)
.L_2820:
        /*00a4*/ 	.word	0x00000200
        /*00a8*/ 	.word	0x00000001
        /*00ac*/ 	.word	0x00000001


	//----- nvinfo : EIATTR_CRS_STACK_SIZE
	.align		4
.L_2821:
        /*00b0*/ 	.byte	0x04, 0x1e
        /*00b2*/ 	.short	(.L_2823 - .L_2822)
.L_2822:
        /*00b4*/ 	.word	0x00000000


	//----- nvinfo : EIATTR_CBANK_PARAM_SIZE
	.align		4
.L_2823:
        /*00b8*/ 	.byte	0x03, 0x19
        /*00ba*/ 	.short	0x0418


	//----- nvinfo : EIATTR_PARAM_CBANK
	.align		4
        /*00bc*/ 	.byte	0x04, 0x0a
        /*00be*/ 	.short	(.L_2825 - .L_2824)
	.align		4
.L_2824:
        /*00c0*/ 	.word	index@(.nv.constant0._ZN2at6native13reduce_kernelILi512ELi1ENS0_8ReduceOpIiNS0_14func_wrapper_tIiZNS0_11sum_functorIiiiEclERNS_14TensorIteratorEEUliiE_EEjiLi4ELi4EEEEEvT1_)
        /*00c4*/ 	.short	0x0210
        /*00c6*/ 	.short	0x0418


	//----- nvinfo : EIATTR_SW_WAR
	.align		4
.L_2825:
        /*00c8*/ 	.byte	0x04, 0x36
        /*00ca*/ 	.short	(.L_2827 - .L_2826)
.L_2826:
        /*00cc*/ 	.word	0x00000008
.L_2827:


//--------------------- .nv.info._ZN2at6native13reduce_kernelILi256ELi2ENS0_8ReduceOpIiNS0_14func_wrapper_tIiZNS0_11sum_functorIiiiEclERNS_14TensorIteratorEEUliiE_EEjiLi4ELi4EEEEEvT1_ --------------------------
	.section	.nv.info._ZN2at6native13reduce_kernelILi256ELi2ENS0_8ReduceOpIiNS0_14func_wrapper_tIiZNS0_11sum_functorIiiiEclERNS_14TensorIteratorEEUliiE_EEjiLi4ELi4EEEEEvT1_,"",@"SHT_CUDA_INFO"
	.sectionflags	@""
	.align	4


	//----- nvinfo : EIATTR_CUDA_API_VERSION
	.align		4
        /*0000*/ 	.byte	0x04, 0x37
        /*0002*/ 	.short	(.L_2829 - .L_2828)
.L_2828:
        /*0004*/ 	.word	0x00000082


	//----- nvinfo : EIATTR_KPARAM_INFO
	.align		4
.L_2829:
        /*0008*/ 	.byte	0x04, 0x17
        /*000a*/ 	.short	(.L_2831 - .L_2830)
.L_2830:
        /*000c*/ 	.word	0x00000000
        /*0010*/ 	.short	0x0000
        /*0012*/ 	.short	0x0000
        /*0014*/ 	.byte	0x00, 0xf0, 0x61, 0x10


	//----- nvinfo : EIATTR_SPARSE_MMA_MASK
	.align		4
.L_2831:
        /*0018*/ 	.byte	0x03, 0x50
        /*001a*/ 	.short	0x0000


	//----- nvinfo : EIATTR_MAXREG_COUNT
	.align		4
        /*001c*/ 	.byte	0x03, 0x1b
        /*001e*/ 	.short	0x0040


	//----- nvinfo : EIATTR_NUM_BARRIERS
	.align		4
        /*0020*/ 	.byte	0x02, 0x4c
        /*0022*/ 	.byte	0x01
	.zero		1


	//----- nvinfo : EIATTR_EXTERNS
	.align		4
        /*0024*/ 	.byte	0x04, 0x0f
        /*0026*/ 	.short	(.L_2833 - .L_2832)


	//   ....[0]....
	.align		4
.L_2832:
        /*0028*/ 	.word	index@(__assertfail)


	//----- nvinfo : EIATTR_MERCURY_ISA_VERSION
	.align		4
.L_2833:
        /*002c*/ 	.byte	0x03, 0x5f
        /*002e*/ 	.short	0x0101


	//----- nvinfo : EIATTR_INT_WARP_WIDE_INSTR_OFFSETS
	.align		4
        /*0030*/ 	.byte	0x04, 0x31
        /*0032*/ 	.short	(.L_2835 - .L_2834)


	//   ....[0]....
.L_2834:
        /*0034*/ 	.word	0x00010270


	//   ....[1]....
        /*0038*/ 	.word	0x00010360


	//----- nvinfo : EIATTR_COOP_GROUP_MASK_REGIDS
	.align		4
.L_2835:
        /*003c*/ 	.byte	0x04, 0x29
        /*003e*/ 	.short	(.L_2837 - .L_2836)


	//   ....[0]....
.L_2836:
        /*0040*/ 	.word	0xffffffff


	//   ....[1]....
        /*0044*/ 	.word	0xffffffff


	//   ....[2]....
        /*0048*/ 	.word	0xffffffff


	//   ....[3]....
        /*004c*/ 	.word	0xffffffff


	//----- nvinfo : EIATTR_COOP_GROUP_INSTR_OFFSETS
	.align		4
.L_2837:
        /*0050*/ 	.byte	0x04, 0x28
        /*0052*/ 	.short	(.L_2839 - .L_2838)


	//   ....[0]....
.L_2838:
        /*0054*/ 	.word	0x0000b860


	//   ....[1]....
        /*0058*/ 	.word	0x0000b870


	//   ....[2]....
        /*005c*/ 	.word	0x00010b50


	//   ....[3]....
        /*0060*/ 	.word	0x00010b60


	//----- nvinfo : EIATTR_SYSCALL_OFFSETS
	.align		4
.L_2839:
        /*0064*/ 	.byte	0x04, 0x46
        /*0066*/ 	.short	(.L_2841 - .L_2840)


	//   ....[0]....
.L_2840:
        /*0068*/ 	.word	0x000014b0


	//   ....[1]....
        /*006c*/ 	.word	0x00010dd0


	//   ....[2]....
        /*0070*/ 	.word	0x00010f30


	//   ....[3]....
        /*0074*/ 	.word	0x00011180


	//   ....[4]....
        /*0078*/ 	.word	0x000112e0


	//   ....[5]....
        /*007c*/ 	.word	0x00011620


	//   ....[6]....
        /*0080*/ 	.word	0x00011780


	//   ....[7]....
        /*0084*/ 	.word	0x000119d0


	//   ....[8]....
        /*0088*/ 	.word	0x00011b30


	//----- nvinfo : EIATTR_EXIT_INSTR_OFFSETS
	.align		4
.L_2841:
        /*008c*/ 	.byte	0x04, 0x1c
        /*008e*/ 	.short	(.L_2843 - .L_2842)


	//   ....[0]....
.L_2842:
        /*0090*/ 	.word	0x00010420


	//   ....[1]....
        /*0094*/ 	.word	0x00010bc0


	//   ....[2]....
        /*0098*/ 	.word	0x00010f80


	//   ....[3]....
        /*009c*/ 	.word	0x00010fb0


	//   ....[4]....
        /*00a0*/ 	.word	0x00011330


	//   ....[5]....
        /*00a4*/ 	.word	0x00011360


	//   ....[6]....
        /*00a8*/ 	.word	0x00011390


	//   ....[7]....
        /*00ac*/ 	.word	0x000113d0


	//   ....[8]....
        /*00b0*/ 	.word	0x00011410


	//   ....[9]....
        /*00b4*/ 	.word	0x000117d0


	//   ....[10]....
        /*00b8*/ 	.word	0x00011800


	//   ....[11]....
        /*00bc*/ 	.word	0x00011b80


	//   ....[12]....
        /*00c0*/ 	.word	0x00011bb0


	//----- nvinfo : EIATTR_MAX_THREADS
	.align		4
.L_2843:
        /*00c4*/ 	.byte	0x04, 0x05
        /*00c6*/ 	.short	(.L_2845 - .L_2844)
.L_2844:
        /*00c8*/ 	.word	0x00000100
        /*00cc*/ 	.word	0x00000001
        /*00d0*/ 	.word	0x00000001


	//----- nvinfo : EIATTR_CRS_STACK_SIZE
	.align		4
.L_2845:
        /*00d4*/ 	.byte	0x04, 0x1e
        /*00d6*/ 	.short	(.L_2847 - .L_2846)
.L_2846:
        /*00d8*/ 	.word	0x00000000


	//----- nvinfo : EIATTR_CBANK_PARAM_SIZE
	.align		4
.L_2847:
        /*00dc*/ 	.byte	0x03, 0x19
        /*00de*/ 	.short	0x0418


	//----- nvinfo : EIATTR_PARAM_CBANK
	.align		4
        /*00e0*/ 	.byte	0x04, 0x0a
        /*00e2*/ 	.short	(.L_2849 - .L_2848)
	.align		4
.L_2848:
        /*00e4*/ 	.word	index@(.nv.constant0._ZN2at6native13reduce_kernelILi256ELi2ENS0_8ReduceOpIiNS0_14func_wrapper_tIiZNS0_11sum_functorIiiiEclERNS_14TensorIteratorEEUliiE_EEjiLi4ELi4EEEEEvT1_)
        /*00e8*/ 	.short	0x0210
        /*00ea*/ 	.short	0x0418


	//----- nvinfo : EIATTR_SW_WAR
	.align		4
.L_2849:
        /*00ec*/ 	.byte	0x04, 0x36
        /*00ee*/ 	.short	(.L_2851 - .L_2850)
.L_2850:
        /*00f0*/ 	.word	0x00000008
.L_2851:


//--------------------- .nv.info._ZN2at6native13reduce_kernelILi128ELi4ENS0_8ReduceOpIiNS0_14func_wrapper_tIiZNS0_11sum_functorIiiiEclERNS_14TensorIteratorEEUliiE_EEjiLi4ELi4EEEEEvT1_ --------------------------
	.section	.nv.info._ZN2at6native13reduce_kernelILi128ELi4ENS0_8ReduceOpIiNS0_14func_wrapper_tIiZNS0_11sum_functorIiiiEclERNS_14TensorIteratorEEUliiE_EEjiLi4ELi4EEEEEvT1_,"",@"SHT_CUDA_INFO"
	.sectionflags	@""
	.align	4


	//----- nvinfo : EIATTR_CUDA_API_VERSION
	.align		4
        /*0000*/ 	.byte	0x04, 0x37
        /*0002*/ 	.short	(.L_2853 - .L_2852)
.L_2852:
        /*0004*/ 	.word	0x00000082


	//----- nvinfo : EIATTR_KPARAM_INFO
	.align		4
.L_2853:
        /*0008*/ 	.byte	0x04, 0x17
        /*000a*/ 	.short	(.L_2855 - .L_2854)
.L_2854:
        /*000c*/ 	.word	0x00000000
        /*0010*/ 	.short	0x0000
        /*0012*/ 	.short	0x0000
        /*0014*/ 	.byte	0x00, 0xf0, 0x61, 0x10


	//----- nvinfo : EIATTR_SPARSE_MMA_MASK
	.align		4
.L_2855:
        /*0018*/ 	.byte	0x03, 0x50
        /*001a*/ 	.short	0x0000


	//----- nvinfo : EIATTR_MAXREG_COUNT
	.align		4
        /*001c*/ 	.byte	0x03, 0x1b
        /*001e*/ 	.short	0x0080


	//----- nvinfo : EIATTR_NUM_BARRIERS
	.align		4
        /*0020*/ 	.byte	0x02, 0x4c
        /*0022*/ 	.byte	0x01
	.zero		1


	//----- nvinfo : EIATTR_EXTERNS
	.align		4
        /*0024*/ 	.byte	0x04, 0x0f
        /*0026*/ 	.short	(.L_2857 - .L_2856)


	//   ....[0]....
	.align		4
.L_2856:
        /*0028*/ 	.word	index@(__assertfail)


	//----- nvinfo : EIATTR_MERCURY_ISA_VERSION
	.align		4
.L_2857:
        /*002c*/ 	.byte	0x03, 0x5f
        /*002e*/ 	.short	0x0101


	//----- nvinfo : EIATTR_INT_WARP_WIDE_INSTR_OFFSETS
	.align		4
        /*0030*/ 	.byte	0x04, 0x31
        /*0032*/ 	.short	(.L_2859 - .L_2858)


	//   ....[0]....
.L_2858:
        /*0034*/ 	.word	0x00014ec0


	//   ....[1]....
        /*0038*/ 	.word	0x00014fb0


	//----- nvinfo : EIATTR_COOP_GROUP_MASK_REGIDS
	.align		4
.L_2859:
        /*003c*/ 	.byte	0x04, 0x29
        /*003e*/ 	.short	(.L_2861 - .L_2860)


	//   ....[0]....
.L_2860:
        /*0040*/ 	.word	0xffffffff


	//   ....[1]....
        /*0044*/ 	.word	0xffffffff


	//   ....[2]....
        /*0048*/ 	.word	0xffffffff


	//   ....[3]....
        /*004c*/ 	.word	0xffffffff


	//   ....[4]....
        /*0050*/ 	.word	0xffffffff


	//   ....[5]....
        /*0054*/ 	.word	0xffffffff


	//   ....[6]....
        /*0058*/ 	.word	0xffffffff


	//   ....[7]....
        /*005c*/ 	.word	0xffffffff


	//----- nvinfo : EIATTR_COOP_GROUP_INSTR_OFFSETS
	.align		4
.L_2861:
        /*0060*/ 	.byte	0x04, 0x28
        /*0062*/ 	.short	(.L_2863 - .L_2862)


	//   ....[0]....
.L_2862:
        /*0064*/ 	.word	0x0000bec0


	//   ....[1]....
        /*0068*/ 	.word	0x0000bed0


	//   ....[2]....
        /*006c*/ 	.word	0x0000bee0


	//   ....[3]....
        /*0070*/ 	.word	0x0000bef0


	//   ....[4]....
        /*0074*/ 	.word	0x000158f0


	//   ....[5]....
        /*0078*/ 	.word	0x00015900


	//   ....[6]....
        /*007c*/ 	.word	0x00015910


	//   ....[7]....
        /*0080*/ 	.word	0x00015920


	//----- nvinfo : EIATTR_SYSCALL_OFFSETS
	.align		4
.L_2863:
        /*0084*/ 	.byte	0x04, 0x46
        /*0086*/ 	.short	(.L_2865 - .L_2864)


	//   ....[0]....
.L_2864:
        /*0088*/ 	.word	0x00001420


	//   ....[1]....
        /*008c*/ 	.word	0x00015bf0


	//   ....[2]....
        /*0090*/ 	.word	0x00015d50


	//   ....[3]....
        /*0094*/ 	.word	0x00015eb0


	//   ....[4]....
        /*0098*/ 	.word	0x00016010


	//   ....[5]....
        /*009c*/ 	.word	0x000162c0


	//   ....[6]....
        /*00a0*/ 	.word	0x00016420


	//   ....[7]....
        /*00a4*/ 	.word	0x00016580


	//   ....[8]....
        /*00a8*/ 	.word	0x000166e0


	//   ....[9]....
        /*00ac*/ 	.word	0x00016a80


	//   ....[10]....
        /*00b0*/ 	.word	0x00016be0


	//   ....[11]....
        /*00b4*/ 	.word	0x00016d40


	//   ....[12]....
        /*00b8*/ 	.word	0x00016ea0


	//   ....[13]....
        /*00bc*/ 	.word	0x00017150


	//   ....[14]....
        /*00c0*/ 	.word	0x000172b0


	//   ....[15]....
        /*00c4*/ 	.word	0x00017410


	//   ....[16]....
        /*00c8*/ 	.word	0x00017570


	//----- nvinfo : EIATTR_EXIT_INSTR_OFFSETS
	.align		4
.L_2865:
        /*00cc*/ 	.byte	0x04, 0x1c
        /*00ce*/ 	.short	(.L_2867 - .L_2866)


	//   ....[0]....
.L_2866:
        /*00d0*/ 	.word	0x00015070


	//   ....[1]....
        /*00d4*/ 	.word	0x000159a0


	//   ....[2]....
        /*00d8*/ 	.word	0x00016060


	//   ....[3]....
        /*00dc*/ 	.word	0x000160b0


	//   ....[4]....
        /*00e0*/ 	.word	0x00016730


	//   ....[5]....
        /*00e4*/ 	.word	0x00016780


	//   ....[6]....
        /*00e8*/ 	.word	0x000167b0


	//   ....[7]....
        /*00ec*/ 	.word	0x000167f0


	//   ....[8]....
        /*00f0*/ 	.word	0x00016830


	//   ....[9]....
        /*00f4*/ 	.word	0x00016ef0


	//   ....[10]....
        /*00f8*/ 	.word	0x00016f40


	//   ....[11]....
        /*00fc*/ 	.word	0x000175c0


	//   ....[12]....
        /*0100*/ 	.word	0x00017610


	//----- nvinfo : EIATTR_MAX_THREADS
	.align		4
.L_2867:
        /*0104*/ 	.byte	0x04, 0x05
        /*0106*/ 	.short	(.L_2869 - .L_2868)
.L_2868:
        /*0108*/ 	.word	0x00000080
        /*010c*/ 	.word	0x00000001
        /*0110*/ 	.word	0x00000001


	//----- nvinfo : EIATTR_CRS_STACK_SIZE
	.align		4
.L_2869:
        /*0114*/ 	.byte	0x04, 0x1e
        /*0116*/ 	.short	(.L_2871 - .L_2870)
.L_2870:
        /*0118*/ 	.word	0x00000000


	//----- nvinfo : EIATTR_CBANK_PARAM_SIZE
	.align		4
.L_2871:
        /*011c*/ 	.byte	0x03, 0x19
        /*011e*/ 	.short	0x0418


	//----- nvinfo : EIATTR_PARAM_CBANK
	.align		4
        /*0120*/ 	.byte	0x04, 0x0a
        /*0122*/ 	.short	(.L_2873 - .L_2872)
	.align		4
.L_2872:
        /*0124*/ 	.word	index@(.nv.constant0._ZN2at6native13reduce_kernelILi128ELi4ENS0_8ReduceOpIiNS0_14func_wrapper_tIiZNS0_11sum_functorIiiiEclERNS_14TensorIteratorEEUliiE_EEjiLi4ELi4EEEEEvT1_)
        /*0128*/ 	.short	0x0210
        /*012a*/ 	.short	0x0418


	//----- nvinfo : EIATTR_SW_WAR
	.align		4
.L_2873:
        /*012c*/ 	.byte	0x04, 0x36
        /*012e*/ 	.short	(.L_2875 - .L_2874)
.L_2874:
        /*0130*/ 	.word	0x00000008
.L_2875:


//--------------------- .nv.info._ZN2at6native13reduce_kernelILi512ELi1ENS0_8ReduceOpIaNS0_14func_wrapper_tIaZNS0_11sum_functorIaaaEclERNS_14TensorIteratorEEUlaaE_EEjaLi4ELi4EEEEEvT1_ --------------------------
	.section	.nv.info._ZN2at6native13reduce_kernelILi512ELi1ENS0_8ReduceOpIaNS0_14func_wrapper_tIaZNS0_11sum_functorIaaaEclERNS_14TensorIteratorEEUlaaE_EEjaLi4ELi4EEEEEvT1_,"",@"SHT_CUDA_INFO"
	.sectionflags	@""
	.align	4


	//----- nvinfo : EIATTR_CUDA_API_VERSION
	.align		4
        /*0000*/ 	.byte	0x04, 0x37
        /*0002*/ 	.short	(.L_2877 - .L_2876)
.L_2876:
        /*0004*/ 	.word	0x00000082


	//----- nvinfo : EIATTR_KPARAM_INFO
	.align		4
.L_2877:
        /*0008*/ 	.byte	0x04, 0x17
        /*000a*/ 	.short	(.L_2879 - .L_2878)
.L_2878:
        /*000c*/ 	.word	0x00000000
        /*0010*/ 	.short	0x0000
        /*0012*/ 	.short	0x0000
        /*0014*/ 	.byte	0x00, 0xf0, 0x41, 0x10


	//----- nvinfo : EIATTR_SPARSE_MMA_MASK
	.align		4
.L_2879:
        /*0018*/ 	.byte	0x03, 0x50
        /*001a*/ 	.short	0x0000


	//----- nvinfo : EIATTR_MAXREG_COUNT
	.align		4
        /*001c*/ 	.byte	0x03, 0x1b
        /*001e*/ 	.short	0x0020


	//----- nvinfo : EIATTR_NUM_BARRIERS
	.align		4
        /*0020*/ 	.byte	0x02, 0x4c
        /*0022*/ 	.byte	0x01
	.zero		1


	//----- nvinfo : EIATTR_EXTERNS
	.align		4
        /*0024*/ 	.byte	0x04, 0x0f
        /*0026*/ 	.short	(.L_2881 - .L_2880)


	//   ....[0]....
	.align		4
.L_2880:
        /*0028*/ 	.word	index@(__assertfail)


	//----- nvinfo : EIATTR_MERCURY_ISA_VERSION
	.align		4
.L_2881:
        /*002c*/ 	.byte	0x03, 0x5f
        /*002e*/ 	.short	0x0101


	//----- nvinfo : EIATTR_INT_WARP_WIDE_INSTR_OFFSETS
	.align		4
        /*0030*/ 	.byte	0x04, 0x31
        /*0032*/ 	.short	(.L_2883 - .L_2882)


	//   ....[0]....
.L_2882:
        /*0034*/ 	.word	0x0000db70


	//   ....[1]....
        /*0038*/ 	.word	0x0000dc60


	//----- nvinfo : EIATTR_COOP_GROUP_MASK_REGIDS
	.align		4
.L_2883:
        /*003c*/ 	.byte	0x04, 0x29
        /*003e*/ 	.short	(.L_2885 - .L_2884)


	//   ....[0]....
.L_2884:
        /*0040*/ 	.word	0xffffffff


	//   ....[1]....
        /*0044*/ 	.word	0xffffffff


	//----- nvinfo : EIATTR_COOP_GROUP_INSTR_OFFSETS
	.align		4
.L_2885:
        /*0048*/ 	.byte	0x04, 0x28
        /*004a*/ 	.short	(.L_2887 - .L_2886)


	//   ....[0]....
.L_2886:
        /*004c*/ 	.word	0x0000b490


	//   ....[1]....
        /*0050*/ 	.word	0x0000e3e0


	//----- nvinfo : EIATTR_SYSCALL_OFFSETS
	.align		4
.L_2887:
        /*0054*/ 	.byte	0x04, 0x46
        /*0056*/ 	.short	(.L_2889 - .L_2888)


	//   ....[0]....
.L_2888:
        /*0058*/ 	.word	0x0000e630


	//   ....[1]....
        /*005c*/ 	.word	0x0000e880


	//   ....[2]....
        /*0060*/ 	.word	0x0000eb90


	//   ....[3]....
        /*0064*/ 	.word	0x0000ede0


	//----- nvinfo : EIATTR_EXIT_INSTR_OFFSETS
	.align		4
.L_2889:
        /*0068*/ 	.byte	0x04, 0x1c
        /*006a*/ 	.short	(.L_2891 - .L_2890)


	//   ....[0]....
.L_2890:
        /*006c*/ 	.word	0x0000dd00


	//   ....[1]....
        /*0070*/ 	.word	0x0000e440


	//   ....[2]....
        /*0074*/ 	.word	0x0000e680


	//   ....[3]....
        /*0078*/ 	.word	0x0000e6a0


	//   ....[4]....
        /*007c*/ 	.word	0x0000e8d0


	//   ....[5]....
        /*0080*/ 	.word	0x0000e8f0


	//   ....[6]....
        /*0084*/ 	.word	0x0000e920


	//   ....[7]....
        /*0088*/ 	.word	0x0000e960


	//   ....[8]....
        /*008c*/ 	.word	0x0000e9a0


	//   ....[9]....
        /*0090*/ 	.word	0x0000ebe0


	//   ....[10]....
        /*0094*/ 	.word	0x0000ec00


	//   ....[11]....
        /*0098*/ 	.word	0x0000ee30


	//   ....[12]....
        /*009c*/ 	.word	0x0000ee50


	//----- nvinfo : EIATTR_MAX_THREADS
	.align		4
.L_2891:
        /*00a0*/ 	.byte	0x04, 0x05
        /*00a2*/ 	.short	(.L_2893 - .L_2892)
.L_2892:
        /*00a4*/ 	.word	0x00000200
        /*00a8*/ 	.word	0x00000001
        /*00ac*/ 	.word	0x00000001


	//----- nvinfo : EIATTR_CRS_STACK_SIZE
	.align		4
.L_2893:
        /*00b0*/ 	.byte	0x04, 0x1e
        /*00b2*/ 	.short	(.L_2895 - .L_2894)
.L_2894:
        /*00b4*/ 	.word	0x00000000


	//----- nvinfo : EIATTR_CBANK_PARAM_SIZE
	.align		4
.L_2895:
        /*00b8*/ 	.byte	0x03, 0x19
        /*00ba*/ 	.short	0x0410


	//----- nvinfo : EIATTR_PARAM_CBANK
	.align		4
        /*00bc*/ 	.byte	0x04, 0x0a
        /*00be*/ 	.short	(.L_2897 - .L_2896)
	.align		4
.L_2896:
        /*00c0*/ 	.word	index@(.nv.constant0._ZN2at6native13reduce_kernelILi512ELi1ENS0_8ReduceOpIaNS0_14func_wrapper_tIaZNS0_11sum_functorIaaaEclERNS_14TensorIteratorEEUlaaE_EEjaLi4ELi4EEEEEvT1_)
        /*00c4*/ 	.short	0x0210
        /*00c6*/ 	.short	0x0410


	//----- nvinfo : EIATTR_SW_WAR
	.align		4
.L_2897:
        /*00c8*/ 	.byte	0x04, 0x36
        /*00ca*/ 	.short	(.L_2899 - .L_2898)
.L_2898:
        /*00cc*/ 	.word	0x00000008
.L_2899:


//--------------------- .nv.info._ZN2at6native13reduce_kernelILi256ELi2ENS0_8ReduceOpIaNS0_14func_wrapper_tIaZNS0_11sum_functorIaaaEclERNS_14TensorIteratorEEUlaaE_EEjaLi4ELi4EEEEEvT1_ --------------------------
	.section	.nv.info._ZN2at6native13reduce_kernelILi256ELi2ENS0_8ReduceOpIaNS0_14func_wrapper_tIaZNS0_11sum_functorIaaaEclERNS_14TensorIteratorEEUlaaE_EEjaLi4ELi4EEEEEvT1_,"",@"SHT_CUDA_INFO"
	.sectionflags	@""
	.align	4


	//----- nvinfo : EIATTR_CUDA_API_VERSION
	.align		4
        /*0000*/ 	.byte	0x04, 0x37
        /*0002*/ 	.short	(.L_2901 - .L_2900)
.L_2900:
        /*0004*/ 	.word	0x00000082


	//----- nvinfo : EIATTR_KPARAM_INFO
	.align		4
.L_2901:
        /*0008*/ 	.byte	0x04, 0x17
        /*000a*/ 	.short	(.L_2903 - .L_2902)
.L_2902:
        /*000c*/ 	.word	0x00000000
        /*0010*/ 	.short	0x0000
        /*0012*/ 	.short	0x0000
        /*0014*/ 	.byte	0x00, 0xf0, 0x41, 0x10


	//----- nvinfo : EIATTR_SPARSE_MMA_MASK
	.align		4
.L_2903:
        /*0018*/ 	.byte	0x03, 0x50
        /*001a*/ 	.short	0x0000


	//----- nvinfo : EIATTR_MAXREG_COUNT
	.align		4
        /*001c*/ 	.byte	0x03, 0x1b
        /*001e*/ 	.short	0x0040


	//----- nvinfo : EIATTR_NUM_BARRIERS
	.align		4
        /*0020*/ 	.byte	0x02, 0x4c
        /*0022*/ 	.byte	0x01
	.zero		1


	//----- nvinfo : EIATTR_EXTERNS
	.align		4
        /*0024*/ 	.byte	0x04, 0x0f
        /*0026*/ 	.short	(.L_2905 - .L_2904)


	//   ....[0]....
	.align		4
.L_2904:
        /*0028*/ 	.word	index@(__assertfail)


	//----- nvinfo : EIATTR_MERCURY_ISA_VERSION
	.align		4
.L_2905:
        /*002c*/ 	.byte	0x03, 0x5f
        /*002e*/ 	.short	0x0101


	//----- nvinfo : EIATTR_INT_WARP_WIDE_INSTR_OFFSETS
	.align		4
        /*0030*/ 	.byte	0x04, 0x31
        /*0032*/ 	.short	(.L_2907 - .L_2906)


	//   ....[0]....
.L_2906:
        /*0034*/ 	.word	0x000107a0


	//   ....[1]....
        /*0038*/ 	.word	0x00010890


	//----- nvinfo : EIATTR_COOP_GROUP_MASK_REGIDS
	.align		4
.L_2907:
        /*003c*/ 	.byte	0x04, 0x29
        /*003e*/ 	.short	(.L_2909 - .L_2908)


	//   ....[0]....
.L_2908:
        /*0040*/ 	.word	0xffffffff


	//   ....[1]....
        /*0044*/ 	.word	0xffffffff


	//   ....[2]....
        /*0048*/ 	.word	0xffffffff


	//   ....[3]....
        /*004c*/ 	.word	0xffffffff


	//----- nvinfo : EIATTR_COOP_GROUP_INSTR_OFFSETS
	.align		4
.L_2909:
        /*0050*/ 	.byte	0x04, 0x28
        /*0052*/ 	.short	(.L_2911 - .L_2910)


	//   ....[0]....
.L_2910:
        /*0054*/ 	.word	0x0000be20


	//   ....[1]....
        /*0058*/ 	.word	0x0000be30


	//   ....[2]....
        /*005c*/ 	.word	0x00011200


	//   ....[3]....
        /*0060*/ 	.word	0x00011210


	//----- nvinfo : EIATTR_SYSCALL_OFFSETS
	.align		4
.L_2911:
        /*0064*/ 	.byte	0x04, 0x46
        /*0066*/ 	.short	(.L_2913 - .L_2912)


	//   ....[0]....
.L_2912:
        /*0068*/ 	.word	0x00001490


	//   ....[1]....
        /*006c*/ 	.word	0x000114b0


	//   ....[2]....
        /*0070*/ 	.word	0x00011610


	//   ....[3]....
        /*0074*/ 	.word	0x000118c0


	//   ....[4]....
        /*0078*/ 	.word	0x00011a20


	//   ....[5]....
        /*007c*/ 	.word	0x00011d80


	//   ....[6]....
        /*0080*/ 	.word	0x00011ee0


	//   ....[7]....
        /*0084*/ 	.word	0x00012190


	//   ....[8]....
        /*0088*/ 	.word	0x000122f0


	//----- nvinfo : EIATTR_EXIT_INSTR_OFFSETS
	.align		4
.L_2913:
        /*008c*/ 	.byte	0x04, 0x1c
        /*008e*/ 	.short	(.L_2915 - .L_2914)


	//   ....[0]....
.L_2914:
        /*0090*/ 	.word	0x00010950


	//   ....[1]....
        /*0094*/ 	.word	0x00011280


	//   ....[2]....
        /*0098*/ 	.word	0x00011660


	//   ....[3]....
        /*009c*/ 	.word	0x00011690


	//   ....[4]....
        /*00a0*/ 	.word	0x00011a70


	//   ....[5]....
        /*00a4*/ 	.word	0x00011aa0


	//   ....[6]....
        /*00a8*/ 	.word	0x00011ad0


	//   ....[7]....
        /*00ac*/ 	.word	0x00011b10


	//   ....[8]....
        /*00b0*/ 	.word	0x00011b50


	//   ....[9]....
        /*00b4*/ 	.word	0x00011f30


	//   ....[10]....
        /*00b8*/ 	.word	0x00011f60


	//   ....[11]....
        /*00bc*/ 	.word	0x00012340


	//   ....[12]....
        /*00c0*/ 	.word	0x00012370


	//----- nvinfo : EIATTR_MAX_THREADS
	.align		4
.L_2915:
        /*00c4*/ 	.byte	0x04, 0x05
        /*00c6*/ 	.short	(.L_2917 - .L_2916)
.L_2916:
        /*00c8*/ 	.word	0x00000100
        /*00cc*/ 	.word	0x00000001
        /*00d0*/ 	.word	0x00000001


	//----- nvinfo : EIATTR_CRS_STACK_SIZE
	.align		4
.L_2917:
        /*00d4*/ 	.byte	0x04, 0x1e
        /*00d6*/ 	.short	(.L_2919 - .L_2918)
.L_2918:
        /*00d8*/ 	.word	0x00000000


	//----- nvinfo : EIATTR_CBANK_PARAM_SIZE
	.align		4
.L_2919:
        /*00dc*/ 	.byte	0x03, 0x19
        /*00de*/ 	.short	0x0410


	//----- nvinfo : EIATTR_PARAM_CBANK
	.align		4
        /*00e0*/ 	.byte	0x04, 0x0a
        /*00e2*/ 	.short	(.L_2921 - .L_2920)
	.align		4
.L_2920:
        /*00e4*/ 	.word	index@(.nv.constant0._ZN2at6native13reduce_kernelILi256ELi2ENS0_8ReduceOpIaNS0_14func_wrapper_tIaZNS0_11sum_functorIaaaEclERNS_14TensorIteratorEEUlaaE_EEjaLi4ELi4EEEEEvT1_)
        /*00e8*/ 	.short	0x0210
        /*00ea*/ 	.short	0x0410


	//----- nvinfo : EIATTR_SW_WAR
	.align		4
.L_2921:
        /*00ec*/ 	.byte	0x04, 0x36
        /*00ee*/ 	.short	(.L_2923 - .L_2922)
.L_2922:
        /*00f0*/ 	.word	0x00000008
.L_2923:


//--------------------- .nv.info._ZN2at6native13reduce_kernelILi128ELi4ENS0_8ReduceOpIaNS0_14func_wrapper_tIaZNS0_11sum_functorIaaaEclERNS_14TensorIteratorEEUlaaE_EEjaLi4ELi4EEEEEvT1_ --------------------------
	.section	.nv.info._ZN2at6native13reduce_kernelILi128ELi4ENS0_8ReduceOpIaNS0_14func_wrapper_tIaZNS0_11sum_functorIaaaEclERNS_14TensorIteratorEEUlaaE_EEjaLi4ELi4EEEEEvT1_,"",@"SHT_CUDA_INFO"
	.sectionflags	@""
	.align	4


	//----- nvinfo : EIATTR_CUDA_API_VERSION
	.align		4
        /*0000*/ 	.byte	0x04, 0x37
        /*0002*/ 	.short	(.L_2925 - .L_2924)
.L_2924:
        /*0004*/ 	.word	0x00000082


	//----- nvinfo : EIATTR_KPARAM_INFO
	.align		4
.L_2925:
        /*0008*/ 	.byte	0x04, 0x17
        /*000a*/ 	.short	(.L_2927 - .L_2926)
.L_2926:
        /*000c*/ 	.word	0x00000000
        /*0010*/ 	.short	0x0000
        /*0012*/ 	.short	0x0000
        /*0014*/ 	.byte	0x00, 0xf0, 0x41, 0x10


	//----- nvinfo : EIATTR_SPARSE_MMA_MASK
	.align		4
.L_2927:
        /*0018*/ 	.byte	0x03, 0x50
        /*001a*/ 	.short	0x0000


	//----- nvinfo : EIATTR_MAXREG_COUNT
	.align		4
        /*001c*/ 	.byte	0x03, 0x1b
        /*001e*/ 	.short	0x0080


	//----- nvinfo : EIATTR_NUM_BARRIERS
	.align		4
        /*0020*/ 	.byte	0x02, 0x4c
        /*0022*/ 	.byte	0x01
	.zero		1


	//----- nvinfo : EIATTR_EXTERNS
	.align		4
        /*0024*/ 	.byte	0x04, 0x0f
        /*0026*/ 	.short	(.L_2929 - .L_2928)


	//   ....[0]....
	.align		4
.L_2928:
        /*0028*/ 	.word	index@(__assertfail)


	//----- nvinfo : EIATTR_MERCURY_ISA_VERSION
	.align		4
.L_2929:
        /*002c*/ 	.byte	0x03, 0x5f
        /*002e*/ 	.short	0x0101


	//----- nvinfo : EIATTR_INT_WARP_WIDE_INSTR_OFFSETS
	.align		4
        /*0030*/ 	.byte	0x04, 0x31
        /*0032*/ 	.short	(.L_2931 - .L_2930)


	//   ....[0]....
.L_2930:
        /*0034*/ 	.word	0x00015ac0


	//   ....[1]....
        /*0038*/ 	.word	0x00015bb0


	//----- nvinfo : EIATTR_COOP_GROUP_MASK_REGIDS
	.align		4
.L_2931:
        /*003c*/ 	.byte	0x04, 0x29
        /*003e*/ 	.short	(.L_2933 - .L_2932)


	//   ....[0]....
.L_2932:
        /*0040*/ 	.word	0xffffffff


	//   ....[1]....
        /*0044*/ 	.word	0xffffffff


	//   ....[2]....
        /*0048*/ 	.word	0xffffffff


	//   ....[3]....
        /*004c*/ 	.word	0xffffffff


	//   ....[4]....
        /*0050*/ 	.word	0xffffffff


	//   ....[5]....
        /*0054*/ 	.word	0xffffffff


	//   ....[6]....
        /*0058*/ 	.word	0xffffffff


	//   ....[7]....
        /*005c*/ 	.word	0xffffffff


	//----- nvinfo : EIATTR_COOP_GROUP_INSTR_OFFSETS
	.align		4
.L_2933:
        /*0060*/ 	.byte	0x04, 0x28
        /*0062*/ 	.short	(.L_2935 - .L_2934)


	//   ....[0]....
.L_2934:
        /*0064*/ 	.word	0x0000cbc0


	//   ....[1]....
        /*0068*/ 	.word	0x0000cbd0


	//   ....[2]....
        /*006c*/ 	.word	0x0000cbe0


	//   ....[3]....
        /*0070*/ 	.word	0x0000cbf0


	//   ....[4]....
        /*0074*/ 	.word	0x000167d0


	//   ....[5]....
        /*0078*/ 	.word	0x000167e0


	//   ....[6]....
        /*007c*/ 	.word	0x000167f0


	//   ....[7]....
        /*0080*/ 	.word	0x00016800


	//----- nvinfo : EIATTR_SYSCALL_OFFSETS
	.align		4
.L_2935:
        /*0084*/ 	.byte	0x04, 0x46
        /*0086*/ 	.short	(.L_2937 - .L_2936)


	//   ....[0]....
.L_2936:
        /*0088*/ 	.word	0x00001410


	//   ....[1]....
        /*008c*/ 	.word	0x00016b30


	//   ....[2]....
        /*0090*/ 	.word	0x00016c90


	//   ....[3]....
        /*0094*/ 	.word	0x00016df0


	//   ....[4]....
        /*0098*/ 	.word	0x00016f50


	//   ....[5]....
        /*009c*/ 	.word	0x000172c0


	//   ....[6]....
        /*00a0*/ 	.word	0x00017420


	//   ....[7]....
        /*00a4*/ 	.word	0x00017580


	//   ....[8]....
        /*00a8*/ 	.word	0x000176e0


	//   ....[9]....
        /*00ac*/ 	.word	0x00017ac0


	//   ....[10]....
        /*00b0*/ 	.word	0x00017c20


	//   ....[11]....
        /*00b4*/ 	.word	0x00017d80


	//   ....[12]....
        /*00b8*/ 	.word	0x00017ee0


	//   ....[13]....
        /*00bc*/ 	.word	0x00018250


	//   ....[14]....
        /*00c0*/ 	.word	0x000183b0


	//   ....[15]....
        /*00c4*/ 	.word	0x00018510


	//   ....[16]....
        /*00c8*/ 	.word	0x00018670


	//----- nvinfo : EIATTR_EXIT_INSTR_OFFSETS
	.align		4
.L_2937:
        /*00cc*/ 	.byte	0x04, 0x1c
        /*00ce*/ 	.short	(.L_2939 - .L_2938)


	//   ....[0]....
.L_2938:
        /*00d0*/ 	.word	0x00015c70


	//   ....[1]....
        /*00d4*/ 	.word	0x000168a0


	//   ....[2]....
        /*00d8*/ 	.word	0x00016fa0


	//   ....[3]....
        /*00dc*/ 	.word	0x00016ff0


	//   ....[4]....
        /*00e0*/ 	.word	0x00017730


	//   ....[5]....
        /*00e4*/ 	.word	0x00017780


	//   ....[6]....
        /*00e8*/ 	.word	0x000177b0


	//   ....[7]....
        /*00ec*/ 	.word	0x000177f0


	//   ....[8]....
        /*00f0*/ 	.word	0x00017830


	//   ....[9]....
        /*00f4*/ 	.word	0x00017f30


	//   ....[10]....
        /*00f8*/ 	.word	0x00017f80


	//   ....[11]....
        /*00fc*/ 	.word	0x000186c0


	//   ....[12]....
        /*0100*/ 	.word	0x00018710


	//----- nvinfo : EIATTR_MAX_THREADS
	.align		4
.L_2939:
        /*0104*/ 	.byte	0x04, 0x05
        /*0106*/ 	.short	(.L_2941 - .L_2940)
.L_2940:
        /*0108*/ 	.word	0x00000080
        /*010c*/ 	.word	0x00000001
        /*0110*/ 	.word	0x00000001


	//----- nvinfo : EIATTR_CRS_STACK_SIZE
	.align		4
.L_2941:
        /*0114*/ 	.byte	0x04, 0x1e
        /*0116*/ 	.short	(.L_2943 - .L_2942)
.L_2942:
        /*0118*/ 	.word	0x00000000


	//----- nvinfo : EIATTR_CBANK_PARAM_SIZE
	.align		4
.L_2943:
        /*011c*/ 	.byte	0x03, 0x19
        /*011e*/ 	.short	0x0410


	//----- nvinfo : EIATTR_PARAM_CBANK
	.align		4
        /*0120*/ 	.byte	0x04, 0x0a
        /*0122*/ 	.short	(.L_2945 - .L_2944)
	.align		4
.L_2944:
        /*0124*/ 	.word	index@(.nv.constant0._ZN2at6native13reduce_kernelILi128ELi4ENS0_8ReduceOpIaNS0_14func_wrapper_tIaZNS0_11sum_functorIaaaEclERNS_14TensorIteratorEEUlaaE_EEjaLi4ELi4EEEEEvT1_)
        /*0128*/ 	.short	0x0210
        /*012a*/ 	.short	0x0410


	//----- nvinfo : EIATTR_SW_WAR
	.align		4
.L_2945:
        /*012c*/ 	.byte	0x04, 0x36
        /*012e*/ 	.short	(.L_2947 - .L_2946)
.L_2946:
        /*0130*/ 	.word	0x00000008
.L_2947:


//--------------------- .nv.info._ZN2at6native13reduce_kernelILi512ELi1ENS0_8ReduceOpIhNS0_14func_wrapper_tIhZNS0_11sum_functorIhhhEclERNS_14TensorIteratorEEUlhhE_EEjhLi4ELi4EEEEEvT1_ --------------------------
	.section	.nv.info._ZN2at6native13reduce_kernelILi512ELi1ENS0_8ReduceOpIhNS0_14func_wrapper_tIhZNS0_11sum_functorIhhhEclERNS_14TensorIteratorEEUlhhE_EEjhLi4ELi4EEEEEvT1_,"",@"SHT_CUDA_INFO"
	.sectionflags	@""
	.align	4


	//----- nvinfo : EIATTR_CUDA_API_VERSION
	.align		4
        /*0000*/ 	.byte	0x04, 0x37
        /*0002*/ 	.short	(.L_2949 - .L_2948)
.L_2948:
        /*0004*/ 	.word	0x00000082


	//----- nvinfo : EIATTR_KPARAM_INFO
	.align		4
.L_2949:
        /*0008*/ 	.byte	0x04, 0x17
        /*000a*/ 	.short	(.L_2951 - .L_2950)
.L_2950:
        /*000c*/ 	.word	0x00000000
        /*0010*/ 	.short	0x0000
        /*0012*/ 	.short	0x0000
        /*0014*/ 	.byte	0x00, 0xf0, 0x41, 0x10


	//----- nvinfo : EIATTR_SPARSE_MMA_MASK
	.align		4
.L_2951:
        /*0018*/ 	.byte	0x03, 0x50
        /*001a*/ 	.short	0x0000


	//----- nvinfo : EIATTR_MAXREG_COUNT
	.align		4
        /*001c*/ 	.byte	0x03, 0x1b
        /*001e*/ 	.short	0x0020


	//----- nvinfo : EIATTR_NUM_BARRIERS
	.align		4
        /*0020*/ 	.byte	0x02, 0x4c
        /*0022*/ 	.byte	0x01
	.zero		1


	//----- nvinfo : EIATTR_EXTERNS
	.align		4
        /*0024*/ 	.byte	0x04, 0x0f
        /*0026*/ 	.short	(.L_2953 - .L_2952)


	//   ....[0]....
	.align		4
.L_2952:
        /*0028*/ 	.word	index@(__assertfail)


	//----- nvinfo : EIATTR_MERCURY_ISA_VERSION
	.align		4
.L_2953:
        /*002c*/ 	.byte	0x03, 0x5f
        /*002e*/ 	.short	0x0101


	//----- nvinfo : EIATTR_INT_WARP_WIDE_INSTR_OFFSETS
	.align		4
        /*0030*/ 	.byte	0x04, 0x31
        /*0032*/ 	.short	(.L_2955 - .L_2954)


	//   ....[0]....
.L_2954:
        /*0034*/ 	.word	0x0000db60


	//   ....[1]....
        /*0038*/ 	.word	0x0000dc50


	//----- nvinfo : EIATTR_COOP_GROUP_MASK_REGIDS
	.align		4
.L_2955:
        /*003c*/ 	.byte	0x04, 0x29
        /*003e*/ 	.short	(.L_2957 - .L_2956)


	//   ....[0]....
.L_2956:
        /*0040*/ 	.word	0xffffffff


	//   ....[1]....
        /*0044*/ 	.word	0xffffffff


	//----- nvinfo : EIATTR_COOP_GROUP_INSTR_OFFSETS
	.align		4
.L_2957:
        /*0048*/ 	.byte	0x04, 0x28
        /*004a*/ 	.short	(.L_2959 - .L_2958)


	//   ....[0]....
.L_2958:
        /*004c*/ 	.word	0x0000b480


	//   ....[1]....
        /*0050*/ 	.word	0x0000e3c0


	//----- nvinfo : EIATTR_SYSCALL_OFFSETS
	.align		4
.L_2959:
        /*0054*/ 	.byte	0x04, 0x46
        /*0056*/ 	.short	(.L_2961 - .L_2960)


	//   ....[0]....
.L_2960:
        /*0058*/ 	.word	0x0000e610


	//   ....[1]....
        /*005c*/ 	.word	0x0000e860


	//   ....[2]....
        /*0060*/ 	.word	0x0000eb70


	//   ....[3]....
        /*0064*/ 	.word	0x0000edc0


	//----- nvinfo : EIATTR_EXIT_INSTR_OFFSETS
	.align		4
.L_2961:
        /*0068*/ 	.byte	0x04, 0x1c
        /*006a*/ 	.short	(.L_2963 - .L_2962)


	//   ....[0]....
.L_2962:
        /*006c*/ 	.word	0x0000dcf0


	//   ....[1]....
        /*0070*/ 	.word	0x0000e420


	//   ....[2]....
        /*0074*/ 	.word	0x0000e660


	//   ....[3]....
        /*0078*/ 	.word	0x0000e680


	//   ....[4]....
        /*007c*/ 	.word	0x0000e8b0


	//   ....[5]....
        /*0080*/ 	.word	0x0000e8d0


	//   ....[6]....
        /*0084*/ 	.word	0x0000e900


	//   ....[7]....
        /*0088*/ 	.word	0x0000e940


	//   ....[8]....
        /*008c*/ 	.word	0x0000e980


	//   ....[9]....
        /*0090*/ 	.word	0x0000ebc0


	//   ....[10]....
        /*0094*/ 	.word	0x0000ebe0


	//   ....[11]....
        /*0098*/ 	.word	0x0000ee10


	//   ....[12]....
        /*009c*/ 	.word	0x0000ee30


	//----- nvinfo : EIATTR_MAX_THREADS
	.align		4
.L_2963:
        /*00a0*/ 	.byte	0x04, 0x05
        /*00a2*/ 	.short	(.L_2965 - .L_2964)
.L_2964:
        /*00a4*/ 	.word	0x00000200
        /*00a8*/ 	.word	0x00000001
        /*00ac*/ 	.word	0x00000001


	//----- nvinfo : EIATTR_CRS_STACK_SIZE
	.align		4
.L_2965:
        /*00b0*/ 	.byte	0x04, 0x1e
        /*00b2*/ 	.short	(.L_2967 - .L_2966)
.L_2966:
        /*00b4*/ 	.word	0x00000000


	//----- nvinfo : EIATTR_CBANK_PARAM_SIZE
	.align		4
.L_2967:
        /*00b8*/ 	.byte	0x03, 0x19
        /*00ba*/ 	.short	0x0410


	//----- nvinfo : EIATTR_PARAM_CBANK
	.align		4
        /*00bc*/ 	.byte	0x04, 0x0a
        /*00be*/ 	.short	(.L_2969 - .L_2968)
	.align		4
.L_2968:
        /*00c0*/ 	.word	index@(.nv.constant0._ZN2at6native13reduce_kernelILi512ELi1ENS0_8ReduceOpIhNS0_14func_wrapper_tIhZNS0_11sum_functorIhhhEclERNS_14TensorIteratorEEUlhhE_EEjhLi4ELi4EEEEEvT1_)
        /*00c4*/ 	.short	0x0210
        /*00c6*/ 	.short	0x0410


	//----- nvinfo : EIATTR_SW_WAR
	.align		4
.L_2969:
        /*00c8*/ 	.byte	0x04, 0x36
        /*00ca*/ 	.short	(.L_2971 - .L_2970)
.L_2970:
        /*00cc*/ 	.word	0x00000008
.L_2971:


//--------------------- .nv.info._ZN2at6native13reduce_kernelILi256ELi2ENS0_8ReduceOpIhNS0_14func_wrapper_tIhZNS0_11sum_functorIhhhEclERNS_14TensorIteratorEEUlhhE_EEjhLi4ELi4EEEEEvT1_ --------------------------
	.section	.nv.info._ZN2at6native13reduce_kernelILi256ELi2ENS0_8ReduceOpIhNS0_14func_wrapper_tIhZNS0_11sum_functorIhhhEclERNS_14TensorIteratorEEUlhhE_EEjhLi4ELi4EEEEEvT1_,"",@"SHT_CUDA_INFO"
	.sectionflags	@""
	.align	4


	//----- nvinfo : EIATTR_CUDA_API_VERSION
	.align		4
        /*0000*/ 	.byte	0x04, 0x37
        /*0002*/ 	.short	(.L_2973 - .L_2972)
.L_2972:
        /*0004*/ 	.word	0x00000082


	//----- nvinfo : EIATTR_KPARAM_INFO
	.align		4
.L_2973:
        /*0008*/ 	.byte	0x04, 0x17
        /*000a*/ 	.short	(.L_2975 - .L_2974)
.L_2974:
        /*000c*/ 	.word	0x00000000
        /*0010*/ 	.short	0x0000
        /*0012*/ 	.short	0x0000
        /*0014*/ 	.byte	0x00, 0xf0, 0x41, 0x10


	//----- nvinfo : EIATTR_SPARSE_MMA_MASK
	.align		4
.L_2975:
        /*0018*/ 	.byte	0x03, 0x50
        /*001a*/ 	.short	0x0000


	//----- nvinfo : EIATTR_MAXREG_COUNT
	.align		4
        /*001c*/ 	.byte	0x03, 0x1b
        /*001e*/ 	.short	0x0040


	//----- nvinfo : EIATTR_NUM_BARRIERS
	.align		4
        /*0020*/ 	.byte	0x02, 0x4c
        /*0022*/ 	.byte	0x01
	.zero		1


	//----- nvinfo : EIATTR_EXTERNS
	.align		4
        /*0024*/ 	.byte	0x04, 0x0f
        /*0026*/ 	.short	(.L_2977 - .L_2976)


	//   ....[0]....
	.align		4
.L_2976:
        /*0028*/ 	.word	index@(__assertfail)


	//----- nvinfo : EIATTR_MERCURY_ISA_VERSION
	.align		4
.L_2977:
        /*002c*/ 	.byte	0x03, 0x5f
        /*002e*/ 	.short	0x0101


	//----- nvinfo : EIATTR_INT_WARP_WIDE_INSTR_OFFSETS
	.align		4
        /*0030*/ 	.byte	0x04, 0x31
        /*0032*/ 	.short	(.L_2979 - .L_2978)


	//   ....[0]....
.L_2978:
        /*0034*/ 	.word	0x00010780


	//   ....[1]....
        /*0038*/ 	.word	0x00010870


	//----- nvinfo : EIATTR_COOP_GROUP_MASK_REGIDS
	.align		4
.L_2979:
        /*003c*/ 	.byte	0x04, 0x29
        /*003e*/ 	.short	(.L_2981 - .L_2980)


	//   ....[0]....
.L_2980:
        /*0040*/ 	.word	0xffffffff


	//   ....[1]....
        /*0044*/ 	.word	0xffffffff


	//   ....[2]....
        /*0048*/ 	.word	0xffffffff


	//   ....[3]....
        /*004c*/ 	.word	0xffffffff


	//----- nvinfo : EIATTR_COOP_GROUP_INSTR_OFFSETS
	.align		4
.L_2981:
        /*0050*/ 	.byte	0x04, 0x28
        /*0052*/ 	.short	(.L_2983 - .L_2982)


	//   ....[0]....
.L_2982:
        /*0054*/ 	.word	0x0000be00


	//   ....[1]....
        /*0058*/ 	.word	0x0000be10


	//   ....[2]....
        /*005c*/ 	.word	0x000111c0


	//   ....[3]....
        /*0060*/ 	.word	0x000111d0


	//----- nvinfo : EIATTR_SYSCALL_OFFSETS
	.align		4
.L_2983:
        /*0064*/ 	.byte	0x04, 0x46
        /*0066*/ 	.short	(.L_2985 - .L_2984)


	//   ....[0]....
.L_2984:
        /*0068*/ 	.word	0x00001490


	//   ....[1]....
        /*006c*/ 	.word	0x00011470


	//   ....[2]....
        /*0070*/ 	.word	0x000115d0


	//   ....[3]....
        /*0074*/ 	.word	0x00011880


	//   ....[4]....
        /*0078*/ 	.word	0x000119e0


	//   ....[5]....
        /*007c*/ 	.word	0x00011d40


	//   ....[6]....
        /*0080*/ 	.word	0x00011ea0


	//   ....[7]....
        /*0084*/ 	.word	0x00012150


	//   ....[8]....
        /*0088*/ 	.word	0x000122b0


	//----- nvinfo : EIATTR_EXIT_INSTR_OFFSETS
	.align		4
.L_2985:
        /*008c*/ 	.byte	0x04, 0x1c
        /*008e*/ 	.short	(.L_2987 - .L_2986)


	//   ....[0]....
.L_2986:
        /*0090*/ 	.word	0x00010930


	//   ....[1]....
        /*0094*/ 	.word	0x00011240


	//   ....[2]....
        /*0098*/ 	.word	0x00011620


	//   ....[3]....
        /*009c*/ 	.word	0x00011650


	//   ....[4]....
        /*00a0*/ 	.word	0x00011a30


	//   ....[5]....
        /*00a4*/ 	.word	0x00011a60


	//   ....[6]....
        /*00a8*/ 	.word	0x00011a90


	//   ....[7]....
        /*00ac*/ 	.word	0x00011ad0


	//   ....[8]....
        /*00b0*/ 	.word	0x00011b10


	//   ....[9]....
        /*00b4*/ 	.word	0x00011ef0


	//   ....[10]....
        /*00b8*/ 	.word	0x00011f20


	//   ....[11]....
        /*00bc*/ 	.word	0x00012300


	//   ....[12]....
        /*00c0*/ 	.word	0x00012330


	//----- nvinfo : EIATTR_MAX_THREADS
	.align		4
.L_2987:
        /*00c4*/ 	.byte	0x04, 0x05
        /*00c6*/ 	.short	(.L_2989 - .L_2988)
.L_2988:
        /*00c8*/ 	.word	0x00000100
        /*00cc*/ 	.word	0x00000001
        /*00d0*/ 	.word	0x00000001


	//----- nvinfo : EIATTR_CRS_STACK_SIZE
	.align		4
.L_2989:
        /*00d4*/ 	.byte	0x04, 0x1e
        /*00d6*/ 	.short	(.L_2991 - .L_2990)
.L_2990:
        /*00d8*/ 	.word	0x00000000


	//----- nvinfo : EIATTR_CBANK_PARAM_SIZE
	.align		4
.L_2991:
        /*00dc*/ 	.byte	0x03, 0x19
        /*00de*/ 	.short	0x0410


	//----- nvinfo : EIATTR_PARAM_CBANK
	.align		4
        /*00e0*/ 	.byte	0x04, 0x0a
        /*00e2*/ 	.short	(.L_2993 - .L_2992)
	.align		4
.L_2992:
        /*00e4*/ 	.word	index@(.nv.constant0._ZN2at6native13reduce_kernelILi256ELi2ENS0_8ReduceOpIhNS0_14func_wrapper_tIhZNS0_11sum_functorIhhhEclERNS_14TensorIteratorEEUlhhE_EEjhLi4ELi4EEEEEvT1_)
        /*00e8*/ 	.short	0x0210
        /*00ea*/ 	.short	0x0410


	//----- nvinfo : EIATTR_SW_WAR
	.align		4
.L_2993:
        /*00ec*/ 	.byte	0x04, 0x36
        /*00ee*/ 	.short	(.L_2995 - .L_2994)
.L_2994:
        /*00f0*/ 	.word	0x00000008
.L_2995:


//--------------------- .nv.info._ZN2at6native13reduce_kernelILi128ELi4ENS0_8ReduceOpIhNS0_14func_wrapper_tIhZNS0_11sum_functorIhhhEclERNS_14TensorIteratorEEUlhhE_EEjhLi4ELi4EEEEEvT1_ --------------------------
	.section	.nv.info._ZN2at6native13reduce_kernelILi128ELi4ENS0_8ReduceOpIhNS0_14func_wrapper_tIhZNS0_11sum_functorIhhhEclERNS_14TensorIteratorEEUlhhE_EEjhLi4ELi4EEEEEvT1_,"",@"SHT_CUDA_INFO"
	.sectionflags	@""
	.align	4


	//----- nvinfo : EIATTR_CUDA_API_VERSION
	.align		4
        /*0000*/ 	.byte	0x04, 0x37
        /*0002*/ 	.short	(.L_2997 - .L_2996)
.L_2996:
        /*0004*/ 	.word	0x00000082


	//----- nvinfo : EIATTR_KPARAM_INFO
	.align		4
.L_2997:
        /*0008*/ 	.byte	0x04, 0x17
        /*000a*/ 	.short	(.L_2999 - .L_2998)
.L_2998:
        /*000c*/ 	.word	0x00000000
        /*0010*/ 	.short	0x0000
        /*0012*/ 	.short	0x0000
        /*0014*/ 	.byte	0x00, 0xf0, 0x41, 0x10


	//----- nvinfo : EIATTR_SPARSE_MMA_MASK
	.align		4
.L_2999:
        /*0018*/ 	.byte	0x03, 0x50
        /*001a*/ 	.short	0x0000


	//----- nvinfo : EIATTR_MAXREG_COUNT
	.align		4
        /*001c*/ 	.byte	0x03, 0x1b
        /*001e*/ 	.short	0x0080


	//----- nvinfo : EIATTR_NUM_BARRIERS
	.align		4
        /*0020*/ 	.byte	0x02, 0x4c
        /*0022*/ 	.byte	0x01
	.zero		1


	//----- nvinfo : EIATTR_EXTERNS
	.align		4
        /*0024*/ 	.byte	0x04, 0x0f
        /*0026*/ 	.short	(.L_3001 - .L_3000)


	//   ....[0]....
	.align		4
.L_3000:
        /*0028*/ 	.word	index@(__assertfail)


	//----- nvinfo : EIATTR_MERCURY_ISA_VERSION
	.align		4
.L_3001:
        /*002c*/ 	.byte	0x03, 0x5f
        /*002e*/ 	.short	0x0101


	//----- nvinfo : EIATTR_INT_WARP_WIDE_INSTR_OFFSETS
	.align		4
        /*0030*/ 	.byte	0x04, 0x31
        /*0032*/ 	.short	(.L_3003 - .L_3002)


	//   ....[0]....
.L_3002:
        /*0034*/ 	.word	0x00015a70


	//   ....[1]....
        /*0038*/ 	.word	0x00015b60


	//----- nvinfo : EIATTR_COOP_GROUP_MASK_REGIDS
	.align		4
.L_3003:
        /*003c*/ 	.byte	0x04, 0x29
        /*003e*/ 	.short	(.L_3005 - .L_3004)


	//   ....[0]....
.L_3004:
        /*0040*/ 	.word	0xffffffff


	//   ....[1]....
        /*0044*/ 	.word	0xffffffff


	//   ....[2]....
        /*0048*/ 	.word	0xffffffff


	//   ....[3]....
        /*004c*/ 	.word	0xffffffff


	//   ....[4]....
        /*0050*/ 	.word	0xffffffff


	//   ....[5]....
        /*0054*/ 	.word	0xffffffff


	//   ....[6]....
        /*0058*/ 	.word	0xffffffff


	//   ....[7]....
        /*005c*/ 	.word	0xffffffff


	//----- nvinfo : EIATTR_COOP_GROUP_INSTR_OFFSETS
	.align		4
.L_3005:
        /*0060*/ 	.byte	0x04, 0x28
        /*0062*/ 	.short	(.L_3007 - .L_3006)


	//   ....[0]....
.L_3006:
        /*0064*/ 	.word	0x0000cb60


	//   ....[1]....
        /*0068*/ 	.word	0x0000cb80


	//   ....[2]....
        /*006c*/ 	.word	0x0000cb90


	//   ....[3]....
        /*0070*/ 	.word	0x0000cba0


	//   ....[4]....
        /*0074*/ 	.word	0x00016720


	//   ....[5]....
        /*0078*/ 	.word	0x00016740


	//   ....[6]....
        /*007c*/ 	.word	0x00016750


	//   ....[7]....
        /*0080*/ 	.word	0x00016760


	//----- nvinfo : EIATTR_SYSCALL_OFFSETS
	.align		4
.L_3007:
        /*0084*/ 	.byte	0x04, 0x46
        /*0086*/ 	.short	(.L_3009 - .L_3008)


	//   ....[0]....
.L_3008:
        /*0088*/ 	.word	0x00001410


	//   ....[1]....
        /*008c*/ 	.word	0x00016a90


	//   ....[2]....
        /*0090*/ 	.word	0x00016bf0


	//   ....[3]....
        /*0094*/ 	.word	0x00016d50


	//   ....[4]....
        /*0098*/ 	.word	0x00016eb0


	//   ....[5]....
        /*009c*/ 	.word	0x00017220


	//   ....[6]....
        /*00a0*/ 	.word	0x00017380


	//   ....[7]....
        /*00a4*/ 	.word	0x000174e0


	//   ....[8]....
        /*00a8*/ 	.word	0x00017640


	//   ....[9]....
        /*00ac*/ 	.word	0x00017a20


	//   ....[10]....
        /*00b0*/ 	.word	0x00017b80


	//   ....[11]....
        /*00b4*/ 	.word	0x00017ce0


	//   ....[12]....
        /*00b8*/ 	.word	0x00017e40


	//   ....[13]....
        /*00bc*/ 	.word	0x000181b0


	//   ....[14]....
        /*00c0*/ 	.word	0x00018310


	//   ....[15]....
        /*00c4*/ 	.word	0x00018470


	//   ....[16]....
        /*00c8*/ 	.word	0x000185d0


	//----- nvinfo : EIATTR_EXIT_INSTR_OFFSETS
	.align		4
.L_3009:
        /*00cc*/ 	.byte	0x04, 0x1c
        /*00ce*/ 	.short	(.L_3011 - .L_3010)


	//   ....[0]....
.L_3010:
        /*00d0*/ 	.word	0x00015c20


	//   ....[1]....
        /*00d4*/ 	.word	0x00016800


	//   ....[2]....
        /*00d8*/ 	.word	0x00016f00


	//   ....[3]....
        /*00dc*/ 	.word	0x00016f50


	//   ....[4]....
        /*00e0*/ 	.word	0x00017690


	//   ....[5]....
        /*00e4*/ 	.word	0x000176e0


	//   ....[6]....
        /*00e8*/ 	.word	0x00017710


	//   ....[7]....
        /*00ec*/ 	.word	0x00017750


	//   ....[8]....
        /*00f0*/ 	.word	0x00017790


	//   ....[9]....
        /*00f4*/ 	.word	0x00017e90


	//   ....[10]....
        /*00f8*/ 	.word	0x00017ee0


	//   ....[11]....
        /*00fc*/ 	.word	0x00018620


	//   ....[12]....
        /*0100*/ 	.word	0x00018670


	//----- nvinfo : EIATTR_MAX_THREADS
	.align		4
.L_3011:
        /*0104*/ 	.byte	0x04, 0x05
        /*0106*/ 	.short	(.L_3013 - .L_3012)
.L_3012:
        /*0108*/ 	.word	0x00000080
        /*010c*/ 	.word	0x00000001
        /*0110*/ 	.word	0x00000001


	//----- nvinfo : EIATTR_CRS_STACK_SIZE
	.align		4
.L_3013:
        /*0114*/ 	.byte	0x04, 0x1e
        /*0116*/ 	.short	(.L_3015 - .L_3014)
.L_3014:
        /*0118*/ 	.word	0x00000000


	//----- nvinfo : EIATTR_CBANK_PARAM_SIZE
	.align		4
.L_3015:
        /*011c*/ 	.byte	0x03, 0x19
        /*011e*/ 	.short	0x0410


	//----- nvinfo : EIATTR_PARAM_CBANK
	.align		4
        /*0120*/ 	.byte	0x04, 0x0a
        /*0122*/ 	.short	(.L_3017 - .L_3016)
	.align		4
.L_3016:
        /*0124*/ 	.word	index@(.nv.constant0._ZN2at6native13reduce_kernelILi128ELi4ENS0_8ReduceOpIhNS0_14func_wrapper_tIhZNS0_11sum_functorIhhhEclERNS_14TensorIteratorEEUlhhE_EEjhLi4ELi4EEEEEvT1_)
        /*0128*/ 	.short	0x0210
        /*012a*/ 	.short	0x0410


	//----- nvinfo : EIATTR_SW_WAR
	.align		4
.L_3017:
        /*012c*/ 	.byte	0x04, 0x36
        /*012e*/ 	.short	(.L_3019 - .L_3018)
.L_3018:
        /*0130*/ 	.word	0x00000008
.L_3019:


//--------------------- .nv.info._ZN2at6native13reduce_kernelILi512ELi1ENS0_8ReduceOpIbNS0_14func_wrapper_tIbZNS0_12prod_functorIbbbEclERNS_14TensorIteratorEEUlbbE_EEjbLi4ELi4EEEEEvT1_ --------------------------
	.section	.nv.info._ZN2at6native13reduce_kernelILi512ELi1ENS0_8ReduceOpIbNS0_14func_wrapper_tIbZNS0_12prod_functorIbbbEclERNS_14TensorIteratorEEUlbbE_EEjbLi4ELi4EEEEEvT1_,"",@"SHT_CUDA_INFO"
	.sectionflags	@""
	.align	4


	//----- nvinfo : EIATTR_CUDA_API_VERSION
	.align		4
        /*0000*/ 	.byte	0x04, 0x37
        /*0002*/ 	.short	(.L_3021 - .L_3020)
.L_3020:
        /*0004*/ 	.word	0x00000082


	//----- nvinfo : EIATTR_KPARAM_INFO
	.align		4
.L_3021:
        /*0008*/ 	.byte	0x04, 0x17
        /*000a*/ 	.short	(.L_3023 - .L_3022)
.L_3022:
        /*000c*/ 	.word	0x00000000
        /*0010*/ 	.short	0x0000
        /*0012*/ 	.short	0x0000
        /*0014*/ 	.byte	0x00, 0xf0, 0x41, 0x10


	//----- nvinfo : EIATTR_SPARSE_MMA_MASK
	.align		4
.L_3023:
        /*0018*/ 	.byte	0x03, 0x50
        /*001a*/ 	.short	0x0000


	//----- nvinfo : EIATTR_MAXREG_COUNT
	.align		4
        /*001c*/ 	.byte	0x03, 0x1b
        /*001e*/ 	.short	0x0020


	//----- nvinfo : EIATTR_NUM_BARRIERS
	.align		4
        /*0020*/ 	.byte	0x02, 0x4c
        /*0022*/ 	.byte	0x01
	.zero		1


	//----- nvinfo : EIATTR_EXTERNS
	.align		4
        /*0024*/ 	.byte	0x04, 0x0f
        /*0026*/ 	.short	(.L_3025 - .L_3024)


	//   ....[0]....
	.align		4
.L_3024:
        /*0028*/ 	.word	index@(__assertfail)


	//----- nvinfo : EIATTR_MERCURY_ISA_VERSION
	.align		4
.L_3025:
        /*002c*/ 	.byte	0x03, 0x5f
        /*002e*/ 	.short	0x0101


	//----- nvinfo : EIATTR_INT_WARP_WIDE_INSTR_OFFSETS
	.align		4
        /*0030*/ 	.byte	0x04, 0x31
        /*0032*/ 	.short	(.L_3027 - .L_3026)


	//   ....[0]....
.L_3026:
        /*0034*/ 	.word	0x0000e1c0


	//   ....[1]....
        /*0038*/ 	.word	0x0000e2b0


	//----- nvinfo : EIATTR_COOP_GROUP_MASK_REGIDS
	.align		4
.L_3027:
        /*003c*/ 	.byte	0x04, 0x29
        /*003e*/ 	.short	(.L_3029 - .L_3028)


	//   ....[0]....
.L_3028:
        /*0040*/ 	.word	0xffffffff


	//   ....[1]....
        /*0044*/ 	.word	0xffffffff


	//----- nvinfo : EIATTR_COOP_GROUP_INSTR_OFFSETS
	.align		4
.L_3029:
        /*0048*/ 	.byte	0x04, 0x28
        /*004a*/ 	.short	(.L_3031 - .L_3030)


	//   ....[0]....
.L_3030:
        /*004c*/ 	.word	0x0000bae0


	//   ....[1]....
        /*0050*/ 	.word	0x0000eac0


	//----- nvinfo : EIATTR_SYSCALL_OFFSETS
	.align		4
.L_3031:
        /*0054*/ 	.byte	0x04, 0x46
        /*0056*/ 	.short	(.L_3033 - .L_3032)


	//   ....[0]....
.L_3032:
        /*0058*/ 	.word	0x0000ed20


	//   ....[1]....
        /*005c*/ 	.word	0x0000efa0


	//   ....[2]....
        /*0060*/ 	.word	0x0000f300


	//   ....[3]....
        /*0064*/ 	.word	0x0000f5a0


	//----- nvinfo : EIATTR_EXIT_INSTR_OFFSETS
	.align		4
.L_3033:
        /*0068*/ 	.byte	0x04, 0x1c
        /*006a*/ 	.short	(.L_3035 - .L_3034)


	//   ....[0]....
.L_3034:
        /*006c*/ 	.word	0x0000e350


	//   ....[1]....
        /*0070*/ 	.word	0x0000eb20


	//   ....[2]....
        /*0074*/ 	.word	0x0000ed90


	//   ....[3]....
        /*0078*/ 	.word	0x0000edb0


	//   ....[4]....
        /*007c*/ 	.word	0x0000f010


	//   ....[5]....
        /*0080*/ 	.word	0x0000f050


	//   ....[6]....
        /*0084*/ 	.word	0x0000f080


	//   ....[7]....
        /*0088*/ 	.word	0x0000f0c0


	//   ....[8]....
        /*008c*/ 	.word	0x0000f100


	//   ....[9]....
        /*0090*/ 	.word	0x0000f370


	//   ....[10]....
        /*0094*/ 	.word	0x0000f390


	//   ....[11]....
        /*0098*/ 	.word	0x0000f5f0


	//   ....[12]....
        /*009c*/ 	.word	0x0000f610


	//----- nvinfo : EIATTR_MAX_THREADS
	.align		4
.L_3035:
        /*00a0*/ 	.byte	0x04, 0x05
        /*00a2*/ 	.short	(.L_3037 - .L_3036)
.L_3036:
        /*00a4*/ 	.word	0x00000200
        /*00a8*/ 	.word	0x00000001
        /*00ac*/ 	.word	0x00000001


	//----- nvinfo : EIATTR_CRS_STACK_SIZE
	.align		4
.L_3037:
        /*00b0*/ 	.byte	0x04, 0x1e
        /*00b2*/ 	.short	(.L_3039 - .L_3038)
.L_3038:
        /*00b4*/ 	.word	0x00000000


	//----- nvinfo : EIATTR_CBANK_PARAM_SIZE
	.align		4
.L_3039:
        /*00b8*/ 	.byte	0x03, 0x19
        /*00ba*/ 	.short	0x0410


	//----- nvinfo : EIATTR_PARAM_CBANK
	.align		4
        /*00bc*/ 	.byte	0x04, 0x0a
        /*00be*/ 	.short	(.L_3041 - .L_3040)
	.align		4
.L_3040:
        /*00c0*/ 	.word	index@(.nv.constant0._ZN2at6native13reduce_kernelILi512ELi1ENS0_8ReduceOpIbNS0_14func_wrapper_tIbZNS0_12prod_functorIbbbEclERNS_14TensorIteratorEEUlbbE_EEjbLi4ELi4EEEEEvT1_)
        /*00c4*/ 	.short	0x0210
        /*00c6*/ 	.short	0x0410


	//----- nvinfo : EIATTR_SW_WAR
	.align		4
.L_3041:
        /*00c8*/ 	.byte	0x04, 0x36
        /*00ca*/ 	.short	(.L_3043 - .L_3042)
.L_3042:
        /*00cc*/ 	.word	0x00000008
.L_3043:


//--------------------- .nv.info._ZN2at6native13reduce_kernelILi256ELi2ENS0_8ReduceOpIbNS0_14func_wrapper_tIbZNS0_12prod_functorIbbbEclERNS_14TensorIteratorEEUlbbE_EEjbLi4ELi4EEEEEvT1_ --------------------------
	.section	.nv.info._ZN2at6native13reduce_kernelILi256ELi2ENS0_8ReduceOpIbNS0_14func_wrapper_tIbZNS0_12prod_functorIbbbEclERNS_14TensorIteratorEEUlbbE_EEjbLi4ELi4EEEEEvT1_,"",@"SHT_CUDA_INFO"
	.sectionflags	@""
	.align	4


	//----- nvinfo : EIATTR_CUDA_API_VERSION
	.align		4
        /*0000*/ 	.byte	0x04, 0x37
        /*0002*/ 	.short	(.L_3045 - .L_3044)
.L_3044:
        /*0004*/ 	.word	0x00000082


	//----- nvinfo : EIATTR_KPARAM_INFO
	.align		4
.L_3045:
        /*0008*/ 	.byte	0x04, 0x17
        /*000a*/ 	.short	(.L_3047 - .L_3046)
.L_3046:
        /*000c*/ 	.word	0x00000000
        /*0010*/ 	.short	0x0000
        /*0012*/ 	.short	0x0000
        /*0014*/ 	.byte	0x00, 0xf0, 0x41, 0x10


	//----- nvinfo : EIATTR_SPARSE_MMA_MASK
	.align		4
.L_3047:
        /*0018*/ 	.byte	0x03, 0x50
        /*001a*/ 	.short	0x0000


	//----- nvinfo : EIATTR_MAXREG_COUNT
	.align		4
        /*001c*/ 	.byte	0x03, 0x1b
        /*001e*/ 	.short	0x0040


	//----- nvinfo : EIATTR_NUM_BARRIERS
	.align		4
        /*0020*/ 	.byte	0x02, 0x4c
        /*0022*/ 	.byte	0x01
	.zero		1


	//----- nvinfo : EIATTR_EXTERNS
	.align		4
        /*0024*/ 	.byte	0x04, 0x0f
        /*0026*/ 	.short	(.L_3049 - .L_3048)


	//   ....[0]....
	.align		4
.L_3048:
        /*0028*/ 	.word	index@(__assertfail)


	//----- nvinfo : EIATTR_MERCURY_ISA_VERSION
	.align		4
.L_3049:
        /*002c*/ 	.byte	0x03, 0x5f
        /*002e*/ 	.short	0x0101


	//----- nvinfo : EIATTR_INT_WARP_WIDE_INSTR_OFFSETS
	.align		4
        /*0030*/ 	.byte	0x04, 0x31
        /*0032*/ 	.short	(.L_3051 - .L_3050)


	//   ....[0]....
.L_3050:
        /*0034*/ 	.word	0x00011a20


	//   ....[1]....
        /*0038*/ 	.word	0x00011b10


	//----- nvinfo : EIATTR_COOP_GROUP_MASK_REGIDS
	.align		4
.L_3051:
        /*003c*/ 	.byte	0x04, 0x29
        /*003e*/ 	.short	(.L_3053 - .L_3052)


	//   ....[0]....
.L_3052:
        /*0040*/ 	.word	0xffffffff


	//   ....[1]....
        /*0044*/ 	.word	0xffffffff


	//   ....[2]....
        /*0048*/ 	.word	0xffffffff


	//   ....[3]....
        /*004c*/ 	.word	0xffffffff


	//----- nvinfo : EIATTR_COOP_GROUP_INSTR_OFFSETS
	.align		4
.L_3053:
        /*0050*/ 	.byte	0x04, 0x28
        /*0052*/ 	.short	(.L_3055 - .L_3054)


	//   ....[0]....
.L_3054:
        /*0054*/ 	.word	0x0000d080


	//   ....[1]....
        /*0058*/ 	.word	0x0000d0a0


	//   ....[2]....
        /*005c*/ 	.word	0x00012540


	//   ....[3]....
        /*0060*/ 	.word	0x00012560


	//----- nvinfo : EIATTR_SYSCALL_OFFSETS
	.align		4
.L_3055:
        /*0064*/ 	.byte	0x04, 0x46
        /*0066*/ 	.short	(.L_3057 - .L_3056)


	//   ....[0]....
.L_3056:
        /*0068*/ 	.word	0x00001490


	//   ....[1]....
        /*006c*/ 	.word	0x00012830


	//   ....[2]....
        /*0070*/ 	.word	0x000129b0


	//   ....[3]....
        /*0074*/ 	.word	0x00012cc0


	//   ....[4]....
        /*0078*/ 	.word	0x00012e40


	//   ....[5]....
        /*007c*/ 	.word	0x00013220


	//   ....[6]....
        /*0080*/ 	.word	0x000133a0


	//   ....[7]....
        /*0084*/ 	.word	0x000136b0


	//   ....[8]....
        /*0088*/ 	.word	0x00013830


	//----- nvinfo : EIATTR_EXIT_INSTR_OFFSETS
	.align		4
.L_3057:
        /*008c*/ 	.byte	0x04, 0x1c
        /*008e*/ 	.short	(.L_3059 - .L_3058)


	//   ....[0]....
.L_3058:
        /*0090*/ 	.word	0x00011bd0


	//   ....[1]....
        /*0094*/ 	.word	0x000125e0


	//   ....[2]....
        /*0098*/ 	.word	0x00012a20


	//   ....[3]....
        /*009c*/ 	.word	0x00012a50


	//   ....[4]....
        /*00a0*/ 	.word	0x00012eb0


	//   ....[5]....
        /*00a4*/ 	.word	0x00012f20


	//   ....[6]....
        /*00a8*/ 	.word	0x00012f50


	//   ....[7]....
        /*00ac*/ 	.word	0x00012f90


	//   ....[8]....
        /*00b0*/ 	.word	0x00012fd0


	//   ....[9]....
        /*00b4*/ 	.word	0x00013410


	//   ....[10]....
        /*00b8*/ 	.word	0x00013440


	//   ....[11]....
        /*00bc*/ 	.word	0x000138a0


	//   ....[12]....
        /*00c0*/ 	.word	0x00013910


	//----- nvinfo : EIATTR_MAX_THREADS
	.align		4
.L_3059:
        /*00c4*/ 	.byte	0x04, 0x05
        /*00c6*/ 	.short	(.L_3061 - .L_3060)
.L_3060:
        /*00c8*/ 	.word	0x00000100
        /*00cc*/ 	.word	0x00000001
        /*00d0*/ 	.word	0x00000001


	//----- nvinfo : EIATTR_CRS_STACK_SIZE
	.align		4
.L_3061:
        /*00d4*/ 	.byte	0x04, 0x1e
        /*00d6*/ 	.short	(.L_3063 - .L_3062)
.L_3062:
        /*00d8*/ 	.word	0x00000000


	//----- nvinfo : EIATTR_CBANK_PARAM_SIZE
	.align		4
.L_3063:
        /*00dc*/ 	.byte	0x03, 0x19
        /*00de*/ 	.short	0x0410


	//----- nvinfo : EIATTR_PARAM_CBANK
	.align		4
        /*00e0*/ 	.byte	0x04, 0x0a
        /*00e2*/ 	.short	(.L_3065 - .L_3064)
	.align		4
.L_3064:
        /*00e4*/ 	.word	index@(.nv.constant0._ZN2at6native13reduce_kernelILi256ELi2ENS0_8ReduceOpIbNS0_14func_wrapper_tIbZNS0_12prod_functorIbbbEclERNS_14TensorIteratorEEUlbbE_EEjbLi4ELi4EEEEEvT1_)
        /*00e8*/ 	.short	0x0210
        /*00ea*/ 	.short	0x0410


	//----- nvinfo : EIATTR_SW_WAR
	.align		4
.L_3065:
        /*00ec*/ 	.byte	0x04, 0x36
        /*00ee*/ 	.short	(.L_3067 - .L_3066)
.L_3066:
        /*00f0*/ 	.word	0x00000008
.L_3067:


//--------------------- .nv.info._ZN2at6native13reduce_kernelILi128ELi4ENS0_8ReduceOpIbNS0_14func_wrapper_tIbZNS0_12prod_functorIbbbEclERNS_14TensorIteratorEEUlbbE_EEjbLi4ELi4EEEEEvT1_ --------------------------
	.section	.nv.info._ZN2at6native13reduce_kernelILi128ELi4ENS0_8ReduceOpIbNS0_14func_wrapper_tIbZNS0_12prod_functorIbbbEclERNS_14TensorIteratorEEUlbbE_EEjbLi4ELi4EEEEEvT1_,"",@"SHT_CUDA_INFO"
	.sectionflags	@""
	.align	4


	//----- nvinfo : EIATTR_CUDA_API_VERSION
	.align		4
        /*0000*/ 	.byte	0x04, 0x37
        /*0002*/ 	.short	(.L_3069 - .L_3068)
.L_3068:
        /*0004*/ 	.word	0x00000082


	//----- nvinfo : EIATTR_KPARAM_INFO
	.align		4
.L_3069:
        /*0008*/ 	.byte	0x04, 0x17
        /*000a*/ 	.short	(.L_3071 - .L_3070)
.L_3070:
        /*000c*/ 	.word	0x00000000
        /*0010*/ 	.short	0x0000
        /*0012*/ 	.short	0x0000
        /*0014*/ 	.byte	0x00, 0xf0, 0x41, 0x10


	//----- nvinfo : EIATTR_SPARSE_MMA_MASK
	.align		4
.L_3071:
        /*0018*/ 	.byte	0x03, 0x50
        /*001a*/ 	.short	0x0000


	//----- nvinfo : EIATTR_MAXREG_COUNT
	.align		4
        /*001c*/ 	.byte	0x03, 0x1b
        /*001e*/ 	.short	0x0080


	//----- nvinfo : EIATTR_NUM_BARRIERS
	.align		4
        /*0020*/ 	.byte	0x02, 0x4c
        /*0022*/ 	.byte	0x01
	.zero		1


	//----- nvinfo : EIATTR_EXTERNS
	.align		4
        /*0024*/ 	.byte	0x04, 0x0f
        /*0026*/ 	.short	(.L_3073 - .L_3072)


	//   ....[0]....
	.align		4
.L_3072:
        /*0028*/ 	.word	index@(__assertfail)


	//----- nvinfo : EIATTR_MERCURY_ISA_VERSION
	.align		4
.L_3073:
        /*002c*/ 	.byte	0x03, 0x5f
        /*002e*/ 	.short	0x0101


	//----- nvinfo : EIATTR_INT_WARP_WIDE_INSTR_OFFSETS
	.align		4
        /*0030*/ 	.byte	0x04, 0x31
        /*0032*/ 	.short	(.L_3075 - .L_3074)


	//   ....[0]....
.L_3074:
        /*0034*/ 	.word	0x00018180


	//   ....[1]....
        /*0038*/ 	.word	0x00018270


	//----- nvinfo : EIATTR_COOP_GROUP_MASK_REGIDS
	.align		4
.L_3075:
        /*003c*/ 	.byte	0x04, 0x29
        /*003e*/ 	.short	(.L_3077 - .L_3076)


	//   ....[0]....
.L_3076:
        /*0040*/ 	.word	0xffffffff


	//   ....[1]....
        /*0044*/ 	.word	0xffffffff


	//   ....[2]....
        /*0048*/ 	.word	0xffffffff


	//   ....[3]....
        /*004c*/ 	.word	0xffffffff


	//   ....[4]....
        /*0050*/ 	.word	0xffffffff


	//   ....[5]....
        /*0054*/ 	.word	0xffffffff


	//   ....[6]....
        /*0058*/ 	.word	0xffffffff


	//   ....[7]....
        /*005c*/ 	.word	0xffffffff


	//----- nvinfo : EIATTR_COOP_GROUP_INSTR_OFFSETS
	.align		4
.L_3077:
        /*0060*/ 	.byte	0x04, 0x28
        /*0062*/ 	.short	(.L_3079 - .L_3078)


	//   ....[0]....
.L_3078:
        /*0064*/ 	.word	0x0000f220


	//   ....[1]....
        /*0068*/ 	.word	0x0000f250


	//   ....[2]....
        /*006c*/ 	.word	0x0000f280


	//   ....[3]....
        /*0070*/ 	.word	0x0000f290


	//   ....[4]....
        /*0074*/ 	.word	0x00018fd0


	//   ....[5]....
        /*0078*/ 	.word	0x00019000


	//   ....[6]....
        /*007c*/ 	.word	0x00019030


	//   ....[7]....
        /*0080*/ 	.word	0x00019040


	//----- nvinfo : EIATTR_SYSCALL_OFFSETS
	.align		4
.L_3079:
        /*0084*/ 	.byte	0x04, 0x46
        /*0086*/ 	.short	(.L_3081 - .L_3080)


	//   ....[0]....
.L_3080:
        /*0088*/ 	.word	0x00001410


	//   ....[1]....
        /*008c*/ 	.word	0x000193d0


	//   ....[2]....
        /*0090*/ 	.word	0x00019550


	//   ....[3]....
        /*0094*/ 	.word	0x000196d0


	//   ....[4]....
        /*0098*/ 	.word	0x00019850


	//   ....[5]....
        /*009c*/ 	.word	0x00019c60


	//   ....[6]....
        /*00a0*/ 	.word	0x00019de0


	//   ....[7]....
        /*00a4*/ 	.word	0x00019f60


	//   ....[8]....
        /*00a8*/ 	.word	0x0001a0e0


	//   ....[9]....
        /*00ac*/ 	.word	0x0001a5a0


	//   ....[10]....
        /*00b0*/ 	.word	0x0001a720


	//   ....[11]....
        /*00b4*/ 	.word	0x0001a8a0


	//   ....[12]....
        /*00b8*/ 	.word	0x0001aa20


	//   ....[13]....
        /*00bc*/ 	.word	0x0001ae30


	//   ....[14]....
        /*00c0*/ 	.word	0x0001afb0


	//   ....[15]....
        /*00c4*/ 	.word	0x0001b130


	//   ....[16]....
        /*00c8*/ 	.word	0x0001b2b0


	//----- nvinfo : EIATTR_EXIT_INSTR_OFFSETS
	.align		4
.L_3081:
        /*00cc*/ 	.byte	0x04, 0x1c
        /*00ce*/ 	.short	(.L_3083 - .L_3082)


	//   ....[0]....
.L_3082:
        /*00d0*/ 	.word	0x00018330


	//   ....[1]....
        /*00d4*/ 	.word	0x00019100


	//   ....[2]....
        /*00d8*/ 	.word	0x000198c0


	//   ....[3]....
        /*00dc*/ 	.word	0x00019910


	//   ....[4]....
        /*00e0*/ 	.word	0x0001a150


	//   ....[5]....
        /*00e4*/ 	.word	0x0001a220


	//   ....[6]....
        /*00e8*/ 	.word	0x0001a250


	//   ....[7]....
        /*00ec*/ 	.word	0x0001a290


	//   ....[8]....
        /*00f0*/ 	.word	0x0001a2d0


	//   ....[9]....
        /*00f4*/ 	.word	0x0001aa90


	//   ....[10]....
        /*00f8*/ 	.word	0x0001aae0


	//   ....[11]....
        /*00fc*/ 	.word	0x0001b320


	//   ....[12]....
        /*0100*/ 	.word	0x0001b3f0


	//----- nvinfo : EIATTR_MAX_THREADS
	.align		4
.L_3083:
        /*0104*/ 	.byte	0x04, 0x05
        /*0106*/ 	.short	(.L_3085 - .L_3084)
.L_3084:
        /*0108*/ 	.word	0x00000080
        /*010c*/ 	.word	0x00000001
        /*0110*/ 	.word	0x00000001


	//----- nvinfo : EIATTR_CRS_STACK_SIZE
	.align		4
.L_3085:
        /*0114*/ 	.byte	0x04, 0x1e
        /*0116*/ 	.short	(.L_3087 - .L_3086)
.L_3086:
        /*0118*/ 	.word	0x00000000


	//----- nvinfo : EIATTR_CBANK_PARAM_SIZE
	.align		4
.L_3087:
        /*011c*/ 	.byte	0x03, 0x19
        /*011e*/ 	.short	0x0410


	//----- nvinfo : EIATTR_PARAM_CBANK
	.align		4
        /*0120*/ 	.byte	0x04, 0x0a
        /*0122*/ 	.short	(.L_3089 - .L_3088)
	.align		4
.L_3088:
        /*0124*/ 	.word	index@(.nv.constant0._ZN2at6native13reduce_kernelILi128ELi4ENS0_8ReduceOpIbNS0_14func_wrapper_tIbZNS0_12prod_functorIbbbEclERNS_14TensorIteratorEEUlbbE_EEjbLi4ELi4EEEEEvT1_)
        /*0128*/ 	.short	0x0210
        /*012a*/ 	.short	0x0410


	//----- nvinfo : EIATTR_SW_WAR
	.align		4
.L_3089:
        /*012c*/ 	.byte	0x04, 0x36
        /*012e*/ 	.short	(.L_3091 - .L_3090)
.L_3090:
        /*0130*/ 	.word	0x00000008
.L_3091:


//--------------------- .nv.callgraph             --------------------------
	.section	.nv.callgraph,"",@"SHT_CUDA_CALLGRAPH"
	.align	4
	.sectionentsize	8
	.align		4
        /*0000*/ 	.word	0x00000000
	.align		4
        /*0004*/ 	.word	0xffffffff
	.align		4
        /*0008*/ 	.word	index@(_ZN2at6native13reduce_kernelILi512ELi1ENS0_8ReduceOpIbNS0_14func_wrapper_tImZNS0_15xor_sum_functorIbvEclERNS_14TensorIteratorEEUlbbE_EEjmLi4ELi4EEEEEvT1_)
	.align		4
        /*000c*/ 	.word	index@(__assertfail)
	.align		4
        /*0010*/ 	.word	index@(_ZN2at6native13reduce_kernelILi256ELi2ENS0_8ReduceOpIbNS0_14func_wrapper_tImZNS0_15xor_sum_functorIbvEclERNS_14TensorIteratorEEUlbbE_EEjmLi4ELi4EEEEEvT1_)
	.align		4
        /*0014*/ 	.word	index@(__assertfail)
	.align		4
        /*0018*/ 	.word	index@(_ZN2at6native13reduce_kernelILi128ELi4ENS0_8ReduceOpIbNS0_14func_wrapper_tImZNS0_15xor_sum_functorIbvEclERNS_14TensorIteratorEEUlbbE_EEjmLi4ELi4EEEEEvT1_)
	.align		4
        /*001c*/ 	.word	index@(__assertfail)
	.align		4
        /*0020*/ 	.word	index@(_ZN2at6native13reduce_kernelILi512ELi1ENS0_8ReduceOpIN3c108BFloat16ENS0_14func_wrapper_tIdZNS0_15xor_sum_functorIS4_vEclERNS_14TensorIteratorEEUlddE_EEjdLi4ELi4EEEEEvT1_)
	.align		4
        /*0024*/ 	.word	index@(__assertfail)
	.align		4
        /*0028*/ 	.word	index@(_ZN2at6native13reduce_kernelILi256ELi2ENS0_8ReduceOpIN3c108BFloat16ENS0_14func_wrapper_tIdZNS0_15xor_sum_functorIS4_vEclERNS_14TensorIteratorEEUlddE_EEjdLi4ELi4EEEEEvT1_)
	.align		4
        /*002c*/ 	.word	index@(__assertfail)
	.align		4
        /*0030*/ 	.word	index@(_ZN2at6native13reduce_kernelILi128ELi4ENS0_8ReduceOpIN3c108BFloat16ENS0_14func_wrapper_tIdZNS0_15xor_sum_functorIS4_vEclERNS_14TensorIteratorEEUlddE_EEjdLi4ELi4EEEEEvT1_)
	.align		4
        /*0034*/ 	.word	index@(__assertfail)
	.align		4
        /*0038*/ 	.word	index@(_ZN2at6native13reduce_kernelILi512ELi1ENS0_8ReduceOpIN3c104HalfENS0_14func_wrapper_tIdZNS0_15xor_sum_functorIS4_vEclERNS_14TensorIteratorEEUlddE_EEjdLi4ELi4EEEEEvT1_)
	.align		4
        /*003c*/ 	.word	index@(__assertfail)
	.align		4
        /*0040*/ 	.word	index@(_ZN2at6native13reduce_kernelILi256ELi2ENS0_8ReduceOpIN3c104HalfENS0_14func_wrapper_tIdZNS0_15xor_sum_functorIS4_vEclERNS_14TensorIteratorEEUlddE_EEjdLi4ELi4EEEEEvT1_)
	.align		4
        /*0044*/ 	.word	index@(__assertfail)
	.align		4
        /*0048*/ 	.word	index@(_ZN2at6native13reduce_kernelILi128ELi4ENS0_8ReduceOpIN3c104HalfENS0_14func_wrapper_tIdZNS0_15xor_sum_functorIS4_vEclERNS_14TensorIteratorEEUlddE_EEjdLi4ELi4EEEEEvT1_)
	.align		4
        /*004c*/ 	.word	index@(__assertfail)
	.align		4
        /*0050*/ 	.word	index@(_ZN2at6native13reduce_kernelILi512ELi1ENS0_8ReduceOpIfNS0_14func_wrapper_tIdZNS0_15xor_sum_functorIfvEclERNS_14TensorIteratorEEUlddE_EEjdLi4ELi4EEEEEvT1_)
	.align		4
        /*0054*/ 	.word	index@(__assertfail)
	.align		4
        /*0058*/ 	.word	index@(_ZN2at6native13reduce_kernelILi256ELi2ENS0_8ReduceOpIfNS0_14func_wrapper_tIdZNS0_15xor_sum_functorIfvEclERNS_14TensorIteratorEEUlddE_EEjdLi4ELi4EEEEEvT1_)
	.align		4
        /*005c*/ 	.word	index@(__assertfail)
	.align		4
        /*0060*/ 	.word	index@(_ZN2at6native13reduce_kernelILi128ELi4ENS0_8ReduceOpIfNS0_14func_wrapper_tIdZNS0_15xor_sum_functorIfvEclERNS_14TensorIteratorEEUlddE_EEjdLi4ELi4EEEEEvT1_)
	.align		4
        /*0064*/ 	.word	index@(__assertfail)
	.align		4
        /*0068*/ 	.word	index@(_ZN2at6native13reduce_kernelILi512ELi1ENS0_8ReduceOpIdNS0_14func_wrapper_tIdZNS0_15xor_sum_functorIdvEclERNS_14TensorIteratorEEUlddE_EEjdLi4ELi4EEEEEvT1_)
	.align		4
        /*006c*/ 	.word	index@(__assertfail)
	.align		4
        /*0070*/ 	.word	index@(_ZN2at6native13reduce_kernelILi256ELi2ENS0_8ReduceOpIdNS0_14func_wrapper_tIdZNS0_15xor_sum_functorIdvEclERNS_14TensorIteratorEEUlddE_EEjdLi4ELi4EEEEEvT1_)
	.align		4
        /*0074*/ 	.word	index@(__assertfail)
	.align		4
        /*0078*/ 	.word	index@(_ZN2at6native13reduce_kernelILi128ELi4ENS0_8ReduceOpIdNS0_14func_wrapper_tIdZNS0_15xor_sum_functorIdvEclERNS_14TensorIteratorEEUlddE_EEjdLi4ELi4EEEEEvT1_)
	.align		4
        /*007c*/ 	.word	index@(__assertfail)
	.align		4
        /*0080*/ 	.word	index@(_ZN2at6native13reduce_kernelILi512ELi1ENS0_8ReduceOpIsNS0_14func_wrapper_tImZNS0_15xor_sum_functorIsvEclERNS_14TensorIteratorEEUlmmE_EEjmLi4ELi4EEEEEvT1_)
	.align		4
        /*0084*/ 	.word	index@(__assertfail)
	.align		4
        /*0088*/ 	.word	index@(_ZN2at6native13reduce_kernelILi256ELi2ENS0_8ReduceOpIsNS0_14func_wrapper_tImZNS0_15xor_sum_functorIsvEclERNS_14TensorIteratorEEUlmmE_EEjmLi4ELi4EEEEEvT1_)
	.align		4
        /*008c*/ 	.word	index@(__assertfail)
	.align		4
        /*0090*/ 	.word	index@(_ZN2at6native13reduce_kernelILi128ELi4ENS0_8ReduceOpIsNS0_14func_wrapper_tImZNS0_15xor_sum_functorIsvEclERNS_14TensorIteratorEEUlmmE_EEjmLi4ELi4EEEEEvT1_)
	.align		4
        /*0094*/ 	.word	index@(__assertfail)
	.align		4
        /*0098*/ 	.word	index@(_ZN2at6native13reduce_kernelILi512ELi1ENS0_8ReduceOpIlNS0_14func_wrapper_tImZNS0_15xor_sum_functorIlvEclERNS_14TensorIteratorEEUlmmE_EEjmLi4ELi4EEEEEvT1_)
	.align		4
        /*009c*/ 	.word	index@(__assertfail)
	.align		4
        /*00a0*/ 	.word	index@(_ZN2at6native13reduce_kernelILi256ELi2ENS0_8ReduceOpIlNS0_14func_wrapper_tImZNS0_15xor_sum_functorIlvEclERNS_14TensorIteratorEEUlmmE_EEjmLi4ELi4EEEEEvT1_)
	.align		4
        /*00a4*/ 	.word	index@(__assertfail)
	.align		4
        /*00a8*/ 	.word	index@(_ZN2at6native13reduce_kernelILi128ELi4ENS0_8ReduceOpIlNS0_14func_wrapper_tImZNS0_15xor_sum_functorIlvEclERNS_14TensorIteratorEEUlmmE_EEjmLi4ELi4EEEEEvT1_)
	.align		4
        /*00ac*/ 	.word	index@(__assertfail)
	.align		4
        /*00b0*/ 	.word	index@(_ZN2at6native13reduce_kernelILi512ELi1ENS0_8ReduceOpIiNS0_14func_wrapper_tImZNS0_15xor_sum_functorIivEclERNS_14TensorIteratorEEUlmmE_EEjmLi4ELi4EEEEEvT1_)
	.align		4
        /*00b4*/ 	.word	index@(__assertfail)
	.align		4
        /*00b8*/ 	.word	index@(_ZN2at6native13reduce_kernelILi256ELi2ENS0_8ReduceOpIiNS0_14func_wrapper_tImZNS0_15xor_sum_functorIivEclERNS_14TensorIteratorEEUlmmE_EEjmLi4ELi4EEEEEvT1_)
	.align		4
        /*00bc*/ 	.word	index@(__assertfail)
	.align		4
        /*00c0*/ 	.word	index@(_ZN2at6native13reduce_kernelILi128ELi4ENS0_8ReduceOpIiNS0_14func_wrapper_tImZNS0_15xor_sum_functorIivEclERNS_14TensorIteratorEEUlmmE_EEjmLi4ELi4EEEEEvT1_)
	.align		4
        /*00c4*/ 	.word	index@(__assertfail)
	.align		4
        /*00c8*/ 	.word	index@(_ZN2at6native13reduce_kernelILi512ELi1ENS0_8ReduceOpIaNS0_14func_wrapper_tImZNS0_15xor_sum_functorIavEclERNS_14TensorIteratorEEUlmmE_EEjmLi4ELi4EEEEEvT1_)
	.align		4
        /*00cc*/ 	.word	index@(__assertfail)
	.align		4
        /*00d0*/ 	.word	index@(_ZN2at6native13reduce_kernelILi256ELi2ENS0_8ReduceOpIaNS0_14func_wrapper_tImZNS0_15xor_sum_functorIavEclERNS_14TensorIteratorEEUlmmE_EEjmLi4ELi4EEEEEvT1_)
	.align		4
        /*00d4*/ 	.word	index@(__assertfail)
	.align		4
        /*00d8*/ 	.word	index@(_ZN2at6native13reduce_kernelILi128ELi4ENS0_8ReduceOpIaNS0_14func_wrapper_tImZNS0_15xor_sum_functorIavEclERNS_14TensorIteratorEEUlmmE_EEjmLi4ELi4EEEEEvT1_)
	.align		4
        /*00dc*/ 	.word	index@(__assertfail)
	.align		4
        /*00e0*/ 	.word	index@(_ZN2at6native13reduce_kernelILi512ELi1ENS0_8ReduceOpIhNS0_14func_wrapper_tImZNS0_15xor_sum_functorIhvEclERNS_14TensorIteratorEEUlmmE_EEjmLi4ELi4EEEEEvT1_)
	.align		4
        /*00e4*/ 	.word	index@(__assertfail)
	.align		4
        /*00e8*/ 	.word	index@(_ZN2at6native13reduce_kernelILi256ELi2ENS0_8ReduceOpIhNS0_14func_wrapper_tImZNS0_15xor_sum_functorIhvEclERNS_14TensorIteratorEEUlmmE_EEjmLi4ELi4EEEEEvT1_)
	.align		4
        /*00ec*/ 	.word	index@(__assertfail)
	.align		4
        /*00f0*/ 	.word	index@(_ZN2at6native13reduce_kernelILi128ELi4ENS0_8ReduceOpIhNS0_14func_wrapper_tImZNS0_15xor_sum_functorIhvEclERNS_14TensorIteratorEEUlmmE_EEjmLi4ELi4EEEEEvT1_)
	.align		4
        /*00f4*/ 	.word	index@(__assertfail)
	.align		4
        /*00f8*/ 	.word	index@(_ZN2at6native13reduce_kernelILi512ELi1ENS0_8ReduceOpIN3c108BFloat16ENS0_9NanSumOpsIffEEjfLi4ELi4EEEEEvT1_)
	.align		4
        /*00fc*/ 	.word	index@(__assertfail)
	.align		4
        /*0100*/ 	.word	index@(_ZN2at6native13reduce_kernelILi256ELi2ENS0_8ReduceOpIN3c108BFloat16ENS0_9NanSumOpsIffEEjfLi4ELi4EEEEEvT1_)
	.align		4
        /*0104*/ 	.word	index@(__assertfail)
	.align		4
        /*0108*/ 	.word	index@(_ZN2at6native13reduce_kernelILi128ELi4ENS0_8ReduceOpIN3c108BFloat16ENS0_9NanSumOpsIffEEjfLi4ELi4EEEEEvT1_)
	.align		4
        /*010c*/ 	.word	index@(__assertfail)
	.align		4
        /*0110*/ 	.word	index@(_ZN2at6native13reduce_kernelILi512ELi1ENS0_8ReduceOpIN3c108BFloat16ENS0_9NanSumOpsIfS4_EEjS4_Li4ELi4EEEEEvT1_)
	.align		4
        /*0114*/ 	.word	index@(__assertfail)
	.align		4
        /*0118*/ 	.word	index@(_ZN2at6native13reduce_kernelILi256ELi2ENS0_8ReduceOpIN3c108BFloat16ENS0_9NanSumOpsIfS4_EEjS4_Li4ELi4EEEEEvT1_)
	.align		4
        /*011c*/ 	.word	index@(__assertfail)
	.align		4
        /*0120*/ 	.word	index@(_ZN2at6native13reduce_kernelILi128ELi4ENS0_8ReduceOpIN3c108BFloat16ENS0_9NanSumOpsIfS4_EEjS4_Li4ELi4EEEEEvT1_)
	.align		4
        /*0124*/ 	.word	index@(__assertfail)
	.align		4
        /*0128*/ 	.word	index@(_ZN2at6native13reduce_kernelILi512ELi1ENS0_8ReduceOpIN3c104HalfENS0_9NanSumOpsIffEEjfLi4ELi4EEEEEvT1_)
	.align		4
        /*012c*/ 	.word	index@(__assertfail)
	.align		4
        /*0130*/ 	.word	index@(_ZN2at6native13reduce_kernelILi256ELi2ENS0_8ReduceOpIN3c104HalfENS0_9NanSumOpsIffEEjfLi4ELi4EEEEEvT1_)
	.align		4
        /*0134*/ 	.word	index@(__assertfail)
	.align		4
        /*0138*/ 	.word	index@(_ZN2at6native13reduce_kernelILi128ELi4ENS0_8ReduceOpIN3c104HalfENS0_9NanSumOpsIffEEjfLi4ELi4EEEEEvT1_)
	.align		4
        /*013c*/ 	.word	index@(__assertfail)
	.align		4
        /*0140*/ 	.word	index@(_ZN2at6native13reduce_kernelILi512ELi1ENS0_8ReduceOpIN3c104HalfENS0_9NanSumOpsIfS4_EEjS4_Li4ELi4EEEEEvT1_)
	.align		4
        /*0144*/ 	.word	index@(__assertfail)
	.align		4
        /*0148*/ 	.word	index@(_ZN2at6native13reduce_kernelILi256ELi2ENS0_8ReduceOpIN3c104HalfENS0_9NanSumOpsIfS4_EEjS4_Li4ELi4EEEEEvT1_)
	.align		4
        /*014c*/ 	.word	index@(__assertfail)
	.align		4
        /*0150*/ 	.word	index@(_ZN2at6native13reduce_kernelILi128ELi4ENS0_8ReduceOpIN3c104HalfENS0_9NanSumOpsIfS4_EEjS4_Li4ELi4EEEEEvT1_)
	.align		4
        /*0154*/ 	.word	index@(__assertfail)
	.align		4
        /*0158*/ 	.word	index@(_ZN2at6native13reduce_kernelILi512ELi1ENS0_8ReduceOpIfNS0_9NanSumOpsIffEEjfLi4ELi4EEEEEvT1_)
	.align		4
        /*015c*/ 	.word	index@(__assertfail)
	.align		4
        /*0160*/ 	.word	index@(_ZN2at6native13reduce_kernelILi256ELi2ENS0_8ReduceOpIfNS0_9NanSumOpsIffEEjfLi4ELi4EEEEEvT1_)
	.align		4
        /*0164*/ 	.word	index@(__assertfail)
	.align		4
        /*0168*/ 	.word	index@(_ZN2at6native13reduce_kernelILi128ELi4ENS0_8ReduceOpIfNS0_9NanSumOpsIffEEjfLi4ELi4EEEEEvT1_)
	.align		4
        /*016c*/ 	.word	index@(__assertfail)
	.align		4
        /*0170*/ 	.word	index@(_ZN2at6native13reduce_kernelILi512ELi1ENS0_8ReduceOpIdNS0_9NanSumOpsIddEEjdLi4ELi4EEEEEvT1_)
	.align		4
        /*0174*/ 	.word	index@(__assertfail)
	.align		4
        /*0178*/ 	.word	index@(_ZN2at6native13reduce_kernelILi256ELi2ENS0_8ReduceOpIdNS0_9NanSumOpsIddEEjdLi4ELi4EEEEEvT1_)
	.align		4
        /*017c*/ 	.word	index@(__assertfail)
	.align		4
        /*0180*/ 	.word	index@(_ZN2at6native13reduce_kernelILi128ELi4ENS0_8ReduceOpIdNS0_9NanSumOpsIddEEjdLi4ELi4EEEEEvT1_)
	.align		4
        /*0184*/ 	.word	index@(__assertfail)
	.align		4
        /*0188*/ 	.word	index@(_ZN2at6native13reduce_kernelILi512ELi1ENS0_8ReduceOpIN3c108BFloat16ENS0_14func_wrapper_tIfZNS0_11sum_functorIS4_ffEclERNS_14TensorIteratorEEUlffE_EEjfLi4ELi8EEEEEvT1_)
	.align		4
        /*018c*/ 	.word	index@(__assertfail)
	.align		4
        /*0190*/ 	.word	index@(_ZN2at6native13reduce_kernelILi256ELi2ENS0_8ReduceOpIN3c108BFloat16ENS0_14func_wrapper_tIfZNS0_11sum_functorIS4_ffEclERNS_14TensorIteratorEEUlffE_EEjfLi4ELi8EEEEEvT1_)
	.align		4
        /*0194*/ 	.word	index@(__assertfail)
	.align		4
        /*0198*/ 	.word	index@(_ZN2at6native13reduce_kernelILi128ELi4ENS0_8ReduceOpIN3c108BFloat16ENS0_14func_wrapper_tIfZNS0_11sum_functorIS4_ffEclERNS_14TensorIteratorEEUlffE_EEjfLi4ELi8EEEEEvT1_)
	.align		4
        /*019c*/ 	.word	index@(__assertfail)
	.align		4
        /*01a0*/ 	.word	index@(_ZN2at6native13reduce_kernelILi512ELi1ENS0_8ReduceOpIN3c108BFloat16ENS0_14func_wrapper_tIS4_ZNS0_11sum_functorIS4_fS4_EclERNS_14TensorIteratorEEUlffE_EEjS4_Li4ELi8EEEEEvT1_)
	.align		4
        /*01a4*/ 	.word	index@(__assertfail)
	.align		4
        /*01a8*/ 	.word	index@(_ZN2at6native13reduce_kernelILi256ELi2ENS0_8ReduceOpIN3c108BFloat16ENS0_14func_wrapper_tIS4_ZNS0_11sum_functorIS4_fS4_EclERNS_14TensorIteratorEEUlffE_EEjS4_Li4ELi8EEEEEvT1_)
	.align		4
        /*01ac*/ 	.word	index@(__assertfail)
	.align		4
        /*01b0*/ 	.word	index@(_ZN2at6native13reduce_kernelILi128ELi4ENS0_8ReduceOpIN3c108BFloat16ENS0_14func_wrapper_tIS4_ZNS0_11sum_functorIS4_fS4_EclERNS_14TensorIteratorEEUlffE_EEjS4_Li4ELi8EEEEEvT1_)
	.align		4
        /*01b4*/ 	.word	index@(__assertfail)
	.align		4
        /*01b8*/ 	.word	index@(_ZN2at6native13reduce_kernelILi512ELi1ENS0_8ReduceOpIN3c104HalfENS0_14func_wrapper_tIfZNS0_11sum_functorIS4_ffEclERNS_14TensorIteratorEEUlffE_EEjfLi4ELi8EEEEEvT1_)
	.align		4
        /*01bc*/ 	.word	index@(__assertfail)
	.align		4
        /*01c0*/ 	.word	index@(_ZN2at6native13reduce_kernelILi256ELi2ENS0_8ReduceOpIN3c104HalfENS0_14func_wrapper_tIfZNS0_11sum_functorIS4_ffEclERNS_14TensorIteratorEEUlffE_EEjfLi4ELi8EEEEEvT1_)
	.align		4
        /*01c4*/ 	.word	index@(__assertfail)
	.align		4
        /*01c8*/ 	.word	index@(_ZN2at6native13reduce_kernelILi128ELi4ENS0_8ReduceOpIN3c104HalfENS0_14func_wrapper_tIfZNS0_11sum_functorIS4_ffEclERNS_14TensorIteratorEEUlffE_EEjfLi4ELi8EEEEEvT1_)
	.align		4
        /*01cc*/ 	.word	index@(__assertfail)
	.align		4
        /*01d0*/ 	.word	index@(_ZN2at6native13reduce_kernelILi512ELi1ENS0_8ReduceOpIN3c104HalfENS0_14func_wrapper_tIS4_ZNS0_11sum_functorIS4_fS4_EclERNS_14TensorIteratorEEUlffE_EEjS4_Li4ELi8EEEEEvT1_)
	.align		4
        /*01d4*/ 	.word	index@(__assertfail)
	.align		4
        /*01d8*/ 	.word	index@(_ZN2at6native13reduce_kernelILi256ELi2ENS0_8ReduceOpIN3c104HalfENS0_14func_wrapper_tIS4_ZNS0_11sum_functorIS4_fS4_EclERNS_14TensorIteratorEEUlffE_EEjS4_Li4ELi8EEEEEvT1_)
	.align		4
        /*01dc*/ 	.word	index@(__assertfail)
	.align		4
        /*01e0*/ 	.word	index@(_ZN2at6native13reduce_kernelILi128ELi4ENS0_8ReduceOpIN3c104HalfENS0_14func_wrapper_tIS4_ZNS0_11sum_functorIS4_fS4_EclERNS_14TensorIteratorEEUlffE_EEjS4_Li4ELi8EEEEEvT1_)
	.align		4
        /*01e4*/ 	.word	index@(__assertfail)
	.align		4
        /*01e8*/ 	.word	index@(_ZN2at6native13reduce_kernelILi512ELi1ENS0_8ReduceOpIbNS0_14func_wrapper_tIbZNS0_11sum_functorIbbbEclERNS_14TensorIteratorEEUlbbE_EEjbLi4ELi4EEEEEvT1_)
	.align		4
        /*01ec*/ 	.word	index@(__assertfail)
	.align		4
        /*01f0*/ 	.word	index@(_ZN2at6native13reduce_kernelILi256ELi2ENS0_8ReduceOpIbNS0_14func_wrapper_tIbZNS0_11sum_functorIbbbEclERNS_14TensorIteratorEEUlbbE_EEjbLi4ELi4EEEEEvT1_)
	.align		4
        /*01f4*/ 	.word	index@(__assertfail)
	.align		4
        /*01f8*/ 	.word	index@(_ZN2at6native13reduce_kernelILi128ELi4ENS0_8ReduceOpIbNS0_14func_wrapper_tIbZNS0_11sum_functorIbbbEclERNS_14TensorIteratorEEUlbbE_EEjbLi4ELi4EEEEEvT1_)
	.align		4
        /*01fc*/ 	.word	index@(__assertfail)
	.align		4
        /*0200*/ 	.word	index@(_ZN2at6native13reduce_kernelILi512ELi1ENS0_8ReduceOpIN3c107complexIfEENS0_14func_wrapper_tIS5_ZNS0_11sum_functorIS5_S5_S5_EclERNS_14TensorIteratorEEUlS5_S5_E_EEjS5_Li4ELi4EEEEEvT1_)
	.align		4
        /*0204*/ 	.word	index@(__assertfail)
	.align		4
        /*0208*/ 	.word	index@(_ZN2at6native13reduce_kernelILi256ELi2ENS0_8ReduceOpIN3c107complexIfEENS0_14func_wrapper_tIS5_ZNS0_11sum_functorIS5_S5_S5_EclERNS_14TensorIteratorEEUlS5_S5_E_EEjS5_Li4ELi4EEEEEvT1_)
	.align		4
        /*020c*/ 	.word	index@(__assertfail)
	.align		4
        /*0210*/ 	.word	index@(_ZN2at6native13reduce_kernelILi128ELi4ENS0_8ReduceOpIN3c107complexIfEENS0_14func_wrapper_tIS5_ZNS0_11sum_functorIS5_S5_S5_EclERNS_14TensorIteratorEEUlS5_S5_E_EEjS5_Li4ELi4EEEEEvT1_)
	.align		4
        /*0214*/ 	.word	index@(__assertfail)
	.align		4
        /*0218*/ 	.word	index@(_ZN2at6native13reduce_kernelILi256ELi1ENS0_8ReduceOpIN3c107complexIdEENS0_14func_wrapper_tIS5_ZNS0_11sum_functorIS5_S5_S5_EclERNS_14TensorIteratorEEUlS5_S5_E_EEjS5_Li4ELi4EEEEEvT1_)
	.align		4
        /*021c*/ 	.word	index@(__assertfail)
	.align		4
        /*0220*/ 	.word	index@(_ZN2at6native13reduce_kernelILi128ELi2ENS0_8ReduceOpIN3c107complexIdEENS0_14func_wrapper_tIS5_ZNS0_11sum_functorIS5_S5_S5_EclERNS_14TensorIteratorEEUlS5_S5_E_EEjS5_Li4ELi4EEEEEvT1_)
	.align		4
        /*0224*/ 	.word	index@(__assertfail)
	.align		4
        /*0228*/ 	.word	index@(_ZN2at6native13reduce_kernelILi64ELi4ENS0_8ReduceOpIN3c107complexIdEENS0_14func_wrapper_tIS5_ZNS0_11sum_functorIS5_S5_S5_EclERNS_14TensorIteratorEEUlS5_S5_E_EEjS5_Li4ELi4EEEEEvT1_)
	.align		4
        /*022c*/ 	.word	index@(__assertfail)
	.align		4
        /*0230*/ 	.word	index@(_ZN2at6native13reduce_kernelILi512ELi1ENS0_8ReduceOpIfNS0_14func_wrapper_tIfZNS0_11sum_functorIfffEclERNS_14TensorIteratorEEUlffE_EEjfLi4ELi4EEEEEvT1_)
	.align		4
        /*0234*/ 	.word	index@(__assertfail)
	.align		4
        /*0238*/ 	.word	index@(_ZN2at6native13reduce_kernelILi256ELi2ENS0_8ReduceOpIfNS0_14func_wrapper_tIfZNS0_11sum_functorIfffEclERNS_14TensorIteratorEEUlffE_EEjfLi4ELi4EEEEEvT1_)
	.align		4
        /*023c*/ 	.word	index@(__assertfail)
	.align		4
        /*0240*/ 	.word	index@(_ZN2at6native13reduce_kernelILi128ELi4ENS0_8ReduceOpIfNS0_14func_wrapper_tIfZNS0_11sum_functorIfffEclERNS_14TensorIteratorEEUlffE_EEjfLi4ELi4EEEEEvT1_)
	.align		4
        /*0244*/ 	.word	index@(__assertfail)
	.align		4
        /*0248*/ 	.word	index@(_ZN2at6native13reduce_kernelILi512ELi1ENS0_8ReduceOpIdNS0_14func_wrapper_tIdZNS0_11sum_functorIdddEclERNS_14TensorIteratorEEUlddE_EEjdLi4ELi4EEEEEvT1_)
	.align		4
        /*024c*/ 	.word	index@(__assertfail)
	.align		4
        /*0250*/ 	.word	index@(_ZN2at6native13reduce_kernelILi256ELi2ENS0_8ReduceOpIdNS0_14func_wrapper_tIdZNS0_11sum_functorIdddEclERNS_14TensorIteratorEEUlddE_EEjdLi4ELi4EEEEEvT1_)
	.align		4
        /*0254*/ 	.word	index@(__assertfail)
	.align		4
        /*0258*/ 	.word	index@(_ZN2at6native13reduce_kernelILi128ELi4ENS0_8ReduceOpIdNS0_14func_wrapper_tIdZNS0_11sum_functorIdddEclERNS_14TensorIteratorEEUlddE_EEjdLi4ELi4EEEEEvT1_)
	.align		4
        /*025c*/ 	.word	index@(__assertfail)
	.align		4
        /*0260*/ 	.word	index@(_ZN2at6native13reduce_kernelILi512ELi1ENS0_8ReduceOpIsNS0_14func_wrapper_tIsZNS0_11sum_functorIsssEclERNS_14TensorIteratorEEUlssE_EEjsLi4ELi8EEEEEvT1_)
	.align		4
        /*0264*/ 	.word	index@(__assertfail)
	.align		4
        /*0268*/ 	.word	index@(_ZN2at6native13reduce_kernelILi256ELi2ENS0_8ReduceOpIsNS0_14func_wrapper_tIsZNS0_11sum_functorIsssEclERNS_14TensorIteratorEEUlssE_EEjsLi4ELi8EEEEEvT1_)
	.align		4
        /*026c*/ 	.word	index@(__assertfail)
	.align		4
        /*0270*/ 	.word	index@(_ZN2at6native13reduce_kernelILi128ELi4ENS0_8ReduceOpIsNS0_14func_wrapper_tIsZNS0_11sum_functorIsssEclERNS_14TensorIteratorEEUlssE_EEjsLi4ELi8EEEEEvT1_)
	.align		4
        /*0274*/ 	.word	index@(__assertfail)
	.align		4
        /*0278*/ 	.word	index@(_ZN2at6native13reduce_kernelILi512ELi1ENS0_8ReduceOpIlNS0_14func_wrapper_tIlZNS0_11sum_functorIlllEclERNS_14TensorIteratorEEUlllE_EEjlLi4ELi4EEEEEvT1_)
	.align		4
        /*027c*/ 	.word	index@(__assertfail)
	.align		4
        /*0280*/ 	.word	index@(_ZN2at6native13reduce_kernelILi256ELi2ENS0_8ReduceOpIlNS0_14func_wrapper_tIlZNS0_11sum_functorIlllEclERNS_14TensorIteratorEEUlllE_EEjlLi4ELi4EEEEEvT1_)
	.align		4
        /*0284*/ 	.word	index@(__assertfail)
	.align		4
        /*0288*/ 	.word	index@(_ZN2at6native13reduce_kernelILi128ELi4ENS0_8ReduceOpIlNS0_14func_wrapper_tIlZNS0_11sum_functorIlllEclERNS_14TensorIteratorEEUlllE_EEjlLi4ELi4EEEEEvT1_)
	.align		4
        /*028c*/ 	.word	index@(__assertfail)
	.align		4
        /*0290*/ 	.word	index@(_ZN2at6native13reduce_kernelILi512ELi1ENS0_8ReduceOpIiNS0_14func_wrapper_tIiZNS0_11sum_functorIiiiEclERNS_14TensorIteratorEEUliiE_EEjiLi4ELi4EEEEEvT1_)
	.align		4
        /*0294*/ 	.word	index@(__assertfail)
	.align		4
        /*0298*/ 	.word	index@(_ZN2at6native13reduce_kernelILi256ELi2ENS0_8ReduceOpIiNS0_14func_wrapper_tIiZNS0_11sum_functorIiiiEclERNS_14TensorIteratorEEUliiE_EEjiLi4ELi4EEEEEvT1_)
	.align		4
        /*029c*/ 	.word	index@(__assertfail)
	.align		4
        /*02a0*/ 	.word	index@(_ZN2at6native13reduce_kernelILi128ELi4ENS0_8ReduceOpIiNS0_14func_wrapper_tIiZNS0_11sum_functorIiiiEclERNS_14TensorIteratorEEUliiE_EEjiLi4ELi4EEEEEvT1_)
	.align		4
        /*02a4*/ 	.word	index@(__assertfail)
	.align		4
        /*02a8*/ 	.word	index@(_ZN2at6native13reduce_kernelILi512ELi1ENS0_8ReduceOpIaNS0_14func_wrapper_tIaZNS0_11sum_functorIaaaEclERNS_14TensorIteratorEEUlaaE_EEjaLi4ELi4EEEEEvT1_)
	.align		4
        /*02ac*/ 	.word	index@(__assertfail)
	.align		4
        /*02b0*/ 	.word	index@(_ZN2at6native13reduce_kernelILi256ELi2ENS0_8ReduceOpIaNS0_14func_wrapper_tIaZNS0_11sum_functorIaaaEclERNS_14TensorIteratorEEUlaaE_EEjaLi4ELi4EEEEEvT1_)
	.align		4
        /*02b4*/ 	.word	index@(__assertfail)
	.align		4
        /*02b8*/ 	.word	index@(_ZN2at6native13reduce_kernelILi128ELi4ENS0_8ReduceOpIaNS0_14func_wrapper_tIaZNS0_11sum_functorIaaaEclERNS_14TensorIteratorEEUlaaE_EEjaLi4ELi4EEEEEvT1_)
	.align		4
        /*02bc*/ 	.word	index@(__assertfail)
	.align		4
        /*02c0*/ 	.word	index@(_ZN2at6native13reduce_kernelILi512ELi1ENS0_8ReduceOpIhNS0_14func_wrapper_tIhZNS0_11sum_functorIhhhEclERNS_14TensorIteratorEEUlhhE_EEjhLi4ELi4EEEEEvT1_)
	.align		4
        /*02c4*/ 	.word	index@(__assertfail)
	.align		4
        /*02c8*/ 	.word	index@(_ZN2at6native13reduce_kernelILi256ELi2ENS0_8ReduceOpIhNS0_14func_wrapper_tIhZNS0_11sum_functorIhhhEclERNS_14TensorIteratorEEUlhhE_EEjhLi4ELi4EEEEEvT1_)
	.align		4
        /*02cc*/ 	.word	index@(__assertfail)
	.align		4
        /*02d0*/ 	.word	index@(_ZN2at6native13reduce_kernelILi128ELi4ENS0_8ReduceOpIhNS0_14func_wrapper_tIhZNS0_11sum_functorIhhhEclERNS_14TensorIteratorEEUlhhE_EEjhLi4ELi4EEEEEvT1_)
	.align		4
        /*02d4*/ 	.word	index@(__assertfail)
	.align		4
        /*02d8*/ 	.word	index@(_ZN2at6native13reduce_kernelILi512ELi1ENS0_8ReduceOpIbNS0_14func_wrapper_tIbZNS0_12prod_functorIbbbEclERNS_14TensorIteratorEEUlbbE_EEjbLi4ELi4EEEEEvT1_)
	.align		4
        /*02dc*/ 	.word	index@(__assertfail)
	.align		4
        /*02e0*/ 	.word	index@(_ZN2at6native13reduce_kernelILi256ELi2ENS0_8ReduceOpIbNS0_14func_wrapper_tIbZNS0_12prod_functorIbbbEclERNS_14TensorIteratorEEUlbbE_EEjbLi4ELi4EEEEEvT1_)
	.align		4
        /*02e4*/ 	.word	index@(__assertfail)
	.align		4
        /*02e8*/ 	.word	index@(_ZN2at6native13reduce_kernelILi128ELi4ENS0_8ReduceOpIbNS0_14func_wrapper_tIbZNS0_12prod_functorIbbbEclERNS_14TensorIteratorEEUlbbE_EEjbLi4ELi4EEEEEvT1_)
	.align		4
        /*02ec*/ 	.word	index@(__assertfail)
	.align		4
        /*02f0*/ 	.word	0x00000000
	.align		4
        /*02f4*/ 	.word	0xfffffffe
	.align		4
        /*02f8*/ 	.word	0x00000000
	.align		4
        /*02fc*/ 	.word	0xfffffffd
	.align		4
        /*0300*/ 	.word	0x00000000
	.align		4
        /*0304*/ 	.word	0xfffffffc


//--------------------- .nv.constant4             --------------------------
	.section	.nv.constant4,"a",@progbits
	.align	8
	.align		8
.nv.constant4:
        /*0000*/ 	.dword	__assertfail
	.align		8
        /*0008*/ 	.dword	__unnamed_1
	.align		8
        /*0010*/ 	.dword	__unnamed_2
	.align		8
        /*0018*/ 	.dword	__unnamed_3
	.align		8
        /*0020*/ 	.dword	__unnamed_4
	.align		8
        /*0028*/ 	.dword	__unnamed_5
	.align		8
        /*0030*/ 	.dword	__unnamed_6
	.align		8
        /*0038*/ 	.dword	__unnamed_7
	.align		8
        /*0040*/ 	.dword	__unnamed_8
	.align		8
        /*0048*/ 	.dword	__unnamed_9
	.align		8
        /*0050*/ 	.dword	__unnamed_10
	.align		8
        /*0058*/ 	.dword	__unnamed_11
	.align		8
        /*0060*/ 	.dword	__unnamed_12
	.align		8
        /*0068*/ 	.dword	__unnamed_13
	.align		8
        /*0070*/ 	.dword	__unnamed_14
	.align		8
        /*0078*/ 	.dword	__unnamed_15
	.align		8
        /*0080*/ 	.dword	__unnamed_16
	.align		8
        /*0088*/ 	.dword	__unnamed_17
	.align		8
        /*0090*/ 	.dword	__unnamed_18
	.align		8
        /*0098*/ 	.dword	__unnamed_19
	.align		8
        /*00a0*/ 	.dword	__unnamed_20
	.align		8
        /*00a8*/ 	.dword	__unnamed_21
	.align		8
        /*00b0*/ 	.dword	__unnamed_22
	.align		8
        /*00b8*/ 	.dword	__unnamed_23
	.align		8
        /*00c0*/ 	.dword	__unnamed_24
	.align		8
        /*00c8*/ 	.dword	__unnamed_25
	.align		8
        /*00d0*/ 	.dword	__unnamed_26
	.align		8
        /*00d8*/ 	.dword	__unnamed_27
	.align		8
        /*00e0*/ 	.dword	__unnamed_28
	.align		8
        /*00e8*/ 	.dword	__unnamed_29
	.align		8
        /*00f0*/ 	.dword	__unnamed_30
	.align		8
        /*00f8*/ 	.dword	__unnamed_31
	.align		8
        /*0100*/ 	.dword	__unnamed_32
	.align		8
        /*0108*/ 	.dword	__unnamed_33
	.align		8
        /*0110*/ 	.dword	__unnamed_34
	.align		8
        /*0118*/ 	.dword	__unnamed_35
	.align		8
        /*0120*/ 	.dword	__unnamed_36
	.align		8
        /*0128*/ 	.dword	__unnamed_37
	.align		8
        /*0130*/ 	.dword	__unnamed_38
	.align		8
        /*0138*/ 	.dword	__unnamed_39
	.align		8
        /*0140*/ 	.dword	__unnamed_40
	.align		8
        /*0148*/ 	.dword	__unnamed_41
	.align		8
        /*0150*/ 	.dword	__unnamed_42
	.align		8
        /*0158*/ 	.dword	__unnamed_43
	.align		8
        /*0160*/ 	.dword	__unnamed_44
	.align		8
        /*0168*/ 	.dword	__unnamed_45
	.align		8
        /*0170*/ 	.dword	__unnamed_46
	.align		8
        /*0178*/ 	.dword	__unnamed_47
	.align		8
        /*0180*/ 	.dword	__unnamed_48
	.align		8
        /*0188*/ 	.dword	__unnamed_49
	.align		8
        /*0190*/ 	.dword	__unnamed_50
	.align		8
        /*0198*/ 	.dword	__unnamed_51
	.align		8
        /*01a0*/ 	.dword	__unnamed_52
	.align		8
        /*01a8*/ 	.dword	__unnamed_53
	.align		8
        /*01b0*/ 	.dword	__unnamed_54
	.align		8
        /*01b8*/ 	.dword	__unnamed_55
	.align		8
        /*01c0*/ 	.dword	__unnamed_56
	.align		8
        /*01c8*/ 	.dword	__unnamed_57
	.align		8
        /*01d0*/ 	.dword	__unnamed_58
	.align		8
        /*01d8*/ 	.dword	__unnamed_59
	.align		8
        /*01e0*/ 	.dword	__unnamed_60
	.align		8
        /*01e8*/ 	.dword	__unnamed_61
	.align		8
        /*01f0*/ 	.dword	__unnamed_62
	.align		8
        /*01f8*/ 	.dword	__unnamed_63
	.align		8
        /*0200*/ 	.dword	__unnamed_64
	.align		8
        /*0208*/ 	.dword	__unnamed_65
	.align		8
        /*0210*/ 	.dword	__unnamed_66
	.align		8
        /*0218*/ 	.dword	__unnamed_67
	.align		8
        /*0220*/ 	.dword	__unnamed_68
	.align		8
        /*0228*/ 	.dword	__unnamed_69
	.align		8
        /*0230*/ 	.dword	__unnamed_70
	.align		8
        /*0238*/ 	.dword	__unnamed_71
	.align		8
        /*0240*/ 	.dword	__unnamed_72
	.align		8
        /*0248*/ 	.dword	__unnamed_73
	.align		8
        /*0250*/ 	.dword	__unnamed_74
	.align		8
        /*0258*/ 	.dword	__unnamed_75
	.align		8
        /*0260*/ 	.dword	__unnamed_76
	.align		8
        /*0268*/ 	.dword	__unnamed_77
	.align		8
        /*0270*/ 	.dword	__unnamed_78
	.align		8
        /*0278*/ 	.dword	__unnamed_79
	.align		8
        /*0280*/ 	.dword	__unnamed_80
	.align		8
        /*0288*/ 	.dword	__unnamed_81
	.align		8
        /*0290*/ 	.dword	__unnamed_82
	.align		8
        /*0298*/ 	.dword	__unnamed_83
	.align		8
        /*02a0*/ 	.dword	__unnamed_84
	.align		8
        /*02a8*/ 	.dword	__unnamed_85
	.align		8
        /*02b0*/ 	.dword	__unnamed_86
	.align		8
        /*02b8*/ 	.dword	__unnamed_87
	.align		8
        /*02c0*/ 	.dword	__unnamed_88
	.align		8
        /*02c8*/ 	.dword	__unnamed_89
	.align		8
        /*02d0*/ 	.dword	__unnamed_90
	.align		8
        /*02d8*/ 	.dword	__unnamed_91
	.align		8
        /*02e0*/ 	.dword	__unnamed_92
	.align		8
        /*02e8*/ 	.dword	__unnamed_93
	.align		8
        /*02f0*/ 	.dword	__unnamed_94
	.align		8
        /*02f8*/ 	.dword	__unnamed_95
	.align		8
        /*0300*/ 	.dword	__unnamed_96
	.align		8
        /*0308*/ 	.dword	__unnamed_97
	.align		8
        /*0310*/ 	.dword	__unnamed_98
	.align		8
        /*0318*/ 	.dword	__unnamed_99
	.align		8
        /*0320*/ 	.dword	__unnamed_100
	.align		8
        /*0328*/ 	.dword	__unnamed_101
	.align		8
        /*0330*/ 	.dword	__unnamed_102
	.align		8
        /*0338*/ 	.dword	__unnamed_103
	.align		8
        /*0340*/ 	.dword	__unnamed_104
	.align		8
        /*0348*/ 	.dword	__unnamed_105
	.align		8
        /*0350*/ 	.dword	__unnamed_106
	.align		8
        /*0358*/ 	.dword	__unnamed_107
	.align		8
        /*0360*/ 	.dword	__unnamed_108
	.align		8
        /*0368*/ 	.dword	__unnamed_109
	.align		8
        /*0370*/ 	.dword	__unnamed_110
	.align		8
        /*0378*/ 	.dword	__unnamed_111
	.align		8
        /*0380*/ 	.dword	__unnamed_112
	.align		8
        /*0388*/ 	.dword	__unnamed_113
	.align		8
        /*0390*/ 	.dword	__unnamed_114
	.align		8
        /*0398*/ 	.dword	__unnamed_115
	.align		8
        /*03a0*/ 	.dword	__unnamed_116
	.align		8
        /*03a8*/ 	.dword	__unnamed_117
	.align		8
        /*03b0*/ 	.dword	__unnamed_118
	.align		8
        /*03b8*/ 	.dword	__unnamed_119
	.align		8
        /*03c0*/ 	.dword	__unnamed_120
	.align		8
        /*03c8*/ 	.dword	__unnamed_121
	.align		8
        /*03d0*/ 	.dword	__unnamed_122
	.align		8
        /*03d8*/ 	.dword	__unnamed_123
	.align		8
        /*03e0*/ 	.dword	__unnamed_124
	.align		8
        /*03e8*/ 	.dword	__unnamed_125
	.align		8
        /*03f0*/ 	.dword	__unnamed_126
	.align		8
        /*03f8*/ 	.dword	__unnamed_127
	.align		8
        /*0400*/ 	.dword	__unnamed_128
	.align		8
        /*0408*/ 	.dword	__unnamed_129
	.align		8
        /*0410*/ 	.dword	__unnamed_130
	.align		8
        /*0418*/ 	.dword	__unnamed_131
	.align		8
        /*0420*/ 	.dword	__unnamed_132
	.align		8
        /*0428*/ 	.dword	__unnamed_133
	.align		8
        /*0430*/ 	.dword	__unnamed_134
	.align		8
        /*0438*/ 	.dword	__unnamed_135
	.align		8
        /*0440*/ 	.dword	__unnamed_136
	.align		8
        /*0448*/ 	.dword	__unnamed_137
	.align		8
        /*0450*/ 	.dword	__unnamed_138
	.align		8
        /*0458*/ 	.dword	__unnamed_139
	.align		8
        /*0460*/ 	.dword	__unnamed_140
	.align		8
        /*0468*/ 	.dword	__unnamed_141
	.align		8
        /*0470*/ 	.dword	__unnamed_142
	.align		8
        /*0478*/ 	.dword	__unnamed_143
	.align		8
        /*0480*/ 	.dword	__unnamed_144
	.align		8
        /*0488*/ 	.dword	__unnamed_145
	.align		8
        /*0490*/ 	.dword	__unnamed_146
	.align		8
        /*0498*/ 	.dword	__unnamed_147
	.align		8
        /*04a0*/ 	.dword	__unnamed_148
	.align		8
        /*04a8*/ 	.dword	__unnamed_149
	.align		8
        /*04b0*/ 	.dword	__unnamed_150
	.align		8
        /*04b8*/ 	.dword	__unnamed_151
	.align		8
        /*04c0*/ 	.dword	__unnamed_152
	.align		8
        /*04c8*/ 	.dword	__unnamed_153
	.align		8
        /*04d0*/ 	.dword	__unnamed_154
	.align		8
        /*04d8*/ 	.dword	__unnamed_155
	.align		8
        /*04e0*/ 	.dword	__unnamed_156
	.align		8
        /*04e8*/ 	.dword	__unnamed_157
	.align		8
        /*04f0*/ 	.dword	__unnamed_158
	.align		8
        /*04f8*/ 	.dword	__unnamed_159
	.align		8
        /*0500*/ 	.dword	__unnamed_160
	.align		8
        /*0508*/ 	.dword	__unnamed_161
	.align		8
        /*0510*/ 	.dword	__unnamed_162
	.align		8
        /*0518*/ 	.dword	__unnamed_163
	.align		8
        /*0520*/ 	.dword	__unnamed_164
	.align		8
        /*0528*/ 	.dword	__unnamed_165
	.align		8
        /*0530*/ 	.dword	__unnamed_166
	.align		8
        /*0538*/ 	.dword	__unnamed_167
	.align		8
        /*0540*/ 	.dword	__unnamed_168
	.align		8
        /*0548*/ 	.dword	__unnamed_169
	.align		8
        /*0550*/ 	.dword	__unnamed_170
	.align		8
        /*0558*/ 	.dword	__unnamed_171
	.align		8
        /*0560*/ 	.dword	__unnamed_172
	.align		8
        /*0568*/ 	.dword	__unnamed_173
	.align		8
        /*0570*/ 	.dword	__unnamed_174
	.align		8
        /*0578*/ 	.dword	__unnamed_175
	.align		8
        /*0580*/ 	.dword	__unnamed_176
	.align		8
        /*0588*/ 	.dword	__unnamed_177
	.align		8
        /*0590*/ 	.dword	__unnamed_178
	.align		8
        /*0598*/ 	.dword	__unnamed_179
	.align		8
        /*05a0*/ 	.dword	__unnamed_180
	.align		8
        /*05a8*/ 	.dword	__unnamed_181
	.align		8
        /*05b0*/ 	.dword	__unnamed_182
	.align		8
        /*05b8*/ 	.dword	__unnamed_183
	.align		8
        /*05c0*/ 	.dword	__unnamed_184
	.align		8
        /*05c8*/ 	.dword	__unnamed_185
	.align		8
        /*05d0*/ 	.dword	__unnamed_186
	.align		8
        /*05d8*/ 	.dword	__unnamed_187
	.align		8
        /*05e0*/ 	.dword	__unnamed_188
	.align		8
        /*05e8*/ 	.dword	__unnamed_189
	.align		8
        /*05f0*/ 	.dword	__unnamed_190
	.align		8
        /*05f8*/ 	.dword	__unnamed_191
	.align		8
        /*0600*/ 	.dword	__unnamed_192
	.align		8
        /*0608*/ 	.dword	__unnamed_193
	.align		8
        /*0610*/ 	.dword	__unnamed_194
	.align		8
        /*0618*/ 	.dword	__unnamed_195
	.align		8
        /*0620*/ 	.dword	__unnamed_196
	.align		8
        /*0628*/ 	.dword	__unnamed_197
	.align		8
        /*0630*/ 	.dword	__unnamed_198
	.align		8
        /*0638*/ 	.dword	__unnamed_199
	.align		8
        /*0640*/ 	.dword	__unnamed_200
	.align		8
        /*0648*/ 	.dword	__unnamed_201
	.align		8
        /*0650*/ 	.dword	__unnamed_202
	.align		8
        /*0658*/ 	.dword	__unnamed_203
	.align		8
        /*0660*/ 	.dword	__unnamed_204
	.align		8
        /*0668*/ 	.dword	__unnamed_205
	.align		8
        /*0670*/ 	.dword	__unnamed_206
	.align		8
        /*0678*/ 	.dword	__unnamed_207
	.align		8
        /*0680*/ 	.dword	__unnamed_208
	.align		8
        /*0688*/ 	.dword	__unnamed_209
	.align		8
        /*0690*/ 	.dword	__unnamed_210
	.align		8
        /*0698*/ 	.dword	__unnamed_211
	.align		8
        /*06a0*/ 	.dword	__unnamed_212
	.align		8
        /*06a8*/ 	.dword	__unnamed_213
	.align		8
        /*06b0*/ 	.dword	__unnamed_214
	.align		8
        /*06b8*/ 	.dword	__unnamed_215
	.align		8
        /*06c0*/ 	.dword	__unnamed_216
	.align		8
        /*06c8*/ 	.dword	__unnamed_217
	.align		8
        /*06d0*/ 	.dword	_ZN58_INTERNAL_1d2fb0ed_22_ReduceSumProdKernel_cu_f5210f67_36164cuda3std3__45__cpo5beginE
	.align		8
        /*06d8*/ 	.dword	_ZN58_INTERNAL_1d2fb0ed_22_ReduceSumProdKernel_cu_f5210f67_36164cuda3std3__45__cpo3endE
	.align		8
        /*06e0*/ 	.dword	_ZN58_INTERNAL_1d2fb0ed_22_ReduceSumProdKernel_cu_f5210f67_36164cuda3std3__45__cpo6cbeginE
	.align		8
        /*06e8*/ 	.dword	_ZN58_INTERNAL_1d2fb0ed_22_ReduceSumProdKernel_cu_f5210f67_36164cuda3std3__45__cpo4cendE
	.align		8
        /*06f0*/ 	.dword	_ZN58_INTERNAL_1d2fb0ed_22_ReduceSumProdKernel_cu_f5210f67_36164cuda3std3__45__cpo6rbeginE
	.align		8
        /*06f8*/ 	.dword	_ZN58_INTERNAL_1d2fb0ed_22_ReduceSumProdKernel_cu_f5210f67_36164cuda3std3__45__cpo4rendE
	.align		8
        /*0700*/ 	.dword	_ZN58_INTERNAL_1d2fb0ed_22_ReduceSumProdKernel_cu_f5210f67_36164cuda3std3__45__cpo7crbeginE
	.align		8
        /*0708*/ 	.dword	_ZN58_INTERNAL_1d2fb0ed_22_ReduceSumProdKernel_cu_f5210f67_36164cuda3std3__45__cpo5crendE
	.align		8
        /*0710*/ 	.dword	_ZN58_INTERNAL_1d2fb0ed_22_ReduceSumProdKernel_cu_f5210f67_36164cuda3std3__460_GLOBAL__N__1d2fb0ed_22_ReduceSumProdKernel_cu_f5210f67_36166ignoreE
	.align		8
        /*0718*/ 	.dword	_ZN58_INTERNAL_1d2fb0ed_22_ReduceSumProdKernel_cu_f5210f67_36164cuda3std3__419piecewise_constructE
	.align		8
        /*0720*/ 	.dword	_ZN58_INTERNAL_1d2fb0ed_22_ReduceSumProdKernel_cu_f5210f67_36164cuda3std3__48in_placeE
	.align		8
        /*0728*/ 	.dword	_ZN58_INTERNAL_1d2fb0ed_22_ReduceSumProdKernel_cu_f5210f67_36164cuda3std3__420unreachable_sentinelE
	.align		8
        /*0730*/ 	.dword	_ZN58_INTERNAL_1d2fb0ed_22_ReduceSumProdKernel_cu_f5210f67_36164cuda3std6ranges3__45__cpo4swapE
	.align		8
        /*0738*/ 	.dword	_ZN58_INTERNAL_1d2fb0ed_22_ReduceSumProdKernel_cu_f5210f67_36164cuda3std6ranges3__45__cpo9iter_moveE
	.align		8
        /*0740*/ 	.dword	_ZN58_INTERNAL_1d2fb0ed_22_ReduceSumProdKernel_cu_f5210f67_36164cuda3std6ranges3__45__cpo5beginE
	.align		8
        /*0748*/ 	.dword	_ZN58_INTERNAL_1d2fb0ed_22_ReduceSumProdKernel_cu_f5210f67_36164cuda3std6ranges3__45__cpo3endE
	.align		8
        /*0750*/ 	.dword	_ZN58_INTERNAL_1d2fb0ed_22_ReduceSumProdKernel_cu_f5210f67_36164cuda3std6ranges3__45__cpo6cbeginE
	.align		8
        /*0758*/ 	.dword	_ZN58_INTERNAL_1d2fb0ed_22_ReduceSumProdKernel_cu_f5210f67_36164cuda3std6ranges3__45__cpo4cendE
	.align		8
        /*0760*/ 	.dword	_ZN58_INTERNAL_1d2fb0ed_22_ReduceSumProdKernel_cu_f5210f67_36164cuda3std6ranges3__45__cpo7advanceE
	.align		8
        /*0768*/ 	.dword	_ZN58_INTERNAL_1d2fb0ed_22_ReduceSumProdKernel_cu_f5210f67_36164cuda3std6ranges3__45__cpo9iter_swapE
	.align		8
        /*0770*/ 	.dword	_ZN58_INTERNAL_1d2fb0ed_22_ReduceSumProdKernel_cu_f5210f67_36164cuda3std6ranges3__45__cpo4nextE
	.align		8
        /*0778*/ 	.dword	_ZN58_INTERNAL_1d2fb0ed_22_ReduceSumProdKernel_cu_f5210f67_36164cuda3std6ranges3__45__cpo4prevE
	.align		8
        /*0780*/ 	.dword	_ZN58_INTERNAL_1d2fb0ed_22_ReduceSumProdKernel_cu_f5210f67_36164cuda3std6ranges3__45__cpo4dataE
	.align		8
        /*0788*/ 	.dword	_ZN58_INTERNAL_1d2fb0ed_22_ReduceSumProdKernel_cu_f5210f67_36164cuda3std6ranges3__45__cpo5cdataE
	.align		8
        /*0790*/ 	.dword	_ZN58_INTERNAL_1d2fb0ed_22_ReduceSumProdKernel_cu_f5210f67_36164cuda3std6ranges3__45__cpo4sizeE
	.align		8
        /*0798*/ 	.dword	_ZN58_INTERNAL_1d2fb0ed_22_ReduceSumProdKernel_cu_f5210f67_36164cuda3std6ranges3__45__cpo5ssizeE
	.align		8
        /*07a0*/ 	.dword	_ZN58_INTERNAL_1d2fb0ed_22_ReduceSumProdKernel_cu_f5210f67_36164cuda3std6ranges3__45__cpo8distanceE
	.align		8
        /*07a8*/ 	.dword	_ZN58_INTERNAL_1d2fb0ed_22_ReduceSumProdKernel_cu_f5210f67_36166thrust23THRUST_300001_SM_900_NS6system6detail10sequential3seqE
	.align		8
        /*07b0*/ 	.dword	$str$8
	.align		8
        /*07b8*/ 	.dword	$str$9
	.align		8
        /*07c0*/ 	.dword	$str$10
	.align		8
        /*07c8*/ 	.dword	$str$11
	.align		8
        /*07d0*/ 	.dword	$str$12


//--------------------- .text._ZN2at6native13reduce_kernelILi512ELi1ENS0_8ReduceOpIbNS0_14func_wrapper_tImZNS0_15xor_sum_functorIbvEclERNS_14TensorIteratorEEUlbbE_EEjmLi4ELi4EEEEEvT1_ --------------------------
	.section	.text._ZN2at6native13reduce_kernelILi512ELi1ENS0_8ReduceOpIbNS0_14func_wrapper_tImZNS0_15xor_sum_functorIbvEclERNS_14TensorIteratorEEUlbbE_EEjmLi4ELi4EEEEEvT1_,"ax",@progbits
	.align	128
        .global         _ZN2at6native13reduce_kernelILi512ELi1ENS0_8ReduceOpIbNS0_14func_wrapper_tImZNS0_15xor_sum_functorIbvEclERNS_14TensorIteratorEEUlbbE_EEjmLi4ELi4EEEEEvT1_
        .type           _ZN2at6native13reduce_kernelILi512ELi1ENS0_8ReduceOpIbNS0_14func_wrapper_tImZNS0_15xor_sum_functorIbvEclERNS_14TensorIteratorEEUlbbE_EEjmLi4ELi4EEEEEvT1_,@function
        .size           _ZN2at6native13reduce_kernelILi512ELi1ENS0_8ReduceOpIbNS0_14func_wrapper_tImZNS0_15xor_sum_functorIbvEclERNS_14TensorIteratorEEUlbbE_EEjmLi4ELi4EEEEEvT1_,(.L_x_9806 - _ZN2at6native13reduce_kernelILi512ELi1ENS0_8ReduceOpIbNS0_14func_wrapper_tImZNS0_15xor_sum_functorIbvEclERNS_14TensorIteratorEEUlbbE_EEjmLi4ELi4EEEEEvT1_)
        .other          _ZN2at6native13reduce_kernelILi512ELi1ENS0_8ReduceOpIbNS0_14func_wrapper_tImZNS0_15xor_sum_functorIbvEclERNS_14TensorIteratorEEUlbbE_EEjmLi4ELi4EEEEEvT1_,@"STO_CUDA_ENTRY STV_DEFAULT"
_ZN2at6native13reduce_kernelILi512ELi1ENS0_8ReduceOpIbNS0_14func_wrapper_tImZNS0_15xor_sum_functorIbvEclERNS_14TensorIteratorEEUlbbE_EEjmLi4ELi4EEEEEvT1_:
.text._ZN2at6native13reduce_kernelILi512ELi1ENS0_8ReduceOpIbNS0_14func_wrapper_tImZNS0_15xor_sum_functorIbvEclERNS_14TensorIteratorEEUlbbE_EEjmLi4ELi4EEEEEvT1_:
[----:B------:R-:W0:Y:S08]  /*0000*/  LDC R1, c[0x0][0x28] ;  /* 0x00000a00ff017b82 */ /* 0x000e300000000800 */
[----:B------:R-:W1:Y:S01]  /*0010*/  LDC R0, c[0x0][0x3e8] ;  /* 0x0000fa00ff007b82 */ /* 0x000e620000000800 */
[----:B------:R-:W2:Y:S01]  /*0020*/  S2R R2, SR_TID.X ;  /* 0x0000000000027919 */ /* 0x000ea20000002100 */
[----:B------:R-:W-:Y:S01]  /*0030*/  IMAD.MOV.U32 R5, RZ, RZ, RZ ;  /* 0x000000ffff057224 */ /* 0x000fe200078e00ff */
[----:B-1----:R-:W-:-:S13]  /*0040*/  ISETP.NE.AND P0, PT, R0, RZ, PT ;  /* 0x000000ff0000720c */ /* 0x002fda0003f05270 */
[----:B0-2---:R-:W-:Y:S05]  /*0050*/  @!P0 BRA `(.L_x_0) ;  /* 0x0000001000608947 */ /* 0x005fea0003800000 */
[----:B------:R-:W0:Y:S01]  /*0060*/  S2R R4, SR_TID.Y ;  /* 0x0000000000047919 */ /* 0x000e220000002200 */
[----:B------:R-:W1:Y:S01]  /*0070*/  S2UR UR4, SR_CTAID.X ;  /* 0x00000000000479c3 */ /* 0x000e620000002500 */
[----:B------:R-:W-:Y:S01]  /*0080*/  ULDC.64 UR6, c[0x0][0x238] ;  /* 0x00008e0000067ab9 */ /* 0x000fe20000000a00 */
[----:B------:R-:W-:Y:S01]  /*0090*/  ISETP.NE.AND P0, PT, R0, 0x1, PT ;  /* 0x000000010000780c */ /* 0x000fe20003f05270 */
[----:B------:R-:W-:-:S05]  /*00a0*/  IMAD R3, R2, UR6, RZ ;  /* 0x0000000602037c24 */ /* 0x000fca000f8e02ff */
[----:B------:R-:W1:Y:S01]  /*00b0*/  LDC R6, c[0x0][0x224] ;  /* 0x00008900ff067b82 */ /* 0x000e620000000800 */
[----:B0-----:R-:W-:Y:S02]  /*00c0*/  IMAD R3, R4, UR7, R3 ;  /* 0x0000000704037c24 */ /* 0x001fe4000f8e0203 */
[----:B------:R-:W-:Y:S02]  /*00d0*/  IMAD.MOV.U32 R4, RZ, RZ, RZ ;  /* 0x000000ffff047224 */ /* 0x000fe400078e00ff */
[----:B-1----:R-:W-:Y:S01]  /*00e0*/  IMAD R5, R6, UR4, R3 ;  /* 0x0000000406057c24 */ /* 0x002fe2000f8e0203 */
[----:B------:R-:W-:-:S03]  /*00f0*/  ULDC.64 UR4, c[0x0][0x3f0] ;  /* 0x0000fc0000047ab9 */ /* 0x000fc60000000a00 */
[----:B------:R-:W-:Y:S01]  /*0100*/  IMAD.HI.U32 R6, R5, UR4, R4 ;  /* 0x0000000405067c27 */ /* 0x000fe2000f8e0004 */
[----:B------:R-:W-:-:S04]  /*0110*/  ULDC UR4, c[0x0][0x3ec] ;  /* 0x0000fb0000047ab9 */ /* 0x000fc80000000800 */
[----:B------:R-:W-:-:S04]  /*0120*/  SHF.R.U32.HI R7, RZ, UR5, R6 ;  /* 0x00000005ff077c19 */ /* 0x000fc80008011606 */
[----:B------:R-:W-:-:S05]  /*0130*/  IADD3 R3, -R7, RZ, RZ ;  /* 0x000000ff07037210 */ /* 0x000fca0007ffe1ff */
[----:B------:R-:W-:Y:S01]  /*0140*/  IMAD R5, R3, UR4, R5 ;  /* 0x0000000403057c24 */ /* 0x000fe2000f8e0205 */
[----:B------:R-:W-:-:S03]  /*0150*/  ULDC UR4, c[0x0][0x51c] ;  /* 0x0001470000047ab9 */ /* 0x000fc60000000800 */
[----:B------:R-:W-:Y:S01]  /*0160*/  IMAD R5, R5, UR4, RZ ;  /* 0x0000000405057c24 */ /* 0x000fe2000f8e02ff */
[----:B------:R-:W-:Y:S06]  /*0170*/  @!P0 BRA `(.L_x_0) ;  /* 0x0000001000188947 */ /* 0x000fec0003800000 */
[----:B------:R-:W-:Y:S01]  /*0180*/  IMAD.MOV.U32 R6, RZ, RZ, RZ ;  /* 0x000000ffff067224 */ /* 0x000fe200078e00ff */
[----:B------:R-:W-:Y:S01]  /*0190*/  ULDC.64 UR6, c[0x0][0x3f8] ;  /* 0x0000fe0000067ab9 */ /* 0x000fe20000000a00 */
[----:B------:R-:W-:Y:S01]  /*01a0*/  ULDC UR4, c[0x0][0x400] ;  /* 0x0001000000047ab9 */ /* 0x000fe20000000800 */
[----:B------:R-:W-:Y:S01]  /*01b0*/  ISETP.NE.AND P0, PT, R0, 0x2, PT ;  /* 0x000000020000780c */ /* 0x000fe20003f05270 */
[----:B------:R-:W-:-:S05]  /*01c0*/  IMAD.HI.U32 R8, R7, UR7, R6 ;  /* 0x0000000707087c27 */ /* 0x000fca000f8e0006 */
[----:B------:R-:W-:Y:S01]  /*01d0*/  SHF.R.U32.HI R9, RZ, UR4, R8 ;  /* 0x00000004ff097c19 */ /* 0x000fe20008011608 */
[----:B------:R-:W-:-:S04]  /*01e0*/  ULDC UR4, c[0x0][0x524] ;  /* 0x0001490000047ab9 */ /* 0x000fc80000000800 */
[----:B------:R-:W-:-:S04]  /*01f0*/  IMAD.MOV R6, RZ, RZ, -R9 ;  /* 0x000000ffff067224 */ /* 0x000fc800078e0a09 */
[----:B------:R-:W-:-:S04]  /*0200*/  IMAD R6, R6, UR6, R7 ;  /* 0x0000000606067c24 */ /* 0x000fc8000f8e0207 */
[----:B------:R-:W-:Y:S01]  /*0210*/  IMAD R5, R6, UR4, R5 ;  /* 0x0000000406057c24 */ /* 0x000fe2000f8e0205 */
[----:B------:R-:W-:Y:S06]  /*0220*/  @!P0 BRA `(.L_x_0) ;  /* 0x0000000c00ec8947 */ /* 0x000fec0003800000 */
[----:B------:R-:W-:Y:S01]  /*0230*/  HFMA2.MMA R8, -RZ, RZ, 0, 0 ;  /* 0x00000000ff087435 */ /* 0x000fe200000001ff */
[----:B------:R-:W-:Y:S01]  /*0240*/  ULDC.64 UR4, c[0x0][0x408] ;  /* 0x0001020000047ab9 */ /* 0x000fe20000000a00 */
[----:B------:R-:W-:-:S08]  /*0250*/  ISETP.NE.AND P0, PT, R0, 0x3, PT ;  /* 0x000000030000780c */ /* 0x000fd00003f05270 */
[----:B------:R-:W-:Y:S01]  /*0260*/  IMAD.HI.U32 R6, R9, UR4, R8 ;  /* 0x0000000409067c27 */ /* 0x000fe2000f8e0008 */
[----:B------:R-:W-:-:S04]  /*0270*/  ULDC UR4, c[0x0][0x404] ;  /* 0x0001010000047ab9 */ /* 0x000fc80000000800 */
[----:B------:R-:W-:-:S05]  /*0280*/  SHF.R.U32.HI R7, RZ, UR5, R6 ;  /* 0x00000005ff077c19 */ /* 0x000fca0008011606 */
[----:B------:R-:W-:-:S04]  /*0290*/  IMAD.MOV R8, RZ, RZ, -R7 ;  /* 0x000000ffff087224 */ /* 0x000fc800078e0a07 */
[----:B------:R-:W-:Y:S01]  /*02a0*/  IMAD R8, R8, UR4, R9 ;  /* 0x0000000408087c24 */ /* 0x000fe2000f8e0209 */
[----:B------:R-:W-:-:S03]  /*02b0*/  ULDC UR4, c[0x0][0x52c] ;  /* 0x00014b0000047ab9 */ /* 0x000fc60000000800 */
[----:B------:R-:W-:Y:S01]  /*02c0*/  IMAD R5, R8, UR4, R5 ;  /* 0x0000000408057c24 */ /* 0x000fe2000f8e0205 */
[----:B------:R-:W-:Y:S06]  /*02d0*/  @!P0 BRA `(.L_x_0) ;  /* 0x0000000c00c08947 */ /* 0x000fec0003800000 */
[----:B------:R-:W-:Y:S01]  /*02e0*/  IMAD.MOV.U32 R6, RZ, RZ, RZ ;  /* 0x000000ffff067224 */ /* 0x000fe200078e00ff */
[----:B------:R-:W-:Y:S01]  /*02f0*/  ULDC.64 UR6, c[0x0][0x410] ;  /* 0x0001040000067ab9 */ /* 0x000fe20000000a00 */
[----:B------:R-:W-:Y:S01]  /*0300*/  ULDC UR4, c[0x0][0x418] ;  /* 0x0001060000047ab9 */ /* 0x000fe20000000800 */
[----:B------:R-:W-:Y:S01]  /*0310*/  ISETP.NE.AND P0, PT, R0, 0x4, PT ;  /* 0x000000040000780c */ /* 0x000fe20003f05270 */
[----:B------:R-:W-:-:S05]  /*0320*/  IMAD.HI.U32 R8, R7, UR7, R6 ;  /* 0x0000000707087c27 */ /* 0x000fca000f8e0006 */
[----:B------:R-:W-:Y:S01]  /*0330*/  SHF.R.U32.HI R9, RZ, UR4, R8 ;  /* 0x00000004ff097c19 */ /* 0x000fe20008011608 */
[----:B------:R-:W-:-:S03]  /*0340*/  ULDC UR4, c[0x0][0x534] ;  /* 0x00014d0000047ab9 */ /* 0x000fc60000000800 */
[----:B------:R-:W-:-:S05]  /*0350*/  IADD3 R6, -R9, RZ, RZ ;  /* 0x000000ff09067210 */ /* 0x000fca0007ffe1ff */
[----:B------:R-:W-:-:S04]  /*0360*/  IMAD R6, R6, UR6, R7 ;  /* 0x0000000606067c24 */ /* 0x000fc8000f8e0207 */
[----:B------:R-:W-:Y:S01]  /*0370*/  IMAD R5, R6, UR4, R5 ;  /* 0x0000000406057c24 */ /* 0x000fe2000f8e0205 */
[----:B------:R-:W-:Y:S06]  /*0380*/  @!P0 BRA `(.L_x_0) ;  /* 0x0000000c00948947 */ /* 0x000fec0003800000 */
[----:B------:R-:W-:Y:S01]  /*0390*/  IMAD.MOV.U32 R8, RZ, RZ, RZ ;  /* 0x000000ffff087224 */ /* 0x000fe200078e00ff */
[----:B------:R-:W-:Y:S01]  /*03a0*/  ULDC.64 UR4, c[0x0][0x420] ;  /* 0x0001080000047ab9 */ /* 0x000fe20000000a00 */
[----:B------:R-:W-:Y:S02]  /*03b0*/  ISETP.NE.AND P0, PT, R0, 0x5, PT ;  /* 0x000000050000780c */ /* 0x000fe40003f05270 */
        /* <DEDUP_REMOVED lines=8> */
[----:B------:R-:W-:Y:S01]  /*0440*/  MOV R6, RZ ;  /* 0x000000ff00067202 */ /* 0x000fe20000000f00 */
[----:B------:R-:W-:Y:S01]  /*0450*/  ULDC.64 UR6, c[0x0][0x428] ;  /* 0x00010a0000067ab9 */ /* 0x000fe20000000a00 */
[----:B------:R-:W-:Y:S01]  /*0460*/  ULDC UR4, c[0x0][0x430] ;  /* 0x00010c0000047ab9 */ /* 0x000fe20000000800 */
[----:B------:R-:W-:Y:S02]  /*0470*/  ISETP.NE.AND P0, PT, R0, 0x6, PT ;  /* 0x000000060000780c */ /* 0x000fe40003f05270 */
[----:B------:R-:W-:-:S05]  /*0480*/  IMAD.HI.U32 R8, R7, UR7, R6 ;  /* 0x0000000707087c27 */ /* 0x000fca000f8e0006 */
[----:B------:R-:W-:Y:S01]  /*0490*/  SHF.R.U32.HI R9, RZ, UR4, R8 ;  /* 0x00000004ff097c19 */ /* 0x000fe20008011608 */
[----:B------:R-:W-:-:S04]  /*04a0*/  ULDC UR4, c[0x0][0x544] ;  /* 0x0001510000047ab9 */ /* 0x000fc80000000800 */
[----:B------:R-:W-:-:S04]  /*04b0*/  IMAD.MOV R6, RZ, RZ, -R9 ;  /* 0x000000ffff067224 */ /* 0x000fc800078e0a09 */
        /* <DEDUP_REMOVED lines=8> */
[----:B------:R-:W-:-:S04]  /*0540*/  SHF.R.U32.HI R7, RZ, UR5, R6 ;  /* 0x00000005ff077c19 */ /* 0x000fc80008011606 */
[----:B------:R-:W-:-:S05]  /*0550*/  IADD3 R8, -R7, RZ, RZ ;  /* 0x000000ff07087210 */ /* 0x000fca0007ffe1ff */
        /* <DEDUP_REMOVED lines=192> */
[----:B------:R-:W-:-:S03]  /*1160*/  ULDC.64 UR4, c[0x0][0x510] ;  /* 0x0001440000047ab9 */ /* 0x000fc60000000a00 */
[----:B------:R-:W-:Y:S01]  /*1170*/  IMAD.HI.U32 R0, R9, UR4, R8 ;  /* 0x0000000409007c27 */ /* 0x000fe2000f8e0008 */
[----:B------:R-:W-:-:S04]  /*1180*/  ULDC UR4, c[0x0][0x50c] ;  /* 0x0001430000047ab9 */ /* 0x000fc80000000800 */
[----:B------:R-:W-:-:S04]  /*1190*/  SHF.R.U32.HI R0, RZ, UR5, R0 ;  /* 0x00000005ff007c19 */ /* 0x000fc80008011600 */
[----:B------:R-:W-:-:S05]  /*11a0*/  IADD3 R8, -R0, RZ, RZ ;  /* 0x000000ff00087210 */ /* 0x000fca0007ffe1ff */
[----:B------:R-:W-:Y:S01]  /*11b0*/  IMAD R8, R8, UR4, R9 ;  /* 0x0000000408087c24 */ /* 0x000fe2000f8e0209 */
[----:B------:R-:W-:-:S03]  /*11c0*/  ULDC UR4, c[0x0][0x5dc] ;  /* 0x0001770000047ab9 */ /* 0x000fc60000000800 */
[----:B------:R-:W-:-:S07]  /*11d0*/  IMAD R5, R8, UR4, R5 ;  /* 0x0000000408057c24 */ /* 0x000fce000f8e0205 */
.L_x_0:
[----:B------:R-:W0:Y:S01]  /*11e0*/  S2R R3, SR_TID.Y ;  /* 0x0000000000037919 */ /* 0x000e220000002200 */
[----:B------:R-:W1:Y:S01]  /*11f0*/  S2UR UR5, SR_CTAID.X ;  /* 0x00000000000579c3 */ /* 0x000e620000002500 */
[----:B------:R-:W-:Y:S01]  /*1200*/  ULDC UR4, c[0x0][0x22c] ;  /* 0x00008b0000047ab9 */ /* 0x000fe20000000800 */
[----:B------:R-:W-:Y:S01]  /*1210*/  ULDC.64 UR6, c[0x0][0x238] ;  /* 0x00008e0000067ab9 */ /* 0x000fe20000000a00 */
[----:B------:R-:W2:Y:S01]  /*1220*/  S2R R0, SR_CTAID.Y ;  /* 0x0000000000007919 */ /* 0x000ea20000002600 */
[C---:B------:R-:W-:Y:S01]  /*1230*/  IMAD R4, R2.reuse, UR4, RZ ;  /* 0x0000000402047c24 */ /* 0x040fe2000f8e02ff */
[----:B------:R-:W-:Y:S01]  /*1240*/  ULDC.64 UR28, c[0x0][0x230] ;  /* 0x00008c00001c7ab9 */ /* 0x000fe20000000a00 */
[----:B------:R-:W-:Y:S01]  /*1250*/  IMAD R6, R2, UR6, RZ ;  /* 0x0000000602067c24 */ /* 0x000fe2000f8e02ff */
[----:B------:R-:W-:Y:S01]  /*1260*/  ULDC.64 UR36, c[0x0][0x208] ;  /* 0x0000820000247ab9 */ /* 0x000fe20000000a00 */
[----:B------:R-:W1:Y:S01]  /*1270*/  LDC R15, c[0x0][0x224] ;  /* 0x00008900ff0f7b82 */ /* 0x000e620000000800 */
[----:B------:R-:W-:Y:S01]  /*1280*/  BSSY B0, `(.L_x_1) ;  /* 0x0000a75000007945 */ /* 0x000fe20003800000 */
[----:B0-----:R-:W-:-:S02]  /*1290*/  IMAD R11, R3, UR28, R4 ;  /* 0x0000001c030b7c24 */ /* 0x001fc4000f8e0204 */
[----:B------:R-:W-:Y:S01]  /*12a0*/  IMAD R6, R3, UR7, R6 ;  /* 0x0000000703067c24 */ /* 0x000fe2000f8e0206 */
[----:B------:R-:W-:Y:S01]  /*12b0*/  ULDC.64 UR6, c[0x0][0x218] ;  /* 0x0000860000067ab9 */ /* 0x000fe20000000a00 */
[----:B--2---:R-:W-:Y:S02]  /*12c0*/  IMAD R11, R0, UR29, R11 ;  /* 0x0000001d000b7c24 */ /* 0x004fe4000f8e020b */
[----:B------:R-:W-:Y:S02]  /*12d0*/  IMAD.U32 R10, RZ, RZ, UR6 ;  /* 0x00000006ff0a7e24 */ /* 0x000fe4000f8e00ff */
[----:B-1----:R-:W-:-:S03]  /*12e0*/  IMAD R15, R15, UR5, R6 ;  /* 0x000000050f0f7c24 */ /* 0x002fc6000f8e0206 */
[----:B------:R-:W-:-:S04]  /*12f0*/  ISETP.GE.U32.AND P0, PT, R11, R10, PT ;  /* 0x0000000a0b00720c */ /* 0x000fc80003f06070 */
[----:B------:R-:W-:-:S13]  /*1300*/  ISETP.GE.U32.OR P0, PT, R15, UR7, P0 ;  /* 0x000000070f007c0c */ /* 0x000fda0008706470 */
[----:B------:R-:W-:Y:S05]  /*1310*/  @P0 BRA `(.L_x_2) ;  /* 0x000000a400ac0947 */ /* 0x000fea0003800000 */
[----:B------:R-:W-:Y:S01]  /*1320*/  ULDC.U8 UR4, c[0x0][0x24c] ;  /* 0x0000930000047ab9 */ /* 0x000fe20000000000 */
[----:B------:R-:W-:Y:S01]  /*1330*/  IMAD.MOV.U32 R4, RZ, RZ, RZ ;  /* 0x000000ffff047224 */ /* 0x000fe200078e00ff */
[----:B------:R-:W-:-:S13]  /*1340*/  ISETP.NE.AND P0, PT, RZ, UR4, PT ;  /* 0x00000004ff007c0c */ /* 0x000fda000bf05270 */
[----:B------:R-:W-:Y:S05]  /*1350*/  @!P0 BRA `(.L_x_3) ;  /* 0x0000000400fc8947 */ /* 0x000fea0003800000 */
[----:B------:R-:W0:Y:S01]  /*1360*/  LDC R16, c[0x0][0x5e0] ;  /* 0x00017800ff107b82 */ /* 0x000e220000000800 */
[----:B------:R-:W-:Y:S01]  /*1370*/  ULDC UR4, c[0x0][0x218] ;  /* 0x0000860000047ab9 */ /* 0x000fe20000000800 */
[----:B------:R-:W-:Y:S01]  /*1380*/  BSSY B1, `(.L_x_4) ;  /* 0x000002a000017945 */ /* 0x000fe20003800000 */
[----:B------:R-:W-:-:S05]  /*1390*/  IMAD.U32 R9, RZ, RZ, UR4 ;  /* 0x00000004ff097e24 */ /* 0x000fca000f8e00ff */
[----:B------:R-:W1:Y:S01]  /*13a0*/  LDC.U8 R12, c[0x0][0x211] ;  /* 0x00008440ff0c7b82 */ /* 0x000e620000000000 */
[----:B0-----:R-:W-:-:S04]  /*13b0*/  IADD3 R13, R5, R16, RZ ;  /* 0x00000010050d7210 */ /* 0x001fc80007ffe0ff */
[----:B------:R-:W-:Y:S02]  /*13c0*/  LOP3.LUT P0, R13, R13, 0x3, RZ, 0xc0, !PT ;  /* 0x000000030d0d7812 */ /* 0x000fe4000780c0ff */
[----:B-1----:R-:W-:-:S11]  /*13d0*/  PRMT R8, R12, 0x7610, R8 ;  /* 0x000076100c087816 */ /* 0x002fd60000000008 */
[----:B------:R-:W-:Y:S05]  /*13e0*/  @!P0 BRA `(.L_x_5) ;  /* 0x00000000008c8947 */ /* 0x000fea0003800000 */
[C---:B------:R-:W-:Y:S01]  /*13f0*/  ISETP.GE.U32.AND P0, PT, R2.reuse, R13, PT ;  /* 0x0000000d0200720c */ /* 0x040fe20003f06070 */
[----:B------:R-:W-:Y:S01]  /*1400*/  IMAD.MOV R18, RZ, RZ, -R13 ;  /* 0x000000ffff127224 */ /* 0x000fe200078e0a0d */
[----:B------:R-:W-:Y:S02]  /*1410*/  BSSY B2, `(.L_x_6) ;  /* 0x000001d000027945 */ /* 0x000fe40003800000 */
[----:B------:R-:W-:Y:S02]  /*1420*/  ISETP.GT.U32.OR P0, PT, R2, 0x3, !P0 ;  /* 0x000000030200780c */ /* 0x000fe40004704470 */
[----:B------:R-:W-:-:S11]  /*1430*/  SHF.R.S32.HI R17, RZ, 0x1f, R18 ;  /* 0x0000001fff117819 */ /* 0x000fd60000011412 */
[----:B------:R-:W-:Y:S05]  /*1440*/  @P0 BRA `(.L_x_7) ;  /* 0x0000000000640947 */ /* 0x000fea0003800000 */
[----:B------:R-:W-:Y:S01]  /*1450*/  ISETP.NE.AND P0, PT, RZ, UR28, PT ;  /* 0x0000001cff007c0c */ /* 0x000fe2000bf05270 */
[----:B------:R-:W-:Y:S01]  /*1460*/  BSSY B3, `(.L_x_8) ;  /* 0x0000009000037945 */ /* 0x000fe20003800000 */
[----:B------:R-:W-:Y:S02]  /*1470*/  ISETP.NE.AND P1, PT, R3, RZ, PT ;  /* 0x000000ff0300720c */ /* 0x000fe40003f25270 */
[----:B------:R-:W-:-:S11]  /*1480*/  PRMT R6, RZ, 0x7610, R6 ;  /* 0x00007610ff067816 */ /* 0x000fd60000000006 */
[----:B------:R-:W-:Y:S05]  /*1490*/  @P0 BRA P1, `(.L_x_9) ;  /* 0x0000000000140947 */ /* 0x000fea0000800000 */
[----:B------:R-:W-:Y:S01]  /*14a0*/  ISETP.NE.AND P0, PT, RZ, UR29, PT ;  /* 0x0000001dff007c0c */ /* 0x000fe2000bf05270 */
[----:B------:R-:W-:-:S12]  /*14b0*/  HFMA2.MMA R6, -RZ, RZ, 0, 5.9604644775390625e-08 ;  /* 0x00000001ff067435 */ /* 0x000fd800000001ff */
[----:B------:R-:W-:-:S04]  /*14c0*/  @P0 ISETP.NE.AND P1, PT, R0, RZ, PT ;  /* 0x000000ff0000020c */ /* 0x000fc80003f25270 */
[----:B------:R-:W-:-:S04]  /*14d0*/  @P0 SEL R7, RZ, 0x1, P1 ;  /* 0x00000001ff070807 */ /* 0x000fc80000800000 */
[----:B------:R-:W-:-:S07]  /*14e0*/  @P0 PRMT R6, R7, 0x7610, R6 ;  /* 0x0000761007060816 */ /* 0x000fce0000000006 */
.L_x_9:
[----:B------:R-:W-:Y:S05]  /*14f0*/  BSYNC B3 ;  /* 0x0000000000037941 */ /* 0x000fea0003800000 */
.L_x_8:
[----:B------:R-:W-:-:S04]  /*1500*/  PRMT R6, R6, 0x9910, RZ ;  /* 0x0000991006067816 */ /* 0x000fc800000000ff */
[----:B------:R-:W-:-:S13]  /*1510*/  ISETP.NE.AND P0, PT, R6, RZ, PT ;  /* 0x000000ff0600720c */ /* 0x000fda0003f05270 */
[----:B------:R-:W-:Y:S05]  /*1520*/  @!P0 BRA `(.L_x_7) ;  /* 0x00000000002c8947 */ /* 0x000fea0003800000 */
[----:B------:R-:W-:Y:S01]  /*1530*/  IADD3 R7, P0, P1, R18, R5, R2 ;  /* 0x0000000512077210 */ /* 0x000fe2000791e002 */
[----:B------:R-:W-:-:S03]  /*1540*/  ULDC UR4, c[0x0][0x5e4] ;  /* 0x0001790000047ab9 */ /* 0x000fc60000000800 */
[----:B------:R-:W-:Y:S02]  /*1550*/  IADD3 R6, P2, R7, R16, RZ ;  /* 0x0000001007067210 */ /* 0x000fe40007f5e0ff */
[----:B------:R-:W-:-:S04]  /*1560*/  IADD3.X R7, R17, R4, RZ, P0, P1 ;  /* 0x0000000411077210 */ /* 0x000fc800007e24ff */
[----:B------:R-:W-:-:S05]  /*1570*/  IADD3.X R7, R7, UR4, RZ, P2, !PT ;  /* 0x0000000407077c10 */ /* 0x000fca00097fe4ff */
[----:B------:R-:W2:Y:S01]  /*1580*/  LDG.E.U8 R6, desc[UR36][R6.64] ;  /* 0x0000002406067981 */ /* 0x000ea2000c1e1100 */
[----:B------:R-:W-:Y:S02]  /*1590*/  PRMT R9, R8, 0x9910, RZ ;  /* 0x0000991008097816 */ /* 0x000fe400000000ff */
[----:B--2---:R-:W-:-:S04]  /*15a0*/  ISETP.NE.AND P0, PT, R6, RZ, PT ;  /* 0x000000ff0600720c */ /* 0x004fc80003f05270 */
[----:B------:R-:W-:-:S04]  /*15b0*/  SEL R8, RZ, 0x1, !P0 ;  /* 0x00000001ff087807 */ /* 0x000fc80004000000 */
[----:B------:R-:W-:-:S04]  /*15c0*/  ISETP.NE.AND P0, PT, R9, R8, PT ;  /* 0x000000080900720c */ /* 0x000fc80003f05270 */
[----:B------:R-:W-:-:S09]  /*15d0*/  SEL R8, RZ, 0x1, !P0 ;  /* 0x00000001ff087807 */ /* 0x000fd20004000000 */
.L_x_7:
[----:B------:R-:W-:Y:S05]  /*15e0*/  BSYNC B2 ;  /* 0x0000000000027941 */ /* 0x000fea0003800000 */
.L_x_6:
[----:B------:R-:W-:Y:S02]  /*15f0*/  IADD3 R5, P0, P1, R5, 0x4, R18 ;  /* 0x0000000405057810 */ /* 0x000fe4000791e012 */
[----:B------:R-:W-:Y:S02]  /*1600*/  IADD3 R9, R13, -0x4, R10 ;  /* 0xfffffffc0d097810 */ /* 0x000fe40007ffe00a */
[----:B------:R-:W-:-:S09]  /*1610*/  IADD3.X R4, R4, RZ, R17, P0, P1 ;  /* 0x000000ff04047210 */ /* 0x000fd200007e2411 */
.L_x_5:
[----:B------:R-:W-:Y:S05]  /*1620*/  BSYNC B1 ;  /* 0x0000000000017941 */ /* 0x000fea0003800000 */
.L_x_4:
[----:B------:R-:W-:Y:S01]  /*1630*/  LEA R6, R11, 0x3, 0x2 ;  /* 0x000000030b067811 */ /* 0x000fe200078e10ff */
[----:B------:R-:W-:Y:S01]  /*1640*/  ULDC UR4, c[0x0][0x5e4] ;  /* 0x0001790000047ab9 */ /* 0x000fe20000000800 */
[----:B------:R-:W-:Y:S01]  /*1650*/  BSSY B1, `(.L_x_10) ;  /* 0x000002a000017945 */ /* 0x000fe20003800000 */
[----:B------:R-:W-:Y:S02]  /*1660*/  ISETP.NE.AND P0, PT, RZ, UR28, PT ;  /* 0x0000001cff007c0c */ /* 0x000fe4000bf05270 */
[----:B------:R-:W-:Y:S02]  /*1670*/  ISETP.GE.U32.AND P2, PT, R6, R9, PT ;  /* 0x000000090600720c */ /* 0x000fe40003f46070 */
[----:B------:R-:W-:Y:S02]  /*1680*/  IADD3 R6, P3, R5, R16, RZ ;  /* 0x0000001005067210 */ /* 0x000fe40007f7e0ff */
[----:B------:R-:W-:Y:S02]  /*1690*/  ISETP.NE.AND P1, PT, R3, RZ, PT ;  /* 0x000000ff0300720c */ /* 0x000fe40003f25270 */
[----:B------:R-:W-:-:S02]  /*16a0*/  IADD3.X R7, R4, UR4, RZ, P3, !PT ;  /* 0x0000000404077c10 */ /* 0x000fc40009ffe4ff */
[C---:B------:R-:W-:Y:S02]  /*16b0*/  PRMT R5, R12.reuse, 0x7610, R5 ;  /* 0x000076100c057816 */ /* 0x040fe40000000005 */
[----:B------:R-:W-:-:S03]  /*16c0*/  PRMT R10, R12, 0x7610, R10 ;  /* 0x000076100c0a7816 */ /* 0x000fc6000000000a */
[----:B------:R-:W-:Y:S05]  /*16d0*/  @P2 BRA `(.L_x_11) ;  /* 0x0000000000842947 */ /* 0x000fea0003800000 */
[C---:B------:R-:W-:Y:S02]  /*16e0*/  PRMT R10, R5.reuse, 0x7610, R10 ;  /* 0x00007610050a7816 */ /* 0x040fe4000000000a */
[----:B------:R-:W-:-:S07]  /*16f0*/  PRMT R12, R5, 0x7610, R12 ;  /* 0x00007610050c7816 */ /* 0x000fce000000000c */
.L_x_12:
[----:B------:R-:W-:Y:S01]  /*1700*/  IMAD.WIDE.U32 R16, R11, 0x4, R6 ;  /* 0x000000040b107825 */ /* 0x000fe200078e0006 */
[----:B------:R-:W-:-:S05]  /*1710*/  ULDC UR4, c[0x0][0x220] ;  /* 0x0000880000047ab9 */ /* 0x000fca0000000800 */
[----:B------:R0:W2:Y:S01]  /*1720*/  LDG.E R16, desc[UR36][R16.64] ;  /* 0x0000002410107981 */ /* 0x0000a2000c1e1900 */
[----:B------:R-:W-:Y:S01]  /*1730*/  VIADD R11, R11, UR4 ;  /* 0x000000040b0b7c36 */ /* 0x000fe20008000000 */
[----:B------:R-:W-:-:S04]  /*1740*/  LOP3.LUT R12, R12, 0xff, RZ, 0xc0, !PT ;  /* 0x000000ff0c0c7812 */ /* 0x000fc800078ec0ff */
[----:B------:R-:W-:-:S04]  /*1750*/  LEA R18, R11, 0x3, 0x2 ;  /* 0x000000030b127811 */ /* 0x000fc800078e10ff */
[----:B------:R-:W-:Y:S02]  /*1760*/  ISETP.GE.U32.AND P2, PT, R18, R9, PT ;  /* 0x000000091200720c */ /* 0x000fe40003f46070 */
[----:B0-----:R-:W-:Y:S02]  /*1770*/  LOP3.LUT R17, R10, 0xff, RZ, 0xc0, !PT ;  /* 0x000000ff0a117812 */ /* 0x001fe400078ec0ff */
[C---:B--2---:R-:W-:Y:S02]  /*1780*/  PRMT R4, R16.reuse, 0x7770, RZ ;  /* 0x0000777010047816 */ /* 0x044fe400000000ff */
[C---:B------:R-:W-:Y:S02]  /*1790*/  PRMT R13, R16.reuse, 0x7771, RZ ;  /* 0x00007771100d7816 */ /* 0x040fe400000000ff */
[C---:B------:R-:W-:Y:S02]  /*17a0*/  PRMT R18, R16.reuse, 0x7772, RZ ;  /* 0x0000777210127816 */ /* 0x040fe400000000ff */
[----:B------:R-:W-:-:S02]  /*17b0*/  PRMT R19, R16, 0x7773, RZ ;  /* 0x0000777310137816 */ /* 0x000fc400000000ff */
[----:B------:R-:W-:Y:S02]  /*17c0*/  ISETP.NE.AND P3, PT, R4, RZ, PT ;  /* 0x000000ff0400720c */ /* 0x000fe40003f65270 */
[----:B------:R-:W-:Y:S02]  /*17d0*/  ISETP.NE.AND P4, PT, R13, RZ, PT ;  /* 0x000000ff0d00720c */ /* 0x000fe40003f85270 */
[----:B------:R-:W-:Y:S02]  /*17e0*/  ISETP.NE.AND P5, PT, R18, RZ, PT ;  /* 0x000000ff1200720c */ /* 0x000fe40003fa5270 */
[----:B------:R-:W-:Y:S02]  /*17f0*/  ISETP.NE.AND P6, PT, R19, RZ, PT ;  /* 0x000000ff1300720c */ /* 0x000fe40003fc5270 */
[----:B------:R-:W-:Y:S02]  /*1800*/  LOP3.LUT R13, R8, 0xff, RZ, 0xc0, !PT ;  /* 0x000000ff080d7812 */ /* 0x000fe400078ec0ff */
[----:B------:R-:W-:-:S02]  /*1810*/  LOP3.LUT R19, R5, 0xff, RZ, 0xc0, !PT ;  /* 0x000000ff05137812 */ /* 0x000fc400078ec0ff */
[----:B------:R-:W-:Y:S02]  /*1820*/  SEL R4, RZ, 0x1, !P3 ;  /* 0x00000001ff047807 */ /* 0x000fe40005800000 */
[----:B------:R-:W-:Y:S02]  /*1830*/  SEL R5, RZ, 0x1, !P4 ;  /* 0x00000001ff057807 */ /* 0x000fe40006000000 */
[----:B------:R-:W-:Y:S02]  /*1840*/  SEL R8, RZ, 0x1, !P5 ;  /* 0x00000001ff087807 */ /* 0x000fe40006800000 */
[----:B------:R-:W-:Y:S02]  /*1850*/  SEL R10, RZ, 0x1, !P6 ;  /* 0x00000001ff0a7807 */ /* 0x000fe40007000000 */
[----:B------:R-:W-:Y:S02]  /*1860*/  ISETP.NE.AND P3, PT, R13, R4, PT ;  /* 0x000000040d00720c */ /* 0x000fe40003f65270 */
[----:B------:R-:W-:-:S02]  /*1870*/  ISETP.NE.AND P4, PT, R12, R5, PT ;  /* 0x000000050c00720c */ /* 0x000fc40003f85270 */
[----:B------:R-:W-:Y:S02]  /*1880*/  ISETP.NE.AND P5, PT, R17, R8, PT ;  /* 0x000000081100720c */ /* 0x000fe40003fa5270 */
[----:B------:R-:W-:Y:S02]  /*1890*/  ISETP.NE.AND P6, PT, R19, R10, PT ;  /* 0x0000000a1300720c */ /* 0x000fe40003fc5270 */
[----:B------:R-:W-:Y:S02]  /*18a0*/  SEL R8, RZ, 0x1, !P3 ;  /* 0x00000001ff087807 */ /* 0x000fe40005800000 */
[----:B------:R-:W-:Y:S02]  /*18b0*/  SEL R12, RZ, 0x1, !P4 ;  /* 0x00000001ff0c7807 */ /* 0x000fe40006000000 */
[----:B------:R-:W-:Y:S02]  /*18c0*/  SEL R10, RZ, 0x1, !P5 ;  /* 0x00000001ff0a7807 */ /* 0x000fe40006800000 */
[----:B------:R-:W-:Y:S01]  /*18d0*/  SEL R5, RZ, 0x1, !P6 ;  /* 0x00000001ff057807 */ /* 0x000fe20007000000 */
[----:B------:R-:W-:Y:S06]  /*18e0*/  @!P2 BRA `(.L_x_12) ;  /* 0xfffffffc0084a947 */ /* 0x000fec000383ffff */
.L_x_11:
[----:B------:R-:W-:Y:S05]  /*18f0*/  BSYNC B1 ;  /* 0x0000000000017941 */ /* 0x000fea0003800000 */
.L_x_10:
[----:B------:R-:W-:Y:S01]  /*1900*/  BSSY B1, `(.L_x_13) ;  /* 0x0000008000017945 */ /* 0x000fe20003800000 */
[----:B------:R-:W-:-:S03]  /*1910*/  PRMT R4, RZ, 0x7610, R4 ;  /* 0x00007610ff047816 */ /* 0x000fc60000000004 */
[----:B------:R-:W-:Y:S05]  /*1920*/  @P0 BRA P1, `(.L_x_14) ;  /* 0x0000000000140947 */ /* 0x000fea0000800000 */
[----:B------:R-:W-:Y:S01]  /*1930*/  ISETP.NE.AND P0, PT, RZ, UR29, PT ;  /* 0x0000001dff007c0c */ /* 0x000fe2000bf05270 */
[----:B------:R-:W-:-:S12]  /*1940*/  IMAD.MOV.U32 R4, RZ, RZ, 0x1 ;  /* 0x00000001ff047424 */ /* 0x000fd800078e00ff */
[----:B------:R-:W-:-:S04]  /*1950*/  @P0 ISETP.NE.AND P1, PT, R0, RZ, PT ;  /* 0x000000ff0000020c */ /* 0x000fc80003f25270 */
[----:B------:R-:W-:-:S04]  /*1960*/  @P0 SEL R0, RZ, 0x1, P1 ;  /* 0x00000001ff000807 */ /* 0x000fc80000800000 */
[----:B------:R-:W-:-:S07]  /*1970*/  @P0 PRMT R4, R0, 0x7610, R4 ;  /* 0x0000761000040816 */ /* 0x000fce0000000004 */
.L_x_14:
[----:B------:R-:W-:Y:S05]  /*1980*/  BSYNC B1 ;  /* 0x0000000000017941 */ /* 0x000fea0003800000 */
.L_x_13:
[----:B------:R-:W-:Y:S01]  /*1990*/  PRMT R0, R4, 0x9910, RZ ;  /* 0x0000991004007816 */ /* 0x000fe200000000ff */
[----:B------:R-:W-:Y:S03]  /*19a0*/  BSSY B1, `(.L_x_15) ;  /* 0x000000f000017945 */ /* 0x000fe60003800000 */
[----:B------:R-:W-:-:S13]  /*19b0*/  ISETP.NE.AND P0, PT, R0, RZ, PT ;  /* 0x000000ff0000720c */ /* 0x000fda0003f05270 */
[----:B------:R-:W-:Y:S05]  /*19c0*/  @!P0 BRA `(.L_x_16) ;  /* 0x0000000000308947 */ /* 0x000fea0003800000 */
[----:B------:R-:W-:-:S04]  /*19d0*/  LOP3.LUT R11, R9, 0xfffffffc, RZ, 0xc0, !PT ;  /* 0xfffffffc090b7812 */ /* 0x000fc800078ec0ff */
[----:B------:R-:W-:-:S04]  /*19e0*/  IADD3 R11, R11, R2, RZ ;  /* 0x000000020b0b7210 */ /* 0x000fc80007ffe0ff */
[----:B------:R-:W-:-:S13]  /*19f0*/  ISETP.GE.U32.AND P0, PT, R11, R9, PT ;  /* 0x000000090b00720c */ /* 0x000fda0003f06070 */
[----:B------:R-:W-:Y:S05]  /*1a00*/  @P0 BRA `(.L_x_16) ;  /* 0x0000000000200947 */ /* 0x000fea0003800000 */
[----:B------:R-:W-:-:S04]  /*1a10*/  IADD3 R6, P0, R11, R6, RZ ;  /* 0x000000060b067210 */ /* 0x000fc80007f1e0ff */
[----:B------:R-:W-:-:S05]  /*1a20*/  LEA.HI.X.SX32 R7, R11, R7, 0x1, P0 ;  /* 0x000000070b077211 */ /* 0x000fca00000f0eff */
[----:B------:R-:W2:Y:S01]  /*1a30*/  LDG.E.U8 R6, desc[UR36][R6.64] ;  /* 0x0000002406067981 */ /* 0x000ea2000c1e1100 */
[----:B------:R-:W-:Y:S02]  /*1a40*/  LOP3.LUT R9, R8, 0xff, RZ, 0xc0, !PT ;  /* 0x000000ff08097812 */ /* 0x000fe400078ec0ff */
[----:B--2---:R-:W-:-:S04]  /*1a50*/  ISETP.NE.AND P0, PT, R6, RZ, PT ;  /* 0x000000ff0600720c */ /* 0x004fc80003f05270 */
[----:B------:R-:W-:-:S04]  /*1a60*/  SEL R0, RZ, 0x1, !P0 ;  /* 0x00000001ff007807 */ /* 0x000fc80004000000 */
[----:B------:R-:W-:-:S04]  /*1a70*/  ISETP.NE.AND P0, PT, R9, R0, PT ;  /* 0x000000000900720c */ /* 0x000fc80003f05270 */
[----:B------:R-:W-:-:S09]  /*1a80*/  SEL R8, RZ, 0x1, !P0 ;  /* 0x00000001ff087807 */ /* 0x000fd20004000000 */
.L_x_16:
[----:B------:R-:W-:Y:S05]  /*1a90*/  BSYNC B1 ;  /* 0x0000000000017941 */ /* 0x000fea0003800000 */
.L_x_15:
[----:B------:R-:W-:Y:S02]  /*1aa0*/  LOP3.LUT R12, R12, 0xff, RZ, 0xc0, !PT ;  /* 0x000000ff0c0c7812 */ /* 0x000fe400078ec0ff */
[----:B------:R-:W-:Y:S02]  /*1ab0*/  LOP3.LUT R7, R8, 0xff, RZ, 0xc0, !PT ;  /* 0x000000ff08077812 */ /* 0x000fe400078ec0ff */
[----:B------:R-:W-:Y:S02]  /*1ac0*/  LOP3.LUT R5, R5, 0xff, RZ, 0xc0, !PT ;  /* 0x000000ff05057812 */ /* 0x000fe400078ec0ff */
[----:B------:R-:W-:Y:S02]  /*1ad0*/  ISETP.NE.AND P0, PT, R7, R12, PT ;  /* 0x0000000c0700720c */ /* 0x000fe40003f05270 */
[----:B------:R-:W-:Y:S02]  /*1ae0*/  LOP3.LUT R7, R10, 0xff, RZ, 0xc0, !PT ;  /* 0x000000ff0a077812 */ /* 0x000fe400078ec0ff */
[----:B------:R-:W-:-:S04]  /*1af0*/  SEL R0, RZ, 0x1, !P0 ;  /* 0x00000001ff007807 */ /* 0x000fc80004000000 */
[----:B------:R-:W-:-:S04]  /*1b00*/  ISETP.NE.AND P0, PT, R7, R0, PT ;  /* 0x000000000700720c */ /* 0x000fc80003f05270 */
[----:B------:R-:W-:-:S04]  /*1b10*/  SEL R0, RZ, 0x1, !P0 ;  /* 0x00000001ff007807 */ /* 0x000fc80004000000 */
[----:B------:R-:W-:-:S04]  /*1b20*/  ISETP.NE.AND P0, PT, R5, R0, PT ;  /* 0x000000000500720c */ /* 0x000fc80003f05270 */
[----:B------:R-:W-:Y:S01]  /*1b30*/  SEL R16, RZ, 0x1, !P0 ;  /* 0x00000001ff107807 */ /* 0x000fe20004000000 */
[----:B------:R-:W-:Y:S08]  /*1b40*/  BRA `(.L_x_2) ;  /* 0x0000009c00a07947 */ /* 0x000ff00003800000 */
.L_x_3:
[----:B------:R-:W0:Y:S08]  /*1b50*/  LDC R12, c[0x0][0x254] ;  /* 0x00009500ff0c7b82 */ /* 0x000e300000000800 */
[----:B------:R-:W1:Y:S01]  /*1b60*/  LDC R22, c[0x0][0x384] ;  /* 0x0000e100ff167b82 */ /* 0x000e620000000800 */
[----:B0-----:R-:W-:Y:S02]  /*1b70*/  ISETP.NE.AND P0, PT, R12, 0x1, PT ;  /* 0x000000010c00780c */ /* 0x001fe40003f05270 */
[----:B-1----:R-:W-:-:S13]  /*1b80*/  ISETP.EQ.AND P1, PT, R22, 0x1, PT ;  /* 0x000000011600780c */ /* 0x002fda0003f22270 */
[----:B------:R-:W-:Y:S05]  /*1b90*/  @!P0 BRA P1, `(.L_x_17) ;  /* 0x0000009400888947 */ /* 0x000fea0000800000 */
[----:B------:R-:W-:Y:S01]  /*1ba0*/  ULDC UR5, c[0x0][0x220] ;  /* 0x0000880000057ab9 */ /* 0x000fe20000000800 */
[----:B------:R-:W-:Y:S01]  /*1bb0*/  ULDC.U8 UR4, c[0x0][0x211] ;  /* 0x0000844000047ab9 */ /* 0x000fe20000000000 */
[----:B------:R-:W-:Y:S02]  /*1bc0*/  IMAD.U32 R6, RZ, RZ, UR5 ;  /* 0x00000005ff067e24 */ /* 0x000fe4000f8e00ff */
[----:B------:R-:W-:Y:S02]  /*1bd0*/  IMAD.U32 R0, RZ, RZ, UR4 ;  /* 0x00000004ff007e24 */ /* 0x000fe4000f8e00ff */
[----:B------:R-:W-:Y:S01]  /*1be0*/  IMAD R7, R6, 0x3, R11 ;  /* 0x0000000306077824 */ /* 0x000fe200078e020b */
[----:B------:R-:W-:Y:S06]  /*1bf0*/  @!P0 BRA `(.L_x_18) ;  /* 0x0000008c005c8947 */ /* 0x000fec0003800000 */
[----:B------:R-:W-:Y:S01]  /*1c00*/  ISETP.GE.U32.AND P0, PT, R7, R10, PT ;  /* 0x0000000a0700720c */ /* 0x000fe20003f06070 */
[----:B------:R-:W-:Y:S01]  /*1c10*/  BSSY B1, `(.L_x_19) ;  /* 0x0000441000017945 */ /* 0x000fe20003800000 */
[C---:B------:R-:W-:Y:S02]  /*1c20*/  PRMT R7, R0.reuse, 0x7610, R7 ;  /* 0x0000761000077816 */ /* 0x040fe40000000007 */
[C---:B------:R-:W-:Y:S02]  /*1c30*/  PRMT R8, R0.reuse, 0x7610, R8 ;  /* 0x0000761000087816 */ /* 0x040fe40000000008 */
[----:B------:R-:W-:-:S07]  /*1c40*/  PRMT R9, R0, 0x7610, R9 ;  /* 0x0000761000097816 */ /* 0x000fce0000000009 */
[----:B------:R-:W-:Y:S05]  /*1c50*/  @P0 BRA `(.L_x_20) ;  /* 0x0000004000f00947 */ /* 0x000fea0003800000 */
[----:B------:R-:W0:Y:S01]  /*1c60*/  LDC R16, c[0x0][0x254] ;  /* 0x00009500ff107b82 */ /* 0x000e220000000800 */
[----:B------:R-:W-:Y:S01]  /*1c70*/  BSSY B2, `(.L_x_20) ;  /* 0x000043a000027945 */ /* 0x000fe20003800000 */
[----:B------:R-:W-:Y:S02]  /*1c80*/  ISETP.NE.AND P0, PT, R12, RZ, PT ;  /* 0x000000ff0c00720c */ /* 0x000fe40003f05270 */
[C---:B------:R-:W-:Y:S02]  /*1c90*/  PRMT R7, R0.reuse, 0x7610, R7 ;  /* 0x0000761000077816 */ /* 0x040fe40000000007 */
[C---:B------:R-:W-:Y:S02]  /*1ca0*/  PRMT R8, R0.reuse, 0x7610, R8 ;  /* 0x0000761000087816 */ /* 0x040fe40000000008 */
[----:B------:R-:W-:-:S07]  /*1cb0*/  PRMT R9, R0, 0x7610, R9 ;  /* 0x0000761000097816 */ /* 0x000fce0000000009 */
.L_x_25:
[----:B------:R-:W-:Y:S01]  /*1cc0*/  ULDC UR4, c[0x0][0x384] ;  /* 0x0000e10000047ab9 */ /* 0x000fe20000000800 */
        /* <DEDUP_REMOVED lines=45> */
[----:B------:R-:W-:Y:S01]  /*1fa0*/  ULDC.64 UR30, c[0x0][0x258] ;  /* 0x00009600001e7ab9 */ /* 0x000fe20000000a00 */
[----:B------:R-:W-:Y:S01]  /*1fb0*/  ULDC.64 UR32, c[0x0][0x268] ;  /* 0x00009a0000207ab9 */ /* 0x000fe20000000a00 */
[----:B------:R-:W-:Y:S01]  /*1fc0*/  ULDC.64 UR34, c[0x0][0x260] ;  /* 0x0000980000227ab9 */ /* 0x000fe20000000a00 */
[----:B------:R-:W-:Y:S01]  /*1fd0*/  HFMA2.MMA R18, -RZ, RZ, 0, 0 ;  /* 0x00000000ff127435 */ /* 0x000fe200000001ff */
[----:B------:R-:W-:Y:S01]  /*1fe0*/  IMAD.MOV.U32 R10, RZ, RZ, RZ ;  /* 0x000000ffff0a7224 */ /* 0x000fe200078e00ff */
[----:B------:R-:W-:Y:S09]  /*1ff0*/  @!P0 BRA `(.L_x_21) ;  /* 0x0000000c00c88947 */ /* 0x000ff20003800000 */
[----:B------:R-:W-:Y:S01]  /*2000*/  IMAD.MOV.U32 R10, RZ, RZ, RZ ;  /* 0x000000ffff0a7224 */ /* 0x000fe200078e00ff */
[----:B0-----:R-:W-:-:S03]  /*2010*/  ISETP.NE.AND P1, PT, R16, 0x2, PT ;  /* 0x000000021000780c */ /* 0x001fc60003f25270 */
[----:B------:R-:W-:-:S05]  /*2020*/  IMAD.HI.U32 R12, R11, UR31, R10 ;  /* 0x0000001f0b0c7c27 */ /* 0x000fca000f8e000a */
[----:B------:R-:W-:Y:S02]  /*2030*/  SHF.R.U32.HI R13, RZ, UR34, R12 ;  /* 0x00000022ff0d7c19 */ /* 0x000fe4000801160c */
[----:B------:R-:W-:-:S03]  /*2040*/  MOV R12, RZ ;  /* 0x000000ff000c7202 */ /* 0x000fc60000000f00 */
[--C-:B------:R-:W-:Y:S02]  /*2050*/  IMAD.MOV R10, RZ, RZ, -R13.reuse ;  /* 0x000000ffff0a7224 */ /* 0x100fe400078e0a0d */
[----:B------:R-:W-:-:S05]  /*2060*/  IMAD.HI.U32 R6, R13, UR32, R12 ;  /* 0x000000200d067c27 */ /* 0x000fca000f8e000c */
[----:B------:R-:W-:Y:S01]  /*2070*/  SHF.R.U32.HI R17, RZ, UR33, R6 ;  /* 0x00000021ff117c19 */ /* 0x000fe20008011606 */
[----:B------:R-:W-:-:S04]  /*2080*/  IMAD R6, R10, UR30, R11 ;  /* 0x0000001e0a067c24 */ /* 0x000fc8000f8e020b */
[----:B------:R-:W-:Y:S02]  /*2090*/  IMAD.MOV R12, RZ, RZ, -R17 ;  /* 0x000000ffff0c7224 */ /* 0x000fe400078e0a11 */
[----:B------:R-:W-:Y:S02]  /*20a0*/  IMAD R6, R6, UR4, RZ ;  /* 0x0000000406067c24 */ /* 0x000fe4000f8e02ff */
[----:B------:R-:W-:-:S04]  /*20b0*/  IMAD R13, R12, UR35, R13 ;  /* 0x000000230c0d7c24 */ /* 0x000fc8000f8e020d */
[----:B------:R-:W-:Y:S01]  /*20c0*/  IMAD R10, R13, UR42, R6 ;  /* 0x0000002a0d0a7c24 */ /* 0x000fe2000f8e0206 */
[----:B------:R-:W-:Y:S06]  /*20d0*/  @!P1 BRA `(.L_x_21) ;  /* 0x0000000c00909947 */ /* 0x000fec0003800000 */
[----:B------:R-:W-:Y:S01]  /*20e0*/  MOV R12, RZ ;  /* 0x000000ff000c7202 */ /* 0x000fe20000000f00 */
[----:B------:R-:W-:Y:S01]  /*20f0*/  IMAD.MOV.U32 R13, RZ, RZ, R17 ;  /* 0x000000ffff0d7224 */ /* 0x000fe200078e0011 */
[----:B------:R-:W-:Y:S01]  /*2100*/  ULDC.64 UR38, c[0x0][0x270] ;  /* 0x00009c0000267ab9 */ /* 0x000fe20000000a00 */
[----:B------:R-:W-:Y:S02]  /*2110*/  ISETP.NE.AND P1, PT, R16, 0x3, PT ;  /* 0x000000031000780c */ /* 0x000fe40003f25270 */
[----:B------:R-:W-:-:S05]  /*2120*/  IMAD.HI.U32 R6, R17, UR39, R12 ;  /* 0x0000002711067c27 */ /* 0x000fca000f8e000c */
[----:B------:R-:W-:-:S05]  /*2130*/  SHF.R.U32.HI R19, RZ, UR44, R6 ;  /* 0x0000002cff137c19 */ /* 0x000fca0008011606 */
[----:B------:R-:W-:-:S04]  /*2140*/  IMAD.MOV R13, RZ, RZ, -R19 ;  /* 0x000000ffff0d7224 */ /* 0x000fc800078e0a13 */
[----:B------:R-:W-:-:S04]  /*2150*/  IMAD R13, R13, UR38, R17 ;  /* 0x000000260d0d7c24 */ /* 0x000fc8000f8e0211 */
[----:B------:R-:W-:Y:S01]  /*2160*/  IMAD R10, R13, UR43, R10 ;  /* 0x0000002b0d0a7c24 */ /* 0x000fe2000f8e020a */
[----:B------:R-:W-:Y:S06]  /*2170*/  @!P1 BRA `(.L_x_21) ;  /* 0x0000000c00689947 */ /* 0x000fec0003800000 */
[----:B------:R-:W-:Y:S01]  /*2180*/  HFMA2.MMA R12, -RZ, RZ, 0, 0 ;  /* 0x00000000ff0c7435 */ /* 0x000fe200000001ff */
[----:B------:R-:W-:Y:S01]  /*2190*/  IMAD.MOV.U32 R13, RZ, RZ, R19 ;  /* 0x000000ffff0d7224 */ /* 0x000fe200078e0013 */
[----:B------:R-:W-:Y:S01]  /*21a0*/  ULDC.64 UR38, c[0x0][0x280] ;  /* 0x0000a00000267ab9 */ /* 0x000fe20000000a00 */
[----:B------:R-:W-:-:S07]  /*21b0*/  ISETP.NE.AND P1, PT, R16, 0x4, PT ;  /* 0x000000041000780c */ /* 0x000fce0003f25270 */
[----:B------:R-:W-:-:S05]  /*21c0*/  IMAD.HI.U32 R6, R19, UR38, R12 ;  /* 0x0000002613067c27 */ /* 0x000fca000f8e000c */
[----:B------:R-:W-:-:S05]  /*21d0*/  SHF.R.U32.HI R17, RZ, UR39, R6 ;  /* 0x00000027ff117c19 */ /* 0x000fca0008011606 */
[----:B------:R-:W-:-:S04]  /*21e0*/  IMAD.MOV R13, RZ, RZ, -R17 ;  /* 0x000000ffff0d7224 */ /* 0x000fc800078e0a11 */
        /* <DEDUP_REMOVED lines=193> */
[----:B------:R-:W-:Y:S01]  /*2e00*/  ISETP.NE.AND P1, PT, R16, 0x18, PT ;  /* 0x000000181000780c */ /* 0x000fe20003f25270 */
[----:B------:R-:W-:Y:S01]  /*2e10*/  IMAD.MOV.U32 R13, RZ, RZ, R17 ;  /* 0x000000ffff0d7224 */ /* 0x000fe200078e0011 */
[----:B------:R-:W-:Y:S01]  /*2e20*/  MOV R12, RZ ;  /* 0x000000ff000c7202 */ /* 0x000fe20000000f00 */
[----:B------:R-:W-:-:S04]  /*2e30*/  ULDC.64 UR38, c[0x0][0x370] ;  /* 0x0000dc0000267ab9 */ /* 0x000fc80000000a00 */
[----:B------:R-:W-:-:S05]  /*2e40*/  IMAD.HI.U32 R20, R17, UR38, R12 ;  /* 0x0000002611147c27 */ /* 0x000fca000f8e000c */
[----:B------:R-:W-:Y:S01]  /*2e50*/  SHF.R.U32.HI R21, RZ, UR39, R20 ;  /* 0x00000027ff157c19 */ /* 0x000fe20008011614 */
[----:B------:R-:W0:Y:S01]  /*2e60*/  @P1 LDC.64 R12, c[0x0][0x378] ;  /* 0x0000de00ff0c1b82 */ /* 0x000e220000000a00 */
[----:B------:R-:W-:Y:S02]  /*2e70*/  @P1 IMAD.MOV.U32 R20, RZ, RZ, RZ ;  /* 0x000000ffff141224 */ /* 0x000fe400078e00ff */
[----:B------:R-:W-:-:S05]  /*2e80*/  IADD3 R6, -R21, RZ, RZ ;  /* 0x000000ff15067210 */ /* 0x000fca0007ffe1ff */
[----:B------:R-:W1:Y:S01]  /*2e90*/  @P1 LDC R22, c[0x0][0x380] ;  /* 0x0000e000ff161b82 */ /* 0x000e620000000800 */
[----:B------:R-:W-:-:S04]  /*2ea0*/  IMAD R17, R6, UR25, R17 ;  /* 0x0000001906117c24 */ /* 0x000fc8000f8e0211 */
[----:B------:R-:W-:-:S03]  /*2eb0*/  IMAD R10, R17, UR26, R10 ;  /* 0x0000001a110a7c24 */ /* 0x000fc6000f8e020a */
[----:B------:R-:W2:Y:S01]  /*2ec0*/  @P1 LDC R19, c[0x0][0x3e4] ;  /* 0x0000f900ff131b82 */ /* 0x000ea20000000800 */
[----:B0-----:R-:W-:-:S05]  /*2ed0*/  @P1 IMAD.HI.U32 R13, R21, R13, R20 ;  /* 0x0000000d150d1227 */ /* 0x001fca00078e0014 */
[----:B-1----:R-:W-:-:S05]  /*2ee0*/  @P1 SHF.R.U32.HI R13, RZ, R22, R13 ;  /* 0x00000016ff0d1219 */ /* 0x002fca000001160d */
[----:B------:R-:W-:-:S04]  /*2ef0*/  @P1 IMAD.MOV R13, RZ, RZ, -R13 ;  /* 0x000000ffff0d1224 */ /* 0x000fc800078e0a0d */
[----:B------:R-:W-:-:S04]  /*2f00*/  @P1 IMAD R21, R13, R12, R21 ;  /* 0x0000000c0d151224 */ /* 0x000fc800078e0215 */
[----:B--2---:R-:W-:-:S07]  /*2f10*/  @P1 IMAD R10, R21, R19, R10 ;  /* 0x00000013150a1224 */ /* 0x004fce00078e020a */
.L_x_21:
[----:B------:R-:W-:Y:S02]  /*2f20*/  ULDC UR38, c[0x0][0x220] ;  /* 0x0000880000267ab9 */ /* 0x000fe40000000800 */
[----:B------:R-:W-:Y:S01]  /*2f30*/  IMAD.U32 R6, RZ, RZ, UR38 ;  /* 0x00000026ff067e24 */ /* 0x000fe2000f8e00ff */
[----:B------:R-:W-:Y:S02]  /*2f40*/  ULDC.64 UR38, c[0x0][0x5e0] ;  /* 0x0001780000267ab9 */ /* 0x000fe40000000a00 */
[----:B------:R-:W-:-:S04]  /*2f50*/  IADD3 R12, P1, P2, R10, UR38, R5 ;  /* 0x000000260a0c7c10 */ /* 0x000fc8000fa3e005 */
[----:B------:R-:W-:-:S05]  /*2f60*/  IADD3.X R13, RZ, UR39, R4, P1, P2 ;  /* 0x00000027ff0d7c10 */ /* 0x000fca0008fe4404 */
[----:B------:R-:W2:Y:S01]  /*2f70*/  LDG.E.U8 R12, desc[UR36][R12.64] ;  /* 0x000000240c0c7981 */ /* 0x000ea2000c1e1100 */
[----:B------:R-:W-:Y:S02]  /*2f80*/  IADD3 R17, R11, R6, RZ ;  /* 0x000000060b117210 */ /* 0x000fe40007ffe0ff */
[----:B--2---:R-:W-:-:S04]  /*2f90*/  ISETP.NE.AND P1, PT, R12, RZ, PT ;  /* 0x000000ff0c00720c */ /* 0x004fc80003f25270 */
[----:B------:R-:W-:Y:S01]  /*2fa0*/  SEL R23, RZ, 0x1, !P1 ;  /* 0x00000001ff177807 */ /* 0x000fe20004800000 */
[----:B------:R-:W-:Y:S08]  /*2fb0*/  @!P0 BRA `(.L_x_22) ;  /* 0x0000000c00cc8947 */ /* 0x000ff00003800000 */
[----:B------:R-:W-:Y:S01]  /*2fc0*/  IMAD.MOV.U32 R10, RZ, RZ, RZ ;  /* 0x000000ffff0a7224 */ /* 0x000fe200078e00ff */
[----:B0-----:R-:W-:Y:S01]  /*2fd0*/  ISETP.NE.AND P1, PT, R16, 0x2, PT ;  /* 0x000000021000780c */ /* 0x001fe20003f25270 */
[----:B------:R-:W-:Y:S02]  /*2fe0*/  IMAD.MOV.U32 R11, RZ, RZ, R17 ;  /* 0x000000ffff0b7224 */ /* 0x000fe400078e0011 */
[----:B------:R-:W-:-:S05]  /*2ff0*/  IMAD.HI.U32 R10, R17, UR31, R10 ;  /* 0x0000001f110a7c27 */ /* 0x000fca000f8e000a */
[----:B------:R-:W-:Y:S01]  /*3000*/  SHF.R.U32.HI R11, RZ, UR34, R10 ;  /* 0x00000022ff0b7c19 */ /* 0x000fe2000801160a */
[----:B------:R-:W-:-:S04]  /*3010*/  HFMA2.MMA R10, -RZ, RZ, 0, 0 ;  /* 0x00000000ff0a7435 */ /* 0x000fc800000001ff */
[----:B------:R-:W-:-:S06]  /*3020*/  IMAD.MOV R12, RZ, RZ, -R11 ;  /* 0x000000ffff0c7224 */ /* 0x000fcc00078e0a0b */
        /* <DEDUP_REMOVED lines=225> */
[----:B------:R-:W-:-:S07]  /*3e40*/  @P1 IMAD.MOV.U32 R12, RZ, RZ, RZ ;  /* 0x000000ffff0c1224 */ /* 0x000fce00078e00ff */
[----:B------:R-:W1:Y:S08]  /*3e50*/  @P1 LDC R20, c[0x0][0x380] ;  /* 0x0000e000ff141b82 */ /* 0x000e700000000800 */
[----:B------:R-:W2:Y:S01]  /*3e60*/  @P1 LDC R21, c[0x0][0x3e4] ;  /* 0x0000f900ff151b82 */ /* 0x000ea20000000800 */
[C---:B0-----:R-:W-:Y:S01]  /*3e70*/  @P1 IMAD.HI.U32 R11, R13.reuse, R11, R12 ;  /* 0x0000000b0d0b1227 */ /* 0x041fe200078e000c */
[----:B------:R-:W-:-:S05]  /*3e80*/  IADD3 R12, -R13, RZ, RZ ;  /* 0x000000ff0d0c7210 */ /* 0x000fca0007ffe1ff */
[----:B------:R-:W-:Y:S01]  /*3e90*/  IMAD R19, R12, UR25, R19 ;  /* 0x000000190c137c24 */ /* 0x000fe2000f8e0213 */
[----:B-1----:R-:W-:-:S03]  /*3ea0*/  @P1 SHF.R.U32.HI R11, RZ, R20, R11 ;  /* 0x00000014ff0b1219 */ /* 0x002fc6000001160b */
[----:B------:R-:W-:Y:S02]  /*3eb0*/  IMAD R18, R19, UR26, R18 ;  /* 0x0000001a13127c24 */ /* 0x000fe4000f8e0212 */
[----:B------:R-:W-:-:S04]  /*3ec0*/  @P1 IMAD.MOV R11, RZ, RZ, -R11 ;  /* 0x000000ffff0b1224 */ /* 0x000fc800078e0a0b */
[----:B------:R-:W-:-:S04]  /*3ed0*/  @P1 IMAD R13, R10, R11, R13 ;  /* 0x0000000b0a0d1224 */ /* 0x000fc800078e020d */
[----:B--2---:R-:W-:-:S07]  /*3ee0*/  @P1 IMAD R18, R13, R21, R18 ;  /* 0x000000150d121224 */ /* 0x004fce00078e0212 */
.L_x_22:
[----:B------:R-:W-:-:S04]  /*3ef0*/  IADD3 R10, P1, P2, R18, UR38, R5 ;  /* 0x00000026120a7c10 */ /* 0x000fc8000fa3e005 */
[----:B------:R-:W-:-:S05]  /*3f00*/  IADD3.X R11, RZ, UR39, R4, P1, P2 ;  /* 0x00000027ff0b7c10 */ /* 0x000fca0008fe4404 */
[----:B------:R-:W2:Y:S01]  /*3f10*/  LDG.E.U8 R10, desc[UR36][R10.64] ;  /* 0x000000240a0a7981 */ /* 0x000ea2000c1e1100 */
[----:B------:R-:W-:Y:S01]  /*3f20*/  IMAD.IADD R17, R17, 0x1, R6 ;  /* 0x0000000111117824 */ /* 0x000fe200078e0206 */
[----:B------:R-:W-:Y:S01]  /*3f30*/  MOV R18, RZ ;  /* 0x000000ff00127202 */ /* 0x000fe20000000f00 */
[----:B------:R-:W-:Y:S01]  /*3f40*/  IMAD.MOV.U32 R20, RZ, RZ, RZ ;  /* 0x000000ffff147224 */ /* 0x000fe200078e00ff */
[----:B--2---:R-:W-:-:S04]  /*3f50*/  ISETP.NE.AND P1, PT, R10, RZ, PT ;  /* 0x000000ff0a00720c */ /* 0x004fc80003f25270 */
[----:B------:R-:W-:Y:S01]  /*3f60*/  SEL R22, RZ, 0x1, !P1 ;  /* 0x00000001ff167807 */ /* 0x000fe20004800000 */
[----:B------:R-:W-:Y:S08]  /*3f70*/  @!P0 BRA `(.L_x_23) ;  /* 0x0000000c00d08947 */ /* 0x000ff00003800000 */
[----:B------:R-:W-:Y:S01]  /*3f80*/  MOV R11, R17 ;  /* 0x00000011000b7202 */ /* 0x000fe20000000f00 */
[----:B------:R-:W-:Y:S01]  /*3f90*/  IMAD.MOV.U32 R10, RZ, RZ, RZ ;  /* 0x000000ffff0a7224 */ /* 0x000fe200078e00ff */
[----:B------:R-:W-:Y:S01]  /*3fa0*/  ULDC.64 UR34, c[0x0][0x260] ;  /* 0x0000980000227ab9 */ /* 0x000fe20000000a00 */
[----:B0-----:R-:W-:Y:S02]  /*3fb0*/  ISETP.NE.AND P1, PT, R16, 0x2, PT ;  /* 0x000000021000780c */ /* 0x001fe40003f25270 */
[----:B------:R-:W-:-:S05]  /*3fc0*/  IMAD.HI.U32 R10, R17, UR31, R10 ;  /* 0x0000001f110a7c27 */ /* 0x000fca000f8e000a */
[----:B------:R-:W-:Y:S01]  /*3fd0*/  SHF.R.U32.HI R11, RZ, UR34, R10 ;  /* 0x00000022ff0b7c19 */ /* 0x000fe2000801160a */
[----:B------:R-:W-:-:S04]  /*3fe0*/  IMAD.MOV.U32 R10, RZ, RZ, RZ ;  /* 0x000000ffff0a7224 */ /* 0x000fc800078e00ff */
[----:B------:R-:W-:-:S04]  /*3ff0*/  IMAD.HI.U32 R13, R11, UR32, R10 ;  /* 0x000000200b0d7c27 */ /* 0x000fc8000f8e000a */
[----:B------:R-:W-:Y:S01]  /*4000*/  IMAD.MOV R10, RZ, RZ, -R11 ;  /* 0x000000ffff0a7224 */ /* 0x000fe200078e0a0b */
[----:B------:R-:W-:-:S03]  /*4010*/  SHF.R.U32.HI R13, RZ, UR33, R13 ;  /* 0x00000021ff0d7c19 */ /* 0x000fc6000801160d */
[----:B------:R-:W-:Y:S01]  /*4020*/  IMAD R10, R10, UR30, R17 ;  /* 0x0000001e0a0a7c24 */ /* 0x000fe2000f8e0211 */
[----:B------:R-:W-:-:S03]  /*4030*/  IADD3 R19, -R13, RZ, RZ ;  /* 0x000000ff0d137210 */ /* 0x000fc60007ffe1ff */
[----:B------:R-:W-:Y:S02]  /*4040*/  IMAD R10, R10, UR4, RZ ;  /* 0x000000040a0a7c24 */ /* 0x000fe4000f8e02ff */
[----:B------:R-:W-:-:S04]  /*4050*/  IMAD R11, R19, UR35, R11 ;  /* 0x00000023130b7c24 */ /* 0x000fc8000f8e020b */
[----:B------:R-:W-:Y:S01]  /*4060*/  IMAD R20, R11, UR42, R10 ;  /* 0x0000002a0b147c24 */ /* 0x000fe2000f8e020a */
[----:B------:R-:W-:Y:S06]  /*4070*/  @!P1 BRA `(.L_x_23) ;  /* 0x0000000c00909947 */ /* 0x000fec0003800000 */
[----:B------:R-:W-:Y:S01]  /*4080*/  IMAD.MOV.U32 R10, RZ, RZ, RZ ;  /* 0x000000ffff0a7224 */ /* 0x000fe200078e00ff */
[----:B------:R-:W-:Y:S01]  /*4090*/  ULDC.64 UR34, c[0x0][0x270] ;  /* 0x00009c0000227ab9 */ /* 0x000fe20000000a00 */
[----:B------:R-:W-:Y:S01]  /*40a0*/  IMAD.MOV.U32 R11, RZ, RZ, R13 ;  /* 0x000000ffff0b7224 */ /* 0x000fe200078e000d */
[----:B------:R-:W-:Y:S01]  /*40b0*/  ISETP.NE.AND P1, PT, R16, 0x3, PT ;  /* 0x000000031000780c */ /* 0x000fe20003f25270 */
[----:B------:R-:W-:-:S05]  /*40c0*/  IMAD.HI.U32 R10, R13, UR35, R10 ;  /* 0x000000230d0a7c27 */ /* 0x000fca000f8e000a */
[----:B------:R-:W-:-:S04]  /*40d0*/  SHF.R.U32.HI R12, RZ, UR44, R10 ;  /* 0x0000002cff0c7c19 */ /* 0x000fc8000801160a */
[----:B------:R-:W-:-:S05]  /*40e0*/  IADD3 R10, -R12, RZ, RZ ;  /* 0x000000ff0c0a7210 */ /* 0x000fca0007ffe1ff */
        /* <DEDUP_REMOVED lines=203> */
[----:B------:R-:W-:Y:S01]  /*4da0*/  ISETP.NE.AND P1, PT, R16, 0x18, PT ;  /* 0x000000181000780c */ /* 0x000fe20003f25270 */
[----:B------:R-:W-:Y:S01]  /*4db0*/  IMAD.MOV.U32 R10, RZ, RZ, RZ ;  /* 0x000000ffff0a7224 */ /* 0x000fe200078e00ff */
[----:B------:R-:W-:Y:S01]  /*4dc0*/  ULDC.64 UR34, c[0x0][0x370] ;  /* 0x0000dc0000227ab9 */ /* 0x000fe20000000a00 */
[----:B------:R-:W-:Y:S02]  /*4dd0*/  IMAD.MOV.U32 R11, RZ, RZ, R19 ;  /* 0x000000ffff0b7224 */ /* 0x000fe400078e0013 */
[----:B------:R-:W-:-:S05]  /*4de0*/  IMAD.HI.U32 R12, R19, UR34, R10 ;  /* 0x00000022130c7c27 */ /* 0x000fca000f8e000a */
[----:B------:R-:W-:-:S03]  /*4df0*/  SHF.R.U32.HI R13, RZ, UR35, R12 ;  /* 0x00000023ff0d7c19 */ /* 0x000fc6000801160c */
[----:B------:R-:W0:Y:S01]  /*4e00*/  @P1 LDC.64 R10, c[0x0][0x378] ;  /* 0x0000de00ff0a1b82 */ /* 0x000e220000000a00 */
[----:B------:R-:W-:-:S07]  /*4e10*/  @P1 MOV R12, RZ ;  /* 0x000000ff000c1202 */ /* 0x000fce0000000f00 */
[----:B------:R-:W1:Y:S08]  /*4e20*/  @P1 LDC R24, c[0x0][0x380] ;  /* 0x0000e000ff181b82 */ /* 0x000e700000000800 */
[----:B------:R-:W2:Y:S01]  /*4e30*/  @P1 LDC R21, c[0x0][0x3e4] ;  /* 0x0000f900ff151b82 */ /* 0x000ea20000000800 */
[----:B0-----:R-:W-:-:S04]  /*4e40*/  @P1 IMAD.HI.U32 R11, R13, R11, R12 ;  /* 0x0000000b0d0b1227 */ /* 0x001fc800078e000c */
[----:B------:R-:W-:Y:S01]  /*4e50*/  IMAD.MOV R12, RZ, RZ, -R13 ;  /* 0x000000ffff0c7224 */ /* 0x000fe200078e0a0d */
[----:B-1----:R-:W-:-:S03]  /*4e60*/  @P1 SHF.R.U32.HI R11, RZ, R24, R11 ;  /* 0x00000018ff0b1219 */ /* 0x002fc6000001160b */
[----:B------:R-:W-:Y:S02]  /*4e70*/  IMAD R19, R12, UR25, R19 ;  /* 0x000000190c137c24 */ /* 0x000fe4000f8e0213 */
[----:B------:R-:W-:Y:S02]  /*4e80*/  @P1 IMAD.MOV R11, RZ, RZ, -R11 ;  /* 0x000000ffff0b1224 */ /* 0x000fe400078e0a0b */
[----:B------:R-:W-:Y:S02]  /*4e90*/  IMAD R20, R19, UR26, R20 ;  /* 0x0000001a13147c24 */ /* 0x000fe4000f8e0214 */
[----:B------:R-:W-:-:S04]  /*4ea0*/  @P1 IMAD R10, R10, R11, R13 ;  /* 0x0000000b0a0a1224 */ /* 0x000fc800078e020d */
[----:B--2---:R-:W-:-:S07]  /*4eb0*/  @P1 IMAD R20, R10, R21, R20 ;  /* 0x000000150a141224 */ /* 0x004fce00078e0214 */
.L_x_23:
        /* <DEDUP_REMOVED lines=8> */
[----:B------:R-:W-:Y:S01]  /*4f40*/  ULDC.64 UR34, c[0x0][0x260] ;  /* 0x0000980000227ab9 */ /* 0x000fe20000000a00 */
[----:B------:R-:W-:Y:S01]  /*4f50*/  IMAD.MOV.U32 R11, RZ, RZ, R17 ;  /* 0x000000ffff0b7224 */ /* 0x000fe200078e0011 */
[----:B0-----:R-:W-:Y:S01]  /*4f60*/  ISETP.NE.AND P1, PT, R16, 0x2, PT ;  /* 0x000000021000780c */ /* 0x001fe20003f25270 */
[----:B------:R-:W-:-:S05]  /*4f70*/  IMAD.HI.U32 R10, R17, UR31, R10 ;  /* 0x0000001f110a7c27 */ /* 0x000fca000f8e000a */
[----:B------:R-:W-:Y:S01]  /*4f80*/  SHF.R.U32.HI R11, RZ, UR34, R10 ;  /* 0x00000022ff0b7c19 */ /* 0x000fe2000801160a */
[----:B------:R-:W-:-:S10]  /*4f90*/  HFMA2.MMA R10, -RZ, RZ, 0, 0 ;  /* 0x00000000ff0a7435 */ /* 0x000fd400000001ff */
[----:B------:R-:W-:-:S04]  /*4fa0*/  IMAD.HI.U32 R13, R11, UR32, R10 ;  /* 0x000000200b0d7c27 */ /* 0x000fc8000f8e000a */
[----:B------:R-:W-:Y:S01]  /*4fb0*/  IMAD.MOV R10, RZ, RZ, -R11 ;  /* 0x000000ffff0a7224 */ /* 0x000fe200078e0a0b */
[----:B------:R-:W-:-:S03]  /*4fc0*/  SHF.R.U32.HI R13, RZ, UR33, R13 ;  /* 0x00000021ff0d7c19 */ /* 0x000fc6000801160d */
[----:B------:R-:W-:Y:S02]  /*4fd0*/  IMAD R10, R10, UR30, R17 ;  /* 0x0000001e0a0a7c24 */ /* 0x000fe4000f8e0211 */
        /* <DEDUP_REMOVED lines=233> */
.L_x_24:
[----:B------:R-:W-:Y:S01]  /*5e70*/  IADD3 R18, P1, P2, R18, UR38, R5 ;  /* 0x0000002612127c10 */ /* 0x000fe2000fa3e005 */
[----:B------:R-:W-:-:S03]  /*5e80*/  ULDC UR4, c[0x0][0x218] ;  /* 0x0000860000047ab9 */ /* 0x000fc60000000800 */
[----:B------:R-:W-:-:S05]  /*5e90*/  IADD3.X R19, RZ, UR39, R4, P1, P2 ;  /* 0x00000027ff137c10 */ /* 0x000fca0008fe4404 */
[----:B------:R-:W2:Y:S01]  /*5ea0*/  LDG.E.U8 R18, desc[UR36][R18.64] ;  /* 0x0000002412127981 */ /* 0x000ea2000c1e1100 */
[----:B------:R-:W-:Y:S02]  /*5eb0*/  PRMT R11, R23, 0x9910, RZ ;  /* 0x00009910170b7816 */ /* 0x000fe400000000ff */
[----:B------:R-:W-:Y:S02]  /*5ec0*/  LOP3.LUT R0, R0, 0xff, RZ, 0xc0, !PT ;  /* 0x000000ff00007812 */ /* 0x000fe400078ec0ff */
[----:B------:R-:W-:Y:S02]  /*5ed0*/  MOV R10, UR4 ;  /* 0x00000004000a7c02 */ /* 0x000fe40008000f00 */
[----:B------:R-:W-:Y:S01]  /*5ee0*/  ISETP.NE.AND P2, PT, R0, R11, PT ;  /* 0x0000000b0000720c */ /* 0x000fe20003f45270 */
[----:B------:R-:W-:Y:S01]  /*5ef0*/  IMAD.IADD R11, R17, 0x1, R6 ;  /* 0x00000001110b7824 */ /* 0x000fe200078e0206 */
[----:B------:R-:W-:Y:S02]  /*5f00*/  LOP3.LUT R7, R7, 0xff, RZ, 0xc0, !PT ;  /* 0x000000ff07077812 */ /* 0x000fe400078ec0ff */
[----:B------:R-:W-:Y:S01]  /*5f10*/  LOP3.LUT R8, R8, 0xff, RZ, 0xc0, !PT ;  /* 0x000000ff08087812 */ /* 0x000fe200078ec0ff */
[----:B------:R-:W-:Y:S01]  /*5f20*/  IMAD R13, R6, 0x3, R11 ;  /* 0x00000003060d7824 */ /* 0x000fe200078e020b */
[----:B------:R-:W-:-:S02]  /*5f30*/  PRMT R0, R22, 0x9910, RZ ;  /* 0x0000991016007816 */ /* 0x000fc400000000ff */
[----:B------:R-:W-:Y:S02]  /*5f40*/  PRMT R17, R21, 0x9910, RZ ;  /* 0x0000991015117816 */ /* 0x000fe400000000ff */
[----:B------:R-:W-:Y:S02]  /*5f50*/  ISETP.GE.U32.AND P5, PT, R13, R10, PT ;  /* 0x0000000a0d00720c */ /* 0x000fe40003fa6070 */
[----:B------:R-:W-:Y:S02]  /*5f60*/  LOP3.LUT R9, R9, 0xff, RZ, 0xc0, !PT ;  /* 0x000000ff09097812 */ /* 0x000fe400078ec0ff */
[----:B------:R-:W-:-:S04]  /*5f70*/  ISETP.NE.AND P3, PT, R8, R17, PT ;  /* 0x000000110800720c */ /* 0x000fc80003f65270 */
[----:B------:R-:W-:Y:S02]  /*5f80*/  SEL R8, RZ, 0x1, !P3 ;  /* 0x00000001ff087807 */ /* 0x000fe40005800000 */
[----:B--2---:R-:W-:-:S04]  /*5f90*/  ISETP.NE.AND P1, PT, R18, RZ, PT ;  /* 0x000000ff1200720c */ /* 0x004fc80003f25270 */
[----:B------:R-:W-:Y:S02]  /*5fa0*/  SEL R18, RZ, 0x1, !P1 ;  /* 0x00000001ff127807 */ /* 0x000fe40004800000 */
[----:B------:R-:W-:Y:S02]  /*5fb0*/  ISETP.NE.AND P1, PT, R7, R0, PT ;  /* 0x000000000700720c */ /* 0x000fe40003f25270 */
[----:B------:R-:W-:Y:S02]  /*5fc0*/  ISETP.NE.AND P4, PT, R9, R18, PT ;  /* 0x000000120900720c */ /* 0x000fe40003f85270 */
[----:B------:R-:W-:Y:S02]  /*5fd0*/  SEL R0, RZ, 0x1, !P2 ;  /* 0x00000001ff007807 */ /* 0x000fe40005000000 */
[----:B------:R-:W-:Y:S02]  /*5fe0*/  SEL R7, RZ, 0x1, !P1 ;  /* 0x00000001ff077807 */ /* 0x000fe40004800000 */
[----:B------:R-:W-:Y:S01]  /*5ff0*/  SEL R9, RZ, 0x1, !P4 ;  /* 0x00000001ff097807 */ /* 0x000fe20006000000 */
[----:B------:R-:W-:Y:S06]  /*6000*/  @!P5 BRA `(.L_x_25) ;  /* 0xffffffbc002cd947 */ /* 0x000fec000383ffff */
[----:B------:R-:W-:Y:S05]  /*6010*/  BSYNC B2 ;  /* 0x0000000000027941 */ /* 0x000fea0003800000 */
.L_x_20:
[----:B------:R-:W-:Y:S05]  /*6020*/  BSYNC B1 ;  /* 0x0000000000017941 */ /* 0x000fea0003800000 */
.L_x_19:
[----:B------:R-:W-:Y:S01]  /*6030*/  ISETP.GE.U32.AND P0, PT, R11, R10, PT ;  /* 0x0000000a0b00720c */ /* 0x000fe20003f06070 */
[----:B------:R-:W-:-:S12]  /*6040*/  BSSY B1, `(.L_x_26) ;  /* 0x000046b000017945 */ /* 0x000fd80003800000 */
[----:B------:R-:W-:Y:S05]  /*6050*/  @P0 BRA `(.L_x_27) ;  /* 0x0000004400a40947 */ /* 0x000fea0003800000 */
[----:B------:R-:W1:Y:S01]  /*6060*/  LDC R20, c[0x0][0x254] ;  /* 0x00009500ff147b82 */ /* 0x000e620000000800 */
[----:B------:R-:W-:Y:S01]  /*6070*/  IMAD.MOV.U32 R19, RZ, RZ, RZ ;  /* 0x000000ffff137224 */ /* 0x000fe200078e00ff */
[----:B-1----:R-:W-:-:S13]  /*6080*/  ISETP.NE.AND P1, PT, R20, RZ, PT ;  /* 0x000000ff1400720c */ /* 0x002fda0003f25270 */
[----:B------:R-:W-:Y:S05]  /*6090*/  @!P1 BRA `(.L_x_28) ;  /* 0x0000001000449947 */ /* 0x000fea0003800000 */
[----:B------:R-:W-:Y:S01]  /*60a0*/  MOV R13, R11 ;  /* 0x0000000b000d7202 */ /* 0x000fe20000000f00 */
[----:B------:R-:W-:Y:S01]  /*60b0*/  IMAD.MOV.U32 R12, RZ, RZ, RZ ;  /* 0x000000ffff0c7224 */ /* 0x000fe200078e00ff */
[----:B------:R-:W-:Y:S01]  /*60c0*/  ULDC.64 UR6, c[0x0][0x258] ;  /* 0x0000960000067ab9 */ /* 0x000fe20000000a00 */
[----:B------:R-:W-:Y:S01]  /*60d0*/  ULDC UR4, c[0x0][0x260] ;  /* 0x0000980000047ab9 */ /* 0x000fe20000000800 */
[----:B------:R-:W-:Y:S01]  /*60e0*/  ISETP.NE.AND P2, PT, R20, 0x1, PT ;  /* 0x000000011400780c */ /* 0x000fe20003f45270 */
[----:B0-----:R-:W-:-:S05]  /*60f0*/  IMAD.HI.U32 R16, R11, UR7, R12 ;  /* 0x000000070b107c27 */ /* 0x001fca000f8e000c */
[----:B------:R-:W-:Y:S01]  /*6100*/  SHF.R.U32.HI R17, RZ, UR4, R16 ;  /* 0x00000004ff117c19 */ /* 0x000fe20008011610 */
[----:B------:R-:W-:-:S04]  /*6110*/  ULDC UR4, c[0x0][0x384] ;  /* 0x0000e10000047ab9 */ /* 0x000fc80000000800 */
[----:B------:R-:W-:-:S04]  /*6120*/  IMAD.MOV R12, RZ, RZ, -R17 ;  /* 0x000000ffff0c7224 */ /* 0x000fc800078e0a11 */
[----:B------:R-:W-:-:S04]  /*6130*/  IMAD R19, R12, UR6, R11 ;  /* 0x000000060c137c24 */ /* 0x000fc8000f8e020b */
[----:B------:R-:W-:Y:S01]  /*6140*/  IMAD R19, R19, UR4, RZ ;  /* 0x0000000413137c24 */ /* 0x000fe2000f8e02ff */
        /* <DEDUP_REMOVED lines=243> */
[----:B------:R-:W-:Y:S01]  /*7080*/  ISETP.NE.AND P2, PT, R20, 0x18, PT ;  /* 0x000000181400780c */ /* 0x000fe20003f45270 */
[----:B------:R-:W-:Y:S01]  /*7090*/  IMAD.MOV.U32 R24, RZ, RZ, RZ ;  /* 0x000000ffff187224 */ /* 0x000fe200078e00ff */
[----:B------:R-:W-:-:S03]  /*70a0*/  ULDC.64 UR4, c[0x0][0x370] ;  /* 0x0000dc0000047ab9 */ /* 0x000fc60000000a00 */
[----:B------:R-:W-:Y:S01]  /*70b0*/  IMAD.HI.U32 R16, R25, UR4, R24 ;  /* 0x0000000419107c27 */ /* 0x000fe2000f8e0018 */
[----:B------:R-:W-:-:S04]  /*70c0*/  ULDC UR4, c[0x0][0x36c] ;  /* 0x0000db0000047ab9 */ /* 0x000fc80000000800 */
[----:B------:R-:W-:-:S03]  /*70d0*/  SHF.R.U32.HI R17, RZ, UR5, R16 ;  /* 0x00000005ff117c19 */ /* 0x000fc60008011610 */
[----:B------:R-:W0:Y:S01]  /*70e0*/  @P2 LDC.64 R12, c[0x0][0x378] ;  /* 0x0000de00ff0c2b82 */ /* 0x000e220000000a00 */
[----:B------:R-:W-:Y:S01]  /*70f0*/  @P2 IMAD.MOV.U32 R16, RZ, RZ, RZ ;  /* 0x000000ffff102224 */ /* 0x000fe200078e00ff */
[----:B------:R-:W-:-:S06]  /*7100*/  IADD3 R23, -R17, RZ, RZ ;  /* 0x000000ff11177210 */ /* 0x000fcc0007ffe1ff */
[----:B------:R-:W1:Y:S08]  /*7110*/  @P2 LDC R26, c[0x0][0x380] ;  /* 0x0000e000ff1a2b82 */ /* 0x000e700000000800 */
[----:B------:R-:W2:Y:S01]  /*7120*/  @P2 LDC R24, c[0x0][0x3e4] ;  /* 0x0000f900ff182b82 */ /* 0x000ea20000000800 */
[----:B0-----:R-:W-:-:S04]  /*7130*/  @P2 IMAD.HI.U32 R13, R17, R13, R16 ;  /* 0x0000000d110d2227 */ /* 0x001fc800078e0010 */
[----:B------:R-:W-:Y:S01]  /*7140*/  IMAD R16, R23, UR4, R25 ;  /* 0x0000000417107c24 */ /* 0x000fe2000f8e0219 */
[----:B------:R-:W-:Y:S01]  /*7150*/  ULDC UR4, c[0x0][0x3e0] ;  /* 0x0000f80000047ab9 */ /* 0x000fe20000000800 */
[----:B-1----:R-:W-:Y:S02]  /*7160*/  @P2 SHF.R.U32.HI R13, RZ, R26, R13 ;  /* 0x0000001aff0d2219 */ /* 0x002fe4000001160d */
[----:B------:R-:W-:-:S03]  /*7170*/  IMAD R19, R16, UR4, R19 ;  /* 0x0000000410137c24 */ /* 0x000fc6000f8e0213 */
[----:B------:R-:W-:-:S04]  /*7180*/  @P2 IMAD.MOV R13, RZ, RZ, -R13 ;  /* 0x000000ffff0d2224 */ /* 0x000fc800078e0a0d */
[----:B------:R-:W-:-:S04]  /*7190*/  @P2 IMAD R12, R12, R13, R17 ;  /* 0x0000000d0c0c2224 */ /* 0x000fc800078e0211 */
[----:B--2---:R-:W-:-:S07]  /*71a0*/  @P2 IMAD R19, R12, R24, R19 ;  /* 0x000000180c132224 */ /* 0x004fce00078e0213 */
.L_x_28:
[----:B0-----:R-:W0:Y:S02]  /*71b0*/  LDC.64 R16, c[0x0][0x5e0] ;  /* 0x00017800ff107b82 */ /* 0x001e240000000a00 */
[----:B0-----:R-:W-:-:S04]  /*71c0*/  IADD3 R12, P2, P3, R19, R16, R5 ;  /* 0x00000010130c7210 */ /* 0x001fc80007b5e005 */
[----:B------:R-:W-:-:S05]  /*71d0*/  IADD3.X R13, RZ, R17, R4, P2, P3 ;  /* 0x00000011ff0d7210 */ /* 0x000fca00017e6404 */
[----:B------:R-:W2:Y:S01]  /*71e0*/  LDG.E.U8 R12, desc[UR36][R12.64] ;  /* 0x000000240c0c7981 */ /* 0x000ea2000c1e1100 */
[----:B------:R-:W-:-:S05]  /*71f0*/  IMAD.IADD R25, R11, 0x1, R6 ;  /* 0x000000010b197824 */ /* 0x000fca00078e0206 */
[----:B------:R-:W-:Y:S02]  /*7200*/  ISETP.GE.U32.AND P3, PT, R25, R10, PT ;  /* 0x0000000a1900720c */ /* 0x000fe40003f66070 */
[----:B--2---:R-:W-:-:S04]  /*7210*/  ISETP.NE.AND P2, PT, R12, RZ, PT ;  /* 0x000000ff0c00720c */ /* 0x004fc80003f45270 */
[----:B------:R-:W-:-:S07]  /*7220*/  SEL R23, RZ, 0x1, !P2 ;  /* 0x00000001ff177807 */ /* 0x000fce0005000000 */
[----:B------:R-:W-:Y:S05]  /*7230*/  @P3 BRA `(.L_x_27) ;  /* 0x00000034002c3947 */ /* 0x000fea0003800000 */
[----:B------:R-:W-:Y:S01]  /*7240*/  MOV R19, RZ ;  /* 0x000000ff00137202 */ /* 0x000fe20000000f00 */
        /* <DEDUP_REMOVED lines=10> */
[----:B------:R-:W-:Y:S01]  /*72f0*/  IMAD R19, R19, UR4, RZ ;  /* 0x0000000413137c24 */ /* 0x000fe2000f8e02ff */
        /* <DEDUP_REMOVED lines=251> */
[----:B------:R-:W-:-:S05]  /*82b0*/  IADD3 R28, -R27, RZ, RZ ;  /* 0x000000ff1b1c7210 */ /* 0x000fca0007ffe1ff */
[----:B------:R-:W-:Y:S01]  /*82c0*/  IMAD R28, R28, UR4, R29 ;  /* 0x000000041c1c7c24 */ /* 0x000fe2000f8e021d */
[----:B------:R-:W1:Y:S01]  /*82d0*/  @P2 LDC R22, c[0x0][0x3e4] ;  /* 0x0000f900ff162b82 */ /* 0x000e620000000800 */
[----:B------:R-:W-:Y:S02]  /*82e0*/  ULDC UR4, c[0x0][0x3e0] ;  /* 0x0000f80000047ab9 */ /* 0x000fe40000000800 */
[----:B------:R-:W-:Y:S02]  /*82f0*/  IMAD R19, R28, UR4, R19 ;  /* 0x000000041c137c24 */ /* 0x000fe4000f8e0213 */
[----:B0-----:R-:W-:-:S03]  /*8300*/  @P2 IMAD.HI.U32 R13, R27, R13, R26 ;  /* 0x0000000d1b0d2227 */ /* 0x001fc600078e001a */
[----:B------:R-:W0:Y:S02]  /*8310*/  @P2 LDC R26, c[0x0][0x380] ;  /* 0x0000e000ff1a2b82 */ /* 0x000e240000000800 */
[----:B0-----:R-:W-:-:S05]  /*8320*/  @P2 SHF.R.U32.HI R13, RZ, R26, R13 ;  /* 0x0000001aff0d2219 */ /* 0x001fca000001160d */
[----:B------:R-:W-:-:S04]  /*8330*/  @P2 IMAD.MOV R13, RZ, RZ, -R13 ;  /* 0x000000ffff0d2224 */ /* 0x000fc800078e0a0d */
[----:B------:R-:W-:-:S04]  /*8340*/  @P2 IMAD R12, R12, R13, R27 ;  /* 0x0000000d0c0c2224 */ /* 0x000fc800078e021b */
[----:B-1----:R-:W-:-:S07]  /*8350*/  @P2 IMAD R19, R12, R22, R19 ;  /* 0x000000160c132224 */ /* 0x002fce00078e0213 */
.L_x_29:
[----:B------:R-:W-:-:S04]  /*8360*/  IADD3 R12, P2, P3, R19, R16, R5 ;  /* 0x00000010130c7210 */ /* 0x000fc80007b5e005 */
[----:B------:R-:W-:-:S05]  /*8370*/  IADD3.X R13, RZ, R17, R4, P2, P3 ;  /* 0x00000011ff0d7210 */ /* 0x000fca00017e6404 */
[----:B------:R-:W2:Y:S01]  /*8380*/  LDG.E.U8 R12, desc[UR36][R12.64] ;  /* 0x000000240c0c7981 */ /* 0x000ea2000c1e1100 */
[----:B------:R-:W-:-:S04]  /*8390*/  IADD3 R25, R25, R6, RZ ;  /* 0x0000000619197210 */ /* 0x000fc80007ffe0ff */
[----:B------:R-:W-:Y:S02]  /*83a0*/  ISETP.GE.U32.AND P3, PT, R25, R10, PT ;  /* 0x0000000a1900720c */ /* 0x000fe40003f66070 */
[----:B--2---:R-:W-:-:S04]  /*83b0*/  ISETP.NE.AND P2, PT, R12, RZ, PT ;  /* 0x000000ff0c00720c */ /* 0x004fc80003f45270 */
[----:B------:R-:W-:-:S07]  /*83c0*/  SEL R22, RZ, 0x1, !P2 ;  /* 0x00000001ff167807 */ /* 0x000fce0005000000 */
[----:B------:R-:W-:Y:S05]  /*83d0*/  @P3 BRA `(.L_x_27) ;  /* 0x0000002000c43947 */ /* 0x000fea0003800000 */
[----:B------:R-:W-:Y:S01]  /*83e0*/  IMAD.MOV.U32 R19, RZ, RZ, RZ ;  /* 0x000000ffff137224 */ /* 0x000fe200078e00ff */
        /* <DEDUP_REMOVED lines=23> */
[----:B------:R-:W-:Y:S01]  /*8560*/  HFMA2.MMA R12, -RZ, RZ, 0, 0 ;  /* 0x00000000ff0c7435 */ /* 0x000fe200000001ff */
[----:B------:R-:W-:Y:S01]  /*8570*/  ULDC.64 UR6, c[0x0][0x270] ;  /* 0x00009c0000067ab9 */ /* 0x000fe20000000a00 */
[----:B------:R-:W-:Y:S01]  /*8580*/  ULDC UR4, c[0x0][0x278] ;  /* 0x00009e0000047ab9 */ /* 0x000fe20000000800 */
[----:B------:R-:W-:-:S07]  /*8590*/  ISETP.NE.AND P2, PT, R20, 0x3, PT ;  /* 0x000000031400780c */ /* 0x000fce0003f45270 */
        /* <DEDUP_REMOVED lines=29> */
[----:B------:R-:W-:Y:S01]  /*8770*/  MOV R26, RZ ;  /* 0x000000ff001a7202 */ /* 0x000fe20000000f00 */
[----:B------:R-:W-:Y:S01]  /*8780*/  ULDC.64 UR4, c[0x0][0x298] ;  /* 0x0000a60000047ab9 */ /* 0x000fe20000000a00 */
[----:B------:R-:W-:-:S03]  /*8790*/  ISETP.NE.AND P2, PT, R20, 0x6, PT ;  /* 0x000000061400780c */ /* 0x000fc60003f45270 */
        /* <DEDUP_REMOVED lines=196> */
[----:B------:R-:W-:Y:S01]  /*93e0*/  ULDC.64 UR4, c[0x0][0x370] ;  /* 0x0000dc0000047ab9 */ /* 0x000fe20000000a00 */
[----:B------:R-:W-:-:S05]  /*93f0*/  MOV R28, RZ ;  /* 0x000000ff001c7202 */ /* 0x000fca0000000f00 */
[----:B------:R-:W-:Y:S01]  /*9400*/  IMAD.HI.U32 R26, R29, UR4, R28 ;  /* 0x000000041d1a7c27 */ /* 0x000fe2000f8e001c */
[----:B------:R-:W-:-:S04]  /*9410*/  ULDC UR4, c[0x0][0x36c] ;  /* 0x0000db0000047ab9 */ /* 0x000fc80000000800 */
[----:B------:R-:W-:Y:S01]  /*9420*/  SHF.R.U32.HI R27, RZ, UR5, R26 ;  /* 0x00000005ff1b7c19 */ /* 0x000fe2000801161a */
[----:B------:R-:W0:Y:S01]  /*9430*/  @P2 LDC.64 R12, c[0x0][0x378] ;  /* 0x0000de00ff0c2b82 */ /* 0x000e220000000a00 */
[----:B------:R-:W-:-:S03]  /*9440*/  @P2 IMAD.MOV.U32 R26, RZ, RZ, RZ ;  /* 0x000000ffff1a2224 */ /* 0x000fc600078e00ff */
[----:B------:R-:W-:-:S04]  /*9450*/  IMAD.MOV R28, RZ, RZ, -R27 ;  /* 0x000000ffff1c7224 */ /* 0x000fc800078e0a1b */
[----:B------:R-:W1:Y:S01]  /*9460*/  @P2 LDC R21, c[0x0][0x380] ;  /* 0x0000e000ff152b82 */ /* 0x000e620000000800 */
[----:B------:R-:W-:Y:S01]  /*9470*/  IMAD R28, R28, UR4, R29 ;  /* 0x000000041c1c7c24 */ /* 0x000fe2000f8e021d */
[----:B------:R-:W-:-:S03]  /*9480*/  ULDC UR4, c[0x0][0x3e0] ;  /* 0x0000f80000047ab9 */ /* 0x000fc60000000800 */
[----:B------:R-:W-:Y:S02]  /*9490*/  IMAD R19, R28, UR4, R19 ;  /* 0x000000041c137c24 */ /* 0x000fe4000f8e0213 */
[----:B0-----:R-:W-:Y:S02]  /*94a0*/  @P2 IMAD.HI.U32 R13, R27, R13, R26 ;  /* 0x0000000d1b0d2227 */ /* 0x001fe400078e001a */
[----:B------:R-:W0:Y:S03]  /*94b0*/  @P2 LDC R26, c[0x0][0x3e4] ;  /* 0x0000f900ff1a2b82 */ /* 0x000e260000000800 */
[----:B-1----:R-:W-:-:S04]  /*94c0*/  @P2 SHF.R.U32.HI R13, RZ, R21, R13 ;  /* 0x00000015ff0d2219 */ /* 0x002fc8000001160d */
[----:B------:R-:W-:-:S05]  /*94d0*/  @P2 IADD3 R13, -R13, RZ, RZ ;  /* 0x000000ff0d0d2210 */ /* 0x000fca0007ffe1ff */
[----:B------:R-:W-:-:S04]  /*94e0*/  @P2 IMAD R12, R12, R13, R27 ;  /* 0x0000000d0c0c2224 */ /* 0x000fc800078e021b */
[----:B0-----:R-:W-:-:S07]  /*94f0*/  @P2 IMAD R19, R12, R26, R19 ;  /* 0x0000001a0c132224 */ /* 0x001fce00078e0213 */
.L_x_30:
[----:B------:R-:W-:-:S04]  /*9500*/  IADD3 R12, P2, P3, R19, R16, R5 ;  /* 0x00000010130c7210 */ /* 0x000fc80007b5e005 */
[----:B------:R-:W-:-:S05]  /*9510*/  IADD3.X R13, RZ, R17, R4, P2, P3 ;  /* 0x00000011ff0d7210 */ /* 0x000fca00017e6404 */
[----:B------:R-:W2:Y:S01]  /*9520*/  LDG.E.U8 R12, desc[UR36][R12.64] ;  /* 0x000000240c0c7981 */ /* 0x000ea2000c1e1100 */
[----:B------:R-:W-:-:S05]  /*9530*/  IMAD.IADD R19, R25, 0x1, R6 ;  /* 0x0000000119137824 */ /* 0x000fca00078e0206 */
[----:B------:R-:W-:Y:S02]  /*9540*/  ISETP.GE.U32.AND P3, PT, R19, R10, PT ;  /* 0x0000000a1300720c */ /* 0x000fe40003f66070 */
[----:B--2---:R-:W-:-:S04]  /*9550*/  ISETP.NE.AND P2, PT, R12, RZ, PT ;  /* 0x000000ff0c00720c */ /* 0x004fc80003f45270 */
[----:B------:R-:W-:-:S07]  /*9560*/  SEL R21, RZ, 0x1, !P2 ;  /* 0x00000001ff157807 */ /* 0x000fce0005000000 */
[----:B------:R-:W-:Y:S05]  /*9570*/  @P3 BRA `(.L_x_27) ;  /* 0x00000010005c3947 */ /* 0x000fea0003800000 */
[----:B------:R-:W-:Y:S01]  /*9580*/  IMAD.MOV.U32 R24, RZ, RZ, RZ ;  /* 0x000000ffff187224 */ /* 0x000fe200078e00ff */
        /* <DEDUP_REMOVED lines=266> */
[----:B------:R-:W-:-:S05]  /*a630*/  IMAD R24, R13, UR4, R24 ;  /* 0x000000040d187c24 */ /* 0x000fca000f8e0218 */
[----:B------:R-:W2:Y:S01]  /*a640*/  @P1 LDC R25, c[0x0][0x3e4] ;  /* 0x0000f900ff191b82 */ /* 0x000ea20000000800 */
[----:B0-----:R-:W-:-:S05]  /*a650*/  @P1 IMAD.HI.U32 R19, R27, R19, R26 ;  /* 0x000000131b131227 */ /* 0x001fca00078e001a */
[----:B-1----:R-:W-:-:S05]  /*a660*/  @P1 SHF.R.U32.HI R19, RZ, R20, R19 ;  /* 0x00000014ff131219 */ /* 0x002fca0000011613 */
[----:B------:R-:W-:-:S04]  /*a670*/  @P1 IMAD.MOV R19, RZ, RZ, -R19 ;  /* 0x000000ffff131224 */ /* 0x000fc800078e0a13 */
[----:B------:R-:W-:-:S04]  /*a680*/  @P1 IMAD R18, R18, R19, R27 ;  /* 0x0000001312121224 */ /* 0x000fc800078e021b */
[----:B--2---:R-:W-:-:S07]  /*a690*/  @P1 IMAD R24, R18, R25, R24 ;  /* 0x0000001912181224 */ /* 0x004fce00078e0218 */
.L_x_31:
[----:B------:R-:W-:-:S04]  /*a6a0*/  IADD3 R16, P1, P2, R24, R16, R5 ;  /* 0x0000001018107210 */ /* 0x000fc80007a3e005 */
[----:B------:R-:W-:-:S05]  /*a6b0*/  IADD3.X R17, RZ, R17, R4, P1, P2 ;  /* 0x00000011ff117210 */ /* 0x000fca0000fe4404 */
[----:B------:R-:W2:Y:S02]  /*a6c0*/  LDG.E.U8 R16, desc[UR36][R16.64] ;  /* 0x0000002410107981 */ /* 0x000ea4000c1e1100 */
[----:B--2---:R-:W-:-:S04]  /*a6d0*/  ISETP.NE.AND P1, PT, R16, RZ, PT ;  /* 0x000000ff1000720c */ /* 0x004fc80003f25270 */
[----:B------:R-:W-:-:S09]  /*a6e0*/  SEL R18, RZ, 0x1, !P1 ;  /* 0x00000001ff127807 */ /* 0x000fd20004800000 */
.L_x_27:
[----:B------:R-:W-:Y:S05]  /*a6f0*/  BSYNC B1 ;  /* 0x0000000000017941 */ /* 0x000fea0003800000 */
.L_x_26:
[----:B------:R-:W-:Y:S04]  /*a700*/  BSSY B1, `(.L_x_32) ;  /* 0x000001b000017945 */ /* 0x000fe80003800000 */
[----:B------:R-:W-:Y:S05]  /*a710*/  @P0 BRA `(.L_x_33) ;  /* 0x0000000000640947 */ /* 0x000fea0003800000 */
[----:B------:R-:W-:Y:S01]  /*a720*/  IMAD.IADD R5, R11, 0x1, R6 ;  /* 0x000000010b057824 */ /* 0x000fe200078e0206 */
[----:B------:R-:W-:Y:S02]  /*a730*/  LOP3.LUT R23, R23, 0xff, RZ, 0xc0, !PT ;  /* 0x000000ff17177812 */ /* 0x000fe400078ec0ff */
[----:B------:R-:W-:Y:S02]  /*a740*/  LOP3.LUT R0, R0, 0xff, RZ, 0xc0, !PT ;  /* 0x000000ff00007812 */ /* 0x000fe400078ec0ff */
[----:B------:R-:W-:Y:S02]  /*a750*/  ISETP.GE.U32.AND P1, PT, R5, R10, PT ;  /* 0x0000000a0500720c */ /* 0x000fe40003f26070 */
[----:B------:R-:W-:-:S04]  /*a760*/  ISETP.NE.AND P0, PT, R0, R23, PT ;  /* 0x000000170000720c */ /* 0x000fc80003f05270 */
[----:B------:R-:W-:-:S07]  /*a770*/  SEL R0, RZ, 0x1, !P0 ;  /* 0x00000001ff007807 */ /* 0x000fce0004000000 */
[----:B------:R-:W-:Y:S05]  /*a780*/  @P1 BRA `(.L_x_33) ;  /* 0x0000000000481947 */ /* 0x000fea0003800000 */
[----:B------:R-:W-:Y:S02]  /*a790*/  IADD3 R5, R5, R6, RZ ;  /* 0x0000000605057210 */ /* 0x000fe40007ffe0ff */
[----:B------:R-:W-:Y:S02]  /*a7a0*/  LOP3.LUT R22, R22, 0xff, RZ, 0xc0, !PT ;  /* 0x000000ff16167812 */ /* 0x000fe400078ec0ff */
[----:B------:R-:W-:Y:S02]  /*a7b0*/  ISETP.GE.U32.AND P1, PT, R5, R10, PT ;  /* 0x0000000a0500720c */ /* 0x000fe40003f26070 */
[----:B------:R-:W-:-:S04]  /*a7c0*/  LOP3.LUT R7, R7, 0xff, RZ, 0xc0, !PT ;  /* 0x000000ff07077812 */ /* 0x000fc800078ec0ff */
[----:B------:R-:W-:-:S04]  /*a7d0*/  ISETP.NE.AND P0, PT, R7, R22, PT ;  /* 0x000000160700720c */ /* 0x000fc80003f05270 */
[----:B------:R-:W-:-:S03]  /*a7e0*/  SEL R7, RZ, 0x1, !P0 ;  /* 0x00000001ff077807 */ /* 0x000fc60004000000 */
[----:B------:R-:W-:Y:S06]  /*a7f0*/  @P1 BRA `(.L_x_33) ;  /* 0x00000000002c1947 */ /* 0x000fec0003800000 */
[----:B------:R-:W-:Y:S01]  /*a800*/  IMAD.IADD R5, R5, 0x1, R6 ;  /* 0x0000000105057824 */ /* 0x000fe200078e0206 */
[----:B------:R-:W-:Y:S02]  /*a810*/  LOP3.LUT R21, R21, 0xff, RZ, 0xc0, !PT ;  /* 0x000000ff15157812 */ /* 0x000fe400078ec0ff */
[----:B------:R-:W-:Y:S02]  /*a820*/  LOP3.LUT R8, R8, 0xff, RZ, 0xc0, !PT ;  /* 0x000000ff08087812 */ /* 0x000fe400078ec0ff */
[----:B------:R-:W-:Y:S02]  /*a830*/  ISETP.GE.U32.AND P2, PT, R5, R10, PT ;  /* 0x0000000a0500720c */ /* 0x000fe40003f46070 */
[----:B------:R-:W-:-:S04]  /*a840*/  ISETP.NE.AND P0, PT, R8, R21, PT ;  /* 0x000000150800720c */ /* 0x000fc80003f05270 */
[----:B------:R-:W-:-:S07]  /*a850*/  SEL R8, RZ, 0x1, !P0 ;  /* 0x00000001ff087807 */ /* 0x000fce0004000000 */
[----:B------:R-:W-:Y:S02]  /*a860*/  @!P2 LOP3.LUT R18, R18, 0xff, RZ, 0xc0, !PT ;  /* 0x000000ff1212a812 */ /* 0x000fe400078ec0ff */
[----:B------:R-:W-:-:S04]  /*a870*/  @!P2 LOP3.LUT R5, R9, 0xff, RZ, 0xc0, !PT ;  /* 0x000000ff0905a812 */ /* 0x000fc800078ec0ff */
[----:B------:R-:W-:-:S04]  /*a880*/  @!P2 ISETP.NE.AND P1, PT, R5, R18, PT ;  /* 0x000000120500a20c */ /* 0x000fc80003f25270 */
[----:B------:R-:W-:-:S04]  /*a890*/  @!P2 SEL R4, RZ, 0x1, !P1 ;  /* 0x00000001ff04a807 */ /* 0x000fc80004800000 */
[----:B------:R-:W-:-:S07]  /*a8a0*/  @!P2 PRMT R9, R4, 0x7610, R9 ;  /* 0x000076100409a816 */ /* 0x000fce0000000009 */
.L_x_33:
[----:B------:R-:W-:Y:S05]  /*a8b0*/  BSYNC B1 ;  /* 0x0000000000017941 */ /* 0x000fea0003800000 */
.L_x_32:
        /* <DEDUP_REMOVED lines=9> */
[----:B0-----:R-:W-:Y:S01]  /*a950*/  SEL R16, RZ, 0x1, !P0 ;  /* 0x00000001ff107807 */ /* 0x001fe20004000000 */
[----:B------:R-:W-:Y:S08]  /*a960*/  BRA `(.L_x_2) ;  /* 0x0000001000187947 */ /* 0x000ff00003800000 */
.L_x_18:
[----:B------:R-:W-:Y:S01]  /*a970*/  ISETP.GE.U32.AND P0, PT, R7, R10, PT ;  /* 0x0000000a0700720c */ /* 0x000fe20003f06070 */
[----:B------:R-:W-:Y:S01]  /*a980*/  BSSY B1, `(.L_x_34) ;  /* 0x0000036000017945 */ /* 0x000fe20003800000 */
[C---:B------:R-:W-:Y:S02]  /*a990*/  PRMT R7, R0.reuse, 0x7610, R7 ;  /* 0x0000761000077816 */ /* 0x040fe40000000007 */
[C---:B------:R-:W-:Y:S02]  /*a9a0*/  PRMT R20, R0.reuse, 0x7610, R20 ;  /* 0x0000761000147816 */ /* 0x040fe40000000014 */
[----:B------:R-:W-:-:S07]  /*a9b0*/  PRMT R21, R0, 0x7610, R21 ;  /* 0x0000761000157816 */ /* 0x000fce0000000015 */
[----:B------:R-:W-:Y:S05]  /*a9c0*/  @P0 BRA `(.L_x_35) ;  /* 0x0000000000c40947 */ /* 0x000fea0003800000 */
[----:B------:R-:W-:Y:S01]  /*a9d0*/  BSSY B2, `(.L_x_35) ;  /* 0x0000030000027945 */ /* 0x000fe20003800000 */
[C---:B------:R-:W-:Y:S02]  /*a9e0*/  PRMT R7, R0.reuse, 0x7610, R7 ;  /* 0x0000761000077816 */ /* 0x040fe40000000007 */
[C---:B------:R-:W-:Y:S02]  /*a9f0*/  PRMT R20, R0.reuse, 0x7610, R20 ;  /* 0x0000761000147816 */ /* 0x040fe40000000014 */
[----:B------:R-:W-:-:S07]  /*aa00*/  PRMT R21, R0, 0x7610, R21 ;  /* 0x0000761000157816 */ /* 0x000fce0000000015 */
.L_x_36:
[----:B------:R-:W-:Y:S01]  /*aa10*/  IMAD.IADD R9, R6, 0x1, R11 ;  /* 0x0000000106097824 */ /* 0x000fe200078e020b */
[----:B------:R-:W-:Y:S01]  /*aa20*/  ULDC.64 UR4, c[0x0][0x5e0] ;  /* 0x0001780000047ab9 */ /* 0x000fe20000000a00 */
[----:B------:R-:W-:Y:S02]  /*aa30*/  IMAD R8, R22, R11, RZ ;  /* 0x0000000b16087224 */ /* 0x000fe400078e02ff */
[C---:B------:R-:W-:Y:S01]  /*aa40*/  IMAD R12, R9.reuse, R22, RZ ;  /* 0x00000016090c7224 */ /* 0x040fe200078e02ff */
[----:B------:R-:W-:Y:S02]  /*aa50*/  IADD3 R13, R9, R6, RZ ;  /* 0x00000006090d7210 */ /* 0x000fe40007ffe0ff */
[--C-:B------:R-:W-:Y:S02]  /*aa60*/  IADD3 R8, P0, P1, R8, UR4, R5.reuse ;  /* 0x0000000408087c10 */ /* 0x100fe4000f91e005 */
[----:B------:R-:W-:Y:S01]  /*aa70*/  IADD3 R12, P2, P3, R12, UR4, R5 ;  /* 0x000000040c0c7c10 */ /* 0x000fe2000fb5e005 */
[C---:B------:R-:W-:Y:S01]  /*aa80*/  IMAD.IADD R11, R13.reuse, 0x1, R6 ;  /* 0x000000010d0b7824 */ /* 0x040fe200078e0206 */
[--C-:B------:R-:W-:Y:S01]  /*aa90*/  IADD3.X R9, RZ, UR5, R4.reuse, P0, P1 ;  /* 0x00000005ff097c10 */ /* 0x100fe200087e2404 */
[-C--:B------:R-:W-:Y:S01]  /*aaa0*/  IMAD R16, R13, R22.reuse, RZ ;  /* 0x000000160d107224 */ /* 0x080fe200078e02ff */
[----:B------:R-:W-:Y:S01]  /*aab0*/  IADD3.X R13, RZ, UR5, R4, P2, P3 ;  /* 0x00000005ff0d7c10 */ /* 0x000fe200097e6404 */
[----:B------:R-:W-:-:S02]  /*aac0*/  IMAD R18, R11, R22, RZ ;  /* 0x000000160b127224 */ /* 0x000fc400078e02ff */
[----:B------:R0:W2:Y:S01]  /*aad0*/  LDG.E.U8 R8, desc[UR36][R8.64] ;  /* 0x0000002408087981 */ /* 0x0000a2000c1e1100 */
[--C-:B------:R-:W-:Y:S02]  /*aae0*/  IADD3 R16, P0, P1, R16, UR4, R5.reuse ;  /* 0x0000000410107c10 */ /* 0x100fe4000f91e005 */
[----:B------:R-:W-:Y:S01]  /*aaf0*/  IADD3 R18, P2, P3, R18, UR4, R5 ;  /* 0x0000000412127c10 */ /* 0x000fe2000fb5e005 */
[----:B------:R-:W3:Y:S01]  /*ab00*/  LDG.E.U8 R12, desc[UR36][R12.64] ;  /* 0x000000240c0c7981 */ /* 0x000ee2000c1e1100 */
[--C-:B------:R-:W-:Y:S02]  /*ab10*/  IADD3.X R17, RZ, UR5, R4.reuse, P0, P1 ;  /* 0x00000005ff117c10 */ /* 0x100fe400087e2404 */
[----:B------:R-:W-:-:S03]  /*ab20*/  IADD3.X R19, RZ, UR5, R4, P2, P3 ;  /* 0x00000005ff137c10 */ /* 0x000fc600097e6404 */
[----:B------:R-:W4:Y:S04]  /*ab30*/  LDG.E.U8 R16, desc[UR36][R16.64] ;  /* 0x0000002410107981 */ /* 0x000f28000c1e1100 */
[----:B------:R-:W5:Y:S01]  /*ab40*/  LDG.E.U8 R18, desc[UR36][R18.64] ;  /* 0x0000002412127981 */ /* 0x000f62000c1e1100 */
[----:B------:R-:W-:-:S04]  /*ab50*/  IMAD.IADD R11, R11, 0x1, R6 ;  /* 0x000000010b0b7824 */ /* 0x000fc800078e0206 */
[----:B------:R-:W-:-:S05]  /*ab60*/  IMAD R23, R6, 0x3, R11 ;  /* 0x0000000306177824 */ /* 0x000fca00078e020b */
[----:B------:R-:W-:Y:S02]  /*ab70*/  ISETP.GE.U32.AND P0, PT, R23, R10, PT ;  /* 0x0000000a1700720c */ /* 0x000fe40003f06070 */
[----:B0-----:R-:W-:Y:S02]  /*ab80*/  LOP3.LUT R9, R0, 0xff, RZ, 0xc0, !PT ;  /* 0x000000ff00097812 */ /* 0x001fe400078ec0ff */
[----:B------:R-:W-:Y:S02]  /*ab90*/  LOP3.LUT R7, R7, 0xff, RZ, 0xc0, !PT ;  /* 0x000000ff07077812 */ /* 0x000fe400078ec0ff */
[----:B------:R-:W-:Y:S02]  /*aba0*/  LOP3.LUT R20, R20, 0xff, RZ, 0xc0, !PT ;  /* 0x000000ff14147812 */ /* 0x000fe400078ec0ff */
[----:B------:R-:W-:Y:S02]  /*abb0*/  LOP3.LUT R0, R21, 0xff, RZ, 0xc0, !PT ;  /* 0x000000ff15007812 */ /* 0x000fe400078ec0ff */
[----:B--2---:R-:W-:-:S02]  /*abc0*/  ISETP.NE.AND P1, PT, R8, RZ, PT ;  /* 0x000000ff0800720c */ /* 0x004fc40003f25270 */
[----:B---3--:R-:W-:Y:S02]  /*abd0*/  ISETP.NE.AND P2, PT, R12, RZ, PT ;  /* 0x000000ff0c00720c */ /* 0x008fe40003f45270 */
[----:B----4-:R-:W-:Y:S02]  /*abe0*/  ISETP.NE.AND P3, PT, R16, RZ, PT ;  /* 0x000000ff1000720c */ /* 0x010fe40003f65270 */
[----:B-----5:R-:W-:Y:S02]  /*abf0*/  ISETP.NE.AND P4, PT, R18, RZ, PT ;  /* 0x000000ff1200720c */ /* 0x020fe40003f85270 */
[----:B------:R-:W-:Y:S02]  /*ac00*/  SEL R18, RZ, 0x1, !P1 ;  /* 0x00000001ff127807 */ /* 0x000fe40004800000 */
[----:B------:R-:W-:Y:S02]  /*ac10*/  SEL R16, RZ, 0x1, !P2 ;  /* 0x00000001ff107807 */ /* 0x000fe40005000000 */
[----:B------:R-:W-:-:S02]  /*ac20*/  SEL R19, RZ, 0x1, !P3 ;  /* 0x00000001ff137807 */ /* 0x000fc40005800000 */
[----:B------:R-:W-:Y:S02]  /*ac30*/  SEL R17, RZ, 0x1, !P4 ;  /* 0x00000001ff117807 */ /* 0x000fe40006000000 */
[----:B------:R-:W-:Y:S02]  /*ac40*/  ISETP.NE.AND P1, PT, R9, R18, PT ;  /* 0x000000120900720c */ /* 0x000fe40003f25270 */
[----:B------:R-:W-:Y:S02]  /*ac50*/  ISETP.NE.AND P2, PT, R7, R16, PT ;  /* 0x000000100700720c */ /* 0x000fe40003f45270 */
[----:B------:R-:W-:Y:S02]  /*ac60*/  ISETP.NE.AND P3, PT, R20, R19, PT ;  /* 0x000000131400720c */ /* 0x000fe40003f65270 */
[----:B------:R-:W-:Y:S02]  /*ac70*/  ISETP.NE.AND P4, PT, R0, R17, PT ;  /* 0x000000110000720c */ /* 0x000fe40003f85270 */
[----:B------:R-:W-:-:S02]  /*ac80*/  SEL R0, RZ, 0x1, !P1 ;  /* 0x00000001ff007807 */ /* 0x000fc40004800000 */
[----:B------:R-:W-:Y:S02]  /*ac90*/  SEL R7, RZ, 0x1, !P2 ;  /* 0x00000001ff077807 */ /* 0x000fe40005000000 */
[----:B------:R-:W-:Y:S02]  /*aca0*/  SEL R20, RZ, 0x1, !P3 ;  /* 0x00000001ff147807 */ /* 0x000fe40005800000 */
[----:B------:R-:W-:Y:S01]  /*acb0*/  SEL R21, RZ, 0x1, !P4 ;  /* 0x00000001ff157807 */ /* 0x000fe20006000000 */
[----:B------:R-:W-:Y:S06]  /*acc0*/  @!P0 BRA `(.L_x_36) ;  /* 0xfffffffc00508947 */ /* 0x000fec000383ffff */
[----:B------:R-:W-:Y:S05]  /*acd0*/  BSYNC B2 ;  /* 0x0000000000027941 */ /* 0x000fea0003800000 */
.L_x_35:
[----:B------:R-:W-:Y:S05]  /*ace0*/  BSYNC B1 ;  /* 0x0000000000017941 */ /* 0x000fea0003800000 */
.L_x_34:
[----:B------:R-:W-:Y:S01]  /*acf0*/  ISETP.GE.U32.AND P0, PT, R11, R10, PT ;  /* 0x0000000a0b00720c */ /* 0x000fe20003f06070 */
[----:B------:R-:W-:-:S12]  /*ad00*/  BSSY B1, `(.L_x_37) ;  /* 0x0000024000017945 */ /* 0x000fd80003800000 */
[----:B------:R-:W-:Y:S05]  /*ad10*/  @P0 BRA `(.L_x_38) ;  /* 0x0000000000880947 */ /* 0x000fea0003800000 */
[----:B------:R-:W0:Y:S01]  /*ad20*/  LDC.64 R8, c[0x0][0x5e0] ;  /* 0x00017800ff087b82 */ /* 0x000e220000000a00 */
[----:B------:R-:W-:-:S05]  /*ad30*/  IMAD R12, R11, R22, RZ ;  /* 0x000000160b0c7224 */ /* 0x000fca00078e02ff */
[----:B0-----:R-:W-:-:S04]  /*ad40*/  IADD3 R12, P1, P2, R12, R8, R5 ;  /* 0x000000080c0c7210 */ /* 0x001fc80007a3e005 */
[----:B------:R-:W-:-:S05]  /*ad50*/  IADD3.X R13, RZ, R9, R4, P1, P2 ;  /* 0x00000009ff0d7210 */ /* 0x000fca0000fe4404 */
[----:B------:R-:W2:Y:S01]  /*ad60*/  LDG.E.U8 R12, desc[UR36][R12.64] ;  /* 0x000000240c0c7981 */ /* 0x000ea2000c1e1100 */
[----:B------:R-:W-:-:S04]  /*ad70*/  IADD3 R23, R11, R6, RZ ;  /* 0x000000060b177210 */ /* 0x000fc80007ffe0ff */
[----:B------:R-:W-:Y:S02]  /*ad80*/  ISETP.GE.U32.AND P2, PT, R23, R10, PT ;  /* 0x0000000a1700720c */ /* 0x000fe40003f46070 */
[----:B--2---:R-:W-:-:S04]  /*ad90*/  ISETP.NE.AND P1, PT, R12, RZ, PT ;  /* 0x000000ff0c00720c */ /* 0x004fc80003f25270 */
[----:B------:R-:W-:-:S07]  /*ada0*/  SEL R18, RZ, 0x1, !P1 ;  /* 0x00000001ff127807 */ /* 0x000fce0004800000 */
[----:B------:R-:W-:Y:S05]  /*adb0*/  @P2 BRA `(.L_x_38) ;  /* 0x0000000000602947 */ /* 0x000fea0003800000 */
[----:B------:R-:W-:-:S05]  /*adc0*/  IMAD R12, R23, R22, RZ ;  /* 0x00000016170c7224 */ /* 0x000fca00078e02ff */
        /* <DEDUP_REMOVED lines=8> */
[C---:B------:R-:W-:Y:S02]  /*ae50*/  IMAD.IADD R13, R23.reuse, 0x1, R6 ;  /* 0x00000001170d7824 */ /* 0x040fe400078e0206 */
[----:B------:R-:W-:-:S03]  /*ae60*/  IMAD R12, R23, R22, RZ ;  /* 0x00000016170c7224 */ /* 0x000fc600078e02ff */
[----:B------:R-:W-:Y:S02]  /*ae70*/  ISETP.GE.U32.AND P1, PT, R13, R10, PT ;  /* 0x0000000a0d00720c */ /* 0x000fe40003f26070 */
[----:B------:R-:W-:-:S11]  /*ae80*/  IADD3 R12, P2, P3, R12, R8, R5 ;  /* 0x000000080c0c7210 */ /* 0x000fd60007b5e005 */
[----:B------:R-:W-:Y:S01]  /*ae90*/  @!P1 IMAD R22, R13, R22, RZ ;  /* 0x000000160d169224 */ /* 0x000fe200078e02ff */
[----:B------:R-:W-:-:S04]  /*aea0*/  IADD3.X R13, RZ, R9, R4, P2, P3 ;  /* 0x00000009ff0d7210 */ /* 0x000fc800017e6404 */
[----:B------:R-:W-:Y:S01]  /*aeb0*/  @!P1 IADD3 R8, P4, P5, R22, R8, R5 ;  /* 0x0000000816089210 */ /* 0x000fe20007d9e005 */
[----:B------:R-:W2:Y:S03]  /*aec0*/  LDG.E.U8 R12, desc[UR36][R12.64] ;  /* 0x000000240c0c7981 */ /* 0x000ea6000c1e1100 */
[----:B------:R-:W-:-:S05]  /*aed0*/  @!P1 IADD3.X R9, RZ, R9, R4, P4, P5 ;  /* 0x00000009ff099210 */ /* 0x000fca00027ea404 */
[----:B------:R-:W3:Y:S01]  /*aee0*/  @!P1 LDG.E.U8 R8, desc[UR36][R8.64] ;  /* 0x0000002408089981 */ /* 0x000ee2000c1e1100 */
[----:B--2---:R-:W-:Y:S02]  /*aef0*/  ISETP.NE.AND P2, PT, R12, RZ, PT ;  /* 0x000000ff0c00720c */ /* 0x004fe40003f45270 */
[----:B---3--:R-:W-:-:S04]  /*af00*/  @!P1 ISETP.NE.AND P3, PT, R8, RZ, PT ;  /* 0x000000ff0800920c */ /* 0x008fc80003f65270 */
[----:B------:R-:W-:Y:S02]  /*af10*/  @!P1 SEL R4, RZ, 0x1, !P3 ;  /* 0x00000001ff049807 */ /* 0x000fe40005800000 */
[----:B------:R-:W-:Y:S02]  /*af20*/  SEL R19, RZ, 0x1, !P2 ;  /* 0x00000001ff137807 */ /* 0x000fe40005000000 */
[----:B------:R-:W-:-:S07]  /*af30*/  @!P1 PRMT R17, R4, 0x7610, R17 ;  /* 0x0000761004119816 */ /* 0x000fce0000000011 */
.L_x_38:
[----:B------:R-:W-:Y:S05]  /*af40*/  BSYNC B1 ;  /* 0x0000000000017941 */ /* 0x000fea0003800000 */
.L_x_37:
[----:B------:R-:W-:Y:S04]  /*af50*/  BSSY B1, `(.L_x_39) ;  /* 0x000001b000017945 */ /* 0x000fe80003800000 */
        /* <DEDUP_REMOVED lines=21> */
[----:B------:R-:W-:Y:S02]  /*b0b0*/  @!P2 LOP3.LUT R17, R17, 0xff, RZ, 0xc0, !PT ;  /* 0x000000ff1111a812 */ /* 0x000fe400078ec0ff */
[----:B------:R-:W-:-:S04]  /*b0c0*/  @!P2 LOP3.LUT R4, R21, 0xff, RZ, 0xc0, !PT ;  /* 0x000000ff1504a812 */ /* 0x000fc800078ec0ff */
[----:B------:R-:W-:-:S04]  /*b0d0*/  @!P2 ISETP.NE.AND P1, PT, R4, R17, PT ;  /* 0x000000110400a20c */ /* 0x000fc80003f25270 */
[----:B------:R-:W-:-:S04]  /*b0e0*/  @!P2 SEL R4, RZ, 0x1, !P1 ;  /* 0x00000001ff04a807 */ /* 0x000fc80004800000 */
[----:B------:R-:W-:-:S07]  /*b0f0*/  @!P2 PRMT R21, R4, 0x7610, R21 ;  /* 0x000076100415a816 */ /* 0x000fce0000000015 */
.L_x_40:
[----:B------:R-:W-:Y:S05]  /*b100*/  BSYNC B1 ;  /* 0x0000000000017941 */ /* 0x000fea0003800000 */
.L_x_39:
        /* <DEDUP_REMOVED lines=11> */
.L_x_17:
[----:B------:R-:W0:Y:S01]  /*b1c0*/  LDC R0, c[0x0][0x220] ;  /* 0x00008800ff007b82 */ /* 0x000e220000000800 */
[----:B------:R-:W-:Y:S01]  /*b1d0*/  ULDC.U8 UR4, c[0x0][0x211] ;  /* 0x0000844000047ab9 */ /* 0x000fe20000000000 */
[--C-:B------:R-:W-:Y:S01]  /*b1e0*/  IMAD.MOV.U32 R21, RZ, RZ, R11.reuse ;  /* 0x000000ffff157224 */ /* 0x100fe200078e000b */
[----:B------:R-:W-:Y:S01]  /*b1f0*/  MOV R19, UR4 ;  /* 0x0000000400137c02 */ /* 0x000fe20008000f00 */
[----:B------:R-:W-:Y:S01]  /*b200*/  IMAD.U32 R18, RZ, RZ, UR4 ;  /* 0x00000004ff127e24 */ /* 0x000fe2000f8e00ff */
[----:B------:R-:W-:Y:S01]  /*b210*/  BSSY B1, `(.L_x_41) ;  /* 0x0000033000017945 */ /* 0x000fe20003800000 */
[----:B------:R-:W-:Y:S02]  /*b220*/  IMAD.U32 R20, RZ, RZ, UR4 ;  /* 0x00000004ff147e24 */ /* 0x000fe4000f8e00ff */
[----:B0-----:R-:W-:Y:S01]  /*b230*/  IMAD R7, R0, 0x3, R11 ;  /* 0x0000000300077824 */ /* 0x001fe200078e020b */
[----:B------:R-:W-:-:S04]  /*b240*/  MOV R11, UR4 ;  /* 0x00000004000b7c02 */ /* 0x000fc80008000f00 */
[----:B------:R-:W-:-:S13]  /*b250*/  ISETP.GE.U32.AND P0, PT, R7, R10, PT ;  /* 0x0000000a0700720c */ /* 0x000fda0003f06070 */
[----:B------:R-:W-:Y:S05]  /*b260*/  @P0 BRA `(.L_x_42) ;  /* 0x0000000000b40947 */ /* 0x000fea0003800000 */
[----:B------:R-:W-:Y:S01]  /*b270*/  BSSY B2, `(.L_x_42) ;  /* 0x000002c000027945 */ /* 0x000fe20003800000 */
[C---:B------:R-:W-:Y:S02]  /*b280*/  PRMT R18, R11.reuse, 0x7610, R18 ;  /* 0x000076100b127816 */ /* 0x040fe40000000012 */
[C---:B------:R-:W-:Y:S02]  /*b290*/  PRMT R19, R11.reuse, 0x7610, R19 ;  /* 0x000076100b137816 */ /* 0x040fe40000000013 */
[----:B------:R-:W-:-:S07]  /*b2a0*/  PRMT R20, R11, 0x7610, R20 ;  /* 0x000076100b147816 */ /* 0x000fce0000000014 */
.L_x_43:
[CC--:B------:R-:W-:Y:S01]  /*b2b0*/  IADD3 R8, R21.reuse, R0.reuse, RZ ;  /* 0x0000000015087210 */ /* 0x0c0fe20007ffe0ff */
[----:B------:R-:W-:Y:S02]  /*b2c0*/  ULDC.64 UR4, c[0x0][0x5e0] ;  /* 0x0001780000047ab9 */ /* 0x000fe40000000a00 */
[--C-:B------:R-:W-:Y:S02]  /*b2d0*/  IADD3 R6, P0, P1, R21, UR4, R5.reuse ;  /* 0x0000000415067c10 */ /* 0x100fe4000f91e005 */
[C---:B------:R-:W-:Y:S01]  /*b2e0*/  IMAD.IADD R12, R8.reuse, 0x1, R0 ;  /* 0x00000001080c7824 */ /* 0x040fe200078e0200 */
[----:B------:R-:W-:Y:S02]  /*b2f0*/  IADD3 R8, P2, P3, R8, UR4, R5 ;  /* 0x0000000408087c10 */ /* 0x000fe4000fb5e005 */
[----:B------:R-:W-:Y:S02]  /*b300*/  IADD3.X R7, RZ, UR5, R4, P0, P1 ;  /* 0x00000005ff077c10 */ /* 0x000fe400087e2404 */
[----:B------:R-:W-:-:S02]  /*b310*/  IADD3 R21, R12, R0, RZ ;  /* 0x000000000c157210 */ /* 0x000fc40007ffe0ff */
[--C-:B------:R-:W-:Y:S01]  /*b320*/  IADD3.X R9, RZ, UR5, R4.reuse, P2, P3 ;  /* 0x00000005ff097c10 */ /* 0x100fe200097e6404 */
[----:B------:R0:W2:Y:S01]  /*b330*/  LDG.E.U8 R6, desc[UR36][R6.64] ;  /* 0x0000002406067981 */ /* 0x0000a2000c1e1100 */
[--C-:B------:R-:W-:Y:S02]  /*b340*/  IADD3 R12, P0, P1, R12, UR4, R5.reuse ;  /* 0x000000040c0c7c10 */ /* 0x100fe4000f91e005 */
[----:B------:R-:W-:Y:S01]  /*b350*/  IADD3 R16, P2, P3, R21, UR4, R5 ;  /* 0x0000000415107c10 */ /* 0x000fe2000fb5e005 */
[----:B------:R1:W3:Y:S01]  /*b360*/  LDG.E.U8 R8, desc[UR36][R8.64] ;  /* 0x0000002408087981 */ /* 0x0002e2000c1e1100 */
        /* <DEDUP_REMOVED lines=8> */
[----:B-1----:R-:W-:Y:S02]  /*b3f0*/  LOP3.LUT R9, R20, 0xff, RZ, 0xc0, !PT ;  /* 0x000000ff14097812 */ /* 0x002fe400078ec0ff */
[----:B--2---:R-:W-:Y:S02]  /*b400*/  ISETP.NE.AND P1, PT, R6, RZ, PT ;  /* 0x000000ff0600720c */ /* 0x004fe40003f25270 */
[----:B---3--:R-:W-:Y:S02]  /*b410*/  ISETP.NE.AND P2, PT, R8, RZ, PT ;  /* 0x000000ff0800720c */ /* 0x008fe40003f45270 */
[----:B------:R-:W-:-:S02]  /*b420*/  LOP3.LUT R6, R11, 0xff, RZ, 0xc0, !PT ;  /* 0x000000ff0b067812 */ /* 0x000fc400078ec0ff */
[----:B----4-:R-:W-:Y:S02]  /*b430*/  ISETP.NE.AND P3, PT, R12, RZ, PT ;  /* 0x000000ff0c00720c */ /* 0x010fe40003f65270 */
[----:B-----5:R-:W-:Y:S02]  /*b440*/  ISETP.NE.AND P4, PT, R16, RZ, PT ;  /* 0x000000ff1000720c */ /* 0x020fe40003f85270 */
[----:B------:R-:W-:Y:S02]  /*b450*/  LOP3.LUT R8, R19, 0xff, RZ, 0xc0, !PT ;  /* 0x000000ff13087812 */ /* 0x000fe400078ec0ff */
        /* <DEDUP_REMOVED lines=14> */
.L_x_42:
[----:B------:R-:W-:Y:S05]  /*b540*/  BSYNC B1 ;  /* 0x0000000000017941 */ /* 0x000fea0003800000 */
.L_x_41:
[----:B------:R-:W-:Y:S01]  /*b550*/  ISETP.GE.U32.AND P0, PT, R21, R10, PT ;  /* 0x0000000a1500720c */ /* 0x000fe20003f06070 */
[----:B------:R-:W-:-:S12]  /*b560*/  BSSY B1, `(.L_x_44) ;  /* 0x0000020000017945 */ /* 0x000fd80003800000 */
[----:B------:R-:W-:Y:S05]  /*b570*/  @P0 BRA `(.L_x_45) ;  /* 0x0000000000780947 */ /* 0x000fea0003800000 */
[----:B------:R-:W0:Y:S02]  /*b580*/  LDC.64 R6, c[0x0][0x5e0] ;  /* 0x00017800ff067b82 */ /* 0x000e240000000a00 */
        /* <DEDUP_REMOVED lines=16> */
[C---:B------:R-:W-:Y:S02]  /*b690*/  IADD3 R9, R23.reuse, R0, RZ ;  /* 0x0000000017097210 */ /* 0x040fe40007ffe0ff */
[----:B------:R-:W-:Y:S02]  /*b6a0*/  IADD3 R8, P2, P3, R23, R6, R5 ;  /* 0x0000000617087210 */ /* 0x000fe40007b5e005 */
[----:B------:R-:W-:-:S13]  /*b6b0*/  ISETP.GE.U32.AND P1, PT, R9, R10, PT ;  /* 0x0000000a0900720c */ /* 0x000fda0003f26070 */
[----:B------:R-:W-:Y:S02]  /*b6c0*/  @!P1 IADD3 R6, P4, P5, R9, R6, R5 ;  /* 0x0000000609069210 */ /* 0x000fe40007d9e005 */
[-CC-:B------:R-:W-:Y:S02]  /*b6d0*/  IADD3.X R9, RZ, R7.reuse, R4.reuse, P2, P3 ;  /* 0x00000007ff097210 */ /* 0x180fe400017e6404 */
[----:B------:R-:W-:-:S03]  /*b6e0*/  @!P1 IADD3.X R7, RZ, R7, R4, P4, P5 ;  /* 0x00000007ff079210 */ /* 0x000fc600027ea404 */
[----:B------:R-:W2:Y:S04]  /*b6f0*/  LDG.E.U8 R8, desc[UR36][R8.64] ;  /* 0x0000002408087981 */ /* 0x000ea8000c1e1100 */
[----:B------:R-:W3:Y:S01]  /*b700*/  @!P1 LDG.E.U8 R6, desc[UR36][R6.64] ;  /* 0x0000002406069981 */ /* 0x000ee2000c1e1100 */
[----:B--2---:R-:W-:Y:S02]  /*b710*/  ISETP.NE.AND P2, PT, R8, RZ, PT ;  /* 0x000000ff0800720c */ /* 0x004fe40003f45270 */
[----:B---3--:R-:W-:Y:S02]  /*b720*/  @!P1 ISETP.NE.AND P3, PT, R6, RZ, PT ;  /* 0x000000ff0600920c */ /* 0x008fe40003f65270 */
[----:B------:R-:W-:Y:S02]  /*b730*/  SEL R17, RZ, 0x1, !P2 ;  /* 0x00000001ff117807 */ /* 0x000fe40005000000 */
[----:B------:R-:W-:-:S04]  /*b740*/  @!P1 SEL R4, RZ, 0x1, !P3 ;  /* 0x00000001ff049807 */ /* 0x000fc80005800000 */
[----:B------:R-:W-:-:S07]  /*b750*/  @!P1 PRMT R12, R4, 0x7610, R12 ;  /* 0x00007610040c9816 */ /* 0x000fce000000000c */
.L_x_45:
[----:B------:R-:W-:Y:S05]  /*b760*/  BSYNC B1 ;  /* 0x0000000000017941 */ /* 0x000fea0003800000 */
.L_x_44:
        /* <DEDUP_REMOVED lines=27> */
.L_x_47:
[----:B------:R-:W-:Y:S05]  /*b920*/  BSYNC B1 ;  /* 0x0000000000017941 */ /* 0x000fea0003800000 */
.L_x_46:
        /* <DEDUP_REMOVED lines=9> */
[----:B------:R-:W-:-:S09]  /*b9c0*/  SEL R16, RZ, 0x1, !P0 ;  /* 0x00000001ff107807 */ /* 0x000fd20004000000 */
.L_x_2:
[----:B------:R-:W-:Y:S05]  /*b9d0*/  BSYNC B0 ;  /* 0x0000000000007941 */ /* 0x000fea0003800000 */
.L_x_1:
[----:B------:R-:W-:Y:S02]  /*b9e0*/  ULDC UR4, c[0x0][0x230] ;  /* 0x00008c0000047ab9 */ /* 0x000fe40000000800 */
[----:B------:R-:W-:-:S13]  /*b9f0*/  ISETP.NE.AND P0, PT, RZ, UR4, PT ;  /* 0x00000004ff007c0c */ /* 0x000fda000bf05270 */
[----:B------:R-:W-:Y:S05]  /*ba00*/  @!P0 BRA `(.L_x_48) ;  /* 0x0000000000688947 */ /* 0x000fea0003800000 */
[----:B------:R-:W0:Y:S01]  /*ba10*/  S2UR UR5, SR_CgaCtaId ;  /* 0x00000000000579c3 */ /* 0x000e220000008800 */
[----:B------:R-:W-:Y:S01]  /*ba20*/  UMOV UR4, 0x400 ;  /* 0x0000040000047882 */ /* 0x000fe20000000000 */
[----:B------:R-:W-:Y:S01]  /*ba30*/  ULDC UR6, c[0x0][0x0] ;  /* 0x0000000000067ab9 */ /* 0x000fe20000000800 */
[----:B------:R-:W-:Y:S01]  /*ba40*/  UIADD3 UR4, UR4, 0x10, URZ ;  /* 0x0000001004047890 */ /* 0x000fe2000fffe03f */
[----:B------:R-:W-:Y:S01]  /*ba50*/  IMAD R5, R3, UR6, R2 ;  /* 0x0000000603057c24 */ /* 0x000fe2000f8e0202 */
[----:B------:R-:W-:Y:S02]  /*ba60*/  ULDC UR7, c[0x0][0x4] ;  /* 0x0000010000077ab9 */ /* 0x000fe40000000800 */
[----:B0-----:R-:W-:Y:S02]  /*ba70*/  ULEA UR4, UR5, UR4, 0x18 ;  /* 0x0000000405047291 */ /* 0x001fe4000f8ec03f */
[----:B------:R-:W-:-:S06]  /*ba80*/  USHF.R.U32.HI UR5, URZ, 0x1, UR7 ;  /* 0x000000013f057899 */ /* 0x000fcc0008011607 */
[----:B------:R-:W-:Y:S01]  /*ba90*/  ISETP.NE.AND P0, PT, RZ, UR5, PT ;  /* 0x00000005ff007c0c */ /* 0x000fe2000bf05270 */
[----:B------:R0:W-:-:S12]  /*baa0*/  STS.U8 [R5+UR4], R16 ;  /* 0x0000001005007988 */ /* 0x0001d80008000004 */
[----:B0-----:R-:W-:Y:S05]  /*bab0*/  @!P0 BRA `(.L_x_48) ;  /* 0x00000000003c8947 */ /* 0x001fea0003800000 */
[----:B------:R-:W-:-:S07]  /*bac0*/  MOV R0, UR5 ;  /* 0x0000000500007c02 */ /* 0x000fce0008000f00 */
.L_x_49:
[----:B------:R-:W-:Y:S01]  /*bad0*/  IMAD.IADD R7, R3, 0x1, R0 ;  /* 0x0000000103077824 */ /* 0x000fe200078e0200 */
[----:B------:R-:W-:Y:S04]  /*bae0*/  BAR.SYNC.DEFER_BLOCKING 0x0 ;  /* 0x0000000000007b1d */ /* 0x000fe80000010000 */
[----:B------:R-:W-:-:S04]  /*baf0*/  ISETP.GE.U32.AND P0, PT, R7, UR7, PT ;  /* 0x0000000707007c0c */ /* 0x000fc8000bf06070 */
[----:B------:R-:W-:-:S13]  /*bb00*/  ISETP.GE.U32.OR P0, PT, R3, R0, P0 ;  /* 0x000000000300720c */ /* 0x000fda0000706470 */
[----:B------:R-:W-:Y:S01]  /*bb10*/  @!P0 IMAD R4, R7, UR6, R2 ;  /* 0x0000000607048c24 */ /* 0x000fe2000f8e0202 */
[----:B------:R-:W-:-:S05]  /*bb20*/  @!P0 LOP3.LUT R7, R16, 0xff, RZ, 0xc0, !PT ;  /* 0x000000ff10078812 */ /* 0x000fca00078ec0ff */
[----:B------:R-:W0:Y:S02]  /*bb30*/  @!P0 LDS.U8 R4, [R4+UR4] ;  /* 0x0000000404048984 */ /* 0x000e240008000000 */
[----:B0-----:R-:W-:-:S04]  /*bb40*/  @!P0 ISETP.NE.AND P1, PT, R7, R4, PT ;  /* 0x000000040700820c */ /* 0x001fc80003f25270 */
[----:B------:R-:W-:Y:S02]  /*bb50*/  @!P0 SEL R6, RZ, 0x1, !P1 ;  /* 0x00000001ff068807 */ /* 0x000fe40004800000 */
[----:B------:R-:W-:Y:S02]  /*bb60*/  ISETP.GT.AND P1, PT, R0, 0x1, PT ;  /* 0x000000010000780c */ /* 0x000fe40003f24270 */
[----:B------:R-:W-:Y:S01]  /*bb70*/  SHF.R.S32.HI R0, RZ, 0x1, R0 ;  /* 0x00000001ff007819 */ /* 0x000fe20000011400 */
[----:B------:R0:W-:Y:S01]  /*bb80*/  @!P0 STS.U8 [R5+UR4], R6 ;  /* 0x0000000605008988 */ /* 0x0001e20008000004 */
[----:B------:R-:W-:-:S09]  /*bb90*/  @!P0 PRMT R16, R6, 0x7610, R16 ;  /* 0x0000761006108816 */ /* 0x000fd20000000010 */
[----:B0-----:R-:W-:Y:S05]  /*bba0*/  @P1 BRA `(.L_x_49) ;  /* 0xfffffffc00c81947 */ /* 0x001fea000383ffff */
.L_x_48:
[----:B------:R-:W-:Y:S02]  /*bbb0*/  ULDC UR4, c[0x0][0x22c] ;  /* 0x00008b0000047ab9 */ /* 0x000fe40000000800 */
[----:B------:R-:W-:-:S13]  /*bbc0*/  ISETP.NE.AND P0, PT, RZ, UR4, PT ;  /* 0x00000004ff007c0c */ /* 0x000fda000bf05270 */
[----:B------:R-:W-:Y:S05]  /*bbd0*/  @!P0 BRA `(.L_x_50) ;  /* 0x0000000000b88947 */ /* 0x000fea0003800000 */
[----:B------:R-:W0:Y:S02]  /*bbe0*/  LDC R7, c[0x0][RZ] ;  /* 0x00000000ff077b82 */ /* 0x000e240000000800 */
[----:B0-----:R-:W-:Y:S02]  /*bbf0*/  ISETP.GT.AND P0, PT, R7, 0x20, PT ;  /* 0x000000200700780c */ /* 0x001fe40003f04270 */
[----:B------:R-:W-:-:S11]  /*bc00*/  MOV R0, R7 ;  /* 0x0000000700007202 */ /* 0x000fd60000000f00 */
[----:B------:R-:W-:Y:S05]  /*bc10*/  @!P0 BRA `(.L_x_51) ;  /* 0x00000000006c8947 */ /* 0x000fea0003800000 */
[----:B------:R-:W0:Y:S01]  /*bc20*/  S2UR UR5, SR_CgaCtaId ;  /* 0x00000000000579c3 */ /* 0x000e220000008800 */
[-C--:B------:R-:W-:Y:S01]  /*bc30*/  LEA.HI R0, R7, R7.reuse, RZ, 0x1 ;  /* 0x0000000707007211 */ /* 0x080fe200078f08ff */
[----:B------:R-:W-:Y:S01]  /*bc40*/  UMOV UR4, 0x400 ;  /* 0x0000040000047882 */ /* 0x000fe20000000000 */
[----:B------:R-:W-:Y:S01]  /*bc50*/  IMAD R5, R3, R7, R2 ;  /* 0x0000000703057224 */ /* 0x000fe200078e0202 */
[----:B------:R-:W-:Y:S01]  /*bc60*/  UIADD3 UR4, UR4, 0x10, URZ ;  /* 0x0000001004047890 */ /* 0x000fe2000fffe03f */
[----:B------:R-:W-:Y:S01]  /*bc70*/  SHF.R.S32.HI R6, RZ, 0x1, R0 ;  /* 0x00000001ff067819 */ /* 0x000fe20000011400 */
[----:B------:R-:W-:-:S03]  /*bc80*/  IMAD.MOV.U32 R0, RZ, RZ, 0x20 ;  /* 0x00000020ff007424 */ /* 0x000fc600078e00ff */
[----:B------:R-:W-:Y:S01]  /*bc90*/  ISETP.GE.AND P0, PT, R6, 0x20, PT ;  /* 0x000000200600780c */ /* 0x000fe20003f06270 */
[----:B0-----:R-:W-:-:S06]  /*bca0*/  ULEA UR4, UR5, UR4, 0x18 ;  /* 0x0000000405047291 */ /* 0x001fcc000f8ec03f */
[----:B------:R-:W-:-:S03]  /*bcb0*/  IADD3 R4, R5, UR4, RZ ;  /* 0x0000000405047c10 */ /* 0x000fc6000fffe0ff */
[----:B------:R0:W-:Y:S03]  /*bcc0*/  STS.U8 [R5+UR4], R16 ;  /* 0x0000001005007988 */ /* 0x0001e60008000004 */
[----:B------:R-:W-:Y:S05]  /*bcd0*/  @!P0 BRA `(.L_x_51) ;  /* 0x00000000003c8947 */ /* 0x000fea0003800000 */
.L_x_52:
[----:B------:R-:W-:Y:S01]  /*bce0*/  IMAD.IADD R0, R2, 0x1, R6 ;  /* 0x0000000102007824 */ /* 0x000fe200078e0206 */
[----:B------:R-:W-:Y:S04]  /*bcf0*/  BAR.SYNC.DEFER_BLOCKING 0x0 ;  /* 0x0000000000007b1d */ /* 0x000fe80000010000 */
[----:B------:R-:W-:-:S04]  /*bd00*/  ISETP.GE.U32.AND P0, PT, R0, R7, PT ;  /* 0x000000070000720c */ /* 0x000fc80003f06070 */
[----:B------:R-:W-:-:S13]  /*bd10*/  ISETP.GE.U32.OR P0, PT, R2, R6, P0 ;  /* 0x000000060200720c */ /* 0x000fda0000706470 */
[----:B------:R-:W-:Y:S02]  /*bd20*/  @!P0 IADD3 R0, R4, R6, RZ ;  /* 0x0000000604008210 */ /* 0x000fe40007ffe0ff */
[----:B------:R-:W-:Y:S02]  /*bd30*/  @!P0 LOP3.LUT R9, R16, 0xff, RZ, 0xc0, !PT ;  /* 0x000000ff10098812 */ /* 0x000fe400078ec0ff */
[----:B------:R-:W-:Y:S02]  /*bd40*/  SHF.R.S32.HI R6, RZ, 0x1, R6 ;  /* 0x00000001ff067819 */ /* 0x000fe40000011406 */
[----:B------:R-:W1:Y:S02]  /*bd50*/  @!P0 LDS.U8 R0, [R0] ;  /* 0x0000000000008984 */ /* 0x000e640000000000 */
[----:B-1----:R-:W-:-:S04]  /*bd60*/  @!P0 ISETP.NE.AND P1, PT, R9, R0, PT ;  /* 0x000000000900820c */ /* 0x002fc80003f25270 */
[----:B------:R-:W-:Y:S02]  /*bd70*/  @!P0 SEL R8, RZ, 0x1, !P1 ;  /* 0x00000001ff088807 */ /* 0x000fe40004800000 */
[----:B------:R-:W-:Y:S02]  /*bd80*/  ISETP.GE.AND P1, PT, R6, 0x20, PT ;  /* 0x000000200600780c */ /* 0x000fe40003f26270 */
[----:B0-----:R-:W-:Y:S01]  /*bd90*/  @!P0 PRMT R16, R8, 0x7610, R16 ;  /* 0x0000761008108816 */ /* 0x001fe20000000010 */
[----:B------:R1:W-:Y:S10]  /*bda0*/  @!P0 STS.U8 [R5+UR4], R8 ;  /* 0x0000000805008988 */ /* 0x0003f40008000004 */
[----:B-1----:R-:W-:Y:S05]  /*bdb0*/  @P1 BRA `(.L_x_52) ;  /* 0xfffffffc00c81947 */ /* 0x002fea000383ffff */
[----:B------:R-:W-:-:S07]  /*bdc0*/  IMAD.MOV.U32 R0, RZ, RZ, 0x20 ;  /* 0x00000020ff007424 */ /* 0x000fce00078e00ff */
.L_x_51:
[----:B------:R-:W-:Y:S01]  /*bdd0*/  BAR.SYNC.DEFER_BLOCKING 0x0 ;  /* 0x0000000000007b1d */ /* 0x000fe20000010000 */
[----:B------:R-:W-:-:S13]  /*bde0*/  ISETP.GE.AND P0, PT, R0, 0x2, PT ;  /* 0x000000020000780c */ /* 0x000fda0003f06270 */
[----:B------:R-:W-:Y:S05]  /*bdf0*/  @!P0 BRA `(.L_x_50) ;  /* 0x0000000000308947 */ /* 0x000fea0003800000 */
[----:B0-----:R-:W-:-:S11]  /*be00*/  HFMA2.MMA R5, -RZ, RZ, 0, 5.9604644775390625e-08 ;  /* 0x00000001ff057435 */ /* 0x001fd600000001ff */
.L_x_53:
[C---:B------:R-:W-:Y:S02]  /*be10*/  LOP3.LUT R4, R16.reuse, 0xffff, RZ, 0xc0, !PT ;  /* 0x0000ffff10047812 */ /* 0x040fe400078ec0ff */
[----:B------:R-:W-:Y:S02]  /*be20*/  LOP3.LUT R16, R16, 0xff, RZ, 0xc0, !PT ;  /* 0x000000ff10107812 */ /* 0x000fe400078ec0ff */
[----:B------:R-:W-:-:S06]  /*be30*/  PRMT R4, R4, 0x8880, RZ ;  /* 0x0000888004047816 */ /* 0x000fcc00000000ff */
[----:B------:R0:W1:Y:S02]  /*be40*/  SHFL.DOWN PT, R4, R4, R5, 0x1f ;  /* 0x08001f0504047589 */ /* 0x00006400000e0000 */
[----:B0-----:R-:W-:-:S05]  /*be50*/  IMAD.SHL.U32 R5, R5, 0x2, RZ ;  /* 0x0000000205057824 */ /* 0x001fca00078e00ff */
[----:B------:R-:W-:Y:S02]  /*be60*/  ISETP.GE.AND P1, PT, R5, R0, PT ;  /* 0x000000000500720c */ /* 0x000fe40003f26270 */
[----:B-1----:R-:W-:-:S04]  /*be70*/  ISETP.NE.AND P0, PT, R4, RZ, PT ;  /* 0x000000ff0400720c */ /* 0x002fc80003f05270 */
[----:B------:R-:W-:-:S04]  /*be80*/  SEL R7, RZ, 0x1, !P0 ;  /* 0x00000001ff077807 */ /* 0x000fc80004000000 */
[----:B------:R-:W-:-:S04]  /*be90*/  ISETP.NE.AND P0, PT, R16, R7, PT ;  /* 0x000000071000720c */ /* 0x000fc80003f05270 */
[----:B------:R-:W-:Y:S01]  /*bea0*/  SEL R16, RZ, 0x1, !P0 ;  /* 0x00000001ff107807 */ /* 0x000fe20004000000 */
[----:B------:R-:W-:Y:S08]  /*beb0*/  @!P1 BRA `(.L_x_53) ;  /* 0xfffffffc00d49947 */ /* 0x000ff0000383ffff */
.L_x_50:
[----:B------:R-:W1:Y:S01]  /*bec0*/  LDC R13, c[0x0][0x3e8] ;  /* 0x0000fa00ff0d7b82 */ /* 0x000e620000000800 */
[----:B------:R-:W-:Y:S02]  /*bed0*/  MOV R18, RZ ;  /* 0x000000ff00127202 */ /* 0x000fe40000000f00 */
[----:B-1----:R-:W-:-:S13]  /*bee0*/  ISETP.NE.AND P1, PT, R13, RZ, PT ;  /* 0x000000ff0d00720c */ /* 0x002fda0003f25270 */
[----:B------:R-:W-:Y:S05]  /*bef0*/  @!P1 BRA `(.L_x_54) ;  /* 0x0000001000449947 */ /* 0x000fea0003800000 */
[----:B------:R-:W-:Y:S01]  /*bf00*/  IMAD.MOV.U32 R14, RZ, RZ, RZ ;  /* 0x000000ffff0e7224 */ /* 0x000fe200078e00ff */
[----:B------:R-:W-:Y:S01]  /*bf10*/  ULDC.64 UR4, c[0x0][0x3f0] ;  /* 0x0000fc0000047ab9 */ /* 0x000fe20000000a00 */
[----:B------:R-:W-:Y:S02]  /*bf20*/  ISETP.NE.AND P0, PT, R13, 0x1, PT ;  /* 0x000000010d00780c */ /* 0x000fe40003f05270 */
[----:B------:R-:W-:Y:S01]  /*bf30*/  IMAD.HI.U32 R4, R15, UR4, R14 ;  /* 0x000000040f047c27 */ /* 0x000fe2000f8e000e */
[----:B------:R-:W-:-:S04]  /*bf40*/  ULDC UR4, c[0x0][0x3ec] ;  /* 0x0000fb0000047ab9 */ /* 0x000fc80000000800 */
[----:B0-----:R-:W-:-:S04]  /*bf50*/  SHF.R.U32.HI R5, RZ, UR5, R4 ;  /* 0x00000005ff057c19 */ /* 0x001fc80008011604 */
        /* <DEDUP_REMOVED lines=267> */
.L_x_54:
[----:B------:R-:W-:Y:S01]  /*d010*/  ULDC.64 UR6, c[0x0][0x5f8] ;  /* 0x00017e0000067ab9 */ /* 0x000fe20000000a00 */
[----:B0-----:R-:W-:Y:S02]  /*d020*/  CS2R R4, SRZ ;  /* 0x0000000000047805 */ /* 0x001fe4000001ff00 */
[----:B------:R-:W-:Y:S01]  /*d030*/  ISETP.NE.U32.AND P0, PT, RZ, UR6, PT ;  /* 0x00000006ff007c0c */ /* 0x000fe2000bf05070 */
[----:B------:R-:W-:Y:S01]  /*d040*/  ULDC.64 UR4, c[0x0][0x5e8] ;  /* 0x00017a0000047ab9 */ /* 0x000fe20000000a00 */
[----:B------:R-:W-:Y:S01]  /*d050*/  HFMA2.MMA R12, -RZ, RZ, 0, 0 ;  /* 0x00000000ff0c7435 */ /* 0x000fe200000001ff */
[----:B------:R-:W-:Y:S02]  /*d060*/  IADD3 R6, P2, R18, UR4, RZ ;  /* 0x0000000412067c10 */ /* 0x000fe4000ff5e0ff */
[----:B------:R-:W-:-:S03]  /*d070*/  ISETP.NE.AND.EX P0, PT, RZ, UR7, PT, P0 ;  /* 0x00000007ff007c0c */ /* 0x000fc6000bf05300 */
[----:B------:R-:W-:-:S10]  /*d080*/  IMAD.X R7, RZ, RZ, UR5, P2 ;  /* 0x00000005ff077e24 */ /* 0x000fd400090e06ff */
[----:B------:R-:W-:-:S04]  /*d090*/  @P0 SHF.R.U64 R0, R18, 0x3, RZ ;  /* 0x0000000312000819 */ /* 0x000fc800000012ff */
[----:B------:R-:W-:Y:S01]  /*d0a0*/  @P0 IADD3 R4, P3, R0, UR6, RZ ;  /* 0x0000000600040c10 */ /* 0x000fe2000ff7e0ff */
[----:B------:R-:W-:Y:S02]  /*d0b0*/  ULDC UR6, c[0x0][0x234] ;  /* 0x00008d0000067ab9 */ /* 0x000fe40000000800 */
[----:B------:R-:W-:Y:S02]  /*d0c0*/  ISETP.NE.AND P4, PT, RZ, UR6, PT ;  /* 0x00000006ff007c0c */ /* 0x000fe4000bf85270 */
[----:B------:R-:W-:-:S05]  /*d0d0*/  @P0 IMAD.X R5, RZ, RZ, UR7, P3 ;  /* 0x00000007ff050e24 */ /* 0x000fca00098e06ff */
[----:B------:R-:W-:-:S06]  /*d0e0*/  @P0 MOV R12, R5 ;  /* 0x00000005000c0202 */ /* 0x000fcc0000000f00 */
[----:B------:R-:W-:Y:S05]  /*d0f0*/  @!P4 BRA `(.L_x_55) ;  /* 0x0000002000f0c947 */ /* 0x000fea0003800000 */
[----:B------:R-:W0:Y:S01]  /*d100*/  S2R R0, SR_CTAID.X ;  /* 0x0000000000007919 */ /* 0x000e220000002500 */
[----:B------:R-:W-:Y:S01]  /*d110*/  ULDC.64 UR6, c[0x0][0x238] ;  /* 0x00008e0000067ab9 */ /* 0x000fe20000000a00 */
[----:B------:R-:W-:Y:S02]  /*d120*/  IMAD.MOV.U32 R17, RZ, RZ, RZ ;  /* 0x000000ffff117224 */ /* 0x000fe400078e00ff */
[----:B------:R-:W-:Y:S01]  /*d130*/  IMAD R6, R2, UR6, RZ ;  /* 0x0000000602067c24 */ /* 0x000fe2000f8e02ff */
[----:B------:R-:W-:-:S03]  /*d140*/  ULDC UR6, c[0x0][0x224] ;  /* 0x0000890000067ab9 */ /* 0x000fc60000000800 */
[----:B------:R-:W-:-:S04]  /*d150*/  IMAD R7, R3, UR7, R6 ;  /* 0x0000000703077c24 */ /* 0x000fc8000f8e0206 */
[----:B0-----:R-:W-:Y:S01]  /*d160*/  IMAD R7, R0, UR6, R7 ;  /* 0x0000000600077c24 */ /* 0x001fe2000f8e0207 */
        /* <DEDUP_REMOVED lines=10> */
[----:B------:R-:W-:Y:S01]  /*d210*/  IMAD R17, R11, UR6, RZ ;  /* 0x000000060b117c24 */ /* 0x000fe2000f8e02ff */
        /* <DEDUP_REMOVED lines=255> */
[----:B------:R-:W-:-:S09]  /*e210*/  ULDC.64 UR6, c[0x0][0x510] ;  /* 0x0001440000067ab9 */ /* 0x000fd20000000a00 */
[----:B------:R-:W-:Y:S01]  /*e220*/  IMAD.HI.U32 R8, R11, UR6, R10 ;  /* 0x000000060b087c27 */ /* 0x000fe2000f8e000a */
[----:B------:R-:W-:-:S04]  /*e230*/  ULDC UR6, c[0x0][0x50c] ;  /* 0x0001430000067ab9 */ /* 0x000fc80000000800 */
[----:B------:R-:W-:-:S05]  /*e240*/  SHF.R.U32.HI R8, RZ, UR7, R8 ;  /* 0x00000007ff087c19 */ /* 0x000fca0008011608 */
[----:B------:R-:W-:-:S04]  /*e250*/  IMAD.MOV R9, RZ, RZ, -R8 ;  /* 0x000000ffff097224 */ /* 0x000fc800078e0a08 */
[----:B------:R-:W-:Y:S01]  /*e260*/  IMAD R10, R9, UR6, R11 ;  /* 0x00000006090a7c24 */ /* 0x000fe2000f8e020b */
[----:B------:R-:W-:-:S03]  /*e270*/  ULDC UR6, c[0x0][0x5d8] ;  /* 0x0001760000067ab9 */ /* 0x000fc60000000800 */
[----:B------:R-:W-:-:S07]  /*e280*/  IMAD R17, R10, UR6, R17 ;  /* 0x000000060a117c24 */ /* 0x000fce000f8e0211 */
.L_x_56:
[----:B------:R-:W-:Y:S01]  /*e290*/  ULDC UR9, c[0x0][0x22c] ;  /* 0x00008b0000097ab9 */ /* 0x000fe20000000800 */
[----:B------:R-:W-:Y:S01]  /*e2a0*/  ULDC UR6, c[0x0][0x21c] ;  /* 0x0000870000067ab9 */ /* 0x000fe20000000800 */
[----:B------:R-:W-:Y:S01]  /*e2b0*/  ISETP.NE.AND P0, PT, RZ, UR9, PT ;  /* 0x00000009ff007c0c */ /* 0x000fe2000bf05270 */
[----:B------:R-:W0:Y:S01]  /*e2c0*/  S2UR UR8, SR_CgaCtaId ;  /* 0x00000000000879c3 */ /* 0x000e220000008800 */
[----:B------:R-:W-:Y:S01]  /*e2d0*/  IADD3 R6, P1, R17, UR4, RZ ;  /* 0x0000000411067c10 */ /* 0x000fe2000ff3e0ff */
[----:B------:R-:W-:Y:S01]  /*e2e0*/  BSSY B0, `(.L_x_57) ;  /* 0x000000c000007945 */ /* 0x000fe20003800000 */
[----:B------:R-:W-:Y:S02]  /*e2f0*/  ISETP.NE.AND P0, PT, R2, RZ, P0 ;  /* 0x000000ff0200720c */ /* 0x000fe40000705270 */
[----:B------:R-:W-:Y:S02]  /*e300*/  PRMT R8, RZ, 0x7610, R8 ;  /* 0x00007610ff087816 */ /* 0x000fe40000000008 */
[----:B------:R-:W-:-:S02]  /*e310*/  ISETP.GE.OR P0, PT, R7, UR6, P0 ;  /* 0x0000000607007c0c */ /* 0x000fc40008706670 */
[----:B------:R-:W-:-:S11]  /*e320*/  IADD3.X R7, RZ, UR5, RZ, P1, !PT ;  /* 0x00000005ff077c10 */ /* 0x000fd60008ffe4ff */
[----:B------:R-:W-:Y:S05]  /*e330*/  @P0 BRA `(.L_x_58) ;  /* 0x0000000000180947 */ /* 0x000fea0003800000 */
[----:B------:R-:W-:Y:S01]  /*e340*/  ULDC UR4, c[0x0][0x230] ;  /* 0x00008c0000047ab9 */ /* 0x000fe20000000800 */
[----:B------:R-:W-:Y:S01]  /*e350*/  IMAD.MOV.U32 R8, RZ, RZ, 0x1 ;  /* 0x00000001ff087424 */ /* 0x000fe200078e00ff */
[----:B------:R-:W-:-:S13]  /*e360*/  ISETP.NE.AND P1, PT, RZ, UR4, PT ;  /* 0x00000004ff007c0c */ /* 0x000fda000bf25270 */
[----:B------:R-:W-:-:S04]  /*e370*/  @P1 ISETP.NE.AND P0, PT, R3, RZ, PT ;  /* 0x000000ff0300120c */ /* 0x000fc80003f05270 */
[----:B------:R-:W-:-:S04]  /*e380*/  @P1 SEL R9, RZ, 0x1, P0 ;  /* 0x00000001ff091807 */ /* 0x000fc80000000000 */
[----:B------:R-:W-:-:S07]  /*e390*/  @P1 PRMT R8, R9, 0x7610, R8 ;  /* 0x0000761009081816 */ /* 0x000fce0000000008 */
.L_x_58:
[----:B0-----:R-:W-:Y:S05]  /*e3a0*/  BSYNC B0 ;  /* 0x0000000000007941 */ /* 0x001fea0003800000 */
.L_x_57:
[----:B------:R-:W-:Y:S01]  /*e3b0*/  PRMT R8, R8, 0x9910, RZ ;  /* 0x0000991008087816 */ /* 0x000fe200000000ff */
[----:B------:R-:W-:Y:S01]  /*e3c0*/  BSSY B0, `(.L_x_59) ;  /* 0x000000e000007945 */ /* 0x000fe20003800000 */
[----:B------:R-:W-:Y:S02]  /*e3d0*/  LOP3.LUT P0, RZ, R2, R3, RZ, 0xfc, !PT ;  /* 0x0000000302ff7212 */ /* 0x000fe4000780fcff */
[----:B------:R-:W-:-:S13]  /*e3e0*/  ISETP.NE.AND P1, PT, R8, RZ, PT ;  /* 0x000000ff0800720c */ /* 0x000fda0003f25270 */
[----:B------:R-:W-:Y:S05]  /*e3f0*/  @!P1 BRA `(.L_x_60) ;  /* 0x0000000000289947 */ /* 0x000fea0003800000 */
[----:B------:R-:W0:Y:S01]  /*e400*/  S2UR UR4, SR_CTAID.Y ;  /* 0x00000000000479c3 */ /* 0x000e220000002600 */
[----:B------:R-:W-:-:S07]  /*e410*/  ISETP.NE.AND P2, PT, RZ, UR9, PT ;  /* 0x00000009ff007c0c */ /* 0x000fce000bf45270 */
[----:B------:R-:W0:Y:S02]  /*e420*/  LDC R9, c[0x0][0x10] ;  /* 0x00000400ff097b82 */ /* 0x000e240000000800 */
[----:B0-----:R-:W-:Y:S01]  /*e430*/  IMAD R9, R0, R9, UR4 ;  /* 0x0000000400097e24 */ /* 0x001fe2000f8e0209 */
[----:B------:R-:W-:-:S03]  /*e440*/  ULDC UR4, c[0x0][0x0] ;  /* 0x0000000000047ab9 */ /* 0x000fc60000000800 */
[----:B------:R-:W-:Y:S01]  /*e450*/  @!P2 IMAD R9, R9, UR4, R2 ;  /* 0x000000040909ac24 */ /* 0x000fe2000f8e0202 */
[----:B------:R-:W-:-:S04]  /*e460*/  ULDC.64 UR4, c[0x0][0x600] ;  /* 0x0001800000047ab9 */ /* 0x000fc80000000a00 */
[----:B------:R-:W-:-:S04]  /*e470*/  IADD3 R8, P2, R9, UR4, RZ ;  /* 0x0000000409087c10 */ /* 0x000fc8000ff5e0ff */
[----:B------:R-:W-:-:S05]  /*e480*/  IADD3.X R9, RZ, UR5, RZ, P2, !PT ;  /* 0x00000005ff097c10 */ /* 0x000fca00097fe4ff */
[----:B------:R0:W-:Y:S04]  /*e490*/  STG.E.U8 desc[UR36][R8.64], R16 ;  /* 0x0000001008007986 */ /* 0x0001e8000c101124 */
.L_x_60:
[----:B------:R-:W-:Y:S05]  /*e4a0*/  BSYNC B0 ;  /* 0x0000000000007941 */ /* 0x000fea0003800000 */
.L_x_59:
[----:B------:R-:W-:Y:S01]  /*e4b0*/  UMOV UR7, 0x400 ;  /* 0x0000040000077882 */ /* 0x000fe20000000000 */
[----:B------:R-:W-:Y:S01]  /*e4c0*/  @!PT LDS RZ, [RZ] ;  /* 0x00000000fffff984 */ /* 0x000fe20000000800 */
[----:B------:R-:W-:Y:S01]  /*e4d0*/  @!PT LDS RZ, [RZ] ;  /* 0x00000000fffff984 */ /* 0x000fe20000000800 */
[----:B------:R-:W-:Y:S01]  /*e4e0*/  @!PT LDS RZ, [RZ] ;  /* 0x00000000fffff984 */ /* 0x000fe20000000800 */
[----:B------:R-:W-:Y:S01]  /*e4f0*/  @!PT LDS RZ, [RZ] ;  /* 0x00000000fffff984 */ /* 0x000fe20000000800 */
[----:B------:R1:W-:Y:S06]  /*e500*/  MEMBAR.ALL.CTA ;  /* 0x0000000000007992 */ /* 0x0003ec0000008000 */
[----:B-1----:R-:W-:Y:S06]  /*e510*/  MEMBAR.SC.GPU ;  /* 0x0000000000007992 */ /* 0x002fec0000002000 */
[----:B------:R-:W-:-:S00]  /*e520*/  ERRBAR ;  /* 0x00000000000079ab */ /* 0x000fc00000000000 */
[----:B------:R-:W-:Y:S06]  /*e530*/  CGAERRBAR ;  /* 0x00000000000075ab */ /* 0x000fec0000000000 */
[----:B------:R-:W-:Y:S02]  /*e540*/  CCTL.IVALL ;  /* 0x00000000ff00798f */ /* 0x000fe40002000000 */
[----:B------:R-:W-:Y:S06]  /*e550*/  BAR.SYNC.DEFER_BLOCKING 0x0 ;  /* 0x0000000000007b1d */ /* 0x000fec0000010000 */
[----:B------:R-:W-:Y:S02]  /*e560*/  BSSY B0, `(.L_x_61) ;  /* 0x0000018000007945 */ /* 0x000fe40003800000 */
[----:B------:R-:W-:Y:S06]  /*e570*/  BAR.SYNC.DEFER_BLOCKING 0x0 ;  /* 0x0000000000007b1d */ /* 0x000fec0000010000 */
[----:B------:R-:W-:Y:S05]  /*e580*/  @P0 BRA `(.L_x_62) ;  /* 0x0000000000540947 */ /* 0x000fea0003800000 */
[----:B------:R-:W1:Y:S01]  /*e590*/  S2R R10, SR_LANEID ;  /* 0x00000000000a7919 */ /* 0x000e620000000000 */
[----:B------:R-:W-:Y:S01]  /*e5a0*/  VOTEU.ANY UR4, UPT, PT ;  /* 0x0000000000047886 */ /* 0x000fe200038e0100 */
[----:B0-----:R-:W0:Y:S01]  /*e5b0*/  LDC.64 R8, c[0x0][0x608] ;  /* 0x00018200ff087b82 */ /* 0x001e220000000a00 */
[----:B------:R-:W1:Y:S08]  /*e5c0*/  FLO.U32 R13, UR4 ;  /* 0x00000004000d7d00 */ /* 0x000e7000080e0000 */
[----:B------:R-:W2:Y:S01]  /*e5d0*/  POPC R11, UR4 ;  /* 0x00000004000b7d09 */ /* 0x000ea20008000000 */
[----:B0-----:R-:W-:Y:S01]  /*e5e0*/  IMAD.WIDE.U32 R8, R0, 0x4, R8 ;  /* 0x0000000400087825 */ /* 0x001fe200078e0008 */
[----:B-1----:R-:W-:-:S13]  /*e5f0*/  ISETP.EQ.U32.AND P0, PT, R13, R10, PT ;  /* 0x0000000a0d00720c */ /* 0x002fda0003f02070 */
[----:B--2---:R-:W2:Y:S01]  /*e600*/  @P0 ATOMG.E.ADD.STRONG.GPU PT, R14, desc[UR36][R8.64], R11 ;  /* 0x0000000b080e09a8 */ /* 0x004ea200081ee1e4 */
[----:B------:R-:W0:Y:S01]  /*e610*/  S2UR UR6, SR_CgaCtaId ;  /* 0x00000000000679c3 */ /* 0x000e220000008800 */
[----:B------:R-:W-:Y:S01]  /*e620*/  UMOV UR5, 0x400 ;  /* 0x0000040000057882 */ /* 0x000fe20000000000 */
[----:B------:R-:W1:Y:S01]  /*e630*/  S2R R15, SR_LTMASK ;  /* 0x00000000000f7919 */ /* 0x000e620000003900 */
[----:B0-----:R-:W-:Y:S01]  /*e640*/  ULEA UR5, UR6, UR5, 0x18 ;  /* 0x0000000506057291 */ /* 0x001fe2000f8ec03f */
[----:B-1----:R-:W-:Y:S01]  /*e650*/  LOP3.LUT R15, R15, UR4, RZ, 0xc0, !PT ;  /* 0x000000040f0f7c12 */ /* 0x002fe2000f8ec0ff */
[----:B------:R-:W-:Y:S02]  /*e660*/  ULDC UR4, c[0x0][0x10] ;  /* 0x0000040000047ab9 */ /* 0x000fe40000000800 */
[----:B------:R-:W-:-:S03]  /*e670*/  UIADD3 UR4, UR4, -0x1, URZ ;  /* 0xffffffff04047890 */ /* 0x000fc6000fffe03f */
[----:B------:R-:W0:Y:S01]  /*e680*/  POPC R15, R15 ;  /* 0x0000000f000f7309 */ /* 0x000e220000000000 */
[----:B--2---:R-:W0:Y:S02]  /*e690*/  SHFL.IDX PT, R10, R14, R13, 0x1f ;  /* 0x00001f0d0e0a7589 */ /* 0x004e2400000e0000 */
[----:B0-----:R-:W-:-:S05]  /*e6a0*/  IMAD.IADD R10, R10, 0x1, R15 ;  /* 0x000000010a0a7824 */ /* 0x001fca00078e020f */
[----:B------:R-:W-:-:S04]  /*e6b0*/  ISETP.NE.AND P0, PT, R10, UR4, PT ;  /* 0x000000040a007c0c */ /* 0x000fc8000bf05270 */
[----:B------:R-:W-:-:S05]  /*e6c0*/  SEL R8, RZ, 0x1, P0 ;  /* 0x00000001ff087807 */ /* 0x000fca0000000000 */
[----:B------:R1:W-:Y:S04]  /*e6d0*/  STS.U8 [UR5], R8 ;  /* 0x00000008ff007988 */ /* 0x0003e80008000005 */
.L_x_62:
[----:B------:R-:W-:Y:S05]  /*e6e0*/  BSYNC B0 ;  /* 0x0000000000007941 */ /* 0x000fea0003800000 */
.L_x_61:
[----:B------:R-:W-:Y:S01]  /*e6f0*/  BAR.SYNC.DEFER_BLOCKING 0x0 ;  /* 0x0000000000007b1d */ /* 0x000fe20000010000 */
[----:B------:R-:W-:-:S09]  /*e700*/  ULEA UR4, UR8, UR7, 0x18 ;  /* 0x0000000708047291 */ /* 0x000fd2000f8ec03f */
[----:B01----:R-:W0:Y:S02]  /*e710*/  LDS.U8 R8, [UR4] ;  /* 0x00000004ff087984 */ /* 0x003e240008000000 */
[----:B0-----:R-:W-:-:S13]  /*e720*/  ISETP.NE.AND P0, PT, R8, RZ, PT ;  /* 0x000000ff0800720c */ /* 0x001fda0003f05270 */
[----:B------:R-:W-:Y:S05]  /*e730*/  @!P0 EXIT ;  /* 0x000000000000894d */ /* 0x000fea0003800000 */
[----:B------:R-:W-:Y:S01]  /*e740*/  ISETP.NE.AND P0, PT, RZ, UR9, PT ;  /* 0x00000009ff007c0c */ /* 0x000fe2000bf05270 */
[----:B------:R-:W-:Y:S01]  /*e750*/  @!PT LDS RZ, [RZ] ;  /* 0x00000000fffff984 */ /* 0x000fe20000000800 */
[----:B------:R-:W-:Y:S01]  /*e760*/  @!PT LDS RZ, [RZ] ;  /* 0x00000000fffff984 */ /* 0x000fe20000000800 */
[----:B------:R-:W-:Y:S01]  /*e770*/  @!PT LDS RZ, [RZ] ;  /* 0x00000000fffff984 */ /* 0x000fe20000000800 */
[----:B------:R-:W-:Y:S01]  /*e780*/  @!PT LDS RZ, [RZ] ;  /* 0x00000000fffff984 */ /* 0x000fe20000000800 */
[----:B------:R0:W-:Y:S06]  /*e790*/  MEMBAR.ALL.CTA ;  /* 0x0000000000007992 */ /* 0x0001ec0000008000 */
[----:B0-----:R-:W-:Y:S06]  /*e7a0*/  MEMBAR.SC.GPU ;  /* 0x0000000000007992 */ /* 0x001fec0000002000 */
[----:B------:R-:W-:-:S00]  /*e7b0*/  ERRBAR ;  /* 0x00000000000079ab */ /* 0x000fc00000000000 */
[----:B------:R-:W-:Y:S06]  /*e7c0*/  CGAERRBAR ;  /* 0x00000000000075ab */ /* 0x000fec0000000000 */
[----:B------:R-:W-:Y:S01]  /*e7d0*/  CCTL.IVALL ;  /* 0x00000000ff00798f */ /* 0x000fe20002000000 */
[----:B------:R-:W-:Y:S01]  /*e7e0*/  ULDC.U8 UR4, c[0x0][0x211] ;  /* 0x0000844000047ab9 */ /* 0x000fe20000000000 */
[----:B------:R-:W-:Y:S01]  /*e7f0*/  BSSY B0, `(.L_x_63) ;  /* 0x000002f000007945 */ /* 0x000fe20003800000 */
[----:B------:R-:W-:-:S03]  /*e800*/  MOV R16, UR4 ;  /* 0x0000000400107c02 */ /* 0x000fc60008000f00 */
[----:B------:R-:W-:Y:S05]  /*e810*/  @!P0 BRA `(.L_x_64) ;  /* 0x0000000000608947 */ /* 0x000fea0003800000 */
[----:B------:R-:W-:Y:S01]  /*e820*/  ULDC UR4, c[0x0][0x0] ;  /* 0x0000000000047ab9 */ /* 0x000fe20000000800 */
[----:B------:R-:W-:Y:S01]  /*e830*/  ULDC UR6, c[0x0][0x228] ;  /* 0x00008a0000067ab9 */ /* 0x000fe20000000800 */
[----:B------:R-:W-:Y:S01]  /*e840*/  IMAD R8, R3, UR4, R2 ;  /* 0x0000000403087c24 */ /* 0x000fe2000f8e0202 */
[----:B------:R-:W-:-:S04]  /*e850*/  ULDC.64 UR10, c[0x0][0x600] ;  /* 0x00018000000a7ab9 */ /* 0x000fc80000000a00 */
[----:B------:R-:W-:-:S13]  /*e860*/  ISETP.GE.U32.AND P0, PT, R8, UR6, PT ;  /* 0x0000000608007c0c */ /* 0x000fda000bf06070 */
[----:B------:R-:W-:Y:S05]  /*e870*/  @P0 BRA `(.L_x_65) ;  /* 0x0000000000980947 */ /* 0x000fea0003800000 */
[----:B------:R-:W-:Y:S01]  /*e880*/  ULDC UR5, c[0x0][0x10] ;  /* 0x0000040000057ab9 */ /* 0x000fe20000000800 */
[----:B------:R-:W0:Y:S01]  /*e890*/  LDC R13, c[0x0][0x4] ;  /* 0x00000100ff0d7b82 */ /* 0x000e220000000800 */
[----:B------:R-:W-:Y:S01]  /*e8a0*/  BSSY B1, `(.L_x_66) ;  /* 0x000000e000017945 */ /* 0x000fe20003800000 */
[----:B------:R-:W-:Y:S02]  /*e8b0*/  IMAD.MOV.U32 R10, RZ, RZ, R8 ;  /* 0x000000ffff0a7224 */ /* 0x000fe400078e0008 */
[----:B------:R-:W-:Y:S02]  /*e8c0*/  IMAD R11, R0, UR5, RZ ;  /* 0x00000005000b7c24 */ /* 0x000fe4000f8e02ff */
[----:B0-----:R-:W-:-:S07]  /*e8d0*/  IMAD R13, R13, UR4, RZ ;  /* 0x000000040d0d7c24 */ /* 0x001fce000f8e02ff */
.L_x_67:
[----:B------:R-:W-:-:S04]  /*e8e0*/  IADD3 R8, R11, R10, RZ ;  /* 0x0000000a0b087210 */ /* 0x000fc80007ffe0ff */
[----:B------:R-:W-:-:S05]  /*e8f0*/  IADD3 R8, P0, R8, UR10, RZ ;  /* 0x0000000a08087c10 */ /* 0x000fca000ff1e0ff */
[----:B------:R-:W-:-:S05]  /*e900*/  IMAD.X R9, RZ, RZ, UR11, P0 ;  /* 0x0000000bff097e24 */ /* 0x000fca00080e06ff */
[----:B------:R-:W2:Y:S01]  /*e910*/  LDG.E.U8 R8, desc[UR36][R8.64] ;  /* 0x0000002408087981 */ /* 0x000ea2000c1e1100 */
[----:B------:R-:W-:Y:S02]  /*e920*/  IADD3 R10, R13, R10, RZ ;  /* 0x0000000a0d0a7210 */ /* 0x000fe40007ffe0ff */
[----:B------:R-:W-:Y:S02]  /*e930*/  LOP3.LUT R15, R16, 0xff, RZ, 0xc0, !PT ;  /* 0x000000ff100f7812 */ /* 0x000fe400078ec0ff */
[----:B------:R-:W-:Y:S02]  /*e940*/  ISETP.GE.U32.AND P2, PT, R10, UR6, PT ;  /* 0x000000060a007c0c */ /* 0x000fe4000bf46070 */
[----:B--2---:R-:W-:-:S04]  /*e950*/  ISETP.NE.AND P0, PT, R15, R8, PT ;  /* 0x000000080f00720c */ /* 0x004fc80003f05270 */
[----:B------:R-:W-:-:S07]  /*e960*/  SEL R16, RZ, 0x1, !P0 ;  /* 0x00000001ff107807 */ /* 0x000fce0004000000 */
[----:B------:R-:W-:Y:S05]  /*e970*/  @!P2 BRA `(.L_x_67) ;  /* 0xfffffffc00d8a947 */ /* 0x000fea000383ffff */
[----:B------:R-:W-:Y:S05]  /*e980*/  BSYNC B1 ;  /* 0x0000000000017941 */ /* 0x000fea0003800000 */
.L_x_66:
[----:B------:R-:W-:Y:S05]  /*e990*/  BRA `(.L_x_65) ;  /* 0x0000000000507947 */ /* 0x000fea0003800000 */
.L_x_64:
[----:B------:R-:W-:Y:S01]  /*e9a0*/  ULDC UR5, c[0x0][0x228] ;  /* 0x00008a0000057ab9 */ /* 0x000fe20000000800 */
[----:B------:R-:W-:Y:S01]  /*e9b0*/  ULDC.64 UR10, c[0x0][0x600] ;  /* 0x00018000000a7ab9 */ /* 0x000fe20000000a00 */
[----:B------:R-:W-:-:S13]  /*e9c0*/  ISETP.GE.U32.AND P0, PT, R3, UR5, PT ;  /* 0x0000000503007c0c */ /* 0x000fda000bf06070 */
[----:B------:R-:W-:Y:S05]  /*e9d0*/  @P0 BRA `(.L_x_65) ;  /* 0x0000000000400947 */ /* 0x000fea0003800000 */
[----:B------:R-:W-:Y:S01]  /*e9e0*/  ULDC UR4, c[0x0][0x10] ;  /* 0x0000040000047ab9 */ /* 0x000fe20000000800 */
[----:B------:R-:W0:Y:S01]  /*e9f0*/  LDC R10, c[0x0][RZ] ;  /* 0x00000000ff0a7b82 */ /* 0x000e220000000800 */
[----:B------:R-:W-:Y:S02]  /*ea00*/  IMAD.MOV.U32 R11, RZ, RZ, R3 ;  /* 0x000000ffff0b7224 */ /* 0x000fe400078e0003 */
[----:B------:R-:W-:-:S05]  /*ea10*/  IMAD R0, R0, UR4, RZ ;  /* 0x0000000400007c24 */ /* 0x000fca000f8e02ff */
[----:B------:R-:W1:Y:S02]  /*ea20*/  LDC R14, c[0x0][0x4] ;  /* 0x00000100ff0e7b82 */ /* 0x000e640000000800 */
.L_x_68:
[----:B------:R-:W-:-:S05]  /*ea30*/  IADD3 R9, R0, R11, RZ ;  /* 0x0000000b00097210 */ /* 0x000fca0007ffe0ff */
[----:B0-----:R-:W-:-:S05]  /*ea40*/  IMAD R9, R9, R10, R2 ;  /* 0x0000000a09097224 */ /* 0x001fca00078e0202 */
[----:B------:R-:W-:-:S05]  /*ea50*/  IADD3 R8, P0, R9, UR10, RZ ;  /* 0x0000000a09087c10 */ /* 0x000fca000ff1e0ff */
[----:B------:R-:W-:-:S05]  /*ea60*/  IMAD.X R9, RZ, RZ, UR11, P0 ;  /* 0x0000000bff097e24 */ /* 0x000fca00080e06ff */
[----:B------:R-:W2:Y:S01]  /*ea70*/  LDG.E.U8 R8, desc[UR36][R8.64] ;  /* 0x0000002408087981 */ /* 0x000ea2000c1e1100 */
[----:B------:R-:W-:Y:S02]  /*ea80*/  LOP3.LUT R13, R16, 0xff, RZ, 0xc0, !PT ;  /* 0x000000ff100d7812 */ /* 0x000fe400078ec0ff */
[----:B-1----:R-:W-:Y:S02]  /*ea90*/  IADD3 R11, R14, R11, RZ ;  /* 0x0000000b0e0b7210 */ /* 0x002fe40007ffe0ff */
[----:B--2---:R-:W-:-:S04]  /*eaa0*/  ISETP.NE.AND P0, PT, R13, R8, PT ;  /* 0x000000080d00720c */ /* 0x004fc80003f05270 */
[----:B------:R-:W-:Y:S02]  /*eab0*/  SEL R16, RZ, 0x1, !P0 ;  /* 0x00000001ff107807 */ /* 0x000fe40004000000 */
[----:B------:R-:W-:-:S13]  /*eac0*/  ISETP.GE.U32.AND P0, PT, R11, UR5, PT ;  /* 0x000000050b007c0c */ /* 0x000fda000bf06070 */
[----:B------:R-:W-:Y:S05]  /*ead0*/  @!P0 BRA `(.L_x_68) ;  /* 0xfffffffc00d48947 */ /* 0x000fea000383ffff */
.L_x_65:
[----:B------:R-:W-:Y:S05]  /*eae0*/  BSYNC B0 ;  /* 0x0000000000007941 */ /* 0x000fea0003800000 */
.L_x_63:
[----:B------:R-:W0:Y:S01]  /*eaf0*/  LDC R13, c[0x0][RZ] ;  /* 0x00000000ff0d7b82 */ /* 0x000e220000000800 */
[----:B------:R-:W-:Y:S01]  /*eb00*/  ULDC UR5, c[0x0][0x4] ;  /* 0x0000010000057ab9 */ /* 0x000fe20000000800 */
[----:B------:R-:W-:Y:S02]  /*eb10*/  UIADD3 UR7, UR7, 0x10, URZ ;  /* 0x0000001007077890 */ /* 0x000fe4000fffe03f */
[----:B------:R-:W-:Y:S02]  /*eb20*/  USHF.R.U32.HI UR4, URZ, 0x1, UR5 ;  /* 0x000000013f047899 */ /* 0x000fe40008011605 */
[----:B------:R-:W-:Y:S01]  /*eb30*/  ULEA UR7, UR8, UR7, 0x18 ;  /* 0x0000000708077291 */ /* 0x000fe2000f8ec03f */
[----:B------:R-:W-:-:S03]  /*eb40*/  ULDC UR6, c[0x0][0x22c] ;  /* 0x00008b0000067ab9 */ /* 0x000fc60000000800 */
[----:B------:R-:W-:Y:S02]  /*eb50*/  ISETP.NE.AND P0, PT, RZ, UR4, PT ;  /* 0x00000004ff007c0c */ /* 0x000fe4000bf05270 */
[----:B------:R-:W-:Y:S01]  /*eb60*/  ISETP.NE.AND P3, PT, RZ, UR6, PT ;  /* 0x00000006ff007c0c */ /* 0x000fe2000bf65270 */
[----:B0-----:R-:W-:-:S05]  /*eb70*/  IMAD R9, R3, R13, R2 ;  /* 0x0000000d03097224 */ /* 0x001fca00078e0202 */
[----:B------:R0:W-:Y:S05]  /*eb80*/  STS.U8 [R9+UR7], R16 ;  /* 0x0000001009007988 */ /* 0x0001ea0008000007 */
[----:B------:R-:W-:Y:S05]  /*eb90*/  @!P0 BRA `(.L_x_69) ;  /* 0x00000000003c8947 */ /* 0x000fea0003800000 */
[----:B------:R-:W-:-:S07]  /*eba0*/  IMAD.U32 R0, RZ, RZ, UR4 ;  /* 0x00000004ff007e24 */ /* 0x000fce000f8e00ff */
.L_x_70:
[----:B------:R-:W-:Y:S01]  /*ebb0*/  IADD3 R8, R3, R0, RZ ;  /* 0x0000000003087210 */ /* 0x000fe20007ffe0ff */
[----:B------:R-:W-:Y:S03]  /*ebc0*/  BAR.SYNC.DEFER_BLOCKING 0x0 ;  /* 0x0000000000007b1d */ /* 0x000fe60000010000 */
[----:B------:R-:W-:-:S04]  /*ebd0*/  ISETP.GE.U32.AND P0, PT, R8, UR5, PT ;  /* 0x0000000508007c0c */ /* 0x000fc8000bf06070 */
[----:B------:R-:W-:-:S13]  /*ebe0*/  ISETP.GE.U32.OR P0, PT, R3, R0, P0 ;  /* 0x000000000300720c */ /* 0x000fda0000706470 */
[----:B------:R-:W-:Y:S01]  /*ebf0*/  @!P0 IMAD R8, R8, R13, R2 ;  /* 0x0000000d08088224 */ /* 0x000fe200078e0202 */
[----:B------:R-:W-:-:S05]  /*ec00*/  @!P0 LOP3.LUT R11, R16, 0xff, RZ, 0xc0, !PT ;  /* 0x000000ff100b8812 */ /* 0x000fca00078ec0ff */
[----:B------:R-:W1:Y:S02]  /*ec10*/  @!P0 LDS.U8 R8, [R8+UR7] ;  /* 0x0000000708088984 */ /* 0x000e640008000000 */
[----:B-1----:R-:W-:-:S04]  /*ec20*/  @!P0 ISETP.NE.AND P2, PT, R11, R8, PT ;  /* 0x000000080b00820c */ /* 0x002fc80003f45270 */
[----:B------:R-:W-:Y:S02]  /*ec30*/  @!P0 SEL R10, RZ, 0x1, !P2 ;  /* 0x00000001ff0a8807 */ /* 0x000fe40005000000 */
[----:B------:R-:W-:Y:S02]  /*ec40*/  ISETP.GT.AND P2, PT, R0, 0x1, PT ;  /* 0x000000010000780c */ /* 0x000fe40003f44270 */
[----:B------:R-:W-:Y:S01]  /*ec50*/  SHF.R.S32.HI R0, RZ, 0x1, R0 ;  /* 0x00000001ff007819 */ /* 0x000fe20000011400 */
[----:B------:R1:W-:Y:S01]  /*ec60*/  @!P0 STS.U8 [R9+UR7], R10 ;  /* 0x0000000a09008988 */ /* 0x0003e20008000007 */
[----:B0-----:R-:W-:-:S09]  /*ec70*/  @!P0 PRMT R16, R10, 0x7610, R16 ;  /* 0x000076100a108816 */ /* 0x001fd20000000010 */
[----:B-1----:R-:W-:Y:S05]  /*ec80*/  @P2 BRA `(.L_x_70) ;  /* 0xfffffffc00c82947 */ /* 0x002fea000383ffff */
.L_x_69:
[----:B------:R-:W-:Y:S01]  /*ec90*/  VIADD R0, R9, UR7 ;  /* 0x0000000709007c36 */ /* 0x000fe20008000000 */
[----:B------:R-:W-:Y:S06]  /*eca0*/  @!P3 BRA `(.L_x_71) ;  /* 0x00000000009cb947 */ /* 0x000fec0003800000 */
[----:B------:R-:W-:Y:S02]  /*ecb0*/  ISETP.GT.AND P0, PT, R13, 0x20, PT ;  /* 0x000000200d00780c */ /* 0x000fe40003f04270 */
[----:B------:R-:W-:-:S11]  /*ecc0*/  MOV R3, R13 ;  /* 0x0000000d00037202 */ /* 0x000fd60000000f00 */
[----:B------:R-:W-:Y:S05]  /*ecd0*/  @!P0 BRA `(.L_x_72) ;  /* 0x0000000000548947 */ /* 0x000fea0003800000 */
[----:B------:R-:W-:Y:S01]  /*ece0*/  LEA.HI R3, R13, R13, RZ, 0x1 ;  /* 0x0000000d0d037211 */ /* 0x000fe200078f08ff */
[----:B------:R1:W-:Y:S03]  /*ecf0*/  STS.U8 [R9+UR7], R16 ;  /* 0x0000001009007988 */ /* 0x0003e60008000007 */
[----:B------:R-:W-:Y:S01]  /*ed00*/  SHF.R.S32.HI R8, RZ, 0x1, R3 ;  /* 0x00000001ff087819 */ /* 0x000fe20000011403 */
[----:B------:R-:W-:-:S03]  /*ed10*/  IMAD.MOV.U32 R3, RZ, RZ, 0x20 ;  /* 0x00000020ff037424 */ /* 0x000fc600078e00ff */
[----:B------:R-:W-:-:S13]  /*ed20*/  ISETP.GE.AND P0, PT, R8, 0x20, PT ;  /* 0x000000200800780c */ /* 0x000fda0003f06270 */
[----:B-1----:R-:W-:Y:S05]  /*ed30*/  @!P0 BRA `(.L_x_72) ;  /* 0x00000000003c8947 */ /* 0x002fea0003800000 */
.L_x_73:
[----:B------:R-:W-:Y:S01]  /*ed40*/  IADD3 R3, R2, R8, RZ ;  /* 0x0000000802037210 */ /* 0x000fe20007ffe0ff */
[----:B------:R-:W-:Y:S03]  /*ed50*/  BAR.SYNC.DEFER_BLOCKING 0x0 ;  /* 0x0000000000007b1d */ /* 0x000fe60000010000 */
[----:B------:R-:W-:-:S04]  /*ed60*/  ISETP.GE.U32.AND P0, PT, R3, R13, PT ;  /* 0x0000000d0300720c */ /* 0x000fc80003f06070 */
[----:B------:R-:W-:-:S13]  /*ed70*/  ISETP.GE.U32.OR P0, PT, R2, R8, P0 ;  /* 0x000000080200720c */ /* 0x000fda0000706470 */
[--C-:B------:R-:W-:Y:S01]  /*ed80*/  @!P0 IMAD.IADD R3, R0, 0x1, R8.reuse ;  /* 0x0000000100038824 */ /* 0x100fe200078e0208 */
[----:B------:R-:W-:Y:S02]  /*ed90*/  @!P0 LOP3.LUT R10, R16, 0xff, RZ, 0xc0, !PT ;  /* 0x000000ff100a8812 */ /* 0x000fe400078ec0ff */
[----:B------:R-:W-:-:S03]  /*eda0*/  SHF.R.S32.HI R8, RZ, 0x1, R8 ;  /* 0x00000001ff087819 */ /* 0x000fc60000011408 */
[----:B------:R-:W1:Y:S02]  /*edb0*/  @!P0 LDS.U8 R3, [R3] ;  /* 0x0000000003038984 */ /* 0x000e640000000000 */
[----:B-1----:R-:W-:-:S04]  /*edc0*/  @!P0 ISETP.NE.AND P2, PT, R10, R3, PT ;  /* 0x000000030a00820c */ /* 0x002fc80003f45270 */
[----:B------:R-:W-:Y:S02]  /*edd0*/  @!P0 SEL R10, RZ, 0x1, !P2 ;  /* 0x00000001ff0a8807 */ /* 0x000fe40005000000 */
[----:B------:R-:W-:Y:S02]  /*ede0*/  ISETP.GE.AND P2, PT, R8, 0x20, PT ;  /* 0x000000200800780c */ /* 0x000fe40003f46270 */
[----:B0-----:R-:W-:Y:S01]  /*edf0*/  @!P0 PRMT R16, R10, 0x7610, R16 ;  /* 0x000076100a108816 */ /* 0x001fe20000000010 */
[----:B------:R1:W-:Y:S10]  /*ee00*/  @!P0 STS.U8 [R9+UR7], R10 ;  /* 0x0000000a09008988 */ /* 0x0003f40008000007 */
[----:B-1----:R-:W-:Y:S05]  /*ee10*/  @P2 BRA `(.L_x_73) ;  /* 0xfffffffc00c82947 */ /* 0x002fea000383ffff */
[----:B------:R-:W-:-:S11]  /*ee20*/  HFMA2.MMA R3, -RZ, RZ, 0, 1.9073486328125e-06 ;  /* 0x00000020ff037435 */ /* 0x000fd600000001ff */
.L_x_72:
[----:B------:R-:W-:Y:S01]  /*ee30*/  BAR.SYNC.DEFER_BLOCKING 0x0 ;  /* 0x0000000000007b1d */ /* 0x000fe20000010000 */
[----:B------:R-:W-:-:S13]  /*ee40*/  ISETP.GE.AND P0, PT, R3, 0x2, PT ;  /* 0x000000020300780c */ /* 0x000fda0003f06270 */
[----:B------:R-:W-:Y:S05]  /*ee50*/  @!P0 BRA `(.L_x_71) ;  /* 0x0000000000308947 */ /* 0x000fea0003800000 */
[----:B------:R-:W-:-:S07]  /*ee60*/  IMAD.MOV.U32 R0, RZ, RZ, 0x1 ;  /* 0x00000001ff007424 */ /* 0x000fce00078e00ff */
.L_x_74:
[C---:B------:R-:W-:Y:S02]  /*ee70*/  LOP3.LUT R2, R16.reuse, 0xffff, RZ, 0xc0, !PT ;  /* 0x0000ffff10027812 */ /* 0x040fe400078ec0ff */
[----:B------:R-:W-:Y:S02]  /*ee80*/  LOP3.LUT R11, R16, 0xff, RZ, 0xc0, !PT ;  /* 0x000000ff100b7812 */ /* 0x000fe400078ec0ff */
[----:B0-----:R-:W-:-:S06]  /*ee90*/  PRMT R9, R2, 0x8880, RZ ;  /* 0x0000888002097816 */ /* 0x001fcc00000000ff */
[----:B------:R0:W1:Y:S02]  /*eea0*/  SHFL.DOWN PT, R9, R9, R0, 0x1f ;  /* 0x08001f0009097589 */ /* 0x00006400000e0000 */
[----:B0-----:R-:W-:-:S04]  /*eeb0*/  SHF.L.U32 R0, R0, 0x1, RZ ;  /* 0x0000000100007819 */ /* 0x001fc800000006ff */
[----:B------:R-:W-:Y:S02]  /*eec0*/  ISETP.GE.AND P2, PT, R0, R3, PT ;  /* 0x000000030000720c */ /* 0x000fe40003f46270 */
[----:B-1----:R-:W-:-:S04]  /*eed0*/  ISETP.NE.AND P0, PT, R9, RZ, PT ;  /* 0x000000ff0900720c */ /* 0x002fc80003f05270 */
[----:B------:R-:W-:-:S04]  /*eee0*/  SEL R2, RZ, 0x1, !P0 ;  /* 0x00000001ff027807 */ /* 0x000fc80004000000 */
[----:B------:R-:W-:-:S04]  /*eef0*/  ISETP.NE.AND P0, PT, R11, R2, PT ;  /* 0x000000020b00720c */ /* 0x000fc80003f05270 */
[----:B------:R-:W-:Y:S01]  /*ef00*/  SEL R16, RZ, 0x1, !P0 ;  /* 0x00000001ff107807 */ /* 0x000fe20004000000 */
[----:B------:R-:W-:Y:S08]  /*ef10*/  @!P2 BRA `(.L_x_74) ;  /* 0xfffffffc00d4a947 */ /* 0x000ff0000383ffff */
.L_x_71:
[----:B------:R-:W-:Y:S05]  /*ef20*/  @!P1 EXIT ;  /* 0x000000000000994d */ /* 0x000fea0003800000 */
[----:B------:R-:W-:Y:S01]  /*ef30*/  ISETP.NE.U32.AND P0, PT, R4, RZ, PT ;  /* 0x000000ff0400720c */ /* 0x000fe20003f05070 */
[----:B------:R-:W-:-:S03]  /*ef40*/  ULDC.U8 UR38, c[0x0][0x618] ;  /* 0x0001860000267ab9 */ /* 0x000fc60000000000 */
[----:B------:R-:W-:-:S13]  /*ef50*/  ISETP.NE.AND.EX P0, PT, R12, RZ, PT, P0 ;  /* 0x000000ff0c00720c */ /* 0x000fda0003f05300 */
[----:B------:R-:W-:Y:S05]  /*ef60*/  @!P0 BRA `(.L_x_75) ;  /* 0x00000000009c8947 */ /* 0x000fea0003800000 */
[----:B------:R-:W-:Y:S01]  /*ef70*/  ISETP.NE.AND P0, PT, RZ, UR38, PT ;  /* 0x00000026ff007c0c */ /* 0x000fe2000bf05270 */
[----:B------:R-:W-:Y:S02]  /*ef80*/  ULDC.U8 UR4, c[0x0][0x619] ;  /* 0x0001864000047ab9 */ /* 0x000fe40000000000 */
[----:B------:R-:W-:-:S10]  /*ef90*/  ISETP.NE.AND P1, PT, RZ, UR4, PT ;  /* 0x00000004ff007c0c */ /* 0x000fd4000bf25270 */
[----:B------:R-:W-:Y:S05]  /*efa0*/  @!P0 BRA `(.L_x_76) ;  /* 0x0000000000108947 */ /* 0x000fea0003800000 */
[----:B------:R-:W2:Y:S01]  /*efb0*/  LDG.E.U8 R0, desc[UR36][R4.64] ;  /* 0x0000002404007981 */ /* 0x000ea2000c1e1100 */
[----:B------:R-:W-:-:S04]  /*efc0*/  LOP3.LUT R3, R16, 0xff, RZ, 0xc0, !PT ;  /* 0x000000ff10037812 */ /* 0x000fc800078ec0ff */
[----:B--2---:R-:W-:-:S04]  /*efd0*/  ISETP.NE.AND P0, PT, R0, R3, PT ;  /* 0x000000030000720c */ /* 0x004fc80003f05270 */
[----:B0-----:R-:W-:-:S09]  /*efe0*/  SEL R16, RZ, 0x1, !P0 ;  /* 0x00000001ff107807 */ /* 0x001fd20004000000 */
.L_x_76:
[----:B------:R-:W-:Y:S05]  /*eff0*/  @!P1 BRA `(.L_x_77) ;  /* 0x0000000000709947 */ /* 0x000fea0003800000 */
[----:B------:R-:W1:Y:S02]  /*f000*/  LDC R0, c[0x0][0x61c] ;  /* 0x00018700ff007b82 */ /* 0x000e640000000800 */
[----:B-1----:R-:W-:-:S13]  /*f010*/  ISETP.NE.AND P0, PT, R0, 0x1, PT ;  /* 0x000000010000780c */ /* 0x002fda0003f05270 */
[----:B------:R-:W-:Y:S05]  /*f020*/  @!P0 BRA `(.L_x_78) ;  /* 0x0000000000408947 */ /* 0x000fea0003800000 */
[----:B------:R-:W-:Y:S01]  /*f030*/  MOV R2, 0x0 ;  /* 0x0000000000027802 */ /* 0x000fe20000000f00 */
[----:B------:R-:W-:Y:S01]  /*f040*/  ULDC.64 UR4, c[0x4][0x7c8] ;  /* 0x0101f20000047ab9 */ /* 0x000fe20000000a00 */
[----:B------:R-:W-:Y:S01]  /*f050*/  ULDC.64 UR6, c[0x4][0x6a8] ;  /* 0x0101aa0000067ab9 */ /* 0x000fe20000000a00 */
[----:B------:R-:W-:Y:S01]  /*f060*/  IMAD.U32 R4, RZ, RZ, UR4 ;  /* 0x00000004ff047e24 */ /* 0x000fe2000f8e00ff */
[----:B------:R-:W-:Y:S01]  /*f070*/  MOV R5, UR5 ;  /* 0x0000000500057c02 */ /* 0x000fe20008000f00 */
[----:B------:R-:W-:Y:S01]  /*f080*/  ULDC.64 UR4, c[0x4][0x7b8] ;  /* 0x0101ee0000047ab9 */ /* 0x000fe20000000a00 */
[----:B------:R-:W1:Y:S01]  /*f090*/  LDC.64 R2, c[0x4][R2] ;  /* 0x0100000002027b82 */ /* 0x000e620000000a00 */
[----:B------:R-:W-:Y:S01]  /*f0a0*/  HFMA2.MMA R12, -RZ, RZ, 0, 5.9604644775390625e-08 ;  /* 0x00000001ff0c7435 */ /* 0x000fe200000001ff */
[----:B------:R-:W-:Y:S01]  /*f0b0*/  IMAD.U32 R6, RZ, RZ, UR4 ;  /* 0x00000004ff067e24 */ /* 0x000fe2000f8e00ff */
[----:B------:R-:W-:Y:S01]  /*f0c0*/  MOV R7, UR5 ;  /* 0x0000000500077c02 */ /* 0x000fe20008000f00 */
[----:B------:R-:W-:Y:S01]  /*f0d0*/  IMAD.U32 R10, RZ, RZ, UR6 ;  /* 0x00000006ff0a7e24 */ /* 0x000fe2000f8e00ff */
[----:B------:R-:W-:Y:S01]  /*f0e0*/  MOV R11, UR7 ;  /* 0x00000007000b7c02 */ /* 0x000fe20008000f00 */
[----:B------:R-:W-:-:S02]  /*f0f0*/  IMAD.MOV.U32 R8, RZ, RZ, 0x2ef ;  /* 0x000002efff087424 */ /* 0x000fc400078e00ff */
[----:B------:R-:W-:-:S07]  /*f100*/  IMAD.MOV.U32 R13, RZ, RZ, RZ ;  /* 0x000000ffff0d7224 */ /* 0x000fce00078e00ff */
[----:B------:R-:W-:-:S07]  /*f110*/  LEPC R20, `(.L_x_78) ;  /* 0x000000001014794e */ /* 0x000fce0000000000 */
[----:B01----:R-:W-:Y:S05]  /*f120*/  CALL.ABS.NOINC R2 ;  /* 0x0000000002007343 */ /* 0x003fea0003c00000 */
.L_x_78:
[----:B0-----:R-:W-:Y:S01]  /*f130*/  LOP3.LUT R16, R16, 0xffff, RZ, 0xc0, !PT ;  /* 0x0000ffff10107812 */ /* 0x001fe200078ec0ff */
[----:B------:R-:W-:Y:S02]  /*f140*/  ULDC.64 UR4, c[0x0][0x5e8] ;  /* 0x00017a0000047ab9 */ /* 0x000fe40000000a00 */
[----:B------:R-:W-:Y:S02]  /*f150*/  IADD3 R4, P0, R17, UR4, RZ ;  /* 0x0000000411047c10 */ /* 0x000fe4000ff1e0ff */
[----:B------:R-:W-:-:S03]  /*f160*/  PRMT R16, R16, 0x8880, RZ ;  /* 0x0000888010107816 */ /* 0x000fc600000000ff */
[----:B------:R-:W-:Y:S01]  /*f170*/  IMAD.X R5, RZ, RZ, UR5, P0 ;  /* 0x00000005ff057e24 */ /* 0x000fe200080e06ff */
[----:B------:R-:W-:-:S04]  /*f180*/  MOV R2, R16 ;  /* 0x0000001000027202 */ /* 0x000fc80000000f00 */
[----:B------:R-:W-:-:S05]  /*f190*/  SHF.R.S32.HI R3, RZ, 0x1f, R2 ;  /* 0x0000001fff037819 */ /* 0x000fca0000011402 */
[----:B------:R-:W-:Y:S01]  /*f1a0*/  STG.E.64 desc[UR36][R4.64], R2 ;  /* 0x0000000204007986 */ /* 0x000fe2000c101b24 */
[----:B------:R-:W-:Y:S05]  /*f1b0*/  EXIT ;  /* 0x000000000000794d */ /* 0x000fea0003800000 */
.L_x_77:
[----:B------:R-:W-:Y:S01]  /*f1c0*/  STG.E.U8 desc[UR36][R4.64], R16 ;  /* 0x0000001004007986 */ /* 0x000fe2000c101124 */
[----:B------:R-:W-:Y:S05]  /*f1d0*/  EXIT ;  /* 0x000000000000794d */ /* 0x000fea0003800000 */
.L_x_75:
[----:B------:R-:W-:Y:S01]  /*f1e0*/  ISETP.NE.AND P0, PT, RZ, UR38, PT ;  /* 0x00000026ff007c0c */ /* 0x000fe2000bf05270 */
[----:B------:R-:W-:Y:S02]  /*f1f0*/  ULDC.U8 UR4, c[0x0][0x619] ;  /* 0x0001864000047ab9 */ /* 0x000fe40000000000 */
[----:B------:R-:W-:-:S10]  /*f200*/  ISETP.NE.AND P1, PT, RZ, UR4, PT ;  /* 0x00000004ff007c0c */ /* 0x000fd4000bf25270 */
[----:B------:R-:W-:Y:S05]  /*f210*/  @!P0 BRA `(.L_x_79) ;  /* 0x00000000001c8947 */ /* 0x000fea0003800000 */
[----:B------:R-:W2:Y:S02]  /*f220*/  LDG.E.64 R2, desc[UR36][R6.64] ;  /* 0x0000002406027981 */ /* 0x000ea4000c1e1b00 */
[----:B--2---:R-:W-:-:S04]  /*f230*/  ISETP.NE.U32.AND P0, PT, R2, RZ, PT ;  /* 0x000000ff0200720c */ /* 0x004fc80003f05070 */
[----:B------:R-:W-:Y:S02]  /*f240*/  ISETP.NE.AND.EX P0, PT, R3, RZ, PT, P0 ;  /* 0x000000ff0300720c */ /* 0x000fe40003f05300 */
[----:B------:R-:W-:Y:S02]  /*f250*/  LOP3.LUT R3, R16, 0xff, RZ, 0xc0, !PT ;  /* 0x000000ff10037812 */ /* 0x000fe400078ec0ff */
[----:B------:R-:W-:-:S04]  /*f260*/  SEL R0, RZ, 0x1, !P0 ;  /* 0x00000001ff007807 */ /* 0x000fc80004000000 */
[----:B------:R-:W-:-:S04]  /*f270*/  ISETP.NE.AND P0, PT, R3, R0, PT ;  /* 0x000000000300720c */ /* 0x000fc80003f05270 */
[----:B0-----:R-:W-:-:S09]  /*f280*/  SEL R16, RZ, 0x1, !P0 ;  /* 0x00000001ff107807 */ /* 0x001fd20004000000 */
.L_x_79:
[----:B------:R-:W-:Y:S05]  /*f290*/  @!P1 BRA `(.L_x_80) ;  /* 0x0000000000709947 */ /* 0x000fea0003800000 */
[----:B------:R-:W1:Y:S02]  /*f2a0*/  LDC R0, c[0x0][0x61c] ;  /* 0x00018700ff007b82 */ /* 0x000e640000000800 */
[----:B-1----:R-:W-:-:S13]  /*f2b0*/  ISETP.NE.AND P0, PT, R0, 0x1, PT ;  /* 0x000000010000780c */ /* 0x002fda0003f05270 */
[----:B------:R-:W-:Y:S05]  /*f2c0*/  @!P0 BRA `(.L_x_81) ;  /* 0x0000000000408947 */ /* 0x000fea0003800000 */
[----:B------:R-:W-:Y:S01]  /*f2d0*/  MOV R2, 0x0 ;  /* 0x0000000000027802 */ /* 0x000fe20000000f00 */
[----:B------:R-:W-:Y:S01]  /*f2e0*/  ULDC.64 UR4, c[0x4][0x7c8] ;  /* 0x0101f20000047ab9 */ /* 0x000fe20000000a00 */
[----:B------:R-:W-:Y:S01]  /*f2f0*/  ULDC.64 UR6, c[0x4][0x6a8] ;  /* 0x0101aa0000067ab9 */ /* 0x000fe20000000a00 */
[----:B------:R-:W-:Y:S01]  /*f300*/  MOV R4, UR4 ;  /* 0x0000000400047c02 */ /* 0x000fe20008000f00 */
[----:B------:R-:W-:Y:S01]  /*f310*/  IMAD.U32 R5, RZ, RZ, UR5 ;  /* 0x00000005ff057e24 */ /* 0x000fe2000f8e00ff */
[----:B------:R-:W-:Y:S01]  /*f320*/  ULDC.64 UR4, c[0x4][0x7b8] ;  /* 0x0101ee0000047ab9 */ /* 0x000fe20000000a00 */
[----:B------:R-:W1:Y:S01]  /*f330*/  LDC.64 R2, c[0x4][R2] ;  /* 0x0100000002027b82 */ /* 0x000e620000000a00 */
[----:B------:R-:W-:Y:S01]  /*f340*/  HFMA2.MMA R8, -RZ, RZ, 0, 4.4763088226318359375e-05 ;  /* 0x000002efff087435 */ /* 0x000fe200000001ff */
[----:B------:R-:W-:Y:S01]  /*f350*/  MOV R6, UR4 ;  /* 0x0000000400067c02 */ /* 0x000fe20008000f00 */
[----:B------:R-:W-:Y:S01]  /*f360*/  IMAD.U32 R7, RZ, RZ, UR5 ;  /* 0x00000005ff077e24 */ /* 0x000fe2000f8e00ff */
[----:B------:R-:W-:Y:S01]  /*f370*/  MOV R10, UR6 ;  /* 0x00000006000a7c02 */ /* 0x000fe20008000f00 */
[----:B------:R-:W-:Y:S01]  /*f380*/  IMAD.U32 R11, RZ, RZ, UR7 ;  /* 0x00000007ff0b7e24 */ /* 0x000fe2000f8e00ff */
[----:B------:R-:W-:Y:S01]  /*f390*/  MOV R13, RZ ;  /* 0x000000ff000d7202 */ /* 0x000fe20000000f00 */
[----:B------:R-:W-:-:S07]  /*f3a0*/  IMAD.MOV.U32 R12, RZ, RZ, 0x1 ;  /* 0x00000001ff0c7424 */ /* 0x000fce00078e00ff */
[----:B------:R-:W-:-:S07]  /*f3b0*/  LEPC R20, `(.L_x_81) ;  /* 0x000000001014794e */ /* 0x000fce0000000000 */
[----:B01----:R-:W-:Y:S05]  /*f3c0*/  CALL.ABS.NOINC R2 ;  /* 0x0000000002007343 */ /* 0x003fea0003c00000 */
.L_x_81:
[----:B0-----:R-:W-:Y:S01]  /*f3d0*/  LOP3.LUT R16, R16, 0xffff, RZ, 0xc0, !PT ;  /* 0x0000ffff10107812 */ /* 0x001fe200078ec0ff */
[----:B------:R-:W-:Y:S02]  /*f3e0*/  ULDC.64 UR4, c[0x0][0x5e8] ;  /* 0x00017a0000047ab9 */ /* 0x000fe40000000a00 */
[----:B------:R-:W-:Y:S02]  /*f3f0*/  IADD3 R4, P0, R17, UR4, RZ ;  /* 0x0000000411047c10 */ /* 0x000fe4000ff1e0ff */
[----:B------:R-:W-:Y:S02]  /*f400*/  PRMT R16, R16, 0x8880, RZ ;  /* 0x0000888010107816 */ /* 0x000fe400000000ff */
[----:B------:R-:W-:-:S03]  /*f410*/  IADD3.X R5, RZ, UR5, RZ, P0, !PT ;  /* 0x00000005ff057c10 */ /* 0x000fc600087fe4ff */
[----:B------:R-:W-:-:S05]  /*f420*/  IMAD.MOV.U32 R2, RZ, RZ, R16 ;  /* 0x000000ffff027224 */ /* 0x000fca00078e0010 */
[----:B------:R-:W-:-:S05]  /*f430*/  SHF.R.S32.HI R3, RZ, 0x1f, R2 ;  /* 0x0000001fff037819 */ /* 0x000fca0000011402 */
[----:B------:R-:W-:Y:S01]  /*f440*/  STG.E.64 desc[UR36][R4.64], R2 ;  /* 0x0000000204007986 */ /* 0x000fe2000c101b24 */
[----:B------:R-:W-:Y:S05]  /*f450*/  EXIT ;  /* 0x000000000000794d */ /* 0x000fea0003800000 */
.L_x_80:
[----:B0-----:R-:W-:-:S04]  /*f460*/  LOP3.LUT R16, R16, 0xffff, RZ, 0xc0, !PT ;  /* 0x0000ffff10107812 */ /* 0x001fc800078ec0ff */
[----:B------:R-:W-:-:S05]  /*f470*/  PRMT R16, R16, 0x8880, RZ ;  /* 0x0000888010107816 */ /* 0x000fca00000000ff */
[----:B------:R-:W-:-:S05]  /*f480*/  IMAD.MOV.U32 R2, RZ, RZ, R16 ;  /* 0x000000ffff027224 */ /* 0x000fca00078e0010 */
[----:B------:R-:W-:-:S05]  /*f490*/  SHF.R.S32.HI R3, RZ, 0x1f, R2 ;  /* 0x0000001fff037819 */ /* 0x000fca0000011402 */
[----:B------:R-:W-:Y:S01]  /*f4a0*/  STG.E.64 desc[UR36][R6.64], R2 ;  /* 0x0000000206007986 */ /* 0x000fe2000c101b24 */
[----:B------:R-:W-:Y:S05]  /*f4b0*/  EXIT ;  /* 0x000000000000794d */ /* 0x000fea0003800000 */
.L_x_55:
[----:B------:R-:W-:Y:S02]  /*f4c0*/  ULDC UR4, c[0x0][0x21c] ;  /* 0x0000870000047ab9 */ /* 0x000fe40000000800 */
[----:B------:R-:W-:-:S13]  /*f4d0*/  ISETP.GE.AND P0, PT, R15, UR4, PT ;  /* 0x000000040f007c0c */ /* 0x000fda000bf06270 */
[----:B------:R-:W-:Y:S05]  /*f4e0*/  @P0 EXIT ;  /* 0x000000000000094d */ /* 0x000fea0003800000 */
[----:B------:R-:W-:Y:S01]  /*f4f0*/  ULDC UR4, c[0x0][0x22c] ;  /* 0x00008b0000047ab9 */ /* 0x000fe20000000800 */
[----:B------:R-:W-:Y:S02]  /*f500*/  ISETP.NE.AND P1, PT, R2, RZ, PT ;  /* 0x000000ff0200720c */ /* 0x000fe40003f25270 */
[----:B------:R-:W-:-:S13]  /*f510*/  ISETP.NE.AND P0, PT, RZ, UR4, PT ;  /* 0x00000004ff007c0c */ /* 0x000fda000bf05270 */
[----:B------:R-:W-:Y:S05]  /*f520*/  @P0 EXIT P1 ;  /* 0x000000000000094d */ /* 0x000fea0000800000 */
[----:B------:R-:W-:Y:S01]  /*f530*/  ULDC UR4, c[0x0][0x230] ;  /* 0x00008c0000047ab9 */ /* 0x000fe20000000800 */
[----:B------:R-:W-:Y:S02]  /*f540*/  ISETP.NE.AND P1, PT, R3, RZ, PT ;  /* 0x000000ff0300720c */ /* 0x000fe40003f25270 */
[----:B------:R-:W-:-:S13]  /*f550*/  ISETP.NE.AND P0, PT, RZ, UR4, PT ;  /* 0x00000004ff007c0c */ /* 0x000fda000bf05270 */
[----:B------:R-:W-:Y:S05]  /*f560*/  @P0 EXIT P1 ;  /* 0x000000000000094d */ /* 0x000fea0000800000 */
        /* <DEDUP_REMOVED lines=11> */
[----:B------:R-:W-:-:S09]  /*f620*/  SEL R16, RZ, 0x1, !P0 ;  /* 0x00000001ff107807 */ /* 0x000fd20004000000 */
.L_x_83:
[----:B------:R-:W-:Y:S05]  /*f630*/  @!P1 BRA `(.L_x_84) ;  /* 0x0000000000709947 */ /* 0x000fea0003800000 */
[----:B------:R-:W0:Y:S02]  /*f640*/  LDC R0, c[0x0][0x61c] ;  /* 0x00018700ff007b82 */ /* 0x000e240000000800 */
[----:B0-----:R-:W-:-:S13]  /*f650*/  ISETP.NE.AND P0, PT, R0, 0x1, PT ;  /* 0x000000010000780c */ /* 0x001fda0003f05270 */
[----:B------:R-:W-:Y:S05]  /*f660*/  @!P0 BRA `(.L_x_85) ;  /* 0x0000000000408947 */ /* 0x000fea0003800000 */
[----:B------:R-:W-:Y:S01]  /*f670*/  MOV R2, 0x0 ;  /* 0x0000000000027802 */ /* 0x000fe20000000f00 */
[----:B------:R-:W-:Y:S01]  /*f680*/  ULDC.64 UR4, c[0x4][0x7c8] ;  /* 0x0101f20000047ab9 */ /* 0x000fe20000000a00 */
[----:B------:R-:W-:Y:S01]  /*f690*/  ULDC.64 UR6, c[0x4][0x6a8] ;  /* 0x0101aa0000067ab9 */ /* 0x000fe20000000a00 */
[----:B------:R-:W-:Y:S01]  /*f6a0*/  MOV R4, UR4 ;  /* 0x0000000400047c02 */ /* 0x000fe20008000f00 */
[----:B------:R-:W-:Y:S01]  /*f6b0*/  IMAD.U32 R5, RZ, RZ, UR5 ;  /* 0x00000005ff057e24 */ /* 0x000fe2000f8e00ff */
[----:B------:R-:W-:Y:S01]  /*f6c0*/  ULDC.64 UR4, c[0x4][0x7b8] ;  /* 0x0101ee0000047ab9 */ /* 0x000fe20000000a00 */
[----:B------:R-:W0:Y:S01]  /*f6d0*/  LDC.64 R2, c[0x4][R2] ;  /* 0x0100000002027b82 */ /* 0x000e220000000a00 */
        /* <DEDUP_REMOVED lines=8> */
[----:B0-----:R-:W-:Y:S05]  /*f760*/  CALL.ABS.NOINC R2 ;  /* 0x0000000002007343 */ /* 0x001fea0003c00000 */
.L_x_85:
[----:B------:R-:W-:Y:S01]  /*f770*/  LOP3.LUT R16, R16, 0xffff, RZ, 0xc0, !PT ;  /* 0x0000ffff10107812 */ /* 0x000fe200078ec0ff */
        /* <DEDUP_REMOVED lines=8> */
.L_x_84:
[----:B------:R-:W-:Y:S01]  /*f800*/  STG.E.U8 desc[UR36][R4.64], R16 ;  /* 0x0000001004007986 */ /* 0x000fe2000c101124 */
[----:B------:R-:W-:Y:S05]  /*f810*/  EXIT ;  /* 0x000000000000794d */ /* 0x000fea0003800000 */
.L_x_82:
[----:B------:R-:W-:-:S13]  /*f820*/  ISETP.NE.AND P0, PT, RZ, UR38, PT ;  /* 0x00000026ff007c0c */ /* 0x000fda000bf05270 */
[----:B------:R-:W-:Y:S05]  /*f830*/  @!P0 BRA `(.L_x_86) ;  /* 0x00000000001c8947 */ /* 0x000fea0003800000 */
[----:B------:R-:W2:Y:S02]  /*f840*/  LDG.E.64 R2, desc[UR36][R6.64] ;  /* 0x0000002406027981 */ /* 0x000ea4000c1e1b00 */
[----:B--2---:R-:W-:-:S04]  /*f850*/  ISETP.NE.U32.AND P0, PT, R2, RZ, PT ;  /* 0x000000ff0200720c */ /* 0x004fc80003f05070 */
[----:B------:R-:W-:Y:S02]  /*f860*/  ISETP.NE.AND.EX P0, PT, R3, RZ, PT, P0 ;  /* 0x000000ff0300720c */ /* 0x000fe40003f05300 */
[----:B------:R-:W-:Y:S02]  /*f870*/  LOP3.LUT R3, R16, 0xff, RZ, 0xc0, !PT ;  /* 0x000000ff10037812 */ /* 0x000fe400078ec0ff */
[----:B------:R-:W-:-:S04]  /*f880*/  SEL R0, RZ, 0x1, !P0 ;  /* 0x00000001ff007807 */ /* 0x000fc80004000000 */
[----:B------:R-:W-:-:S04]  /*f890*/  ISETP.NE.AND P0, PT, R3, R0, PT ;  /* 0x000000000300720c */ /* 0x000fc80003f05270 */
[----:B------:R-:W-:-:S09]  /*f8a0*/  SEL R16, RZ, 0x1, !P0 ;  /* 0x00000001ff107807 */ /* 0x000fd20004000000 */
.L_x_86:
[----:B------:R-:W-:Y:S01]  /*f8b0*/  ULDC.U8 UR4, c[0x0][0x619] ;  /* 0x0001864000047ab9 */ /* 0x000fe20000000000 */
[----:B------:R-:W-:Y:S02]  /*f8c0*/  LOP3.LUT R16, R16, 0xffff, RZ, 0xc0, !PT ;  /* 0x0000ffff10107812 */ /* 0x000fe400078ec0ff */
[----:B------:R-:W-:Y:S02]  /*f8d0*/  ISETP.NE.AND P0, PT, RZ, UR4, PT ;  /* 0x00000004ff007c0c */ /* 0x000fe4000bf05270 */
[----:B------:R-:W-:-:S04]  /*f8e0*/  PRMT R16, R16, 0x8880, RZ ;  /* 0x0000888010107816 */ /* 0x000fc800000000ff */
[----:B------:R-:W-:-:S07]  /*f8f0*/  SHF.R.S32.HI R17, RZ, 0x1f, R16 ;  /* 0x0000001fff117819 */ /* 0x000fce0000011410 */
[----:B------:R-:W-:Y:S05]  /*f900*/  @!P0 BRA `(.L_x_87) ;  /* 0x0000000000608947 */ /* 0x000fea0003800000 */
[----:B------:R-:W0:Y:S02]  /*f910*/  LDC R0, c[0x0][0x61c] ;  /* 0x00018700ff007b82 */ /* 0x000e240000000800 */
[----:B0-----:R-:W-:-:S13]  /*f920*/  ISETP.NE.AND P0, PT, R0, 0x1, PT ;  /* 0x000000010000780c */ /* 0x001fda0003f05270 */
[----:B------:R-:W-:Y:S05]  /*f930*/  @!P0 BRA `(.L_x_88) ;  /* 0x0000000000408947 */ /* 0x000fea0003800000 */
[----:B------:R-:W-:Y:S01]  /*f940*/  MOV R2, 0x0 ;  /* 0x0000000000027802 */ /* 0x000fe20000000f00 */
[----:B------:R-:W-:Y:S01]  /*f950*/  ULDC.64 UR4, c[0x4][0x7c8] ;  /* 0x0101f20000047ab9 */ /* 0x000fe20000000a00 */
[----:B------:R-:W-:Y:S01]  /*f960*/  ULDC.64 UR6, c[0x4][0x6a8] ;  /* 0x0101aa0000067ab9 */ /* 0x000fe20000000a00 */
[----:B------:R-:W-:Y:S01]  /*f970*/  IMAD.U32 R4, RZ, RZ, UR4 ;  /* 0x00000004ff047e24 */ /* 0x000fe2000f8e00ff */
[----:B------:R-:W-:Y:S01]  /*f980*/  MOV R5, UR5 ;  /* 0x0000000500057c02 */ /* 0x000fe20008000f00 */
[----:B------:R-:W-:Y:S01]  /*f990*/  ULDC.64 UR4, c[0x4][0x7b8] ;  /* 0x0101ee0000047ab9 */ /* 0x000fe20000000a00 */
[----:B------:R-:W0:Y:S01]  /*f9a0*/  LDC.64 R2, c[0x4][R2] ;  /* 0x0100000002027b82 */ /* 0x000e220000000a00 */
        /* <DEDUP_REMOVED lines=8> */
[----:B0-----:R-:W-:Y:S05]  /*fa30*/  CALL.ABS.NOINC R2 ;  /* 0x0000000002007343 */ /* 0x001fea0003c00000 */
.L_x_88:
[----:B------:R-:W-:Y:S02]  /*fa40*/  ULDC.64 UR4, c[0x0][0x5e8] ;  /* 0x00017a0000047ab9 */ /* 0x000fe40000000a00 */
[----:B------:R-:W-:-:S04]  /*fa50*/  IADD3 R18, P0, R18, UR4, RZ ;  /* 0x0000000412127c10 */ /* 0x000fc8000ff1e0ff */
[----:B------:R-:W-:-:S05]  /*fa60*/  IADD3.X R19, RZ, UR5, RZ, P0, !PT ;  /* 0x00000005ff137c10 */ /* 0x000fca00087fe4ff */
[----:B------:R-:W-:Y:S01]  /*fa70*/  STG.E.64 desc[UR36][R18.64], R16 ;  /* 0x0000001012007986 */ /* 0x000fe2000c101b24 */
[----:B------:R-:W-:Y:S05]  /*fa80*/  EXIT ;  /* 0x000000000000794d */ /* 0x000fea0003800000 */
.L_x_87:
[----:B------:R-:W-:Y:S01]  /*fa90*/  STG.E.64 desc[UR36][R6.64], R16 ;  /* 0x0000001006007986 */ /* 0x000fe2000c101b24 */
[----:B------:R-:W-:Y:S05]  /*faa0*/  EXIT ;  /* 0x000000000000794d */ /* 0x000fea0003800000 */
.L_x_89:
[----:B------:R-:W-:-:S00]  /*fab0*/  BRA `(.L_x_89) ;  /* 0xfffffffc00fc7947 */ /* 0x000fc0000383ffff */
[----:B------:R-:W-:-:S00]  /*fac0*/  NOP ;  /* 0x0000000000007918 */ /* 0x000fc00000000000 */
        /* <DEDUP_REMOVED lines=11> */
.L_x_9806:


//--------------------- .text._ZN2at6native13reduce_kernelILi256ELi2ENS0_8ReduceOpIbNS0_14func_wrapper_tImZNS0_15xor_sum_functorIbvEclERNS_14TensorIteratorEEUlbbE_EEjmLi4ELi4EEEEEvT1_ --------------------------
	.section	.text._ZN2at6native13reduce_kernelILi256ELi2ENS0_8ReduceOpIbNS0_14func_wrapper_tImZNS0_15xor_sum_functorIbvEclERNS_14TensorIteratorEEUlbbE_EEjmLi4ELi4EEEEEvT1_,"ax",@progbits
	.align	128
        .global         _ZN2at6native13reduce_kernelILi256ELi2ENS0_8ReduceOpIbNS0_14func_wrapper_tImZNS0_15xor_sum_functorIbvEclERNS_14TensorIteratorEEUlbbE_EEjmLi4ELi4EEEEEvT1_
        .type           _ZN2at6native13reduce_kernelILi256ELi2ENS0_8ReduceOpIbNS0_14func_wrapper_tImZNS0_15xor_sum_functorIbvEclERNS_14TensorIteratorEEUlbbE_EEjmLi4ELi4EEEEEvT1_,@function
        .size           _ZN2at6native13reduce_kernelILi256ELi2ENS0_8ReduceOpIbNS0_14func_wrapper_tImZNS0_15xor_sum_functorIbvEclERNS_14TensorIteratorEEUlbbE_EEjmLi4ELi4EEEEEvT1_,(.L_x_9807 - _ZN2at6native13reduce_kernelILi256ELi2ENS0_8ReduceOpIbNS0_14func_wrapper_tImZNS0_15xor_sum_functorIbvEclERNS_14TensorIteratorEEUlbbE_EEjmLi4ELi4EEEEEvT1_)
        .other          _ZN2at6native13reduce_kernelILi256ELi2ENS0_8ReduceOpIbNS0_14func_wrapper_tImZNS0_15xor_sum_functorIbvEclERNS_14TensorIteratorEEUlbbE_EEjmLi4ELi4EEEEEvT1_,@"STO_CUDA_ENTRY STV_DEFAULT"
_ZN2at6native13reduce_kernelILi256ELi2ENS0_8ReduceOpIbNS0_14func_wrapper_tImZNS0_15xor_sum_functorIbvEclERNS_14TensorIteratorEEUlbbE_EEjmLi4ELi4EEEEEvT1_:
.text._ZN2at6native13reduce_kernelILi256ELi2ENS0_8ReduceOpIbNS0_14func_wrapper_tImZNS0_15xor_sum_functorIbvEclERNS_14TensorIteratorEEUlbbE_EEjmLi4ELi4EEEEEvT1_:
        /* <DEDUP_REMOVED lines=16> */
[----:B------:R-:W-:-:S04]  /*0100*/  IMAD.SHL.U32 R5, R3, 0x2, RZ ;  /* 0x0000000203057824 */ /* 0x000fc800078e00ff */
        /* <DEDUP_REMOVED lines=265> */
[----:B------:R-:W-:-:S05]  /*11a0*/  SHF.R.U32.HI R0, RZ, UR5, R0 ;  /* 0x00000005ff007c19 */ /* 0x000fca0008011600 */
[----:B------:R-:W-:-:S04]  /*11b0*/  IMAD.MOV R4, RZ, RZ, -R0 ;  /* 0x000000ffff047224 */ /* 0x000fc800078e0a00 */
[----:B------:R-:W-:Y:S01]  /*11c0*/  IMAD R4, R4, UR4, R5 ;  /* 0x0000000404047c24 */ /* 0x000fe2000f8e0205 */
[----:B------:R-:W-:-:S03]  /*11d0*/  ULDC UR4, c[0x0][0x5dc] ;  /* 0x0001770000047ab9 */ /* 0x000fc60000000800 */
[----:B------:R-:W-:-:S07]  /*11e0*/  IMAD R25, R4, UR4, R25 ;  /* 0x0000000404197c24 */ /* 0x000fce000f8e0219 */
.L_x_90:
        /* <DEDUP_REMOVED lines=17> */
[----:B------:R-:W-:Y:S01]  /*1300*/  ISETP.GE.U32.AND P0, PT, R14, R0, PT ;  /* 0x000000000e00720c */ /* 0x000fe20003f06070 */
[----:B------:R-:W-:-:S05]  /*1310*/  IMAD.SHL.U32 R17, R4, 0x2, RZ ;  /* 0x0000000204117824 */ /* 0x000fca00078e00ff */
[----:B------:R-:W-:-:S13]  /*1320*/  ISETP.GE.U32.OR P0, PT, R17, UR7, P0 ;  /* 0x0000000711007c0c */ /* 0x000fda0008706470 */
[----:B------:R-:W-:Y:S05]  /*1330*/  @P0 BRA `(.L_x_92) ;  /* 0x000000b400dc0947 */ /* 0x000fea0003800000 */
[----:B------:R-:W-:Y:S01]  /*1340*/  ULDC.U8 UR6, c[0x0][0x24c] ;  /* 0x0000930000067ab9 */ /* 0x000fe20000000000 */
[----:B------:R-:W-:Y:S01]  /*1350*/  ULDC.64 UR4, c[0x0][0x5e0] ;  /* 0x0001780000047ab9 */ /* 0x000fe20000000a00 */
[----:B------:R-:W-:Y:S02]  /*1360*/  ISETP.NE.AND P0, PT, RZ, UR6, PT ;  /* 0x00000006ff007c0c */ /* 0x000fe4000bf05270 */
[----:B------:R-:W-:-:S04]  /*1370*/  IADD3 R18, P1, R25, UR4, RZ ;  /* 0x0000000419127c10 */ /* 0x000fc8000ff3e0ff */
[----:B------:R-:W-:-:S07]  /*1380*/  IADD3.X R19, RZ, UR5, RZ, P1, !PT ;  /* 0x00000005ff137c10 */ /* 0x000fce0008ffe4ff */
[----:B------:R-:W-:Y:S05]  /*1390*/  @!P0 BRA `(.L_x_93) ;  /* 0x0000000800608947 */ /* 0x000fea0003800000 */
[----:B------:R-:W-:Y:S01]  /*13a0*/  MOV R14, 0x0 ;  /* 0x00000000000e7802 */ /* 0x000fe20000000f00 */
[----:B------:R-:W-:Y:S01]  /*13b0*/  ULDC.64 UR4, c[0x4][0x7b0] ;  /* 0x0101ec0000047ab9 */ /* 0x000fe20000000a00 */
[----:B------:R-:W-:Y:S01]  /*13c0*/  ULDC.64 UR6, c[0x4][0x6b8] ;  /* 0x0101ae0000067ab9 */ /* 0x000fe20000000a00 */
[----:B------:R-:W-:Y:S01]  /*13d0*/  IMAD.U32 R4, RZ, RZ, UR4 ;  /* 0x00000004ff047e24 */ /* 0x000fe2000f8e00ff */
[----:B------:R-:W-:Y:S01]  /*13e0*/  MOV R10, UR6 ;  /* 0x00000006000a7c02 */ /* 0x000fe20008000f00 */
[----:B------:R-:W-:Y:S01]  /*13f0*/  IMAD.U32 R5, RZ, RZ, UR5 ;  /* 0x00000005ff057e24 */ /* 0x000fe2000f8e00ff */
[----:B------:R-:W0:Y:S01]  /*1400*/  LDC.64 R14, c[0x4][R14] ;  /* 0x010000000e0e7b82 */ /* 0x000e220000000a00 */
[----:B------:R-:W-:Y:S01]  /*1410*/  ULDC.64 UR4, c[0x4][0x7b8] ;  /* 0x0101ee0000047ab9 */ /* 0x000fe20000000a00 */
[----:B------:R-:W-:Y:S02]  /*1420*/  IMAD.U32 R11, RZ, RZ, UR7 ;  /* 0x00000007ff0b7e24 */ /* 0x000fe4000f8e00ff */
[----:B------:R-:W-:-:S02]  /*1430*/  IMAD.U32 R6, RZ, RZ, UR4 ;  /* 0x00000004ff067e24 */ /* 0x000fc4000f8e00ff */
[----:B------:R-:W-:Y:S02]  /*1440*/  IMAD.U32 R7, RZ, RZ, UR5 ;  /* 0x00000005ff077e24 */ /* 0x000fe4000f8e00ff */
[----:B------:R-:W-:Y:S02]  /*1450*/  IMAD.MOV.U32 R8, RZ, RZ, 0x1e3 ;  /* 0x000001e3ff087424 */ /* 0x000fe400078e00ff */
[----:B------:R-:W-:Y:S02]  /*1460*/  IMAD.MOV.U32 R12, RZ, RZ, 0x1 ;  /* 0x00000001ff0c7424 */ /* 0x000fe400078e00ff */
[----:B------:R-:W-:-:S07]  /*1470*/  IMAD.MOV.U32 R13, RZ, RZ, RZ ;  /* 0x000000ffff0d7224 */ /* 0x000fce00078e00ff */
[----:B------:R-:W-:-:S07]  /*1480*/  LEPC R20, `(.L_x_94) ;  /* 0x000000001014794e */ /* 0x000fce0000000000 */
[----:B0-----:R-:W-:Y:S05]  /*1490*/  CALL.ABS.NOINC R14 ;  /* 0x000000000e007343 */ /* 0x001fea0003c00000 */
.L_x_94:
        /* <DEDUP_REMOVED lines=15> */
[----:B------:R-:W-:Y:S01]  /*1590*/  ULDC UR4, c[0x0][0x230] ;  /* 0x00008c0000047ab9 */ /* 0x000fe20000000800 */
[----:B------:R-:W-:Y:S01]  /*15a0*/  ISETP.NE.AND P1, PT, R23, RZ, PT ;  /* 0x000000ff1700720c */ /* 0x000fe20003f25270 */
[----:B------:R-:W-:Y:S01]  /*15b0*/  BSSY B2, `(.L_x_99) ;  /* 0x000000a000027945 */ /* 0x000fe20003800000 */
[----:B------:R-:W-:Y:S02]  /*15c0*/  ISETP.NE.AND P0, PT, RZ, UR4, PT ;  /* 0x00000004ff007c0c */ /* 0x000fe4000bf05270 */
[----:B------:R-:W-:-:S11]  /*15d0*/  PRMT R0, RZ, 0x7610, R0 ;  /* 0x00007610ff007816 */ /* 0x000fd60000000000 */
[----:B------:R-:W-:Y:S05]  /*15e0*/  @P0 BRA P1, `(.L_x_100) ;  /* 0x0000000000180947 */ /* 0x000fea0000800000 */
[----:B------:R-:W-:Y:S01]  /*15f0*/  ULDC UR4, c[0x0][0x234] ;  /* 0x00008d0000047ab9 */ /* 0x000fe20000000800 */
[----:B------:R-:W-:Y:S01]  /*1600*/  IMAD.MOV.U32 R0, RZ, RZ, 0x1 ;  /* 0x00000001ff007424 */ /* 0x000fe200078e00ff */
[----:B------:R-:W-:-:S13]  /*1610*/  ISETP.NE.AND P0, PT, RZ, UR4, PT ;  /* 0x00000004ff007c0c */ /* 0x000fda000bf05270 */
[----:B------:R-:W-:-:S04]  /*1620*/  @P0 ISETP.NE.AND P1, PT, R16, RZ, PT ;  /* 0x000000ff1000020c */ /* 0x000fc80003f25270 */
[----:B------:R-:W-:-:S04]  /*1630*/  @P0 SEL R4, RZ, 0x1, P1 ;  /* 0x00000001ff040807 */ /* 0x000fc80000800000 */
[----:B------:R-:W-:-:S07]  /*1640*/  @P0 PRMT R0, R4, 0x7610, R0 ;  /* 0x0000761004000816 */ /* 0x000fce0000000000 */
.L_x_100:
[----:B------:R-:W-:Y:S05]  /*1650*/  BSYNC B2 ;  /* 0x0000000000027941 */ /* 0x000fea0003800000 */
.L_x_99:
[----:B------:R-:W-:-:S04]  /*1660*/  PRMT R0, R0, 0x9910, RZ ;  /* 0x0000991000007816 */ /* 0x000fc800000000ff */
[----:B------:R-:W-:-:S13]  /*1670*/  ISETP.NE.AND P0, PT, R0, RZ, PT ;  /* 0x000000ff0000720c */ /* 0x000fda0003f05270 */
[----:B------:R-:W-:Y:S05]  /*1680*/  @!P0 BRA `(.L_x_98) ;  /* 0x00000000002c8947 */ /* 0x000fea0003800000 */
[----:B------:R-:W-:Y:S01]  /*1690*/  IADD3 R4, P0, P1, R18, R25, R2 ;  /* 0x0000001912047210 */ /* 0x000fe2000791e002 */
[----:B------:R-:W-:-:S03]  /*16a0*/  ULDC UR4, c[0x0][0x5e4] ;  /* 0x0001790000047ab9 */ /* 0x000fc60000000800 */
[----:B------:R-:W-:Y:S02]  /*16b0*/  IADD3 R4, P2, R4, R6, RZ ;  /* 0x0000000604047210 */ /* 0x000fe40007f5e0ff */
[----:B------:R-:W-:-:S04]  /*16c0*/  IADD3.X R0, R19, RZ, RZ, P0, P1 ;  /* 0x000000ff13007210 */ /* 0x000fc800007e24ff */
[----:B------:R-:W-:-:S05]  /*16d0*/  IADD3.X R5, R0, UR4, RZ, P2, !PT ;  /* 0x0000000400057c10 */ /* 0x000fca00097fe4ff */
[----:B------:R-:W2:Y:S01]  /*16e0*/  LDG.E.U8 R4, desc[UR58][R4.64] ;  /* 0x0000003a04047981 */ /* 0x000ea2000c1e1100 */
[----:B------:R-:W-:Y:S02]  /*16f0*/  PRMT R3, R3, 0x9910, RZ ;  /* 0x0000991003037816 */ /* 0x000fe400000000ff */
[----:B--2---:R-:W-:-:S04]  /*1700*/  ISETP.NE.AND P0, PT, R4, RZ, PT ;  /* 0x000000ff0400720c */ /* 0x004fc80003f05270 */
[----:B------:R-:W-:-:S04]  /*1710*/  SEL R0, RZ, 0x1, !P0 ;  /* 0x00000001ff007807 */ /* 0x000fc80004000000 */
[----:B------:R-:W-:-:S04]  /*1720*/  ISETP.NE.AND P0, PT, R3, R0, PT ;  /* 0x000000000300720c */ /* 0x000fc80003f05270 */
[----:B------:R-:W-:-:S09]  /*1730*/  SEL R3, RZ, 0x1, !P0 ;  /* 0x00000001ff037807 */ /* 0x000fd20004000000 */
.L_x_98:
[----:B------:R-:W-:Y:S05]  /*1740*/  BSYNC B1 ;  /* 0x0000000000017941 */ /* 0x000fea0003800000 */
.L_x_97:
[----:B------:R-:W0:Y:S01]  /*1750*/  LDC R0, c[0x0][0x218] ;  /* 0x00008600ff007b82 */ /* 0x000e220000000800 */
[----:B------:R-:W-:Y:S01]  /*1760*/  IADD3 R18, P0, P1, R25, R6, R18 ;  /* 0x0000000619127210 */ /* 0x000fe2000791e012 */
[----:B------:R-:W-:-:S03]  /*1770*/  ULDC UR4, c[0x0][0x5e4] ;  /* 0x0001790000047ab9 */ /* 0x000fc60000000800 */
[----:B------:R-:W-:Y:S02]  /*1780*/  IADD3 R18, P2, R18, 0x4, RZ ;  /* 0x0000000412127810 */ /* 0x000fe40007f5e0ff */
[----:B------:R-:W-:-:S05]  /*1790*/  IADD3.X R19, RZ, UR4, R19, P0, P1 ;  /* 0x00000004ff137c10 */ /* 0x000fca00087e2413 */
[----:B------:R-:W-:Y:S01]  /*17a0*/  IMAD.X R19, RZ, RZ, R19, P2 ;  /* 0x000000ffff137224 */ /* 0x000fe200010e0613 */
[----:B0-----:R-:W-:-:S07]  /*17b0*/  IADD3 R0, R9, -0x4, R0 ;  /* 0xfffffffc09007810 */ /* 0x001fce0007ffe000 */
.L_x_96:
[----:B------:R-:W-:Y:S05]  /*17c0*/  BSYNC B0 ;  /* 0x0000000000007941 */ /* 0x000fea0003800000 */
.L_x_95:
[----:B------:R-:W0:Y:S01]  /*17d0*/  LDC.64 R4, c[0x0][0x230] ;  /* 0x00008c00ff047b82 */ /* 0x000e220000000a00 */
[----:B------:R-:W-:Y:S01]  /*17e0*/  ULDC UR4, c[0x0][0x22c] ;  /* 0x00008b0000047ab9 */ /* 0x000fe20000000800 */
[----:B------:R-:W-:Y:S01]  /*17f0*/  BSSY B0, `(.L_x_101) ;  /* 0x000002c000007945 */ /* 0x000fe20003800000 */
[----:B------:R-:W-:Y:S01]  /*1800*/  IMAD R6, R2, UR4, RZ ;  /* 0x0000000402067c24 */ /* 0x000fe2000f8e02ff */
[----:B------:R-:W-:-:S03]  /*1810*/  ISETP.NE.AND P0, PT, R23, RZ, PT ;  /* 0x000000ff1700720c */ /* 0x000fc60003f05270 */
[----:B0-----:R-:W-:Y:S01]  /*1820*/  IMAD R6, R23, R4, R6 ;  /* 0x0000000417067224 */ /* 0x001fe200078e0206 */
[----:B------:R-:W-:Y:S02]  /*1830*/  ISETP.NE.AND P1, PT, R4, RZ, PT ;  /* 0x000000ff0400720c */ /* 0x000fe40003f25270 */
[C---:B------:R-:W-:Y:S01]  /*1840*/  PRMT R4, R7.reuse, 0x7610, R4 ;  /* 0x0000761007047816 */ /* 0x040fe20000000004 */
[--C-:B------:R-:W-:Y:S01]  /*1850*/  IMAD R11, R16, R5, R6.reuse ;  /* 0x00000005100b7224 */ /* 0x100fe200078e0206 */
[----:B------:R-:W-:-:S04]  /*1860*/  PRMT R6, R7, 0x7610, R6 ;  /* 0x0000761007067816 */ /* 0x000fc80000000006 */
[----:B------:R-:W-:-:S04]  /*1870*/  LEA R9, R11, 0x3, 0x2 ;  /* 0x000000030b097811 */ /* 0x000fc800078e10ff */
[----:B------:R-:W-:-:S13]  /*1880*/  ISETP.GE.U32.AND P2, PT, R9, R0, PT ;  /* 0x000000000900720c */ /* 0x000fda0003f46070 */
[----:B------:R-:W-:Y:S05]  /*1890*/  @P2 BRA `(.L_x_102) ;  /* 0x0000000000842947 */ /* 0x000fea0003800000 */
[C---:B------:R-:W-:Y:S02]  /*18a0*/  PRMT R6, R4.reuse, 0x7610, R6 ;  /* 0x0000761004067816 */ /* 0x040fe40000000006 */
[----:B------:R-:W-:-:S07]  /*18b0*/  PRMT R7, R4, 0x7610, R7 ;  /* 0x0000761004077816 */ /* 0x000fce0000000007 */
.L_x_103:
[----:B------:R-:W-:Y:S01]  /*18c0*/  IMAD.WIDE.U32 R8, R11, 0x4, R18 ;  /* 0x000000040b087825 */ /* 0x000fe200078e0012 */
[----:B------:R-:W-:-:S05]  /*18d0*/  ULDC UR4, c[0x0][0x220] ;  /* 0x0000880000047ab9 */ /* 0x000fca0000000800 */
[----:B------:R0:W2:Y:S01]  /*18e0*/  LDG.E R8, desc[UR58][R8.64] ;  /* 0x0000003a08087981 */ /* 0x0000a2000c1e1900 */
[----:B------:R-:W-:-:S04]  /*18f0*/  IADD3 R11, R11, UR4, RZ ;  /* 0x000000040b0b7c10 */ /* 0x000fc8000fffe0ff */
        /* <DEDUP_REMOVED lines=13> */
[----:B------:R-:W-:Y:S02]  /*19d0*/  LOP3.LUT R10, R4, 0xff, RZ, 0xc0, !PT ;  /* 0x000000ff040a7812 */ /* 0x000fe400078ec0ff */
[----:B------:R-:W-:Y:S02]  /*19e0*/  SEL R3, RZ, 0x1, !P3 ;  /* 0x00000001ff037807 */ /* 0x000fe40005800000 */
[----:B------:R-:W-:Y:S02]  /*19f0*/  SEL R4, RZ, 0x1, !P4 ;  /* 0x00000001ff047807 */ /* 0x000fe40006000000 */
[----:B------:R-:W-:Y:S02]  /*1a00*/  SEL R6, RZ, 0x1, !P5 ;  /* 0x00000001ff067807 */ /* 0x000fe40006800000 */
[----:B------:R-:W-:Y:S02]  /*1a10*/  SEL R7, RZ, 0x1, !P6 ;  /* 0x00000001ff077807 */ /* 0x000fe40007000000 */
[----:B------:R-:W-:-:S02]  /*1a20*/  ISETP.NE.AND P3, PT, R8, R3, PT ;  /* 0x000000030800720c */ /* 0x000fc40003f65270 */
[----:B------:R-:W-:Y:S02]  /*1a30*/  ISETP.NE.AND P4, PT, R9, R4, PT ;  /* 0x000000040900720c */ /* 0x000fe40003f85270 */
[----:B------:R-:W-:Y:S02]  /*1a40*/  ISETP.NE.AND P5, PT, R13, R6, PT ;  /* 0x000000060d00720c */ /* 0x000fe40003fa5270 */
[----:B------:R-:W-:Y:S02]  /*1a50*/  ISETP.NE.AND P6, PT, R10, R7, PT ;  /* 0x000000070a00720c */ /* 0x000fe40003fc5270 */
[----:B------:R-:W-:Y:S02]  /*1a60*/  SEL R3, RZ, 0x1, !P3 ;  /* 0x00000001ff037807 */ /* 0x000fe40005800000 */
[----:B------:R-:W-:Y:S02]  /*1a70*/  SEL R7, RZ, 0x1, !P4 ;  /* 0x00000001ff077807 */ /* 0x000fe40006000000 */
[----:B------:R-:W-:-:S02]  /*1a80*/  SEL R6, RZ, 0x1, !P5 ;  /* 0x00000001ff067807 */ /* 0x000fc40006800000 */
[----:B------:R-:W-:Y:S01]  /*1a90*/  SEL R4, RZ, 0x1, !P6 ;  /* 0x00000001ff047807 */ /* 0x000fe20007000000 */
[----:B------:R-:W-:Y:S06]  /*1aa0*/  @!P2 BRA `(.L_x_103) ;  /* 0xfffffffc0084a947 */ /* 0x000fec000383ffff */
.L_x_102:
[----:B------:R-:W-:Y:S05]  /*1ab0*/  BSYNC B0 ;  /* 0x0000000000007941 */ /* 0x000fea0003800000 */
.L_x_101:
[----:B------:R-:W-:Y:S01]  /*1ac0*/  BSSY B0, `(.L_x_104) ;  /* 0x0000008000007945 */ /* 0x000fe20003800000 */
[----:B------:R-:W-:-:S03]  /*1ad0*/  PRMT R8, RZ, 0x7610, R8 ;  /* 0x00007610ff087816 */ /* 0x000fc60000000008 */
[----:B------:R-:W-:Y:S05]  /*1ae0*/  @P1 BRA P0, `(.L_x_105) ;  /* 0x0000000000141947 */ /* 0x000fea0000000000 */
[----:B------:R-:W-:Y:S01]  /*1af0*/  ISETP.NE.AND P0, PT, R5, RZ, PT ;  /* 0x000000ff0500720c */ /* 0x000fe20003f05270 */
[----:B------:R-:W-:-:S12]  /*1b00*/  IMAD.MOV.U32 R8, RZ, RZ, 0x1 ;  /* 0x00000001ff087424 */ /* 0x000fd800078e00ff */
[----:B------:R-:W-:-:S04]  /*1b10*/  @P0 ISETP.NE.AND P1, PT, R16, RZ, PT ;  /* 0x000000ff1000020c */ /* 0x000fc80003f25270 */
[----:B------:R-:W-:-:S04]  /*1b20*/  @P0 SEL R5, RZ, 0x1, P1 ;  /* 0x00000001ff050807 */ /* 0x000fc80000800000 */
[----:B------:R-:W-:-:S07]  /*1b30*/  @P0 PRMT R8, R5, 0x7610, R8 ;  /* 0x0000761005080816 */ /* 0x000fce0000000008 */
.L_x_105:
[----:B------:R-:W-:Y:S05]  /*1b40*/  BSYNC B0 ;  /* 0x0000000000007941 */ /* 0x000fea0003800000 */
.L_x_104:
[----:B------:R-:W-:Y:S01]  /*1b50*/  PRMT R5, R8, 0x9910, RZ ;  /* 0x0000991008057816 */ /* 0x000fe200000000ff */
[----:B------:R-:W-:Y:S03]  /*1b60*/  BSSY B0, `(.L_x_106) ;  /* 0x000000f000007945 */ /* 0x000fe60003800000 */
[----:B------:R-:W-:-:S13]  /*1b70*/  ISETP.NE.AND P0, PT, R5, RZ, PT ;  /* 0x000000ff0500720c */ /* 0x000fda0003f05270 */
[----:B------:R-:W-:Y:S05]  /*1b80*/  @!P0 BRA `(.L_x_107) ;  /* 0x0000000000308947 */ /* 0x000fea0003800000 */
[----:B------:R-:W-:-:S05]  /*1b90*/  LOP3.LUT R5, R0, 0xfffffffc, RZ, 0xc0, !PT ;  /* 0xfffffffc00057812 */ /* 0x000fca00078ec0ff */
[----:B------:R-:W-:-:S05]  /*1ba0*/  IMAD.IADD R5, R5, 0x1, R2 ;  /* 0x0000000105057824 */ /* 0x000fca00078e0202 */
        /* <DEDUP_REMOVED lines=10> */
.L_x_107:
[----:B------:R-:W-:Y:S05]  /*1c50*/  BSYNC B0 ;  /* 0x0000000000007941 */ /* 0x000fea0003800000 */
.L_x_106:
[----:B------:R-:W-:Y:S02]  /*1c60*/  LOP3.LUT R7, R7, 0xff, RZ, 0xc0, !PT ;  /* 0x000000ff07077812 */ /* 0x000fe400078ec0ff */
[----:B------:R-:W-:Y:S02]  /*1c70*/  LOP3.LUT R0, R3, 0xff, RZ, 0xc0, !PT ;  /* 0x000000ff03007812 */ /* 0x000fe400078ec0ff */
[----:B------:R-:W-:Y:S02]  /*1c80*/  LOP3.LUT R3, R6, 0xff, RZ, 0xc0, !PT ;  /* 0x000000ff06037812 */ /* 0x000fe400078ec0ff */
[----:B------:R-:W-:Y:S02]  /*1c90*/  ISETP.NE.AND P0, PT, R0, R7, PT ;  /* 0x000000070000720c */ /* 0x000fe40003f05270 */
[----:B------:R-:W-:Y:S02]  /*1ca0*/  PRMT R18, RZ, 0x7610, R18 ;  /* 0x00007610ff127816 */ /* 0x000fe40000000012 */
[----:B------:R-:W-:-:S04]  /*1cb0*/  SEL R0, RZ, 0x1, !P0 ;  /* 0x00000001ff007807 */ /* 0x000fc80004000000 */
[----:B------:R-:W-:Y:S02]  /*1cc0*/  ISETP.NE.AND P0, PT, R3, R0, PT ;  /* 0x000000000300720c */ /* 0x000fe40003f05270 */
[----:B------:R-:W-:Y:S02]  /*1cd0*/  LOP3.LUT R3, R4, 0xff, RZ, 0xc0, !PT ;  /* 0x000000ff04037812 */ /* 0x000fe400078ec0ff */
[----:B------:R-:W-:-:S04]  /*1ce0*/  SEL R0, RZ, 0x1, !P0 ;  /* 0x00000001ff007807 */ /* 0x000fc80004000000 */
[----:B------:R-:W-:-:S04]  /*1cf0*/  ISETP.NE.AND P0, PT, R3, R0, PT ;  /* 0x000000000300720c */ /* 0x000fc80003f05270 */
[----:B------:R-:W-:Y:S01]  /*1d00*/  SEL R25, RZ, 0x1, !P0 ;  /* 0x00000001ff197807 */ /* 0x000fe20004000000 */
[----:B------:R-:W-:Y:S08]  /*1d10*/  BRA `(.L_x_92) ;  /* 0x000000ac00647947 */ /* 0x000ff00003800000 */
.L_x_93:
[----:B------:R-:W0:Y:S08]  /*1d20*/  LDC R20, c[0x0][0x254] ;  /* 0x00009500ff147b82 */ /* 0x000e300000000800 */
[----:B------:R-:W1:Y:S01]  /*1d30*/  LDC R15, c[0x0][0x384] ;  /* 0x0000e100ff0f7b82 */ /* 0x000e620000000800 */
[----:B0-----:R-:W-:Y:S02]  /*1d40*/  ISETP.NE.AND P0, PT, R20, 0x1, PT ;  /* 0x000000011400780c */ /* 0x001fe40003f05270 */
[----:B-1----:R-:W-:-:S13]  /*1d50*/  ISETP.EQ.AND P1, PT, R15, 0x1, PT ;  /* 0x000000010f00780c */ /* 0x002fda0003f22270 */
[----:B------:R-:W-:Y:S05]  /*1d60*/  @!P0 BRA P1, `(.L_x_108) ;  /* 0x0000009c00ec8947 */ /* 0x000fea0000800000 */
[----:B------:R-:W-:Y:S01]  /*1d70*/  ULDC UR5, c[0x0][0x220] ;  /* 0x0000880000057ab9 */ /* 0x000fe20000000800 */
[----:B------:R-:W-:Y:S01]  /*1d80*/  ULDC.U8 UR4, c[0x0][0x211] ;  /* 0x0000844000047ab9 */ /* 0x000fe20000000000 */
[----:B------:R-:W-:Y:S01]  /*1d90*/  IMAD.U32 R3, RZ, RZ, UR5 ;  /* 0x00000005ff037e24 */ /* 0x000fe2000f8e00ff */
[----:B------:R-:W-:Y:S01]  /*1da0*/  MOV R4, R14 ;  /* 0x0000000e00047202 */ /* 0x000fe20000000f00 */
[----:B------:R-:W-:Y:S02]  /*1db0*/  IMAD.U32 R5, RZ, RZ, UR4 ;  /* 0x00000004ff057e24 */ /* 0x000fe4000f8e00ff */
[----:B------:R-:W-:Y:S01]  /*1dc0*/  IMAD R7, R3, 0x3, R14 ;  /* 0x0000000303077824 */ /* 0x000fe200078e020e */
[----:B------:R-:W-:Y:S06]  /*1dd0*/  @!P0 BRA `(.L_x_109) ;  /* 0x00000090005c8947 */ /* 0x000fec0003800000 */
[----:B------:R-:W-:Y:S01]  /*1de0*/  ISETP.GE.U32.AND P0, PT, R7, R0, PT ;  /* 0x000000000700720c */ /* 0x000fe20003f06070 */
[----:B------:R-:W-:Y:S01]  /*1df0*/  BSSY B0, `(.L_x_110) ;  /* 0x0000453000007945 */ /* 0x000fe20003800000 */
[C---:B------:R-:W-:Y:S02]  /*1e00*/  PRMT R6, R5.reuse, 0x7610, R6 ;  /* 0x0000761005067816 */ /* 0x040fe40000000006 */
[C---:B------:R-:W-:Y:S02]  /*1e10*/  PRMT R7, R5.reuse, 0x7610, R7 ;  /* 0x0000761005077816 */ /* 0x040fe40000000007 */
[C---:B------:R-:W-:Y:S02]  /*1e20*/  PRMT R8, R5.reuse, 0x7610, R8 ;  /* 0x0000761005087816 */ /* 0x040fe40000000008 */
[C---:B------:R-:W-:Y:S02]  /*1e30*/  PRMT R9, R5.reuse, 0x7610, R9 ;  /* 0x0000761005097816 */ /* 0x040fe40000000009 */
[----:B------:R-:W-:-:S02]  /*1e40*/  PRMT R10, R5, 0x7610, R10 ;  /* 0x00007610050a7816 */ /* 0x000fc4000000000a */
[C---:B------:R-:W-:Y:S02]  /*1e50*/  PRMT R11, R5.reuse, 0x7610, R11 ;  /* 0x00007610050b7816 */ /* 0x040fe4000000000b */
[----:B------:R-:W-:Y:S01]  /*1e60*/  PRMT R12, R5, 0x7610, R12 ;  /* 0x00007610050c7816 */ /* 0x000fe2000000000c */
[----:B------:R-:W-:Y:S06]  /*1e70*/  @P0 BRA `(.L_x_111) ;  /* 0x0000004400280947 */ /* 0x000fec0003800000 */
[----:B------:R-:W0:Y:S01]  /*1e80*/  LDC R13, c[0x0][0x254] ;  /* 0x00009500ff0d7b82 */ /* 0x000e220000000800 */
[----:B------:R-:W-:Y:S01]  /*1e90*/  BSSY B1, `(.L_x_112) ;  /* 0x0000445000017945 */ /* 0x000fe20003800000 */
[----:B------:R-:W-:Y:S02]  /*1ea0*/  ISETP.NE.AND P0, PT, R20, RZ, PT ;  /* 0x000000ff1400720c */ /* 0x000fe40003f05270 */
[C---:B------:R-:W-:Y:S02]  /*1eb0*/  PRMT R6, R5.reuse, 0x7610, R6 ;  /* 0x0000761005067816 */ /* 0x040fe40000000006 */
[C---:B------:R-:W-:Y:S02]  /*1ec0*/  PRMT R7, R5.reuse, 0x7610, R7 ;  /* 0x0000761005077816 */ /* 0x040fe40000000007 */
[C---:B------:R-:W-:Y:S02]  /*1ed0*/  PRMT R8, R5.reuse, 0x7610, R8 ;  /* 0x0000761005087816 */ /* 0x040fe40000000008 */
[----:B------:R-:W-:-:S02]  /*1ee0*/  PRMT R9, R5, 0x7610, R9 ;  /* 0x0000761005097816 */ /* 0x000fc40000000009 */
[C---:B------:R-:W-:Y:S02]  /*1ef0*/  PRMT R10, R5.reuse, 0x7610, R10 ;  /* 0x00007610050a7816 */ /* 0x040fe4000000000a */
[C---:B------:R-:W-:Y:S02]  /*1f00*/  PRMT R11, R5.reuse, 0x7610, R11 ;  /* 0x00007610050b7816 */ /* 0x040fe4000000000b */
[----:B------:R-:W-:-:S07]  /*1f10*/  PRMT R12, R5, 0x7610, R12 ;  /* 0x00007610050c7816 */ /* 0x000fce000000000c */
.L_x_117:
        /* <DEDUP_REMOVED lines=49> */
[----:B------:R-:W-:-:S02]  /*2230*/  IMAD.MOV.U32 R0, RZ, RZ, RZ ;  /* 0x000000ffff007224 */ /* 0x000fc400078e00ff */
[----:B------:R-:W-:Y:S01]  /*2240*/  IMAD.MOV.U32 R3, RZ, RZ, RZ ;  /* 0x000000ffff037224 */ /* 0x000fe200078e00ff */
[----:B------:R-:W-:Y:S06]  /*2250*/  @!P0 BRA `(.L_x_113) ;  /* 0x0000000c00a48947 */ /* 0x000fec0003800000 */
[----:B------:R-:W-:Y:S01]  /*2260*/  IMAD.MOV.U32 R14, RZ, RZ, RZ ;  /* 0x000000ffff0e7224 */ /* 0x000fe200078e00ff */
[----:B------:R-:W-:Y:S01]  /*2270*/  ULDC.64 UR36, c[0x0][0x260] ;  /* 0x0000980000247ab9 */ /* 0x000fe20000000a00 */
[----:B------:R-:W-:Y:S01]  /*2280*/  IMAD.MOV.U32 R15, RZ, RZ, R4 ;  /* 0x000000ffff0f7224 */ /* 0x000fe200078e0004 */
[----:B0-----:R-:W-:Y:S01]  /*2290*/  ISETP.NE.AND P1, PT, R13, 0x2, PT ;  /* 0x000000020d00780c */ /* 0x001fe20003f25270 */
        /* <DEDUP_REMOVED lines=12> */
[----:B------:R-:W-:Y:S01]  /*2360*/  IMAD.MOV.U32 R14, RZ, RZ, RZ ;  /* 0x000000ffff0e7224 */ /* 0x000fe200078e00ff */
[----:B------:R-:W-:Y:S01]  /*2370*/  ISETP.NE.AND P1, PT, R13, 0x3, PT ;  /* 0x000000030d00780c */ /* 0x000fe20003f25270 */
[----:B------:R-:W-:Y:S02]  /*2380*/  IMAD.MOV.U32 R15, RZ, RZ, R25 ;  /* 0x000000ffff0f7224 */ /* 0x000fe400078e0019 */
        /* <DEDUP_REMOVED lines=110> */
[----:B------:R-:W-:Y:S01]  /*2a70*/  MOV R15, R21 ;  /* 0x00000015000f7202 */ /* 0x000fe20000000f00 */
        /* <DEDUP_REMOVED lines=42> */
[----:B------:R-:W-:-:S05]  /*2d20*/  SHF.R.U32.HI R15, RZ, UR17, R14 ;  /* 0x00000011ff0f7c19 */ /* 0x000fca000801160e */
[----:B------:R-:W-:-:S04]  /*2d30*/  IMAD.MOV R14, RZ, RZ, -R15 ;  /* 0x000000ffff0e7224 */ /* 0x000fc800078e0a0f */
[----:B------:R-:W-:-:S04]  /*2d40*/  IMAD R14, R14, UR36, R21 ;  /* 0x000000240e0e7c24 */ /* 0x000fc8000f8e0215 */
[----:B------:R-:W-:Y:S01]  /*2d50*/  IMAD R3, R14, UR18, R3 ;  /* 0x000000120e037c24 */ /* 0x000fe2000f8e0203 */
[----:B------:R-:W-:Y:S06]  /*2d60*/  @!P1 BRA `(.L_x_113) ;  /* 0x0000000000e09947 */ /* 0x000fec0003800000 */
[----:B------:R-:W-:Y:S01]  /*2d70*/  MOV R14, RZ ;  /* 0x000000ff000e7202 */ /* 0x000fe20000000f00 */
[----:B------:R-:W-:Y:S01]  /*2d80*/  ULDC.64 UR36, c[0x0][0x340] ;  /* 0x0000d00000247ab9 */ /* 0x000fe20000000a00 */
[----:B------:R-:W-:-:S03]  /*2d90*/  ISETP.NE.AND P1, PT, R13, 0x14, PT ;  /* 0x000000140d00780c */ /* 0x000fc60003f25270 */
        /* <DEDUP_REMOVED lines=53> */
.L_x_113:
[----:B------:R-:W-:Y:S01]  /*30f0*/  LOP3.LUT R3, R3, 0xfffffffe, RZ, 0xc0, !PT ;  /* 0xfffffffe03037812 */ /* 0x000fe200078ec0ff */
[----:B------:R-:W-:-:S03]  /*3100*/  ULDC UR36, c[0x0][0x220] ;  /* 0x0000880000247ab9 */ /* 0x000fc60000000800 */
[----:B------:R-:W-:-:S05]  /*3110*/  IADD3 R14, P1, R3, R18, RZ ;  /* 0x00000012030e7210 */ /* 0x000fca0007f3e0ff */
[----:B------:R-:W-:-:S05]  /*3120*/  IMAD.X R15, RZ, RZ, R19, P1 ;  /* 0x000000ffff0f7224 */ /* 0x000fca00008e0613 */
[----:B------:R-:W2:Y:S01]  /*3130*/  LDG.E.U16 R14, desc[UR58][R14.64] ;  /* 0x0000003a0e0e7981 */ /* 0x000ea2000c1e1500 */
[----:B------:R-:W-:-:S05]  /*3140*/  MOV R3, UR36 ;  /* 0x0000002400037c02 */ /* 0x000fca0008000f00 */
[----:B------:R-:W-:Y:S01]  /*3150*/  IMAD.IADD R4, R4, 0x1, R3 ;  /* 0x0000000104047824 */ /* 0x000fe200078e0203 */
[C---:B--2---:R-:W-:Y:S02]  /*3160*/  PRMT R25, R14.reuse, 0x7770, RZ ;  /* 0x000077700e197816 */ /* 0x044fe400000000ff */
[----:B------:R-:W-:Y:S01]  /*3170*/  PRMT R24, R14, 0x7771, RZ ;  /* 0x000077710e187816 */ /* 0x000fe200000000ff */
        /* <DEDUP_REMOVED lines=17> */
[----:B------:R-:W-:Y:S01]  /*3290*/  MOV R15, R20 ;  /* 0x00000014000f7202 */ /* 0x000fe20000000f00 */
[----:B------:R-:W-:Y:S01]  /*32a0*/  IMAD.MOV.U32 R14, RZ, RZ, RZ ;  /* 0x000000ffff0e7224 */ /* 0x000fe200078e00ff */
        /* <DEDUP_REMOVED lines=214> */
[----:B------:R-:W-:Y:S01]  /*4010*/  @P1 MOV R20, RZ ;  /* 0x000000ff00141202 */ /* 0x000fe20000000f00 */
[----:B------:R-:W-:-:S06]  /*4020*/  IMAD.MOV R22, RZ, RZ, -R21 ;  /* 0x000000ffff167224 */ /* 0x000fcc00078e0a15 */
[----:B------:R-:W1:Y:S08]  /*4030*/  @P1 LDC R26, c[0x0][0x380] ;  /* 0x0000e000ff1a1b82 */ /* 0x000e700000000800 */
[----:B------:R-:W2:Y:S01]  /*4040*/  @P1 LDC R28, c[0x0][0x3e4] ;  /* 0x0000f900ff1c1b82 */ /* 0x000ea20000000800 */
[----:B0-----:R-:W-:-:S05]  /*4050*/  @P1 IMAD.HI.U32 R15, R21, R15, R20 ;  /* 0x0000000f150f1227 */ /* 0x001fca00078e0014 */
[----:B-1----:R-:W-:Y:S01]  /*4060*/  @P1 SHF.R.U32.HI R20, RZ, R26, R15 ;  /* 0x0000001aff141219 */ /* 0x002fe2000001160f */
[----:B------:R-:W-:-:S04]  /*4070*/  IMAD R15, R22, UR27, R27 ;  /* 0x0000001b160f7c24 */ /* 0x000fc8000f8e021b */
[----:B------:R-:W-:Y:S02]  /*4080*/  @P1 IMAD.MOV R27, RZ, RZ, -R20 ;  /* 0x000000ffff1b1224 */ /* 0x000fe400078e0a14 */
[----:B------:R-:W-:Y:S02]  /*4090*/  IMAD R0, R15, UR28, R0 ;  /* 0x0000001c0f007c24 */ /* 0x000fe4000f8e0200 */
[----:B------:R-:W-:-:S04]  /*40a0*/  @P1 IMAD R21, R14, R27, R21 ;  /* 0x0000001b0e151224 */ /* 0x000fc800078e0215 */
[----:B--2---:R-:W-:-:S07]  /*40b0*/  @P1 IMAD R0, R21, R28, R0 ;  /* 0x0000001c15001224 */ /* 0x004fce00078e0200 */
.L_x_114:
[----:B------:R-:W-:-:S04]  /*40c0*/  LOP3.LUT R15, R0, 0xfffffffe, RZ, 0xc0, !PT ;  /* 0xfffffffe000f7812 */ /* 0x000fc800078ec0ff */
[----:B------:R-:W-:-:S05]  /*40d0*/  IADD3 R14, P1, R15, R18, RZ ;  /* 0x000000120f0e7210 */ /* 0x000fca0007f3e0ff */
[----:B------:R-:W-:-:S05]  /*40e0*/  IMAD.X R15, RZ, RZ, R19, P1 ;  /* 0x000000ffff0f7224 */ /* 0x000fca00008e0613 */
[----:B------:R-:W2:Y:S01]  /*40f0*/  LDG.E.U16 R14, desc[UR58][R14.64] ;  /* 0x0000003a0e0e7981 */ /* 0x000ea2000c1e1500 */
[----:B------:R-:W-:Y:S01]  /*4100*/  IADD3 R26, R4, R3, RZ ;  /* 0x00000003041a7210 */ /* 0x000fe20007ffe0ff */
[----:B------:R-:W-:Y:S02]  /*4110*/  IMAD.MOV.U32 R22, RZ, RZ, RZ ;  /* 0x000000ffff167224 */ /* 0x000fe400078e00ff */
[----:B------:R-:W-:Y:S01]  /*4120*/  IMAD.MOV.U32 R27, RZ, RZ, RZ ;  /* 0x000000ffff1b7224 */ /* 0x000fe200078e00ff */
[C---:B--2---:R-:W-:Y:S02]  /*4130*/  PRMT R4, R14.reuse, 0x7770, RZ ;  /* 0x000077700e047816 */ /* 0x044fe400000000ff */
[----:B------:R-:W-:Y:S01]  /*4140*/  PRMT R0, R14, 0x7771, RZ ;  /* 0x000077710e007816 */ /* 0x000fe200000000ff */
[----:B------:R-:W-:Y:S06]  /*4150*/  @!P0 BRA `(.L_x_115) ;  /* 0x0000000c00a48947 */ /* 0x000fec0003800000 */
        /* <DEDUP_REMOVED lines=16> */
[----:B------:R-:W-:Y:S01]  /*4260*/  HFMA2.MMA R14, -RZ, RZ, 0, 0 ;  /* 0x00000000ff0e7435 */ /* 0x000fe200000001ff */
[----:B------:R-:W-:Y:S01]  /*4270*/  IMAD.MOV.U32 R15, RZ, RZ, R29 ;  /* 0x000000ffff0f7224 */ /* 0x000fe200078e001d */
[----:B------:R-:W-:-:S08]  /*4280*/  ISETP.NE.AND P1, PT, R13, 0x3, PT ;  /* 0x000000030d00780c */ /* 0x000fd00003f25270 */
        /* <DEDUP_REMOVED lines=214> */
.L_x_115:
[----:B------:R-:W-:-:S04]  /*4ff0*/  LOP3.LUT R15, R27, 0xfffffffe, RZ, 0xc0, !PT ;  /* 0xfffffffe1b0f7812 */ /* 0x000fc800078ec0ff */
[----:B------:R-:W-:-:S05]  /*5000*/  IADD3 R14, P1, R15, R18, RZ ;  /* 0x000000120f0e7210 */ /* 0x000fca0007f3e0ff */
[----:B------:R-:W-:-:S05]  /*5010*/  IMAD.X R15, RZ, RZ, R19, P1 ;  /* 0x000000ffff0f7224 */ /* 0x000fca00008e0613 */
[----:B------:R-:W2:Y:S01]  /*5020*/  LDG.E.U16 R14, desc[UR58][R14.64] ;  /* 0x0000003a0e0e7981 */ /* 0x000ea2000c1e1500 */
[----:B------:R-:W-:Y:S01]  /*5030*/  IMAD.IADD R26, R26, 0x1, R3 ;  /* 0x000000011a1a7824 */ /* 0x000fe200078e0203 */
[C---:B--2---:R-:W-:Y:S02]  /*5040*/  PRMT R27, R14.reuse, 0x7770, RZ ;  /* 0x000077700e1b7816 */ /* 0x044fe400000000ff */
[----:B------:R-:W-:Y:S01]  /*5050*/  PRMT R28, R14, 0x7771, RZ ;  /* 0x000077710e1c7816 */ /* 0x000fe200000000ff */
[----:B------:R-:W-:Y:S06]  /*5060*/  @!P0 BRA `(.L_x_116) ;  /* 0x0000000c00cc8947 */ /* 0x000fec0003800000 */
[----:B------:R-:W-:Y:S01]  /*5070*/  HFMA2.MMA R14, -RZ, RZ, 0, 0 ;  /* 0x00000000ff0e7435 */ /* 0x000fe200000001ff */
[----:B------:R-:W-:Y:S01]  /*5080*/  IMAD.MOV.U32 R15, RZ, RZ, R26 ;  /* 0x000000ffff0f7224 */ /* 0x000fe200078e001a */
[----:B------:R-:W-:Y:S01]  /*5090*/  ULDC.64 UR36, c[0x0][0x260] ;  /* 0x0000980000247ab9 */ /* 0x000fe20000000a00 */
[----:B0-----:R-:W-:-:S07]  /*50a0*/  ISETP.NE.AND P1, PT, R13, 0x2, PT ;  /* 0x000000020d00780c */ /* 0x001fce0003f25270 */
        /* <DEDUP_REMOVED lines=221> */
[----:B------:R-:W-:Y:S01]  /*5e80*/  ISETP.NE.AND P1, PT, R13, 0x18, PT ;  /* 0x000000180d00780c */ /* 0x000fe20003f25270 */
[----:B------:R-:W-:Y:S01]  /*5e90*/  HFMA2.MMA R20, -RZ, RZ, 0, 0 ;  /* 0x00000000ff147435 */ /* 0x000fe200000001ff */
[----:B------:R-:W-:Y:S01]  /*5ea0*/  IMAD.MOV.U32 R21, RZ, RZ, R29 ;  /* 0x000000ffff157224 */ /* 0x000fe200078e001d */
[----:B------:R-:W-:-:S08]  /*5eb0*/  ULDC.64 UR4, c[0x0][0x370] ;  /* 0x0000dc0000047ab9 */ /* 0x000fd00000000a00 */
[----:B------:R-:W-:Y:S02]  /*5ec0*/  IMAD.HI.U32 R20, R29, UR4, R20 ;  /* 0x000000041d147c27 */ /* 0x000fe4000f8e0014 */
[----:B------:R-:W0:Y:S03]  /*5ed0*/  @P1 LDC.64 R14, c[0x0][0x378] ;  /* 0x0000de00ff0e1b82 */ /* 0x000e260000000a00 */
[----:B------:R-:W-:Y:S01]  /*5ee0*/  SHF.R.U32.HI R21, RZ, UR5, R20 ;  /* 0x00000005ff157c19 */ /* 0x000fe20008011614 */
[----:B------:R-:W-:-:S04]  /*5ef0*/  @P1 IMAD.MOV.U32 R20, RZ, RZ, RZ ;  /* 0x000000ffff141224 */ /* 0x000fc800078e00ff */
[----:B------:R-:W1:Y:S08]  /*5f00*/  @P1 LDC R30, c[0x0][0x380] ;  /* 0x0000e000ff1e1b82 */ /* 0x000e700000000800 */
[----:B------:R-:W2:Y:S01]  /*5f10*/  @P1 LDC R31, c[0x0][0x3e4] ;  /* 0x0000f900ff1f1b82 */ /* 0x000ea20000000800 */
[----:B0-----:R-:W-:-:S04]  /*5f20*/  @P1 IMAD.HI.U32 R15, R21, R15, R20 ;  /* 0x0000000f150f1227 */ /* 0x001fc800078e0014 */
[----:B------:R-:W-:Y:S01]  /*5f30*/  IMAD.MOV R20, RZ, RZ, -R21 ;  /* 0x000000ffff147224 */ /* 0x000fe200078e0a15 */
[----:B-1----:R-:W-:-:S03]  /*5f40*/  @P1 SHF.R.U32.HI R15, RZ, R30, R15 ;  /* 0x0000001eff0f1219 */ /* 0x002fc6000001160f */
[----:B------:R-:W-:Y:S01]  /*5f50*/  IMAD R29, R20, UR27, R29 ;  /* 0x0000001b141d7c24 */ /* 0x000fe2000f8e021d */
[----:B------:R-:W-:-:S03]  /*5f60*/  @P1 IADD3 R15, -R15, RZ, RZ ;  /* 0x000000ff0f0f1210 */ /* 0x000fc60007ffe1ff */
[----:B------:R-:W-:Y:S02]  /*5f70*/  IMAD R22, R29, UR28, R22 ;  /* 0x0000001c1d167c24 */ /* 0x000fe4000f8e0216 */
[----:B------:R-:W-:-:S04]  /*5f80*/  @P1 IMAD R21, R14, R15, R21 ;  /* 0x0000000f0e151224 */ /* 0x000fc800078e0215 */
[----:B--2---:R-:W-:-:S07]  /*5f90*/  @P1 IMAD R22, R21, R31, R22 ;  /* 0x0000001f15161224 */ /* 0x004fce00078e0216 */
.L_x_116:
[----:B------:R-:W-:Y:S01]  /*5fa0*/  LOP3.LUT R15, R22, 0xfffffffe, RZ, 0xc0, !PT ;  /* 0xfffffffe160f7812 */ /* 0x000fe200078ec0ff */
[----:B------:R-:W-:-:S03]  /*5fb0*/  ULDC UR4, c[0x0][0x218] ;  /* 0x0000860000047ab9 */ /* 0x000fc60000000800 */
[----:B------:R-:W-:-:S05]  /*5fc0*/  IADD3 R14, P1, R15, R18, RZ ;  /* 0x000000120f0e7210 */ /* 0x000fca0007f3e0ff */
[----:B------:R-:W-:-:S05]  /*5fd0*/  IMAD.X R15, RZ, RZ, R19, P1 ;  /* 0x000000ffff0f7224 */ /* 0x000fca00008e0613 */
[----:B------:R1:W2:Y:S01]  /*5fe0*/  LDG.E.U16 R21, desc[UR58][R14.64] ;  /* 0x0000003a0e157981 */ /* 0x0002a2000c1e1500 */
[----:B------:R-:W-:Y:S02]  /*5ff0*/  ISETP.NE.AND P1, PT, R25, RZ, PT ;  /* 0x000000ff1900720c */ /* 0x000fe40003f25270 */
[----:B------:R-:W-:Y:S02]  /*6000*/  ISETP.NE.AND P4, PT, R24, RZ, PT ;  /* 0x000000ff1800720c */ /* 0x000fe40003f85270 */
[----:B------:R-:W-:Y:S02]  /*6010*/  ISETP.NE.AND P5, PT, R4, RZ, PT ;  /* 0x000000ff0400720c */ /* 0x000fe40003fa5270 */
[----:B------:R-:W-:Y:S02]  /*6020*/  ISETP.NE.AND P2, PT, R0, RZ, PT ;  /* 0x000000ff0000720c */ /* 0x000fe40003f45270 */
[----:B------:R-:W-:Y:S02]  /*6030*/  ISETP.NE.AND P3, PT, R27, RZ, PT ;  /* 0x000000ff1b00720c */ /* 0x000fe40003f65270 */
[----:B------:R-:W-:-:S02]  /*6040*/  LOP3.LUT R25, R12, 0xff, RZ, 0xc0, !PT ;  /* 0x000000ff0c197812 */ /* 0x000fc400078ec0ff */
[----:B------:R-:W-:Y:S02]  /*6050*/  LOP3.LUT R0, R11, 0xff, RZ, 0xc0, !PT ;  /* 0x000000ff0b007812 */ /* 0x000fe400078ec0ff */
[----:B------:R-:W-:Y:S02]  /*6060*/  SEL R20, RZ, 0x1, !P1 ;  /* 0x00000001ff147807 */ /* 0x000fe40004800000 */
[----:B------:R-:W-:Y:S02]  /*6070*/  SEL R27, RZ, 0x1, !P4 ;  /* 0x00000001ff1b7807 */ /* 0x000fe40006000000 */
[----:B------:R-:W-:Y:S02]  /*6080*/  ISETP.NE.AND P4, PT, R28, RZ, PT ;  /* 0x000000ff1c00720c */ /* 0x000fe40003f85270 */
[----:B-1----:R-:W-:Y:S02]  /*6090*/  SEL R14, RZ, 0x1, !P5 ;  /* 0x00000001ff0e7807 */ /* 0x002fe40006800000 */
[----:B------:R-:W-:-:S02]  /*60a0*/  ISETP.NE.AND P6, PT, R25, R20, PT ;  /* 0x000000141900720c */ /* 0x000fc40003fc5270 */
[----:B------:R-:W-:Y:S02]  /*60b0*/  ISETP.NE.AND P5, PT, R0, R27, PT ;  /* 0x0000001b0000720c */ /* 0x000fe40003fa5270 */
[----:B------:R-:W-:Y:S02]  /*60c0*/  LOP3.LUT R0, R9, 0xff, RZ, 0xc0, !PT ;  /* 0x000000ff09007812 */ /* 0x000fe400078ec0ff */
[----:B------:R-:W-:Y:S02]  /*60d0*/  SEL R25, RZ, 0x1, !P2 ;  /* 0x00000001ff197807 */ /* 0x000fe40005000000 */
[----:B------:R-:W-:Y:S02]  /*60e0*/  LOP3.LUT R4, R7, 0xff, RZ, 0xc0, !PT ;  /* 0x000000ff07047812 */ /* 0x000fe400078ec0ff */
[----:B------:R-:W-:Y:S02]  /*60f0*/  SEL R15, RZ, 0x1, !P4 ;  /* 0x00000001ff0f7807 */ /* 0x000fe40006000000 */
[----:B------:R-:W-:-:S02]  /*6100*/  LOP3.LUT R11, R10, 0xff, RZ, 0xc0, !PT ;  /* 0x000000ff0a0b7812 */ /* 0x000fc400078ec0ff */
[----:B------:R-:W-:Y:S02]  /*6110*/  ISETP.NE.AND P2, PT, R0, R25, PT ;  /* 0x000000190000720c */ /* 0x000fe40003f45270 */
[----:B------:R-:W-:Y:S01]  /*6120*/  ISETP.NE.AND P4, PT, R4, R15, PT ;  /* 0x0000000f0400720c */ /* 0x000fe20003f85270 */
[----:B------:R-:W-:Y:S01]  /*6130*/  IMAD.IADD R4, R26, 0x1, R3 ;  /* 0x000000011a047824 */ /* 0x000fe200078e0203 */
[----:B------:R-:W-:Y:S02]  /*6140*/  ISETP.NE.AND P1, PT, R11, R14, PT ;  /* 0x0000000e0b00720c */ /* 0x000fe40003f25270 */
[----:B------:R-:W-:Y:S01]  /*6150*/  SEL R12, RZ, 0x1, !P6 ;  /* 0x00000001ff0c7807 */ /* 0x000fe20007000000 */
[----:B------:R-:W-:Y:S01]  /*6160*/  IMAD R7, R3, 0x3, R4 ;  /* 0x0000000303077824 */ /* 0x000fe200078e0204 */
[----:B------:R-:W-:Y:S02]  /*6170*/  SEL R11, RZ, 0x1, !P5 ;  /* 0x00000001ff0b7807 */ /* 0x000fe40006800000 */
[----:B------:R-:W-:-:S02]  /*6180*/  LOP3.LUT R9, R8, 0xff, RZ, 0xc0, !PT ;  /* 0x000000ff08097812 */ /* 0x000fc400078ec0ff */
[----:B------:R-:W-:Y:S02]  /*6190*/  SEL R22, RZ, 0x1, !P3 ;  /* 0x00000001ff167807 */ /* 0x000fe40005800000 */
[----:B------:R-:W-:Y:S02]  /*61a0*/  LOP3.LUT R6, R6, 0xff, RZ, 0xc0, !PT ;  /* 0x000000ff06067812 */ /* 0x000fe400078ec0ff */
[----:B------:R-:W-:Y:S02]  /*61b0*/  LOP3.LUT R5, R5, 0xff, RZ, 0xc0, !PT ;  /* 0x000000ff05057812 */ /* 0x000fe400078ec0ff */
[----:B------:R-:W-:Y:S02]  /*61c0*/  SEL R10, RZ, 0x1, !P1 ;  /* 0x00000001ff0a7807 */ /* 0x000fe40004800000 */
[----:B------:R-:W-:Y:S02]  /*61d0*/  ISETP.NE.AND P3, PT, R9, R22, PT ;  /* 0x000000160900720c */ /* 0x000fe40003f65270 */
[----:B------:R-:W-:-:S02]  /*61e0*/  SEL R9, RZ, 0x1, !P2 ;  /* 0x00000001ff097807 */ /* 0x000fc40005000000 */
[----:B------:R-:W-:Y:S02]  /*61f0*/  SEL R8, RZ, 0x1, !P3 ;  /* 0x00000001ff087807 */ /* 0x000fe40005800000 */
[C---:B--2---:R-:W-:Y:S02]  /*6200*/  PRMT R0, R21.reuse, 0x7770, RZ ;  /* 0x0000777015007816 */ /* 0x044fe400000000ff */
[----:B------:R-:W-:Y:S02]  /*6210*/  PRMT R21, R21, 0x7771, RZ ;  /* 0x0000777115157816 */ /* 0x000fe400000000ff */
[----:B------:R-:W-:Y:S01]  /*6220*/  ISETP.NE.AND P6, PT, R0, RZ, PT ;  /* 0x000000ff0000720c */ /* 0x000fe20003fc5270 */
[----:B------:R-:W-:Y:S01]  /*6230*/  IMAD.U32 R0, RZ, RZ, UR4 ;  /* 0x00000004ff007e24 */ /* 0x000fe2000f8e00ff */
[----:B------:R-:W-:Y:S02]  /*6240*/  ISETP.NE.AND P5, PT, R21, RZ, PT ;  /* 0x000000ff1500720c */ /* 0x000fe40003fa5270 */
[----:B------:R-:W-:-:S02]  /*6250*/  SEL R29, RZ, 0x1, !P6 ;  /* 0x00000001ff1d7807 */ /* 0x000fc40007000000 */
[----:B------:R-:W-:Y:S02]  /*6260*/  SEL R30, RZ, 0x1, !P5 ;  /* 0x00000001ff1e7807 */ /* 0x000fe40006800000 */
[----:B------:R-:W-:Y:S02]  /*6270*/  ISETP.GE.U32.AND P5, PT, R7, R0, PT ;  /* 0x000000000700720c */ /* 0x000fe40003fa6070 */
[----:B------:R-:W-:Y:S02]  /*6280*/  ISETP.NE.AND P1, PT, R6, R29, PT ;  /* 0x0000001d0600720c */ /* 0x000fe40003f25270 */
[----:B------:R-:W-:Y:S02]  /*6290*/  ISETP.NE.AND P6, PT, R5, R30, PT ;  /* 0x0000001e0500720c */ /* 0x000fe40003fc5270 */
[----:B------:R-:W-:Y:S02]  /*62a0*/  SEL R7, RZ, 0x1, !P4 ;  /* 0x00000001ff077807 */ /* 0x000fe40006000000 */
[----:B------:R-:W-:-:S02]  /*62b0*/  SEL R6, RZ, 0x1, !P1 ;  /* 0x00000001ff067807 */ /* 0x000fc40004800000 */
[----:B------:R-:W-:-:S03]  /*62c0*/  SEL R5, RZ, 0x1, !P6 ;  /* 0x00000001ff057807 */ /* 0x000fc60007000000 */
[----:B------:R-:W-:Y:S05]  /*62d0*/  @!P5 BRA `(.L_x_117) ;  /* 0xffffffbc0010d947 */ /* 0x000fea000383ffff */
[----:B------:R-:W-:Y:S05]  /*62e0*/  BSYNC B1 ;  /* 0x0000000000017941 */ /* 0x000fea0003800000 */
.L_x_112:
[----:B------:R-:W-:Y:S02]  /*62f0*/  PRMT R28, R20, 0x7610, R28 ;  /* 0x00007610141c7816 */ /* 0x000fe4000000001c */
[----:B------:R-:W-:Y:S02]  /*6300*/  PRMT R26, R14, 0x7610, R26 ;  /* 0x000076100e1a7816 */ /* 0x000fe4000000001a */
[----:B0-----:R-:W-:-:S07]  /*6310*/  PRMT R13, R15, 0x7610, R13 ;  /* 0x000076100f0d7816 */ /* 0x001fce000000000d */
.L_x_111:
[----:B------:R-:W-:Y:S05]  /*6320*/  BSYNC B0 ;  /* 0x0000000000007941 */ /* 0x000fea0003800000 */
.L_x_110:
[----:B------:R-:W-:Y:S01]  /*6330*/  ISETP.GE.U32.AND P0, PT, R4, R0, PT ;  /* 0x000000000400720c */ /* 0x000fe20003f06070 */
[----:B------:R-:W-:-:S12]  /*6340*/  BSSY B0, `(.L_x_118) ;  /* 0x000047e000007945 */ /* 0x000fd80003800000 */
[----:B------:R-:W-:Y:S05]  /*6350*/  @P0 BRA `(.L_x_119) ;  /* 0x0000004400f00947 */ /* 0x000fea0003800000 */
[----:B------:R-:W0:Y:S01]  /*6360*/  LDC R24, c[0x0][0x254] ;  /* 0x00009500ff187b82 */ /* 0x000e220000000800 */
[----:B------:R-:W-:Y:S02]  /*6370*/  MOV R27, RZ ;  /* 0x000000ff001b7202 */ /* 0x000fe40000000f00 */
[----:B0-----:R-:W-:-:S13]  /*6380*/  ISETP.NE.AND P1, PT, R24, RZ, PT ;  /* 0x000000ff1800720c */ /* 0x001fda0003f25270 */
[----:B------:R-:W-:Y:S05]  /*6390*/  @!P1 BRA `(.L_x_120) ;  /* 0x0000001000449947 */ /* 0x000fea0003800000 */
[----:B------:R-:W-:Y:S01]  /*63a0*/  IMAD.MOV.U32 R14, RZ, RZ, RZ ;  /* 0x000000ffff0e7224 */ /* 0x000fe200078e00ff */
[----:B------:R-:W-:Y:S01]  /*63b0*/  ULDC.64 UR6, c[0x0][0x258] ;  /* 0x0000960000067ab9 */ /* 0x000fe20000000a00 */
[----:B------:R-:W-:Y:S01]  /*63c0*/  IMAD.MOV.U32 R15, RZ, RZ, R4 ;  /* 0x000000ffff0f7224 */ /* 0x000fe200078e0004 */
        /* <DEDUP_REMOVED lines=263> */
[----:B------:R-:W-:-:S03]  /*7440*/  IMAD R27, R32, UR4, R27 ;  /* 0x00000004201b7c24 */ /* 0x000fc6000f8e021b */
[----:B------:R-:W2:Y:S01]  /*7450*/  @P2 LDC R28, c[0x0][0x3e4] ;  /* 0x0000f900ff1c2b82 */ /* 0x000ea20000000800 */
[----:B0-----:R-:W-:-:S05]  /*7460*/  @P2 IMAD.HI.U32 R15, R21, R15, R20 ;  /* 0x0000000f150f2227 */ /* 0x001fca00078e0014 */
[----:B-1----:R-:W-:-:S05]  /*7470*/  @P2 SHF.R.U32.HI R15, RZ, R34, R15 ;  /* 0x00000022ff0f2219 */ /* 0x002fca000001160f */
[----:B------:R-:W-:-:S04]  /*7480*/  @P2 IMAD.MOV R15, RZ, RZ, -R15 ;  /* 0x000000ffff0f2224 */ /* 0x000fc800078e0a0f */
[----:B------:R-:W-:-:S04]  /*7490*/  @P2 IMAD R14, R14, R15, R21 ;  /* 0x0000000f0e0e2224 */ /* 0x000fc800078e0215 */
[----:B--2---:R-:W-:-:S07]  /*74a0*/  @P2 IMAD R27, R14, R28, R27 ;  /* 0x0000001c0e1b2224 */ /* 0x004fce00078e021b */
.L_x_120:
[----:B------:R-:W-:-:S04]  /*74b0*/  LOP3.LUT R15, R27, 0xfffffffe, RZ, 0xc0, !PT ;  /* 0xfffffffe1b0f7812 */ /* 0x000fc800078ec0ff */
[----:B------:R-:W-:-:S04]  /*74c0*/  IADD3 R14, P2, R15, R18, RZ ;  /* 0x000000120f0e7210 */ /* 0x000fc80007f5e0ff */
[----:B------:R-:W-:-:S05]  /*74d0*/  IADD3.X R15, RZ, R19, RZ, P2, !PT ;  /* 0x00000013ff0f7210 */ /* 0x000fca00017fe4ff */
[----:B------:R-:W2:Y:S01]  /*74e0*/  LDG.E.U16 R14, desc[UR58][R14.64] ;  /* 0x0000003a0e0e7981 */ /* 0x000ea2000c1e1500 */
[----:B------:R-:W-:-:S05]  /*74f0*/  IMAD.IADD R21, R4, 0x1, R3 ;  /* 0x0000000104157824 */ /* 0x000fca00078e0203 */
[----:B------:R-:W-:Y:S02]  /*7500*/  ISETP.GE.U32.AND P4, PT, R21, R0, PT ;  /* 0x000000001500720c */ /* 0x000fe40003f86070 */
[C---:B--2---:R-:W-:Y:S02]  /*7510*/  PRMT R20, R14.reuse, 0x7770, RZ ;  /* 0x000077700e147816 */ /* 0x044fe400000000ff */
[----:B------:R-:W-:Y:S02]  /*7520*/  PRMT R27, R14, 0x7771, RZ ;  /* 0x000077710e1b7816 */ /* 0x000fe400000000ff */
[----:B------:R-:W-:Y:S02]  /*7530*/  ISETP.NE.AND P2, PT, R20, RZ, PT ;  /* 0x000000ff1400720c */ /* 0x000fe40003f45270 */
[----:B------:R-:W-:Y:S02]  /*7540*/  ISETP.NE.AND P3, PT, R27, RZ, PT ;  /* 0x000000ff1b00720c */ /* 0x000fe40003f65270 */
[----:B------:R-:W-:-:S02]  /*7550*/  SEL R28, RZ, 0x1, !P2 ;  /* 0x00000001ff1c7807 */ /* 0x000fc40005000000 */
[----:B------:R-:W-:Y:S01]  /*7560*/  SEL R27, RZ, 0x1, !P3 ;  /* 0x00000001ff1b7807 */ /* 0x000fe20005800000 */
[----:B------:R-:W-:Y:S08]  /*7570*/  @P4 BRA `(.L_x_119) ;  /* 0x0000003400684947 */ /* 0x000ff00003800000 */
        /* <DEDUP_REMOVED lines=262> */
[----:B------:R-:W-:Y:S02]  /*85e0*/  @P2 IMAD.MOV.U32 R32, RZ, RZ, RZ ;  /* 0x000000ffff202224 */ /* 0x000fe400078e00ff */
[----:B------:R-:W-:-:S04]  /*85f0*/  IMAD.MOV R34, RZ, RZ, -R33 ;  /* 0x000000ffff227224 */ /* 0x000fc800078e0a21 */
[----:B------:R-:W-:Y:S01]  /*8600*/  IMAD R34, R34, UR4, R35 ;  /* 0x0000000422227c24 */ /* 0x000fe2000f8e0223 */
[----:B------:R-:W1:Y:S01]  /*8610*/  @P2 LDC R31, c[0x0][0x380] ;  /* 0x0000e000ff1f2b82 */ /* 0x000e620000000800 */
[----:B------:R-:W-:Y:S02]  /*8620*/  ULDC UR4, c[0x0][0x3e0] ;  /* 0x0000f80000047ab9 */ /* 0x000fe40000000800 */
[----:B------:R-:W-:-:S05]  /*8630*/  IMAD R25, R34, UR4, R25 ;  /* 0x0000000422197c24 */ /* 0x000fca000f8e0219 */
[----:B------:R-:W2:Y:S01]  /*8640*/  @P2 LDC R26, c[0x0][0x3e4] ;  /* 0x0000f900ff1a2b82 */ /* 0x000ea20000000800 */
[----:B0-----:R-:W-:-:S05]  /*8650*/  @P2 IMAD.HI.U32 R32, R33, R15, R32 ;  /* 0x0000000f21202227 */ /* 0x001fca00078e0020 */
[----:B-1----:R-:W-:-:S04]  /*8660*/  @P2 SHF.R.U32.HI R31, RZ, R31, R32 ;  /* 0x0000001fff1f2219 */ /* 0x002fc80000011620 */
[----:B------:R-:W-:-:S05]  /*8670*/  @P2 IADD3 R31, -R31, RZ, RZ ;  /* 0x000000ff1f1f2210 */ /* 0x000fca0007ffe1ff */
[----:B------:R-:W-:-:S04]  /*8680*/  @P2 IMAD R14, R14, R31, R33 ;  /* 0x0000001f0e0e2224 */ /* 0x000fc800078e0221 */
[----:B--2---:R-:W-:-:S07]  /*8690*/  @P2 IMAD R25, R14, R26, R25 ;  /* 0x0000001a0e192224 */ /* 0x004fce00078e0219 */
.L_x_121:
[----:B------:R-:W-:-:S04]  /*86a0*/  LOP3.LUT R15, R25, 0xfffffffe, RZ, 0xc0, !PT ;  /* 0xfffffffe190f7812 */ /* 0x000fc800078ec0ff */
[----:B------:R-:W-:-:S05]  /*86b0*/  IADD3 R14, P2, R15, R18, RZ ;  /* 0x000000120f0e7210 */ /* 0x000fca0007f5e0ff */
[----:B------:R-:W-:-:S05]  /*86c0*/  IMAD.X R15, RZ, RZ, R19, P2 ;  /* 0x000000ffff0f7224 */ /* 0x000fca00010e0613 */
        /* <DEDUP_REMOVED lines=284> */
.L_x_122:
        /* <DEDUP_REMOVED lines=13> */
[----:B------:R-:W-:Y:S01]  /*9960*/  HFMA2.MMA R29, -RZ, RZ, 0, 0 ;  /* 0x00000000ff1d7435 */ /* 0x000fe200000001ff */
[----:B------:R-:W-:Y:S10]  /*9970*/  @!P1 BRA `(.L_x_123) ;  /* 0x0000001000409947 */ /* 0x000ff40003800000 */
        /* <DEDUP_REMOVED lines=266> */
[----:B------:R-:W-:Y:S01]  /*aa20*/  IMAD R24, R33, UR4, R21 ;  /* 0x0000000421187c24 */ /* 0x000fe2000f8e0215 */
[----:B------:R-:W-:-:S03]  /*aa30*/  ULDC UR4, c[0x0][0x3e0] ;  /* 0x0000f80000047ab9 */ /* 0x000fc60000000800 */
[----:B------:R-:W-:Y:S02]  /*aa40*/  @P1 IMAD.MOV R15, RZ, RZ, -R15 ;  /* 0x000000ffff0f1224 */ /* 0x000fe400078e0a0f */
[----:B------:R-:W-:Y:S02]  /*aa50*/  IMAD R29, R24, UR4, R29 ;  /* 0x00000004181d7c24 */ /* 0x000fe4000f8e021d */
[----:B------:R-:W-:-:S04]  /*aa60*/  @P1 IMAD R14, R14, R15, R31 ;  /* 0x0000000f0e0e1224 */ /* 0x000fc800078e021f */
[----:B--2---:R-:W-:-:S07]  /*aa70*/  @P1 IMAD R29, R14, R20, R29 ;  /* 0x000000140e1d1224 */ /* 0x004fce00078e021d */
.L_x_123:
[----:B------:R-:W-:-:S04]  /*aa80*/  LOP3.LUT R29, R29, 0xfffffffe, RZ, 0xc0, !PT ;  /* 0xfffffffe1d1d7812 */ /* 0x000fc800078ec0ff */
[----:B------:R-:W-:-:S05]  /*aa90*/  IADD3 R18, P1, R29, R18, RZ ;  /* 0x000000121d127210 */ /* 0x000fca0007f3e0ff */
[----:B------:R-:W-:-:S05]  /*aaa0*/  IMAD.X R19, RZ, RZ, R19, P1 ;  /* 0x000000ffff137224 */ /* 0x000fca00008e0613 */
[----:B------:R-:W2:Y:S02]  /*aab0*/  LDG.E.U16 R18, desc[UR58][R18.64] ;  /* 0x0000003a12127981 */ /* 0x000ea4000c1e1500 */
[C---:B--2---:R-:W-:Y:S02]  /*aac0*/  PRMT R14, R18.reuse, 0x7770, RZ ;  /* 0x00007770120e7816 */ /* 0x044fe400000000ff */
[----:B------:R-:W-:Y:S02]  /*aad0*/  PRMT R15, R18, 0x7771, RZ ;  /* 0x00007771120f7816 */ /* 0x000fe400000000ff */
[----:B------:R-:W-:Y:S02]  /*aae0*/  ISETP.NE.AND P1, PT, R14, RZ, PT ;  /* 0x000000ff0e00720c */ /* 0x000fe40003f25270 */
[----:B------:R-:W-:Y:S02]  /*aaf0*/  ISETP.NE.AND P2, PT, R15, RZ, PT ;  /* 0x000000ff0f00720c */ /* 0x000fe40003f45270 */
[----:B------:R-:W-:-:S02]  /*ab00*/  SEL R29, RZ, 0x1, !P1 ;  /* 0x00000001ff1d7807 */ /* 0x000fc40004800000 */
[----:B------:R-:W-:-:S09]  /*ab10*/  SEL R30, RZ, 0x1, !P2 ;  /* 0x00000001ff1e7807 */ /* 0x000fd20005000000 */
.L_x_119:
[----:B------:R-:W-:Y:S05]  /*ab20*/  BSYNC B0 ;  /* 0x0000000000007941 */ /* 0x000fea0003800000 */
.L_x_118:
[----:B------:R-:W-:Y:S04]  /*ab30*/  BSSY B0, `(.L_x_124) ;  /* 0x000002c000007945 */ /* 0x000fe80003800000 */
[----:B------:R-:W-:Y:S05]  /*ab40*/  @P0 BRA `(.L_x_125) ;  /* 0x0000000000a80947 */ /* 0x000fea0003800000 */
[----:B------:R-:W-:Y:S02]  /*ab50*/  IADD3 R14, R4, R3, RZ ;  /* 0x00000003040e7210 */ /* 0x000fe40007ffe0ff */
[----:B------:R-:W-:Y:S02]  /*ab60*/  LOP3.LUT R15, R12, 0xff, RZ, 0xc0, !PT ;  /* 0x000000ff0c0f7812 */ /* 0x000fe400078ec0ff */
[----:B------:R-:W-:Y:S02]  /*ab70*/  ISETP.GE.U32.AND P2, PT, R14, R0, PT ;  /* 0x000000000e00720c */ /* 0x000fe40003f46070 */
[----:B------:R-:W-:Y:S02]  /*ab80*/  LOP3.LUT R28, R28, 0xff, RZ, 0xc0, !PT ;  /* 0x000000ff1c1c7812 */ /* 0x000fe400078ec0ff */
[----:B------:R-:W-:Y:S02]  /*ab90*/  LOP3.LUT R27, R27, 0xff, RZ, 0xc0, !PT ;  /* 0x000000ff1b1b7812 */ /* 0x000fe400078ec0ff */
[----:B------:R-:W-:-:S02]  /*aba0*/  LOP3.LUT R12, R11, 0xff, RZ, 0xc0, !PT ;  /* 0x000000ff0b0c7812 */ /* 0x000fc400078ec0ff */
[----:B------:R-:W-:Y:S02]  /*abb0*/  ISETP.NE.AND P0, PT, R15, R28, PT ;  /* 0x0000001c0f00720c */ /* 0x000fe40003f05270 */
[----:B------:R-:W-:Y:S02]  /*abc0*/  ISETP.NE.AND P1, PT, R12, R27, PT ;  /* 0x0000001b0c00720c */ /* 0x000fe40003f25270 */
[----:B------:R-:W-:Y:S02]  /*abd0*/  SEL R12, RZ, 0x1, !P0 ;  /* 0x00000001ff0c7807 */ /* 0x000fe40004000000 */
[----:B------:R-:W-:Y:S01]  /*abe0*/  SEL R11, RZ, 0x1, !P1 ;  /* 0x00000001ff0b7807 */ /* 0x000fe20004800000 */
[----:B------:R-:W-:Y:S08]  /*abf0*/  @P2 BRA `(.L_x_125) ;  /* 0x00000000007c2947 */ /* 0x000ff00003800000 */
[----:B------:R-:W-:Y:S01]  /*ac00*/  IMAD.IADD R14, R14, 0x1, R3 ;  /* 0x000000010e0e7824 */ /* 0x000fe200078e0203 */
[----:B------:R-:W-:Y:S02]  /*ac10*/  LOP3.LUT R26, R26, 0xff, RZ, 0xc0, !PT ;  /* 0x000000ff1a1a7812 */ /* 0x000fe400078ec0ff */
[----:B------:R-:W-:Y:S02]  /*ac20*/  LOP3.LUT R15, R10, 0xff, RZ, 0xc0, !PT ;  /* 0x000000ff0a0f7812 */ /* 0x000fe400078ec0ff */
[----:B------:R-:W-:Y:S02]  /*ac30*/  ISETP.GE.U32.AND P2, PT, R14, R0, PT ;  /* 0x000000000e00720c */ /* 0x000fe40003f46070 */
[----:B------:R-:W-:Y:S02]  /*ac40*/  LOP3.LUT R25, R25, 0xff, RZ, 0xc0, !PT ;  /* 0x000000ff19197812 */ /* 0x000fe400078ec0ff */
[----:B------:R-:W-:Y:S02]  /*ac50*/  LOP3.LUT R4, R9, 0xff, RZ, 0xc0, !PT ;  /* 0x000000ff09047812 */ /* 0x000fe400078ec0ff */
[----:B------:R-:W-:-:S02]  /*ac60*/  ISETP.NE.AND P0, PT, R15, R26, PT ;  /* 0x0000001a0f00720c */ /* 0x000fc40003f05270 */
        /* <DEDUP_REMOVED lines=13> */
[----:B------:R-:W-:Y:S02]  /*ad40*/  SEL R7, RZ, 0x1, !P1 ;  /* 0x00000001ff077807 */ /* 0x000fe40004800000 */
[----:B------:R-:W-:Y:S02]  /*ad50*/  @!P4 LOP3.LUT R29, R29, 0xff, RZ, 0xc0, !PT ;  /* 0x000000ff1d1dc812 */ /* 0x000fe400078ec0ff */
[----:B------:R-:W-:Y:S02]  /*ad60*/  @!P4 LOP3.LUT R30, R30, 0xff, RZ, 0xc0, !PT ;  /* 0x000000ff1e1ec812 */ /* 0x000fe400078ec0ff */
[----:B------:R-:W-:-:S02]  /*ad70*/  @!P4 LOP3.LUT R4, R6, 0xff, RZ, 0xc0, !PT ;  /* 0x000000ff0604c812 */ /* 0x000fc400078ec0ff */
[----:B------:R-:W-:Y:S02]  /*ad80*/  @!P4 LOP3.LUT R15, R5, 0xff, RZ, 0xc0, !PT ;  /* 0x000000ff050fc812 */ /* 0x000fe400078ec0ff */
[----:B------:R-:W-:Y:S02]  /*ad90*/  @!P4 ISETP.NE.AND P2, PT, R4, R29, PT ;  /* 0x0000001d0400c20c */ /* 0x000fe40003f45270 */
[----:B------:R-:W-:Y:S02]  /*ada0*/  @!P4 ISETP.NE.AND P3, PT, R15, R30, PT ;  /* 0x0000001e0f00c20c */ /* 0x000fe40003f65270 */
[----:B------:R-:W-:Y:S02]  /*adb0*/  @!P4 SEL R0, RZ, 0x1, !P2 ;  /* 0x00000001ff00c807 */ /* 0x000fe40005000000 */
[----:B------:R-:W-:Y:S02]  /*adc0*/  @!P4 SEL R3, RZ, 0x1, !P3 ;  /* 0x00000001ff03c807 */ /* 0x000fe40005800000 */
[----:B------:R-:W-:-:S02]  /*add0*/  @!P4 PRMT R6, R0, 0x7610, R6 ;  /* 0x000076100006c816 */ /* 0x000fc40000000006 */
[----:B------:R-:W-:-:S07]  /*ade0*/  @!P4 PRMT R5, R3, 0x7610, R5 ;  /* 0x000076100305c816 */ /* 0x000fce0000000005 */
.L_x_125:
[----:B------:R-:W-:Y:S05]  /*adf0*/  BSYNC B0 ;  /* 0x0000000000007941 */ /* 0x000fea0003800000 */
.L_x_124:
[----:B------:R-:W-:Y:S02]  /*ae00*/  LOP3.LUT R10, R10, 0xff, RZ, 0xc0, !PT ;  /* 0x000000ff0a0a7812 */ /* 0x000fe400078ec0ff */
[----:B------:R-:W-:Y:S02]  /*ae10*/  LOP3.LUT R9, R9, 0xff, RZ, 0xc0, !PT ;  /* 0x000000ff09097812 */ /* 0x000fe400078ec0ff */
[----:B------:R-:W-:Y:S02]  /*ae20*/  LOP3.LUT R0, R11, 0xff, RZ, 0xc0, !PT ;  /* 0x000000ff0b007812 */ /* 0x000fe400078ec0ff */
[----:B------:R-:W-:Y:S02]  /*ae30*/  LOP3.LUT R3, R12, 0xff, RZ, 0xc0, !PT ;  /* 0x000000ff0c037812 */ /* 0x000fe400078ec0ff */
[----:B------:R-:W-:Y:S02]  /*ae40*/  ISETP.NE.AND P1, PT, R0, R9, PT ;  /* 0x000000090000720c */ /* 0x000fe40003f25270 */
[----:B------:R-:W-:-:S02]  /*ae50*/  ISETP.NE.AND P0, PT, R3, R10, PT ;  /* 0x0000000a0300720c */ /* 0x000fc40003f05270 */
[----:B------:R-:W-:Y:S02]  /*ae60*/  LOP3.LUT R9, R8, 0xff, RZ, 0xc0, !PT ;  /* 0x000000ff08097812 */ /* 0x000fe400078ec0ff */
[----:B------:R-:W-:Y:S02]  /*ae70*/  LOP3.LUT R4, R7, 0xff, RZ, 0xc0, !PT ;  /* 0x000000ff07047812 */ /* 0x000fe400078ec0ff */
[----:B------:R-:W-:Y:S02]  /*ae80*/  SEL R3, RZ, 0x1, !P1 ;  /* 0x00000001ff037807 */ /* 0x000fe40004800000 */
[----:B------:R-:W-:Y:S02]  /*ae90*/  SEL R0, RZ, 0x1, !P0 ;  /* 0x00000001ff007807 */ /* 0x000fe40004000000 */
        /* <DEDUP_REMOVED lines=8> */
[----:B------:R-:W-:Y:S02]  /*af20*/  SEL R18, RZ, 0x1, !P1 ;  /* 0x00000001ff127807 */ /* 0x000fe40004800000 */
[----:B------:R-:W-:Y:S01]  /*af30*/  SEL R25, RZ, 0x1, !P0 ;  /* 0x00000001ff197807 */ /* 0x000fe20004000000 */
[----:B------:R-:W-:Y:S08]  /*af40*/  BRA `(.L_x_92) ;  /* 0x0000001800d87947 */ /* 0x000ff00003800000 */
.L_x_109:
        /* <DEDUP_REMOVED lines=10> */
[----:B------:R-:W-:Y:S01]  /*aff0*/  BSSY B1, `(.L_x_128) ;  /* 0x0000053000017945 */ /* 0x000fe20003800000 */
[C---:B------:R-:W-:Y:S02]  /*b000*/  PRMT R14, R5.reuse, 0x7610, R14 ;  /* 0x00007610050e7816 */ /* 0x040fe4000000000e */
[C---:B------:R-:W-:Y:S02]  /*b010*/  PRMT R13, R5.reuse, 0x7610, R13 ;  /* 0x00007610050d7816 */ /* 0x040fe4000000000d */
[C---:B------:R-:W-:Y:S02]  /*b020*/  PRMT R12, R5.reuse, 0x7610, R12 ;  /* 0x00007610050c7816 */ /* 0x040fe4000000000c */
[C---:B------:R-:W-:Y:S02]  /*b030*/  PRMT R11, R5.reuse, 0x7610, R11 ;  /* 0x00007610050b7816 */ /* 0x040fe4000000000b */
[C---:B------:R-:W-:Y:S02]  /*b040*/  PRMT R10, R5.reuse, 0x7610, R10 ;  /* 0x00007610050a7816 */ /* 0x040fe4000000000a */
[----:B------:R-:W-:-:S02]  /*b050*/  PRMT R9, R5, 0x7610, R9 ;  /* 0x0000761005097816 */ /* 0x000fc40000000009 */
[----:B------:R-:W-:-:S07]  /*b060*/  PRMT R8, R5, 0x7610, R8 ;  /* 0x0000761005087816 */ /* 0x000fce0000000008 */
.L_x_129:
[----:B------:R-:W-:Y:S02]  /*b070*/  IMAD R6, R15, R4, RZ ;  /* 0x000000040f067224 */ /* 0x000fe400078e02ff */
[----:B------:R-:W-:-:S03]  /*b080*/  IMAD.IADD R4, R3, 0x1, R4 ;  /* 0x0000000103047824 */ /* 0x000fc600078e0204 */
[----:B------:R-:W-:Y:S01]  /*b090*/  LOP3.LUT R21, R6, 0xfffffffe, RZ, 0xc0, !PT ;  /* 0xfffffffe06157812 */ /* 0x000fe200078ec0ff */
[C---:B------:R-:W-:Y:S01]  /*b0a0*/  IMAD R6, R4.reuse, R15, RZ ;  /* 0x0000000f04067224 */ /* 0x040fe200078e02ff */
[----:B------:R-:W-:Y:S02]  /*b0b0*/  IADD3 R4, R4, R3, RZ ;  /* 0x0000000304047210 */ /* 0x000fe40007ffe0ff */
[-C--:B------:R-:W-:Y:S02]  /*b0c0*/  IADD3 R20, P0, R21, R18.reuse, RZ ;  /* 0x0000001215147210 */ /* 0x080fe40007f1e0ff */
[----:B------:R-:W-:Y:S01]  /*b0d0*/  LOP3.LUT R25, R6, 0xfffffffe, RZ, 0xc0, !PT ;  /* 0xfffffffe06197812 */ /* 0x000fe200078ec0ff */
[C---:B------:R-:W-:Y:S02]  /*b0e0*/  IMAD R6, R4.reuse, R15, RZ ;  /* 0x0000000f04067224 */ /* 0x040fe400078e02ff */
[----:B------:R-:W-:Y:S01]  /*b0f0*/  IMAD.X R21, RZ, RZ, R19, P0 ;  /* 0x000000ffff157224 */ /* 0x000fe200000e0613 */
[----:B------:R-:W-:Y:S01]  /*b100*/  IADD3 R24, P0, R25, R18, RZ ;  /* 0x0000001219187210 */ /* 0x000fe20007f1e0ff */
[----:B------:R-:W-:Y:S01]  /*b110*/  IMAD.IADD R4, R4, 0x1, R3 ;  /* 0x0000000104047824 */ /* 0x000fe200078e0203 */
[----:B------:R-:W-:-:S03]  /*b120*/  LOP3.LUT R27, R6, 0xfffffffe, RZ, 0xc0, !PT ;  /* 0xfffffffe061b7812 */ /* 0x000fc600078ec0ff */
[----:B------:R-:W-:Y:S01]  /*b130*/  IMAD.X R25, RZ, RZ, R19, P0 ;  /* 0x000000ffff197224 */ /* 0x000fe200000e0613 */
[----:B------:R-:W2:Y:S01]  /*b140*/  LDG.E.U16 R21, desc[UR58][R20.64] ;  /* 0x0000003a14157981 */ /* 0x000ea2000c1e1500 */
[----:B------:R-:W-:Y:S01]  /*b150*/  IMAD R6, R4, R15, RZ ;  /* 0x0000000f04067224 */ /* 0x000fe200078e02ff */
[-C--:B------:R-:W-:Y:S02]  /*b160*/  IADD3 R26, P0, R27, R18.reuse, RZ ;  /* 0x000000121b1a7210 */ /* 0x080fe40007f1e0ff */
[----:B------:R0:W3:Y:S02]  /*b170*/  LDG.E.U16 R24, desc[UR58][R24.64] ;  /* 0x0000003a18187981 */ /* 0x0000e4000c1e1500 */
[----:B------:R-:W-:Y:S02]  /*b180*/  LOP3.LUT R7, R6, 0xfffffffe, RZ, 0xc0, !PT ;  /* 0xfffffffe06077812 */ /* 0x000fe400078ec0ff */
[----:B------:R-:W-:Y:S02]  /*b190*/  IADD3.X R27, RZ, R19, RZ, P0, !PT ;  /* 0x00000013ff1b7210 */ /* 0x000fe400007fe4ff */
[----:B------:R-:W-:-:S03]  /*b1a0*/  IADD3 R6, P0, R7, R18, RZ ;  /* 0x0000001207067210 */ /* 0x000fc60007f1e0ff */
[----:B------:R-:W4:Y:S02]  /*b1b0*/  LDG.E.U16 R26, desc[UR58][R26.64] ;  /* 0x0000003a1a1a7981 */ /* 0x000f24000c1e1500 */
[----:B------:R-:W-:-:S05]  /*b1c0*/  IMAD.X R7, RZ, RZ, R19, P0 ;  /* 0x000000ffff077224 */ /* 0x000fca00000e0613 */
[----:B------:R1:W5:Y:S01]  /*b1d0*/  LDG.E.U16 R28, desc[UR58][R6.64] ;  /* 0x0000003a061c7981 */ /* 0x000362000c1e1500 */
[----:B0-----:R-:W-:Y:S01]  /*b1e0*/  LOP3.LUT R25, R8, 0xff, RZ, 0xc0, !PT ;  /* 0x000000ff08197812 */ /* 0x001fe200078ec0ff */
[----:B------:R-:W-:Y:S01]  /*b1f0*/  IMAD.IADD R4, R4, 0x1, R3 ;  /* 0x0000000104047824 */ /* 0x000fe200078e0203 */
[----:B------:R-:W-:Y:S02]  /*b200*/  LOP3.LUT R13, R13, 0xff, RZ, 0xc0, !PT ;  /* 0x000000ff0d0d7812 */ /* 0x000fe400078ec0ff */
[----:B------:R-:W-:Y:S01]  /*b210*/  LOP3.LUT R14, R14, 0xff, RZ, 0xc0, !PT ;  /* 0x000000ff0e0e7812 */ /* 0x000fe200078ec0ff */
[----:B------:R-:W-:Y:S01]  /*b220*/  IMAD R29, R3, 0x3, R4 ;  /* 0x00000003031d7824 */ /* 0x000fe200078e0204 */
[----:B------:R-:W-:Y:S02]  /*b230*/  LOP3.LUT R5, R5, 0xff, RZ, 0xc0, !PT ;  /* 0x000000ff05057812 */ /* 0x000fe400078ec0ff */
[----:B-1----:R-:W-:Y:S02]  /*b240*/  LOP3.LUT R7, R10, 0xff, RZ, 0xc0, !PT ;  /* 0x000000ff0a077812 */ /* 0x002fe400078ec0ff */
[----:B------:R-:W-:-:S02]  /*b250*/  LOP3.LUT R6, R9, 0xff, RZ, 0xc0, !PT ;  /* 0x000000ff09067812 */ /* 0x000fc400078ec0ff */
[----:B------:R-:W-:Y:S02]  /*b260*/  LOP3.LUT R9, R12, 0xff, RZ, 0xc0, !PT ;  /* 0x000000ff0c097812 */ /* 0x000fe400078ec0ff */
[C---:B--2---:R-:W-:Y:S02]  /*b270*/  PRMT R20, R21.reuse, 0x7770, RZ ;  /* 0x0000777015147816 */ /* 0x044fe400000000ff */
[----:B------:R-:W-:Y:S02]  /*b280*/  PRMT R8, R21, 0x7771, RZ ;  /* 0x0000777115087816 */ /* 0x000fe400000000ff */
[C---:B---3--:R-:W-:Y:S02]  /*b290*/  PRMT R21, R24.reuse, 0x7770, RZ ;  /* 0x0000777018157816 */ /* 0x048fe400000000ff */
[----:B------:R-:W-:Y:S02]  /*b2a0*/  PRMT R24, R24, 0x7771, RZ ;  /* 0x0000777118187816 */ /* 0x000fe400000000ff */
[----:B------:R-:W-:-:S02]  /*b2b0*/  ISETP.NE.AND P2, PT, R21, RZ, PT ;  /* 0x000000ff1500720c */ /* 0x000fc40003f45270 */
[----:B------:R-:W-:Y:S02]  /*b2c0*/  ISETP.NE.AND P0, PT, R20, RZ, PT ;  /* 0x000000ff1400720c */ /* 0x000fe40003f05270 */
[----:B------:R-:W-:Y:S02]  /*b2d0*/  ISETP.NE.AND P1, PT, R8, RZ, PT ;  /* 0x000000ff0800720c */ /* 0x000fe40003f25270 */
[----:B------:R-:W-:Y:S02]  /*b2e0*/  SEL R22, RZ, 0x1, !P2 ;  /* 0x00000001ff167807 */ /* 0x000fe40005000000 */
[----:B----4-:R-:W-:Y:S02]  /*b2f0*/  PRMT R8, R26, 0x7770, RZ ;  /* 0x000077701a087816 */ /* 0x010fe400000000ff */
[----:B------:R-:W-:Y:S02]  /*b300*/  ISETP.NE.AND P2, PT, R24, RZ, PT ;  /* 0x000000ff1800720c */ /* 0x000fe40003f45270 */
[----:B------:R-:W-:-:S02]  /*b310*/  SEL R20, RZ, 0x1, !P0 ;  /* 0x00000001ff147807 */ /* 0x000fc40004000000 */
[----:B------:R-:W-:Y:S02]  /*b320*/  PRMT R26, R26, 0x7771, RZ ;  /* 0x000077711a1a7816 */ /* 0x000fe400000000ff */
[----:B------:R-:W-:Y:S02]  /*b330*/  SEL R21, RZ, 0x1, !P1 ;  /* 0x00000001ff157807 */ /* 0x000fe40004800000 */
[----:B------:R-:W-:Y:S02]  /*b340*/  ISETP.NE.AND P1, PT, R7, R22, PT ;  /* 0x000000160700720c */ /* 0x000fe40003f25270 */
[----:B------:R-:W-:Y:S02]  /*b350*/  ISETP.NE.AND P4, PT, R8, RZ, PT ;  /* 0x000000ff0800720c */ /* 0x000fe40003f85270 */
[----:B------:R-:W-:Y:S02]  /*b360*/  LOP3.LUT R8, R11, 0xff, RZ, 0xc0, !PT ;  /* 0x000000ff0b087812 */ /* 0x000fe400078ec0ff */
[----:B------:R-:W-:-:S02]  /*b370*/  SEL R7, RZ, 0x1, !P2 ;  /* 0x00000001ff077807 */ /* 0x000fc40005000000 */
[----:B------:R-:W-:Y:S02]  /*b380*/  ISETP.NE.AND P6, PT, R25, R20, PT ;  /* 0x000000141900720c */ /* 0x000fe40003fc5270 */
[----:B------:R-:W-:Y:S02]  /*b390*/  ISETP.NE.AND P5, PT, R26, RZ, PT ;  /* 0x000000ff1a00720c */ /* 0x000fe40003fa5270 */
[C---:B-----5:R-:W-:Y:S02]  /*b3a0*/  PRMT R10, R28.reuse, 0x7770, RZ ;  /* 0x000077701c0a7816 */ /* 0x060fe400000000ff */
[----:B------:R-:W-:Y:S02]  /*b3b0*/  PRMT R28, R28, 0x7771, RZ ;  /* 0x000077711c1c7816 */ /* 0x000fe400000000ff */
[----:B------:R-:W-:Y:S02]  /*b3c0*/  ISETP.GE.U32.AND P0, PT, R29, R0, PT ;  /* 0x000000001d00720c */ /* 0x000fe40003f06070 */
[----:B------:R-:W-:-:S02]  /*b3d0*/  ISETP.NE.AND P2, PT, R8, R7, PT ;  /* 0x000000070800720c */ /* 0x000fc40003f45270 */
[----:B------:R-:W-:Y:S02]  /*b3e0*/  SEL R8, RZ, 0x1, !P6 ;  /* 0x00000001ff087807 */ /* 0x000fe40007000000 */
[----:B------:R-:W-:Y:S02]  /*b3f0*/  SEL R26, RZ, 0x1, !P5 ;  /* 0x00000001ff1a7807 */ /* 0x000fe40006800000 */
[----:B------:R-:W-:Y:S02]  /*b400*/  ISETP.NE.AND P6, PT, R10, RZ, PT ;  /* 0x000000ff0a00720c */ /* 0x000fe40003fc5270 */
[----:B------:R-:W-:Y:S02]  /*b410*/  ISETP.NE.AND P5, PT, R28, RZ, PT ;  /* 0x000000ff1c00720c */ /* 0x000fe40003fa5270 */
[----:B------:R-:W-:Y:S02]  /*b420*/  ISETP.NE.AND P3, PT, R6, R21, PT ;  /* 0x000000150600720c */ /* 0x000fe40003f65270 */
[----:B------:R-:W-:-:S02]  /*b430*/  SEL R6, RZ, 0x1, !P4 ;  /* 0x00000001ff067807 */ /* 0x000fc40006000000 */
[----:B------:R-:W-:Y:S02]  /*b440*/  SEL R25, RZ, 0x1, !P6 ;  /* 0x00000001ff197807 */ /* 0x000fe40007000000 */
[----:B------:R-:W-:Y:S02]  /*b450*/  SEL R24, RZ, 0x1, !P5 ;  /* 0x00000001ff187807 */ /* 0x000fe40006800000 */
[----:B------:R-:W-:Y:S02]  /*b460*/  ISETP.NE.AND P4, PT, R9, R6, PT ;  /* 0x000000060900720c */ /* 0x000fe40003f85270 */
[----:B------:R-:W-:Y:S02]  /*b470*/  SEL R9, RZ, 0x1, !P3 ;  /* 0x00000001ff097807 */ /* 0x000fe40005800000 */
[----:B------:R-:W-:Y:S02]  /*b480*/  ISETP.NE.AND P5, PT, R13, R26, PT ;  /* 0x0000001a0d00720c */ /* 0x000fe40003fa5270 */
[----:B------:R-:W-:-:S02]  /*b490*/  ISETP.NE.AND P3, PT, R14, R25, PT ;  /* 0x000000190e00720c */ /* 0x000fc40003f65270 */
[----:B------:R-:W-:Y:S02]  /*b4a0*/  ISETP.NE.AND P6, PT, R5, R24, PT ;  /* 0x000000180500720c */ /* 0x000fe40003fc5270 */
[----:B------:R-:W-:Y:S02]  /*b4b0*/  SEL R10, RZ, 0x1, !P1 ;  /* 0x00000001ff0a7807 */ /* 0x000fe40004800000 */
[----:B------:R-:W-:Y:S02]  /*b4c0*/  SEL R11, RZ, 0x1, !P2 ;  /* 0x00000001ff0b7807 */ /* 0x000fe40005000000 */
[----:B------:R-:W-:Y:S02]  /*b4d0*/  SEL R12, RZ, 0x1, !P4 ;  /* 0x00000001ff0c7807 */ /* 0x000fe40006000000 */
[----:B------:R-:W-:Y:S02]  /*b4e0*/  SEL R13, RZ, 0x1, !P5 ;  /* 0x00000001ff0d7807 */ /* 0x000fe40006800000 */
[----:B------:R-:W-:-:S02]  /*b4f0*/  SEL R14, RZ, 0x1, !P3 ;  /* 0x00000001ff0e7807 */ /* 0x000fc40005800000 */
[----:B------:R-:W-:Y:S01]  /*b500*/  SEL R5, RZ, 0x1, !P6 ;  /* 0x00000001ff057807 */ /* 0x000fe20007000000 */
[----:B------:R-:W-:Y:S06]  /*b510*/  @!P0 BRA `(.L_x_129) ;  /* 0xfffffff800d48947 */ /* 0x000fec000383ffff */
[----:B------:R-:W-:Y:S05]  /*b520*/  BSYNC B1 ;  /* 0x0000000000017941 */ /* 0x000fea0003800000 */
.L_x_128:
[----:B------:R-:W-:Y:S02]  /*b530*/  PRMT R27, R7, 0x7610, R27 ;  /* 0x00007610071b7816 */ /* 0x000fe4000000001b */
[----:B------:R-:W-:-:S07]  /*b540*/  PRMT R28, R6, 0x7610, R28 ;  /* 0x00007610061c7816 */ /* 0x000fce000000001c */
.L_x_127:
[----:B------:R-:W-:Y:S05]  /*b550*/  BSYNC B0 ;  /* 0x0000000000007941 */ /* 0x000fea0003800000 */
.L_x_126:
[----:B------:R-:W-:Y:S01]  /*b560*/  ISETP.GE.U32.AND P0, PT, R4, R0, PT ;  /* 0x000000000400720c */ /* 0x000fe20003f06070 */
[----:B------:R-:W-:-:S12]  /*b570*/  BSSY B0, `(.L_x_130) ;  /* 0x0000038000007945 */ /* 0x000fd80003800000 */
[----:B------:R-:W-:Y:S05]  /*b580*/  @P0 BRA `(.L_x_131) ;  /* 0x0000000000d80947 */ /* 0x000fea0003800000 */
[----:B------:R-:W-:-:S05]  /*b590*/  IMAD R6, R4, R15, RZ ;  /* 0x0000000f04067224 */ /* 0x000fca00078e02ff */
[----:B------:R-:W-:-:S04]  /*b5a0*/  LOP3.LUT R7, R6, 0xfffffffe, RZ, 0xc0, !PT ;  /* 0xfffffffe06077812 */ /* 0x000fc800078ec0ff */
[----:B------:R-:W-:-:S05]  /*b5b0*/  IADD3 R6, P1, R7, R18, RZ ;  /* 0x0000001207067210 */ /* 0x000fca0007f3e0ff */
[----:B------:R-:W-:-:S05]  /*b5c0*/  IMAD.X R7, RZ, RZ, R19, P1 ;  /* 0x000000ffff077224 */ /* 0x000fca00008e0613 */
[----:B------:R-:W2:Y:S01]  /*b5d0*/  LDG.E.U16 R6, desc[UR58][R6.64] ;  /* 0x0000003a06067981 */ /* 0x000ea2000c1e1500 */
[----:B------:R-:W-:-:S04]  /*b5e0*/  IADD3 R30, R4, R3, RZ ;  /* 0x00000003041e7210 */ /* 0x000fc80007ffe0ff */
        /* <DEDUP_REMOVED lines=8> */
[----:B------:R-:W-:-:S05]  /*b670*/  IMAD R6, R30, R15, RZ ;  /* 0x0000000f1e067224 */ /* 0x000fca00078e02ff */
        /* <DEDUP_REMOVED lines=13> */
[----:B------:R-:W-:-:S05]  /*b750*/  IMAD.IADD R6, R30, 0x1, R3 ;  /* 0x000000011e067824 */ /* 0x000fca00078e0203 */
[----:B------:R-:W-:-:S13]  /*b760*/  ISETP.GE.U32.AND P1, PT, R6, R0, PT ;  /* 0x000000000600720c */ /* 0x000fda0003f26070 */
[-C--:B------:R-:W-:Y:S02]  /*b770*/  @!P1 IMAD R6, R6, R15.reuse, RZ ;  /* 0x0000000f06069224 */ /* 0x080fe400078e02ff */
[----:B------:R-:W-:-:S03]  /*b780*/  IMAD R15, R30, R15, RZ ;  /* 0x0000000f1e0f7224 */ /* 0x000fc600078e02ff */
[----:B------:R-:W-:Y:S02]  /*b790*/  @!P1 LOP3.LUT R7, R6, 0xfffffffe, RZ, 0xc0, !PT ;  /* 0xfffffffe06079812 */ /* 0x000fe400078ec0ff */
[----:B------:R-:W-:Y:S02]  /*b7a0*/  LOP3.LUT R15, R15, 0xfffffffe, RZ, 0xc0, !PT ;  /* 0xfffffffe0f0f7812 */ /* 0x000fe400078ec0ff */
[-C--:B------:R-:W-:Y:S02]  /*b7b0*/  @!P1 IADD3 R6, P3, R7, R18.reuse, RZ ;  /* 0x0000001207069210 */ /* 0x080fe40007f7e0ff */
[----:B------:R-:W-:Y:S02]  /*b7c0*/  IADD3 R18, P2, R15, R18, RZ ;  /* 0x000000120f127210 */ /* 0x000fe40007f5e0ff */
[----:B------:R-:W-:-:S03]  /*b7d0*/  @!P1 IADD3.X R7, RZ, R19, RZ, P3, !PT ;  /* 0x00000013ff079210 */ /* 0x000fc60001ffe4ff */
[----:B------:R-:W-:Y:S02]  /*b7e0*/  IMAD.X R19, RZ, RZ, R19, P2 ;  /* 0x000000ffff137224 */ /* 0x000fe400010e0613 */
[----:B------:R-:W2:Y:S04]  /*b7f0*/  @!P1 LDG.E.U16 R6, desc[UR58][R6.64] ;  /* 0x0000003a06069981 */ /* 0x000ea8000c1e1500 */
[----:B------:R-:W3:Y:S01]  /*b800*/  LDG.E.U16 R18, desc[UR58][R18.64] ;  /* 0x0000003a12127981 */ /* 0x000ee2000c1e1500 */
[C---:B--2---:R-:W-:Y:S02]  /*b810*/  @!P1 PRMT R28, R6.reuse, 0x7770, RZ ;  /* 0x00007770061c9816 */ /* 0x044fe400000000ff */
[----:B------:R-:W-:Y:S02]  /*b820*/  @!P1 PRMT R29, R6, 0x7771, RZ ;  /* 0x00007771061d9816 */ /* 0x000fe400000000ff */
[----:B---3--:R-:W-:-:S02]  /*b830*/  PRMT R15, R18, 0x7770, RZ ;  /* 0x00007770120f7816 */ /* 0x008fc400000000ff */
[----:B------:R-:W-:Y:S02]  /*b840*/  PRMT R26, R18, 0x7771, RZ ;  /* 0x00007771121a7816 */ /* 0x000fe400000000ff */
[----:B------:R-:W-:Y:S02]  /*b850*/  @!P1 ISETP.NE.AND P4, PT, R28, RZ, PT ;  /* 0x000000ff1c00920c */ /* 0x000fe40003f85270 */
[----:B------:R-:W-:Y:S02]  /*b860*/  @!P1 ISETP.NE.AND P5, PT, R29, RZ, PT ;  /* 0x000000ff1d00920c */ /* 0x000fe40003fa5270 */
[----:B------:R-:W-:Y:S02]  /*b870*/  ISETP.NE.AND P2, PT, R15, RZ, PT ;  /* 0x000000ff0f00720c */ /* 0x000fe40003f45270 */
[----:B------:R-:W-:Y:S02]  /*b880*/  ISETP.NE.AND P3, PT, R26, RZ, PT ;  /* 0x000000ff1a00720c */ /* 0x000fe40003f65270 */
[----:B------:R-:W-:-:S02]  /*b890*/  @!P1 SEL R15, RZ, 0x1, !P4 ;  /* 0x00000001ff0f9807 */ /* 0x000fc40006000000 */
[----:B------:R-:W-:Y:S02]  /*b8a0*/  @!P1 SEL R6, RZ, 0x1, !P5 ;  /* 0x00000001ff069807 */ /* 0x000fe40006800000 */
[----:B------:R-:W-:Y:S02]  /*b8b0*/  SEL R28, RZ, 0x1, !P2 ;  /* 0x00000001ff1c7807 */ /* 0x000fe40005000000 */
[----:B------:R-:W-:Y:S02]  /*b8c0*/  SEL R26, RZ, 0x1, !P3 ;  /* 0x00000001ff1a7807 */ /* 0x000fe40005800000 */
[----:B------:R-:W-:Y:S02]  /*b8d0*/  @!P1 PRMT R25, R15, 0x7610, R25 ;  /* 0x000076100f199816 */ /* 0x000fe40000000019 */
[----:B------:R-:W-:-:S07]  /*b8e0*/  @!P1 PRMT R24, R6, 0x7610, R24 ;  /* 0x0000761006189816 */ /* 0x000fce0000000018 */
.L_x_131:
[----:B------:R-:W-:Y:S05]  /*b8f0*/  BSYNC B0 ;  /* 0x0000000000007941 */ /* 0x000fea0003800000 */
.L_x_130:
[----:B------:R-:W-:Y:S04]  /*b900*/  BSSY B0, `(.L_x_132) ;  /* 0x000002c000007945 */ /* 0x000fe80003800000 */
[----:B------:R-:W-:Y:S05]  /*b910*/  @P0 BRA `(.L_x_133) ;  /* 0x0000000000a80947 */ /* 0x000fea0003800000 */
        /* <DEDUP_REMOVED lines=39> */
[----:B------:R-:W-:-:S02]  /*bb90*/  SEL R13, RZ, 0x1, !P1 ;  /* 0x00000001ff0d7807 */ /* 0x000fc40004800000 */
[----:B------:R-:W-:Y:S02]  /*bba0*/  @!P4 PRMT R14, R0, 0x7610, R14 ;  /* 0x00007610000ec816 */ /* 0x000fe4000000000e */
[----:B------:R-:W-:-:S07]  /*bbb0*/  @!P4 PRMT R5, R3, 0x7610, R5 ;  /* 0x000076100305c816 */ /* 0x000fce0000000005 */
.L_x_133:
[----:B------:R-:W-:Y:S05]  /*bbc0*/  BSYNC B0 ;  /* 0x0000000000007941 */ /* 0x000fea0003800000 */
.L_x_132:
        /* <DEDUP_REMOVED lines=21> */
.L_x_108:
[----:B------:R-:W0:Y:S01]  /*bd20*/  LDC R13, c[0x0][0x220] ;  /* 0x00008800ff0d7b82 */ /* 0x000e220000000800 */
[----:B------:R-:W-:Y:S01]  /*bd30*/  ULDC.U8 UR4, c[0x0][0x211] ;  /* 0x0000844000047ab9 */ /* 0x000fe20000000000 */
[----:B------:R-:W-:Y:S01]  /*bd40*/  BSSY B0, `(.L_x_134) ;  /* 0x000005f000007945 */ /* 0x000fe20003800000 */
[----:B------:R-:W-:Y:S01]  /*bd50*/  IMAD.U32 R4, RZ, RZ, UR4 ;  /* 0x00000004ff047e24 */ /* 0x000fe2000f8e00ff */
[----:B------:R-:W-:Y:S01]  /*bd60*/  MOV R8, UR4 ;  /* 0x0000000400087c02 */ /* 0x000fe20008000f00 */
[----:B------:R-:W-:Y:S01]  /*bd70*/  IMAD.U32 R6, RZ, RZ, UR4 ;  /* 0x00000004ff067e24 */ /* 0x000fe2000f8e00ff */
[----:B------:R-:W-:Y:S01]  /*bd80*/  MOV R12, UR4 ;  /* 0x00000004000c7c02 */ /* 0x000fe20008000f00 */
[----:B------:R-:W-:Y:S02]  /*bd90*/  IMAD.U32 R7, RZ, RZ, UR4 ;  /* 0x00000004ff077e24 */ /* 0x000fe4000f8e00ff */
[----:B------:R-:W-:Y:S02]  /*bda0*/  IMAD.U32 R9, RZ, RZ, UR4 ;  /* 0x00000004ff097e24 */ /* 0x000fe4000f8e00ff */
[----:B------:R-:W-:-:S02]  /*bdb0*/  IMAD.U32 R10, RZ, RZ, UR4 ;  /* 0x00000004ff0a7e24 */ /* 0x000fc4000f8e00ff */
[----:B------:R-:W-:Y:S02]  /*bdc0*/  IMAD.U32 R11, RZ, RZ, UR4 ;  /* 0x00000004ff0b7e24 */ /* 0x000fe4000f8e00ff */
[----:B0-----:R-:W-:-:S05]  /*bdd0*/  IMAD R3, R13, 0x3, R14 ;  /* 0x000000030d037824 */ /* 0x001fca00078e020e */
[----:B------:R-:W-:Y:S02]  /*bde0*/  ISETP.GE.U32.AND P0, PT, R3, R0, PT ;  /* 0x000000000300720c */ /* 0x000fe40003f06070 */
[----:B------:R-:W-:-:S11]  /*bdf0*/  PRMT R3, R4, 0x7610, R3 ;  /* 0x0000761004037816 */ /* 0x000fd60000000003 */
[----:B------:R-:W-:Y:S05]  /*be00*/  @P0 BRA `(.L_x_135) ;  /* 0x0000000400480947 */ /* 0x000fea0003800000 */
        /* <DEDUP_REMOVED lines=8> */
.L_x_137:
[C---:B------:R-:W-:Y:S01]  /*be90*/  LOP3.LUT R5, R14.reuse, 0xfffffffe, RZ, 0xc0, !PT ;  /* 0xfffffffe0e057812 */ /* 0x040fe200078ec0ff */
[----:B------:R-:W-:-:S03]  /*bea0*/  IMAD.IADD R14, R14, 0x1, R13 ;  /* 0x000000010e0e7824 */ /* 0x000fc600078e020d */
[-C--:B------:R-:W-:Y:S02]  /*beb0*/  IADD3 R4, P0, R5, R18.reuse, RZ ;  /* 0x0000001205047210 */ /* 0x080fe40007f1e0ff */
[C---:B------:R-:W-:Y:S01]  /*bec0*/  LOP3.LUT R21, R14.reuse, 0xfffffffe, RZ, 0xc0, !PT ;  /* 0xfffffffe0e157812 */ /* 0x040fe200078ec0ff */
[----:B------:R-:W-:Y:S02]  /*bed0*/  IMAD.IADD R14, R14, 0x1, R13 ;  /* 0x000000010e0e7824 */ /* 0x000fe400078e020d */
[----:B------:R-:W-:Y:S01]  /*bee0*/  IMAD.X R5, RZ, RZ, R19, P0 ;  /* 0x000000ffff057224 */ /* 0x000fe200000e0613 */
[----:B------:R-:W-:Y:S02]  /*bef0*/  IADD3 R20, P0, R21, R18, RZ ;  /* 0x0000001215147210 */ /* 0x000fe40007f1e0ff */
[----:B------:R-:W-:-:S03]  /*bf00*/  LOP3.LUT R25, R14, 0xfffffffe, RZ, 0xc0, !PT ;  /* 0xfffffffe0e197812 */ /* 0x000fc600078ec0ff */
[----:B------:R-:W2:Y:S01]  /*bf10*/  LDG.E.U16 R5, desc[UR58][R4.64] ;  /* 0x0000003a04057981 */ /* 0x000ea2000c1e1500 */
[----:B------:R-:W-:Y:S01]  /*bf20*/  IMAD.IADD R14, R14, 0x1, R13 ;  /* 0x000000010e0e7824 */ /* 0x000fe200078e020d */
[----:B------:R-:W-:Y:S02]  /*bf30*/  IADD3.X R21, RZ, R19, RZ, P0, !PT ;  /* 0x00000013ff157210 */ /* 0x000fe400007fe4ff */
[-C--:B------:R-:W-:Y:S02]  /*bf40*/  IADD3 R24, P0, R25, R18.reuse, RZ ;  /* 0x0000001219187210 */ /* 0x080fe40007f1e0ff */
[----:B------:R-:W-:Y:S01]  /*bf50*/  LOP3.LUT R27, R14, 0xfffffffe, RZ, 0xc0, !PT ;  /* 0xfffffffe0e1b7812 */ /* 0x000fe200078ec0ff */
[----:B------:R0:W3:Y:S02]  /*bf60*/  LDG.E.U16 R20, desc[UR58][R20.64] ;  /* 0x0000003a14147981 */ /* 0x0000e4000c1e1500 */
[----:B------:R-:W-:Y:S01]  /*bf70*/  IMAD.X R25, RZ, RZ, R19, P0 ;  /* 0x000000ffff197224 */ /* 0x000fe200000e0613 */
[----:B------:R-:W-:-:S04]  /*bf80*/  IADD3 R26, P0, R27, R18, RZ ;  /* 0x000000121b1a7210 */ /* 0x000fc80007f1e0ff */
[----:B------:R-:W4:Y:S01]  /*bf90*/  LDG.E.U16 R24, desc[UR58][R24.64] ;  /* 0x0000003a18187981 */ /* 0x000f22000c1e1500 */
[----:B------:R-:W-:-:S05]  /*bfa0*/  IMAD.X R27, RZ, RZ, R19, P0 ;  /* 0x000000ffff1b7224 */ /* 0x000fca00000e0613 */
[----:B------:R-:W5:Y:S01]  /*bfb0*/  LDG.E.U16 R26, desc[UR58][R26.64] ;  /* 0x0000003a1a1a7981 */ /* 0x000f62000c1e1500 */
[----:B------:R-:W-:Y:S02]  /*bfc0*/  LOP3.LUT R12, R12, 0xff, RZ, 0xc0, !PT ;  /* 0x000000ff0c0c7812 */ /* 0x000fe400078ec0ff */
[----:B------:R-:W-:Y:S02]  /*bfd0*/  IADD3 R14, R14, R13, RZ ;  /* 0x0000000d0e0e7210 */ /* 0x000fe40007ffe0ff */
[----:B------:R-:W-:-:S03]  /*bfe0*/  LOP3.LUT R3, R3, 0xff, RZ, 0xc0, !PT ;  /* 0x000000ff03037812 */ /* 0x000fc600078ec0ff */
[----:B0-----:R-:W-:Y:S01]  /*bff0*/  IMAD R21, R13, 0x3, R14 ;  /* 0x000000030d157824 */ /* 0x001fe200078e020e */
[----:B--2---:R-:W-:-:S04]  /*c000*/  PRMT R4, R5, 0x7770, RZ ;  /* 0x0000777005047816 */ /* 0x004fc800000000ff */
[----:B------:R-:W-:Y:S02]  /*c010*/  ISETP.NE.AND P0, PT, R4, RZ, PT ;  /* 0x000000ff0400720c */ /* 0x000fe40003f05270 */
[----:B------:R-:W-:Y:S02]  /*c020*/  PRMT R4, R5, 0x7771, RZ ;  /* 0x0000777105047816 */ /* 0x000fe400000000ff */
[----:B------:R-:W-:Y:S02]  /*c030*/  SEL R15, RZ, 0x1, !P0 ;  /* 0x00000001ff0f7807 */ /* 0x000fe40004000000 */
[----:B---3--:R-:W-:Y:S02]  /*c040*/  PRMT R5, R20, 0x7770, RZ ;  /* 0x0000777014057816 */ /* 0x008fe400000000ff */
[----:B------:R-:W-:Y:S02]  /*c050*/  ISETP.NE.AND P6, PT, R12, R15, PT ;  /* 0x0000000f0c00720c */ /* 0x000fe40003fc5270 */
[----:B------:R-:W-:-:S02]  /*c060*/  LOP3.LUT R12, R11, 0xff, RZ, 0xc0, !PT ;  /* 0x000000ff0b0c7812 */ /* 0x000fc400078ec0ff */
[----:B------:R-:W-:Y:S02]  /*c070*/  ISETP.NE.AND P2, PT, R5, RZ, PT ;  /* 0x000000ff0500720c */ /* 0x000fe40003f45270 */
[----:B------:R-:W-:Y:S02]  /*c080*/  LOP3.LUT R11, R10, 0xff, RZ, 0xc0, !PT ;  /* 0x000000ff0a0b7812 */ /* 0x000fe400078ec0ff */
[----:B------:R-:W-:Y:S02]  /*c090*/  PRMT R10, R20, 0x7771, RZ ;  /* 0x00007771140a7816 */ /* 0x000fe400000000ff */
[----:B------:R-:W-:Y:S02]  /*c0a0*/  ISETP.NE.AND P1, PT, R4, RZ, PT ;  /* 0x000000ff0400720c */ /* 0x000fe40003f25270 */
[----:B----4-:R-:W-:Y:S02]  /*c0b0*/  PRMT R20, R24, 0x7770, RZ ;  /* 0x0000777018147816 */ /* 0x010fe400000000ff */
[----:B------:R-:W-:-:S02]  /*c0c0*/  SEL R4, RZ, 0x1, !P2 ;  /* 0x00000001ff047807 */ /* 0x000fc40005000000 */
[----:B------:R-:W-:Y:S02]  /*c0d0*/  PRMT R24, R24, 0x7771, RZ ;  /* 0x0000777118187816 */ /* 0x000fe400000000ff */
[----:B------:R-:W-:Y:S02]  /*c0e0*/  ISETP.NE.AND P2, PT, R10, RZ, PT ;  /* 0x000000ff0a00720c */ /* 0x000fe40003f45270 */
[----:B------:R-:W-:Y:S02]  /*c0f0*/  LOP3.LUT R10, R9, 0xff, RZ, 0xc0, !PT ;  /* 0x000000ff090a7812 */ /* 0x000fe400078ec0ff */
[----:B------:R-:W-:Y:S02]  /*c100*/  SEL R5, RZ, 0x1, !P1 ;  /* 0x00000001ff057807 */ /* 0x000fe40004800000 */
[----:B------:R-:W-:Y:S02]  /*c110*/  LOP3.LUT R9, R8, 0xff, RZ, 0xc0, !PT ;  /* 0x000000ff08097812 */ /* 0x000fe400078ec0ff */
[----:B------:R-:W-:-:S02]  /*c120*/  ISETP.NE.AND P5, PT, R24, RZ, PT ;  /* 0x000000ff1800720c */ /* 0x000fc40003fa5270 */
[C---:B-----5:R-:W-:Y:S02]  /*c130*/  PRMT R8, R26.reuse, 0x7770, RZ ;  /* 0x000077701a087816 */ /* 0x060fe400000000ff */
[----:B------:R-:W-:Y:S02]  /*c140*/  PRMT R26, R26, 0x7771, RZ ;  /* 0x000077711a1a7816 */ /* 0x000fe400000000ff */
[----:B------:R-:W-:Y:S02]  /*c150*/  ISETP.GE.U32.AND P0, PT, R21, R0, PT ;  /* 0x000000001500720c */ /* 0x000fe40003f06070 */
[----:B------:R-:W-:Y:S02]  /*c160*/  ISETP.NE.AND P3, PT, R12, R5, PT ;  /* 0x000000050c00720c */ /* 0x000fe40003f65270 */
[----:B------:R-:W-:Y:S02]  /*c170*/  SEL R12, RZ, 0x1, !P6 ;  /* 0x00000001ff0c7807 */ /* 0x000fe40007000000 */
[----:B------:R-:W-:-:S02]  /*c180*/  SEL R25, RZ, 0x1, !P5 ;  /* 0x00000001ff197807 */ /* 0x000fc40006800000 */
[----:B------:R-:W-:Y:S02]  /*c190*/  ISETP.NE.AND P4, PT, R20, RZ, PT ;  /* 0x000000ff1400720c */ /* 0x000fe40003f85270 */
[----:B------:R-:W-:Y:S02]  /*c1a0*/  ISETP.NE.AND P6, PT, R8, RZ, PT ;  /* 0x000000ff0800720c */ /* 0x000fe40003fc5270 */
[----:B------:R-:W-:Y:S02]  /*c1b0*/  ISETP.NE.AND P5, PT, R26, RZ, PT ;  /* 0x000000ff1a00720c */ /* 0x000fe40003fa5270 */
[----:B------:R-:W-:Y:S02]  /*c1c0*/  LOP3.LUT R8, R7, 0xff, RZ, 0xc0, !PT ;  /* 0x000000ff07087812 */ /* 0x000fe400078ec0ff */
[----:B------:R-:W-:Y:S02]  /*c1d0*/  SEL R21, RZ, 0x1, !P2 ;  /* 0x00000001ff157807 */ /* 0x000fe40005000000 */
[----:B------:R-:W-:-:S02]  /*c1e0*/  SEL R20, RZ, 0x1, !P4 ;  /* 0x00000001ff147807 */ /* 0x000fc40006000000 */
[----:B------:R-:W-:Y:S02]  /*c1f0*/  LOP3.LUT R7, R6, 0xff, RZ, 0xc0, !PT ;  /* 0x000000ff06077812 */ /* 0x000fe400078ec0ff */
[----:B------:R-:W-:Y:S02]  /*c200*/  SEL R24, RZ, 0x1, !P6 ;  /* 0x00000001ff187807 */ /* 0x000fe40007000000 */
[----:B------:R-:W-:Y:S02]  /*c210*/  SEL R22, RZ, 0x1, !P5 ;  /* 0x00000001ff167807 */ /* 0x000fe40006800000 */
[----:B------:R-:W-:Y:S02]  /*c220*/  ISETP.NE.AND P1, PT, R11, R4, PT ;  /* 0x000000040b00720c */ /* 0x000fe40003f25270 */
[----:B------:R-:W-:Y:S02]  /*c230*/  SEL R11, RZ, 0x1, !P3 ;  /* 0x00000001ff0b7807 */ /* 0x000fe40005800000 */
[----:B------:R-:W-:-:S02]  /*c240*/  ISETP.NE.AND P2, PT, R10, R21, PT ;  /* 0x000000150a00720c */ /* 0x000fc40003f45270 */
[----:B------:R-:W-:Y:S02]  /*c250*/  ISETP.NE.AND P4, PT, R9, R20, PT ;  /* 0x000000140900720c */ /* 0x000fe40003f85270 */
[----:B------:R-:W-:Y:S02]  /*c260*/  ISETP.NE.AND P5, PT, R8, R25, PT ;  /* 0x000000190800720c */ /* 0x000fe40003fa5270 */
[----:B------:R-:W-:Y:S02]  /*c270*/  ISETP.NE.AND P3, PT, R7, R24, PT ;  /* 0x000000180700720c */ /* 0x000fe40003f65270 */
[----:B------:R-:W-:Y:S02]  /*c280*/  ISETP.NE.AND P6, PT, R3, R22, PT ;  /* 0x000000160300720c */ /* 0x000fe40003fc5270 */
[----:B------:R-:W-:Y:S02]  /*c290*/  SEL R10, RZ, 0x1, !P1 ;  /* 0x00000001ff0a7807 */ /* 0x000fe40004800000 */
[----:B------:R-:W-:-:S02]  /*c2a0*/  SEL R9, RZ, 0x1, !P2 ;  /* 0x00000001ff097807 */ /* 0x000fc40005000000 */
[----:B------:R-:W-:Y:S02]  /*c2b0*/  SEL R8, RZ, 0x1, !P4 ;  /* 0x00000001ff087807 */ /* 0x000fe40006000000 */
[----:B------:R-:W-:Y:S02]  /*c2c0*/  SEL R7, RZ, 0x1, !P5 ;  /* 0x00000001ff077807 */ /* 0x000fe40006800000 */
[----:B------:R-:W-:Y:S02]  /*c2d0*/  SEL R6, RZ, 0x1, !P3 ;  /* 0x00000001ff067807 */ /* 0x000fe40005800000 */
[----:B------:R-:W-:Y:S01]  /*c2e0*/  SEL R3, RZ, 0x1, !P6 ;  /* 0x00000001ff037807 */ /* 0x000fe20007000000 */
[----:B------:R-:W-:Y:S06]  /*c2f0*/  @!P0 BRA `(.L_x_137) ;  /* 0xfffffff800e48947 */ /* 0x000fec000383ffff */
[----:B------:R-:W-:Y:S05]  /*c300*/  BSYNC B1 ;  /* 0x0000000000017941 */ /* 0x000fea0003800000 */
.L_x_136:
[----:B------:R-:W-:Y:S02]  /*c310*/  PRMT R27, R5, 0x7610, R27 ;  /* 0x00007610051b7816 */ /* 0x000fe4000000001b */
[----:B------:R-:W-:-:S07]  /*c320*/  PRMT R26, R4, 0x7610, R26 ;  /* 0x00007610041a7816 */ /* 0x000fce000000001a */
.L_x_135:
[----:B------:R-:W-:Y:S05]  /*c330*/  BSYNC B0 ;  /* 0x0000000000007941 */ /* 0x000fea0003800000 */
.L_x_134:
[----:B------:R-:W-:Y:S01]  /*c340*/  ISETP.GE.U32.AND P0, PT, R14, R0, PT ;  /* 0x000000000e00720c */ /* 0x000fe20003f06070 */
[----:B------:R-:W-:-:S12]  /*c350*/  BSSY B0, `(.L_x_138) ;  /* 0x0000034000007945 */ /* 0x000fd80003800000 */
[----:B------:R-:W-:Y:S05]  /*c360*/  @P0 BRA `(.L_x_139) ;  /* 0x0000000000c80947 */ /* 0x000fea0003800000 */
        /* <DEDUP_REMOVED lines=26> */
[C---:B------:R-:W-:Y:S01]  /*c510*/  IMAD.IADD R25, R28.reuse, 0x1, R13 ;  /* 0x000000011c197824 */ /* 0x040fe200078e020d */
[----:B------:R-:W-:-:S04]  /*c520*/  LOP3.LUT R5, R28, 0xfffffffe, RZ, 0xc0, !PT ;  /* 0xfffffffe1c057812 */ /* 0x000fc800078ec0ff */
[----:B------:R-:W-:-:S13]  /*c530*/  ISETP.GE.U32.AND P1, PT, R25, R0, PT ;  /* 0x000000001900720c */ /* 0x000fda0003f26070 */
[----:B------:R-:W-:-:S04]  /*c540*/  @!P1 LOP3.LUT R25, R25, 0xfffffffe, RZ, 0xc0, !PT ;  /* 0xfffffffe19199812 */ /* 0x000fc800078ec0ff */
[-C--:B------:R-:W-:Y:S02]  /*c550*/  @!P1 IADD3 R4, P3, R25, R18.reuse, RZ ;  /* 0x0000001219049210 */ /* 0x080fe40007f7e0ff */
[----:B------:R-:W-:-:S03]  /*c560*/  IADD3 R18, P2, R5, R18, RZ ;  /* 0x0000001205127210 */ /* 0x000fc60007f5e0ff */
[--C-:B------:R-:W-:Y:S02]  /*c570*/  @!P1 IMAD.X R5, RZ, RZ, R19.reuse, P3 ;  /* 0x000000ffff059224 */ /* 0x100fe400018e0613 */
[----:B------:R-:W-:-:S03]  /*c580*/  IMAD.X R19, RZ, RZ, R19, P2 ;  /* 0x000000ffff137224 */ /* 0x000fc600010e0613 */
[----:B------:R-:W2:Y:S04]  /*c590*/  @!P1 LDG.E.U16 R4, desc[UR58][R4.64] ;  /* 0x0000003a04049981 */ /* 0x000ea8000c1e1500 */
[----:B------:R-:W3:Y:S01]  /*c5a0*/  LDG.E.U16 R18, desc[UR58][R18.64] ;  /* 0x0000003a12127981 */ /* 0x000ee2000c1e1500 */
[C---:B--2---:R-:W-:Y:S02]  /*c5b0*/  @!P1 PRMT R28, R4.reuse, 0x7770, RZ ;  /* 0x00007770041c9816 */ /* 0x044fe400000000ff */
[----:B------:R-:W-:Y:S02]  /*c5c0*/  @!P1 PRMT R29, R4, 0x7771, RZ ;  /* 0x00007771041d9816 */ /* 0x000fe400000000ff */
[C---:B---3--:R-:W-:Y:S02]  /*c5d0*/  PRMT R20, R18.reuse, 0x7770, RZ ;  /* 0x0000777012147816 */ /* 0x048fe400000000ff */
[----:B------:R-:W-:-:S02]  /*c5e0*/  PRMT R25, R18, 0x7771, RZ ;  /* 0x0000777112197816 */ /* 0x000fc400000000ff */
[----:B------:R-:W-:Y:S02]  /*c5f0*/  @!P1 ISETP.NE.AND P4, PT, R28, RZ, PT ;  /* 0x000000ff1c00920c */ /* 0x000fe40003f85270 */
[----:B------:R-:W-:Y:S02]  /*c600*/  @!P1 ISETP.NE.AND P5, PT, R29, RZ, PT ;  /* 0x000000ff1d00920c */ /* 0x000fe40003fa5270 */
[----:B------:R-:W-:Y:S02]  /*c610*/  ISETP.NE.AND P2, PT, R20, RZ, PT ;  /* 0x000000ff1400720c */ /* 0x000fe40003f45270 */
[----:B------:R-:W-:Y:S02]  /*c620*/  ISETP.NE.AND P3, PT, R25, RZ, PT ;  /* 0x000000ff1900720c */ /* 0x000fe40003f65270 */
[----:B------:R-:W-:Y:S02]  /*c630*/  @!P1 SEL R28, RZ, 0x1, !P4 ;  /* 0x00000001ff1c9807 */ /* 0x000fe40006000000 */
[----:B------:R-:W-:-:S02]  /*c640*/  @!P1 SEL R4, RZ, 0x1, !P5 ;  /* 0x00000001ff049807 */ /* 0x000fc40006800000 */
[----:B------:R-:W-:Y:S02]  /*c650*/  SEL R20, RZ, 0x1, !P2 ;  /* 0x00000001ff147807 */ /* 0x000fe40005000000 */
[----:B------:R-:W-:Y:S02]  /*c660*/  SEL R25, RZ, 0x1, !P3 ;  /* 0x00000001ff197807 */ /* 0x000fe40005800000 */
[----:B------:R-:W-:Y:S02]  /*c670*/  @!P1 PRMT R24, R28, 0x7610, R24 ;  /* 0x000076101c189816 */ /* 0x000fe40000000018 */
[----:B------:R-:W-:-:S07]  /*c680*/  @!P1 PRMT R22, R4, 0x7610, R22 ;  /* 0x0000761004169816 */ /* 0x000fce0000000016 */
.L_x_139:
[----:B------:R-:W-:Y:S05]  /*c690*/  BSYNC B0 ;  /* 0x0000000000007941 */ /* 0x000fea0003800000 */
.L_x_138:
        /* <DEDUP_REMOVED lines=44> */
.L_x_141:
[----:B------:R-:W-:Y:S05]  /*c960*/  BSYNC B0 ;  /* 0x0000000000007941 */ /* 0x000fea0003800000 */
.L_x_140:
        /* <DEDUP_REMOVED lines=19> */
[----:B------:R-:W-:-:S09]  /*caa0*/  SEL R25, RZ, 0x1, !P0 ;  /* 0x00000001ff197807 */ /* 0x000fd20004000000 */
.L_x_92:
[----:B------:R-:W-:Y:S05]  /*cab0*/  BSYNC B6 ;  /* 0x0000000000067941 */ /* 0x000fea0003800000 */
.L_x_91:
[----:B------:R-:W-:Y:S02]  /*cac0*/  ULDC UR4, c[0x0][0x230] ;  /* 0x00008c0000047ab9 */ /* 0x000fe40000000800 */
[----:B------:R-:W-:-:S13]  /*cad0*/  ISETP.NE.AND P0, PT, RZ, UR4, PT ;  /* 0x00000004ff007c0c */ /* 0x000fda000bf05270 */
[----:B------:R-:W-:Y:S05]  /*cae0*/  @!P0 BRA `(.L_x_142) ;  /* 0x0000000000988947 */ /* 0x000fea0003800000 */
[----:B------:R-:W0:Y:S01]  /*caf0*/  S2R R4, SR_CgaCtaId ;  /* 0x0000000000047919 */ /* 0x000e220000008800 */
[----:B------:R-:W1:Y:S01]  /*cb00*/  LDC R9, c[0x0][RZ] ;  /* 0x00000000ff097b82 */ /* 0x000e620000000800 */
[----:B------:R-:W-:Y:S02]  /*cb10*/  MOV R0, 0x400 ;  /* 0x0000040000007802 */ /* 0x000fe40000000f00 */
[----:B------:R-:W-:-:S03]  /*cb20*/  PRMT R5, R18, 0x7604, R25 ;  /* 0x0000760412057816 */ /* 0x000fc60000000019 */
[----:B------:R-:W-:Y:S02]  /*cb30*/  VIADD R3, R0, 0x10 ;  /* 0x0000001000037836 */ /* 0x000fe40000000000 */
[----:B------:R-:W2:Y:S01]  /*cb40*/  LDC R8, c[0x0][0x4] ;  /* 0x00000100ff087b82 */ /* 0x000ea20000000800 */
[----:B-1----:R-:W-:Y:S02]  /*cb50*/  IMAD R0, R23, R9, R2 ;  /* 0x0000000917007224 */ /* 0x002fe400078e0202 */
[----:B0-----:R-:W-:Y:S02]  /*cb60*/  LEA R3, R4, R3, 0x18 ;  /* 0x0000000304037211 */ /* 0x001fe400078ec0ff */
[----:B--2---:R-:W-:Y:S02]  /*cb70*/  SHF.R.U32.HI R4, RZ, 0x1, R8 ;  /* 0x00000001ff047819 */ /* 0x004fe40000011608 */
[----:B------:R-:W-:Y:S02]  /*cb80*/  LEA R0, R0, R3, 0x1 ;  /* 0x0000000300007211 */ /* 0x000fe400078e08ff */
[----:B------:R-:W-:-:S03]  /*cb90*/  ISETP.NE.AND P0, PT, R4, RZ, PT ;  /* 0x000000ff0400720c */ /* 0x000fc60003f05270 */
[----:B------:R0:W-:Y:S10]  /*cba0*/  STS.U16 [R0], R5 ;  /* 0x0000000500007388 */ /* 0x0001f40000000400 */
[----:B0-----:R-:W-:Y:S05]  /*cbb0*/  @!P0 BRA `(.L_x_142) ;  /* 0x0000000000648947 */ /* 0x001fea0003800000 */
.L_x_145:
[--C-:B0-----:R-:W-:Y:S01]  /*cbc0*/  IMAD.IADD R7, R23, 0x1, R4.reuse ;  /* 0x0000000117077824 */ /* 0x101fe200078e0204 */
[----:B------:R-:W-:Y:S05]  /*cbd0*/  WARPSYNC.ALL ;  /* 0x0000000000007948 */ /* 0x000fea0003800000 */
[----:B------:R-:W-:Y:S01]  /*cbe0*/  BAR.SYNC.DEFER_BLOCKING 0x0 ;  /* 0x0000000000007b1d */ /* 0x000fe20000010000 */
[----:B------:R-:W-:Y:S02]  /*cbf0*/  ISETP.GE.U32.AND P0, PT, R7, R8, PT ;  /* 0x000000080700720c */ /* 0x000fe40003f06070 */
[----:B------:R-:W-:Y:S02]  /*cc00*/  ISETP.GT.AND P2, PT, R4, 0x1, PT ;  /* 0x000000010400780c */ /* 0x000fe40003f44270 */
[----:B------:R-:W-:Y:S01]  /*cc10*/  ISETP.GE.U32.OR P0, PT, R23, R4, P0 ;  /* 0x000000041700720c */ /* 0x000fe20000706470 */
[----:B------:R-:W-:Y:S01]  /*cc20*/  BSSY B0, `(.L_x_143) ;  /* 0x0000010000007945 */ /* 0x000fe20003800000 */
[----:B------:R-:W-:-:S11]  /*cc30*/  SHF.R.S32.HI R5, RZ, 0x1, R4 ;  /* 0x00000001ff057819 */ /* 0x000fd60000011404 */
[----:B------:R-:W-:Y:S05]  /*cc40*/  @P0 BRA `(.L_x_144) ;  /* 0x0000000000340947 */ /* 0x000fea0003800000 */
[----:B------:R-:W-:Y:S01]  /*cc50*/  IMAD R4, R7, R9, R2 ;  /* 0x0000000907047224 */ /* 0x000fe200078e0202 */
[----:B------:R-:W-:Y:S02]  /*cc60*/  LOP3.LUT R25, R25, 0xff, RZ, 0xc0, !PT ;  /* 0x000000ff19197812 */ /* 0x000fe400078ec0ff */
[----:B------:R-:W-:Y:S01]  /*cc70*/  LOP3.LUT R18, R18, 0xff, RZ, 0xc0, !PT ;  /* 0x000000ff12127812 */ /* 0x000fe200078ec0ff */
[----:B------:R-:W-:-:S06]  /*cc80*/  IMAD R4, R4, 0x2, R3 ;  /* 0x0000000204047824 */ /* 0x000fcc00078e0203 */
[----:B------:R-:W0:Y:S02]  /*cc90*/  LDS.U16 R4, [R4] ;  /* 0x0000000004047984 */ /* 0x000e240000000400 */
[C---:B0-----:R-:W-:Y:S02]  /*cca0*/  PRMT R7, R4.reuse, 0x7771, RZ ;  /* 0x0000777104077816 */ /* 0x041fe400000000ff */
[----:B------:R-:W-:Y:S02]  /*ccb0*/  LOP3.LUT R6, R4, 0xff, RZ, 0xc0, !PT ;  /* 0x000000ff04067812 */ /* 0x000fe400078ec0ff */
[----:B------:R-:W-:Y:S02]  /*ccc0*/  ISETP.NE.AND P1, PT, R18, R7, PT ;  /* 0x000000071200720c */ /* 0x000fe40003f25270 */
[----:B------:R-:W-:Y:S02]  /*ccd0*/  ISETP.NE.AND P0, PT, R25, R6, PT ;  /* 0x000000061900720c */ /* 0x000fe40003f05270 */
[----:B------:R-:W-:-:S02]  /*cce0*/  SEL R18, RZ, 0x1, !P1 ;  /* 0x00000001ff127807 */ /* 0x000fc40004800000 */
[----:B------:R-:W-:-:S04]  /*ccf0*/  SEL R25, RZ, 0x1, !P0 ;  /* 0x00000001ff197807 */ /* 0x000fc80004000000 */
[----:B------:R-:W-:-:S05]  /*cd00*/  PRMT R7, R18, 0x7604, R25 ;  /* 0x0000760412077816 */ /* 0x000fca0000000019 */
[----:B------:R0:W-:Y:S02]  /*cd10*/  STS.U16 [R0], R7 ;  /* 0x0000000700007388 */ /* 0x0001e40000000400 */
.L_x_144:
[----:B------:R-:W-:Y:S05]  /*cd20*/  BSYNC B0 ;  /* 0x0000000000007941 */ /* 0x000fea0003800000 */
.L_x_143:
[----:B------:R-:W-:Y:S01]  /*cd30*/  IMAD.MOV.U32 R4, RZ, RZ, R5 ;  /* 0x000000ffff047224 */ /* 0x000fe200078e0005 */
[----:B------:R-:W-:Y:S06]  /*cd40*/  @P2 BRA `(.L_x_145) ;  /* 0xfffffffc009c2947 */ /* 0x000fec000383ffff */
.L_x_142:
[----:B------:R-:W-:Y:S02]  /*cd50*/  ULDC UR4, c[0x0][0x22c] ;  /* 0x00008b0000047ab9 */ /* 0x000fe40000000800 */
[----:B------:R-:W-:-:S13]  /*cd60*/  ISETP.NE.AND P0, PT, RZ, UR4, PT ;  /* 0x00000004ff007c0c */ /* 0x000fda000bf05270 */
[----:B------:R-:W-:Y:S05]  /*cd70*/  @!P0 BRA `(.L_x_146) ;  /* 0x0000000400048947 */ /* 0x000fea0003800000 */
[----:B0-----:R-:W0:Y:S02]  /*cd80*/  LDC R7, c[0x0][RZ] ;  /* 0x00000000ff077b82 */ /* 0x001e240000000800 */
[----:B0-----:R-:W-:Y:S02]  /*cd90*/  ISETP.GT.AND P0, PT, R7, 0x20, PT ;  /* 0x000000200700780c */ /* 0x001fe40003f04270 */
[----:B------:R-:W-:-:S11]  /*cda0*/  MOV R0, R7 ;  /* 0x0000000700007202 */ /* 0x000fd60000000f00 */
[----:B------:R-:W-:Y:S05]  /*cdb0*/  @!P0 BRA `(.L_x_147) ;  /* 0x0000000000948947 */ /* 0x000fea0003800000 */
[----:B------:R-:W0:Y:S01]  /*cdc0*/  S2UR UR5, SR_CgaCtaId ;  /* 0x00000000000579c3 */ /* 0x000e220000008800 */
[----:B------:R-:W-:Y:S01]  /*cdd0*/  UMOV UR4, 0x400 ;  /* 0x0000040000047882 */ /* 0x000fe20000000000 */
[----:B------:R-:W-:Y:S01]  /*cde0*/  IMAD R0, R23, R7, R2 ;  /* 0x0000000717007224 */ /* 0x000fe200078e0202 */
[----:B------:R-:W-:Y:S01]  /*cdf0*/  UIADD3 UR4, UR4, 0x10, URZ ;  /* 0x0000001004047890 */ /* 0x000fe2000fffe03f */
[----:B------:R-:W-:-:S03]  /*ce00*/  PRMT R6, R18, 0x7604, R25 ;  /* 0x0000760412067816 */ /* 0x000fc60000000019 */
[----:B0-----:R-:W-:-:S06]  /*ce10*/  ULEA UR4, UR5, UR4, 0x18 ;  /* 0x0000000405047291 */ /* 0x001fcc000f8ec03f */
[----:B------:R-:W-:Y:S02]  /*ce20*/  LEA R3, R0, UR4, 0x1 ;  /* 0x0000000400037c11 */ /* 0x000fe4000f8e08ff */
[----:B------:R-:W-:-:S03]  /*ce30*/  LEA.HI R0, R7, R7, RZ, 0x1 ;  /* 0x0000000707007211 */ /* 0x000fc600078f08ff */
[----:B------:R0:W-:Y:S01]  /*ce40*/  STS.U16 [R3], R6 ;  /* 0x0000000603007388 */ /* 0x0001e20000000400 */
[----:B------:R-:W-:Y:S01]  /*ce50*/  SHF.R.S32.HI R4, RZ, 0x1, R0 ;  /* 0x00000001ff047819 */ /* 0x000fe20000011400 */
[----:B------:R-:W-:-:S03]  /*ce60*/  IMAD.MOV.U32 R0, RZ, RZ, 0x20 ;  /* 0x00000020ff007424 */ /* 0x000fc600078e00ff */
[----:B------:R-:W-:-:S13]  /*ce70*/  ISETP.GE.AND P0, PT, R4, 0x20, PT ;  /* 0x000000200400780c */ /* 0x000fda0003f06270 */
[----:B0-----:R-:W-:Y:S05]  /*ce80*/  @!P0 BRA `(.L_x_147) ;  /* 0x0000000000608947 */ /* 0x001fea0003800000 */
.L_x_150:
[----:B------:R-:W-:Y:S01]  /*ce90*/  IMAD.IADD R0, R2, 0x1, R4 ;  /* 0x0000000102007824 */ /* 0x000fe200078e0204 */
[----:B------:R-:W-:Y:S05]  /*cea0*/  WARPSYNC.ALL ;  /* 0x0000000000007948 */ /* 0x000fea0003800000 */
[----:B------:R-:W-:Y:S01]  /*ceb0*/  BAR.SYNC.DEFER_BLOCKING 0x0 ;  /* 0x0000000000007b1d */ /* 0x000fe20000010000 */
[----:B------:R-:W-:-:S04]  /*cec0*/  ISETP.GE.U32.AND P0, PT, R0, R7, PT ;  /* 0x000000070000720c */ /* 0x000fc80003f06070 */
[----:B------:R-:W-:Y:S01]  /*ced0*/  ISETP.GE.U32.OR P0, PT, R2, R4, P0 ;  /* 0x000000040200720c */ /* 0x000fe20000706470 */
[----:B------:R-:W-:-:S12]  /*cee0*/  BSSY B0, `(.L_x_148) ;  /* 0x000000e000007945 */ /* 0x000fd80003800000 */
[----:B0-----:R-:W-:Y:S05]  /*cef0*/  @P0 BRA `(.L_x_149) ;  /* 0x0000000000300947 */ /* 0x001fea0003800000 */
[----:B------:R-:W-:Y:S01]  /*cf00*/  IMAD R0, R4, 0x2, R3 ;  /* 0x0000000204007824 */ /* 0x000fe200078e0203 */
[----:B------:R-:W-:Y:S02]  /*cf10*/  LOP3.LUT R8, R25, 0xff, RZ, 0xc0, !PT ;  /* 0x000000ff19087812 */ /* 0x000fe400078ec0ff */
[----:B------:R-:W-:-:S03]  /*cf20*/  LOP3.LUT R9, R18, 0xff, RZ, 0xc0, !PT ;  /* 0x000000ff12097812 */ /* 0x000fc600078ec0ff */
        /* <DEDUP_REMOVED lines=9> */
.L_x_149:
[----:B------:R-:W-:Y:S05]  /*cfc0*/  BSYNC B0 ;  /* 0x0000000000007941 */ /* 0x000fea0003800000 */
.L_x_148:
[----:B------:R-:W-:-:S04]  /*cfd0*/  SHF.R.S32.HI R4, RZ, 0x1, R4 ;  /* 0x00000001ff047819 */ /* 0x000fc80000011404 */
[----:B------:R-:W-:-:S13]  /*cfe0*/  ISETP.GE.AND P0, PT, R4, 0x20, PT ;  /* 0x000000200400780c */ /* 0x000fda0003f06270 */
[----:B------:R-:W-:Y:S05]  /*cff0*/  @P0 BRA `(.L_x_150) ;  /* 0xfffffffc00a40947 */ /* 0x000fea000383ffff */
[----:B------:R-:W-:-:S11]  /*d000*/  HFMA2.MMA R0, -RZ, RZ, 0, 1.9073486328125e-06 ;  /* 0x00000020ff007435 */ /* 0x000fd600000001ff */
.L_x_147:
[----:B------:R-:W-:Y:S01]  /*d010*/  ISETP.GE.AND P0, PT, R0, 0x2, PT ;  /* 0x000000020000780c */ /* 0x000fe20003f06270 */
[----:B------:R-:W-:Y:S05]  /*d020*/  WARPSYNC.ALL ;  /* 0x0000000000007948 */ /* 0x000fea0003800000 */
[----:B------:R-:W-:Y:S07]  /*d030*/  BAR.SYNC.DEFER_BLOCKING 0x0 ;  /* 0x0000000000007b1d */ /* 0x000fee0000010000 */
[----:B------:R-:W-:Y:S05]  /*d040*/  @!P0 BRA `(.L_x_146) ;  /* 0x0000000000508947 */ /* 0x000fea0003800000 */
[----:B0-----:R-:W-:-:S07]  /*d050*/  IMAD.MOV.U32 R3, RZ, RZ, 0x1 ;  /* 0x00000001ff037424 */ /* 0x001fce00078e00ff */
.L_x_151:
[----:B------:R-:W-:Y:S02]  /*d060*/  LOP3.LUT R4, R25, 0xffff, RZ, 0xc0, !PT ;  /* 0x0000ffff19047812 */ /* 0x000fe400078ec0ff */
[----:B------:R-:W-:Y:S02]  /*d070*/  LOP3.LUT R5, R18, 0xffff, RZ, 0xc0, !PT ;  /* 0x0000ffff12057812 */ /* 0x000fe400078ec0ff */
[----:B------:R-:W-:Y:S02]  /*d080*/  PRMT R4, R4, 0x8880, RZ ;  /* 0x0000888004047816 */ /* 0x000fe400000000ff */
[----:B------:R-:W-:Y:S02]  /*d090*/  PRMT R8, R5, 0x8880, RZ ;  /* 0x0000888005087816 */ /* 0x000fe400000000ff */
[----:B------:R-:W-:Y:S02]  /*d0a0*/  LOP3.LUT R25, R25, 0xff, RZ, 0xc0, !PT ;  /* 0x000000ff19197812 */ /* 0x000fe400078ec0ff */
[----:B------:R-:W0:Y:S01]  /*d0b0*/  SHFL.DOWN PT, R4, R4, R3, 0x1f ;  /* 0x08001f0304047589 */ /* 0x000e2200000e0000 */
[----:B------:R-:W-:-:S03]  /*d0c0*/  LOP3.LUT R18, R18, 0xff, RZ, 0xc0, !PT ;  /* 0x000000ff12127812 */ /* 0x000fc600078ec0ff */
[----:B------:R1:W2:Y:S02]  /*d0d0*/  SHFL.DOWN PT, R8, R8, R3, 0x1f ;  /* 0x08001f0308087589 */ /* 0x0002a400000e0000 */
[----:B-1----:R-:W-:-:S05]  /*d0e0*/  IMAD.SHL.U32 R3, R3, 0x2, RZ ;  /* 0x0000000203037824 */ /* 0x002fca00078e00ff */
[----:B------:R-:W-:Y:S02]  /*d0f0*/  ISETP.GE.AND P2, PT, R3, R0, PT ;  /* 0x000000000300720c */ /* 0x000fe40003f46270 */
[----:B0-----:R-:W-:Y:S02]  /*d100*/  ISETP.NE.AND P0, PT, R4, RZ, PT ;  /* 0x000000ff0400720c */ /* 0x001fe40003f05270 */
[----:B--2---:R-:W-:Y:S02]  /*d110*/  ISETP.NE.AND P1, PT, R8, RZ, PT ;  /* 0x000000ff0800720c */ /* 0x004fe40003f25270 */
[----:B------:R-:W-:Y:S02]  /*d120*/  SEL R6, RZ, 0x1, !P0 ;  /* 0x00000001ff067807 */ /* 0x000fe40004000000 */
[----:B------:R-:W-:Y:S02]  /*d130*/  SEL R5, RZ, 0x1, !P1 ;  /* 0x00000001ff057807 */ /* 0x000fe40004800000 */
[----:B------:R-:W-:-:S02]  /*d140*/  ISETP.NE.AND P0, PT, R25, R6, PT ;  /* 0x000000061900720c */ /* 0x000fc40003f05270 */
[----:B------:R-:W-:Y:S02]  /*d150*/  ISETP.NE.AND P1, PT, R18, R5, PT ;  /* 0x000000051200720c */ /* 0x000fe40003f25270 */
[----:B------:R-:W-:Y:S02]  /*d160*/  SEL R25, RZ, 0x1, !P0 ;  /* 0x00000001ff197807 */ /* 0x000fe40004000000 */
[----:B------:R-:W-:Y:S01]  /*d170*/  SEL R18, RZ, 0x1, !P1 ;  /* 0x00000001ff127807 */ /* 0x000fe20004800000 */
[----:B------:R-:W-:Y:S08]  /*d180*/  @!P2 BRA `(.L_x_151) ;  /* 0xfffffffc00b4a947 */ /* 0x000ff0000383ffff */
.L_x_146:
[----:B0-----:R-:W0:Y:S01]  /*d190*/  LDC R3, c[0x0][0x3e8] ;  /* 0x0000fa00ff037b82 */ /* 0x001e220000000800 */
[----:B------:R-:W-:Y:S01]  /*d1a0*/  IMAD.MOV.U32 R19, RZ, RZ, RZ ;  /* 0x000000ffff137224 */ /* 0x000fe200078e00ff */
[----:B------:R-:W-:Y:S02]  /*d1b0*/  MOV R22, RZ ;  /* 0x000000ff00167202 */ /* 0x000fe40000000f00 */
[----:B0-----:R-:W-:-:S13]  /*d1c0*/  ISETP.NE.AND P1, PT, R3, RZ, PT ;  /* 0x000000ff0300720c */ /* 0x001fda0003f25270 */
[----:B------:R-:W-:Y:S05]  /*d1d0*/  @!P1 BRA `(.L_x_152) ;  /* 0x0000001000449947 */ /* 0x000fea0003800000 */
        /* <DEDUP_REMOVED lines=273> */
.L_x_152:
[----:B------:R-:W-:Y:S02]  /*e2f0*/  ULDC.64 UR4, c[0x0][0x5e8] ;  /* 0x00017a0000047ab9 */ /* 0x000fe40000000a00 */
[----:B------:R-:W-:-:S05]  /*e300*/  IADD3 R6, P0, R22, UR4, RZ ;  /* 0x0000000416067c10 */ /* 0x000fca000ff1e0ff */
[----:B------:R-:W-:Y:S01]  /*e310*/  IMAD.X R7, RZ, RZ, UR5, P0 ;  /* 0x00000005ff077e24 */ /* 0x000fe200080e06ff */
[----:B------:R-:W-:Y:S07]  /*e320*/  @!P1 BRA `(.L_x_153) ;  /* 0x0000001000489947 */ /* 0x000fee0003800000 */
[----:B------:R-:W-:Y:S01]  /*e330*/  IADD3 R5, R17, 0x1, RZ ;  /* 0x0000000111057810 */ /* 0x000fe20007ffe0ff */
        /* <DEDUP_REMOVED lines=273> */
.L_x_153:
[----:B------:R-:W-:Y:S01]  /*f450*/  ULDC.64 UR6, c[0x0][0x5f8] ;  /* 0x00017e0000067ab9 */ /* 0x000fe20000000a00 */
[----:B------:R-:W-:Y:S02]  /*f460*/  CS2R R4, SRZ ;  /* 0x0000000000047805 */ /* 0x000fe4000001ff00 */
[----:B------:R-:W-:Y:S01]  /*f470*/  ISETP.NE.U32.AND P0, PT, RZ, UR6, PT ;  /* 0x00000006ff007c0c */ /* 0x000fe2000bf05070 */
        /* <DEDUP_REMOVED lines=8> */
[----:B------:R-:W-:-:S04]  /*f500*/  @P0 IMAD.X R5, RZ, RZ, UR7, P3 ;  /* 0x00000007ff050e24 */ /* 0x000fc800098e06ff */
[----:B------:R-:W-:-:S07]  /*f510*/  @P0 IMAD.MOV.U32 R12, RZ, RZ, R5 ;  /* 0x000000ffff0c0224 */ /* 0x000fce00078e0005 */
[----:B------:R-:W-:Y:S05]  /*f520*/  @!P4 BRA `(.L_x_154) ;  /* 0x0000003c0000c947 */ /* 0x000fea0003800000 */
[----:B------:R-:W0:Y:S01]  /*f530*/  S2R R0, SR_CTAID.X ;  /* 0x0000000000007919 */ /* 0x000e220000002500 */
[----:B------:R-:W-:Y:S01]  /*f540*/  ULDC.64 UR6, c[0x0][0x238] ;  /* 0x00008e0000067ab9 */ /* 0x000fe20000000a00 */
[----:B------:R-:W-:Y:S01]  /*f550*/  IMAD.MOV.U32 R16, RZ, RZ, RZ ;  /* 0x000000ffff107224 */ /* 0x000fe200078e00ff */
[----:B------:R-:W-:Y:S01]  /*f560*/  MOV R19, RZ ;  /* 0x000000ff00137202 */ /* 0x000fe20000000f00 */
[----:B------:R-:W-:Y:S01]  /*f570*/  IMAD R6, R2, UR6, RZ ;  /* 0x0000000602067c24 */ /* 0x000fe2000f8e02ff */
[----:B------:R-:W-:-:S03]  /*f580*/  ULDC UR6, c[0x0][0x224] ;  /* 0x0000890000067ab9 */ /* 0x000fc60000000800 */
[----:B------:R-:W-:-:S04]  /*f590*/  IMAD R7, R23, UR7, R6 ;  /* 0x0000000717077c24 */ /* 0x000fc8000f8e0206 */
[----:B0-----:R-:W-:-:S04]  /*f5a0*/  IMAD R7, R0, UR6, R7 ;  /* 0x0000000600077c24 */ /* 0x001fc8000f8e0207 */
[----:B------:R-:W-:Y:S01]  /*f5b0*/  IMAD.SHL.U32 R9, R7, 0x2, RZ ;  /* 0x0000000207097824 */ /* 0x000fe200078e00ff */
        /* <DEDUP_REMOVED lines=274> */
.L_x_155:
[----:B------:R-:W-:-:S04]  /*106e0*/  IADD3 R6, P0, R19, UR4, RZ ;  /* 0x0000000413067c10 */ /* 0x000fc8000ff1e0ff */
[----:B------:R-:W-:Y:S01]  /*106f0*/  IADD3.X R7, RZ, UR5, RZ, P0, !PT ;  /* 0x00000005ff077c10 */ /* 0x000fe200087fe4ff */
[----:B------:R-:W-:Y:S08]  /*10700*/  @!P1 BRA `(.L_x_156) ;  /* 0x0000001000489947 */ /* 0x000ff00003800000 */
[----:B------:R-:W-:Y:S01]  /*10710*/  VIADD R15, R9, 0x1 ;  /* 0x00000001090f7836 */ /* 0x000fe20000000000 */
[----:B------:R-:W-:Y:S01]  /*10720*/  ULDC.64 UR6, c[0x0][0x3f0] ;  /* 0x0000fc0000067ab9 */ /* 0x000fe20000000a00 */
[----:B------:R-:W-:Y:S01]  /*10730*/  IMAD.MOV.U32 R14, RZ, RZ, RZ ;  /* 0x000000ffff0e7224 */ /* 0x000fe200078e00ff */
[----:B------:R-:W-:-:S03]  /*10740*/  ISETP.NE.AND P0, PT, R3, 0x1, PT ;  /* 0x000000010300780c */ /* 0x000fc60003f05270 */
        /* <DEDUP_REMOVED lines=270> */
.L_x_156:
[----:B------:R-:W0:Y:S01]  /*11830*/  LDC R15, c[0x0][0x22c] ;  /* 0x00008b00ff0f7b82 */ /* 0x000e220000000800 */
[----:B------:R-:W-:Y:S01]  /*11840*/  ULDC UR6, c[0x0][0x21c] ;  /* 0x0000870000067ab9 */ /* 0x000fe20000000800 */
[----:B------:R-:W-:Y:S01]  /*11850*/  IADD3 R8, P1, R16, UR4, RZ ;  /* 0x0000000410087c10 */ /* 0x000fe2000ff3e0ff */
[----:B------:R-:W-:Y:S01]  /*11860*/  BSSY B0, `(.L_x_157) ;  /* 0x000000d000007945 */ /* 0x000fe20003800000 */
[----:B------:R-:W-:Y:S02]  /*11870*/  PRMT R3, RZ, 0x7610, R3 ;  /* 0x00007610ff037816 */ /* 0x000fe40000000003 */
[----:B0-----:R-:W-:-:S04]  /*11880*/  ISETP.NE.AND P0, PT, R15, RZ, PT ;  /* 0x000000ff0f00720c */ /* 0x001fc80003f05270 */
[----:B------:R-:W-:-:S04]  /*11890*/  ISETP.NE.AND P0, PT, R2, RZ, P0 ;  /* 0x000000ff0200720c */ /* 0x000fc80000705270 */
[----:B------:R-:W-:Y:S02]  /*118a0*/  ISETP.GE.OR P0, PT, R9, UR6, P0 ;  /* 0x0000000609007c0c */ /* 0x000fe40008706670 */
        /* <DEDUP_REMOVED lines=8> */
.L_x_158:
[----:B------:R-:W-:Y:S05]  /*11930*/  BSYNC B0 ;  /* 0x0000000000007941 */ /* 0x000fea0003800000 */
.L_x_157:
[----:B------:R-:W-:Y:S01]  /*11940*/  PRMT R3, R3, 0x9910, RZ ;  /* 0x0000991003037816 */ /* 0x000fe200000000ff */
[----:B------:R-:W-:Y:S01]  /*11950*/  BSSY B0, `(.L_x_159) ;  /* 0x000000e000007945 */ /* 0x000fe20003800000 */
[----:B------:R-:W-:Y:S02]  /*11960*/  LOP3.LUT P0, RZ, R2, R23, RZ, 0xfc, !PT ;  /* 0x0000001702ff7212 */ /* 0x000fe4000780fcff */
[----:B------:R-:W-:-:S13]  /*11970*/  ISETP.NE.AND P1, PT, R3, RZ, PT ;  /* 0x000000ff0300720c */ /* 0x000fda0003f25270 */
[----:B------:R-:W-:Y:S05]  /*11980*/  @!P1 BRA `(.L_x_160) ;  /* 0x0000000000289947 */ /* 0x000fea0003800000 */
[----:B------:R-:W0:Y:S01]  /*11990*/  S2UR UR4, SR_CTAID.Y ;  /* 0x00000000000479c3 */ /* 0x000e220000002600 */
[----:B------:R-:W-:-:S07]  /*119a0*/  ISETP.NE.AND P2, PT, R15, RZ, PT ;  /* 0x000000ff0f00720c */ /* 0x000fce0003f45270 */
[----:B------:R-:W0:Y:S08]  /*119b0*/  LDC R3, c[0x0][0x10] ;  /* 0x00000400ff037b82 */ /* 0x000e300000000800 */
[----:B------:R-:W1:Y:S01]  /*119c0*/  LDC.64 R10, c[0x0][0x600] ;  /* 0x00018000ff0a7b82 */ /* 0x000e620000000a00 */
[----:B0-----:R-:W-:Y:S01]  /*119d0*/  IMAD R3, R0, R3, UR4 ;  /* 0x0000000400037e24 */ /* 0x001fe2000f8e0203 */
[----:B------:R-:W-:-:S03]  /*119e0*/  ULDC UR4, c[0x0][0x0] ;  /* 0x0000000000047ab9 */ /* 0x000fc60000000800 */
[----:B------:R-:W-:-:S04]  /*119f0*/  @!P2 IMAD R3, R3, UR4, R2 ;  /* 0x000000040303ac24 */ /* 0x000fc8000f8e0202 */
[----:B-1----:R-:W-:-:S05]  /*11a00*/  IMAD.WIDE.U32 R10, R3, 0x2, R10 ;  /* 0x00000002030a7825 */ /* 0x002fca00078e000a */
[----:B------:R0:W-:Y:S04]  /*11a10*/  STG.E.U8 desc[UR58][R10.64], R25 ;  /* 0x000000190a007986 */ /* 0x0001e8000c10113a */
[----:B------:R0:W-:Y:S02]  /*11a20*/  STG.E.U8 desc[UR58][R10.64+0x1], R18 ;  /* 0x000001120a007986 */ /* 0x0001e4000c10113a */
.L_x_160:
[----:B------:R-:W-:Y:S05]  /*11a30*/  BSYNC B0 ;  /* 0x0000000000007941 */ /* 0x000fea0003800000 */
.L_x_159:
        /* <DEDUP_REMOVED lines=8> */
[----:B------:R-:W-:Y:S01]  /*11ac0*/  CCTL.IVALL ;  /* 0x00000000ff00798f */ /* 0x000fe20002000000 */
[----:B------:R-:W-:Y:S05]  /*11ad0*/  WARPSYNC.ALL ;  /* 0x0000000000007948 */ /* 0x000fea0003800000 */
        /* <DEDUP_REMOVED lines=18> */
[----:B------:R-:W-:Y:S01]  /*11c00*/  UIADD3 UR4, UR4, -0x1, URZ ;  /* 0xffffffff04047890 */ /* 0x000fe2000fffe03f */
[----:B------:R-:W0:Y:S01]  /*11c10*/  POPC R18, R17 ;  /* 0x0000001100127309 */ /* 0x000e220000000000 */
[----:B--2---:R-:W0:Y:S02]  /*11c20*/  SHFL.IDX PT, R3, R11, R14, 0x1f ;  /* 0x00001f0e0b037589 */ /* 0x004e2400000e0000 */
[----:B0-----:R-:W-:-:S05]  /*11c30*/  IMAD.IADD R3, R3, 0x1, R18 ;  /* 0x0000000103037824 */ /* 0x001fca00078e0212 */
[----:B------:R-:W-:-:S04]  /*11c40*/  ISETP.NE.AND P0, PT, R3, UR4, PT ;  /* 0x0000000403007c0c */ /* 0x000fc8000bf05270 */
[----:B------:R-:W-:-:S05]  /*11c50*/  SEL R3, RZ, 0x1, P0 ;  /* 0x00000001ff037807 */ /* 0x000fca0000000000 */
[----:B------:R1:W-:Y:S04]  /*11c60*/  STS.U8 [UR5], R3 ;  /* 0x00000003ff007988 */ /* 0x0003e80008000005 */
.L_x_162:
[----:B------:R-:W-:Y:S05]  /*11c70*/  BSYNC B0 ;  /* 0x0000000000007941 */ /* 0x000fea0003800000 */
.L_x_161:
[----:B------:R-:W2:Y:S08]  /*11c80*/  S2UR UR5, SR_CgaCtaId ;  /* 0x00000000000579c3 */ /* 0x000eb00000008800 */
[----:B------:R-:W-:Y:S06]  /*11c90*/  BAR.SYNC.DEFER_BLOCKING 0x0 ;  /* 0x0000000000007b1d */ /* 0x000fec0000010000 */
[----:B------:R-:W-:-:S02]  /*11ca0*/  UMOV UR4, 0x400 ;  /* 0x0000040000047882 */ /* 0x000fc40000000000 */
[----:B--2---:R-:W-:-:S09]  /*11cb0*/  ULEA UR6, UR5, UR4, 0x18 ;  /* 0x0000000405067291 */ /* 0x004fd2000f8ec03f */
[----:B-1----:R-:W1:Y:S02]  /*11cc0*/  LDS.U8 R3, [UR6] ;  /* 0x00000006ff037984 */ /* 0x002e640008000000 */
[----:B-1----:R-:W-:-:S13]  /*11cd0*/  ISETP.NE.AND P0, PT, R3, RZ, PT ;  /* 0x000000ff0300720c */ /* 0x002fda0003f05270 */
[----:B------:R-:W-:Y:S05]  /*11ce0*/  @!P0 EXIT ;  /* 0x000000000000894d */ /* 0x000fea0003800000 */
[----:B------:R-:W-:Y:S01]  /*11cf0*/  ISETP.NE.AND P0, PT, R15, RZ, PT ;  /* 0x000000ff0f00720c */ /* 0x000fe20003f05270 */
        /* <DEDUP_REMOVED lines=9> */
[----:B------:R-:W-:Y:S01]  /*11d90*/  ULDC.U8 UR6, c[0x0][0x211] ;  /* 0x0000844000067ab9 */ /* 0x000fe20000000000 */
[----:B------:R-:W-:Y:S01]  /*11da0*/  BSSY B0, `(.L_x_163) ;  /* 0x0000038000007945 */ /* 0x000fe20003800000 */
[----:B0-----:R-:W-:-:S03]  /*11db0*/  IMAD.U32 R18, RZ, RZ, UR6 ;  /* 0x00000006ff127e24 */ /* 0x001fc6000f8e00ff */
[----:B------:R-:W-:Y:S05]  /*11dc0*/  @!P0 BRA `(.L_x_164) ;  /* 0x0000000000708947 */ /* 0x000fea0003800000 */
[----:B------:R-:W-:Y:S01]  /*11dd0*/  ULDC UR6, c[0x0][0x0] ;  /* 0x0000000000067ab9 */ /* 0x000fe20000000800 */
[----:B------:R-:W-:Y:S01]  /*11de0*/  ULDC UR8, c[0x0][0x228] ;  /* 0x00008a0000087ab9 */ /* 0x000fe20000000800 */
[----:B------:R-:W-:Y:S01]  /*11df0*/  IMAD R3, R23, UR6, R2 ;  /* 0x0000000617037c24 */ /* 0x000fe2000f8e0202 */
[----:B------:R-:W-:-:S04]  /*11e00*/  PRMT R17, R18, 0x7610, R17 ;  /* 0x0000761012117816 */ /* 0x000fc80000000011 */
[----:B------:R-:W-:-:S13]  /*11e10*/  ISETP.GE.U32.AND P0, PT, R3, UR8, PT ;  /* 0x0000000803007c0c */ /* 0x000fda000bf06070 */
[----:B------:R-:W-:Y:S05]  /*11e20*/  @P0 BRA `(.L_x_165) ;  /* 0x0000000000bc0947 */ /* 0x000fea0003800000 */
[----:B------:R-:W-:Y:S01]  /*11e30*/  ULDC UR7, c[0x0][0x10] ;  /* 0x0000040000077ab9 */ /* 0x000fe20000000800 */
[----:B------:R-:W0:Y:S01]  /*11e40*/  LDC R20, c[0x0][0x4] ;  /* 0x00000100ff147b82 */ /* 0x000e220000000800 */
[----:B------:R-:W-:Y:S01]  /*11e50*/  BSSY B1, `(.L_x_166) ;  /* 0x0000012000017945 */ /* 0x000fe20003800000 */
[----:B------:R-:W-:Y:S01]  /*11e60*/  PRMT R17, R18, 0x7610, R17 ;  /* 0x0000761012117816 */ /* 0x000fe20000000011 */
[----:B------:R-:W-:-:S05]  /*11e70*/  IMAD R0, R0, UR7, RZ ;  /* 0x0000000700007c24 */ /* 0x000fca000f8e02ff */
[----:B------:R-:W1:Y:S01]  /*11e80*/  LDC.64 R10, c[0x0][0x600] ;  /* 0x00018000ff0a7b82 */ /* 0x000e620000000a00 */
[----:B0-----:R-:W-:-:S07]  /*11e90*/  IMAD R20, R20, UR6, RZ ;  /* 0x0000000614147c24 */ /* 0x001fce000f8e02ff */
.L_x_167:
[----:B------:R-:W-:-:S05]  /*11ea0*/  IADD3 R15, R0, R3, RZ ;  /* 0x00000003000f7210 */ /* 0x000fca0007ffe0ff */
[----:B-1----:R-:W-:-:S05]  /*11eb0*/  IMAD.WIDE.U32 R14, R15, 0x2, R10 ;  /* 0x000000020f0e7825 */ /* 0x002fca00078e000a */
[----:B------:R-:W2:Y:S04]  /*11ec0*/  LDG.E.U8 R13, desc[UR58][R14.64] ;  /* 0x0000003a0e0d7981 */ /* 0x000ea8000c1e1100 */
[----:B------:R-:W3:Y:S01]  /*11ed0*/  LDG.E.U8 R21, desc[UR58][R14.64+0x1] ;  /* 0x0000013a0e157981 */ /* 0x000ee2000c1e1100 */
[----:B------:R-:W-:Y:S01]  /*11ee0*/  IMAD.IADD R3, R20, 0x1, R3 ;  /* 0x0000000114037824 */ /* 0x000fe200078e0203 */
[----:B------:R-:W-:Y:S02]  /*11ef0*/  LOP3.LUT R18, R18, 0xff, RZ, 0xc0, !PT ;  /* 0x000000ff12127812 */ /* 0x000fe400078ec0ff */
[----:B------:R-:W-:Y:S02]  /*11f00*/  LOP3.LUT R22, R17, 0xff, RZ, 0xc0, !PT ;  /* 0x000000ff11167812 */ /* 0x000fe400078ec0ff */
[----:B------:R-:W-:-:S02]  /*11f10*/  ISETP.GE.U32.AND P3, PT, R3, UR8, PT ;  /* 0x0000000803007c0c */ /* 0x000fc4000bf66070 */
[----:B--2---:R-:W-:Y:S02]  /*11f20*/  ISETP.NE.AND P0, PT, R18, R13, PT ;  /* 0x0000000d1200720c */ /* 0x004fe40003f05270 */
[----:B---3--:R-:W-:Y:S02]  /*11f30*/  ISETP.NE.AND P2, PT, R22, R21, PT ;  /* 0x000000151600720c */ /* 0x008fe40003f45270 */
[----:B------:R-:W-:Y:S02]  /*11f40*/  SEL R18, RZ, 0x1, !P0 ;  /* 0x00000001ff127807 */ /* 0x000fe40004000000 */
[----:B------:R-:W-:-:S05]  /*11f50*/  SEL R17, RZ, 0x1, !P2 ;  /* 0x00000001ff117807 */ /* 0x000fca0005000000 */
[----:B------:R-:W-:Y:S05]  /*11f60*/  @!P3 BRA `(.L_x_167) ;  /* 0xfffffffc00ccb947 */ /* 0x000fea000383ffff */
[----:B------:R-:W-:Y:S05]  /*11f70*/  BSYNC B1 ;  /* 0x0000000000017941 */ /* 0x000fea0003800000 */
.L_x_166:
[----:B------:R-:W-:Y:S05]  /*11f80*/  BRA `(.L_x_165) ;  /* 0x0000000000647947 */ /* 0x000fea0003800000 */
.L_x_164:
[----:B------:R-:W-:Y:S01]  /*11f90*/  ULDC UR7, c[0x0][0x228] ;  /* 0x00008a0000077ab9 */ /* 0x000fe20000000800 */
[----:B------:R-:W-:Y:S02]  /*11fa0*/  PRMT R17, R18, 0x7610, R17 ;  /* 0x0000761012117816 */ /* 0x000fe40000000011 */
[----:B------:R-:W-:-:S13]  /*11fb0*/  ISETP.GE.U32.AND P0, PT, R23, UR7, PT ;  /* 0x0000000717007c0c */ /* 0x000fda000bf06070 */
[----:B------:R-:W-:Y:S05]  /*11fc0*/  @P0 BRA `(.L_x_165) ;  /* 0x0000000000540947 */ /* 0x000fea0003800000 */
[----:B------:R-:W-:Y:S01]  /*11fd0*/  ULDC UR6, c[0x0][0x10] ;  /* 0x0000040000067ab9 */ /* 0x000fe20000000800 */
[----:B------:R-:W0:Y:S01]  /*11fe0*/  LDC R21, c[0x0][RZ] ;  /* 0x00000000ff157b82 */ /* 0x000e220000000800 */
[----:B------:R-:W-:Y:S01]  /*11ff0*/  PRMT R17, R18, 0x7610, R17 ;  /* 0x0000761012117816 */ /* 0x000fe20000000011 */
[----:B------:R-:W-:Y:S02]  /*12000*/  IMAD.MOV.U32 R3, RZ, RZ, R23 ;  /* 0x000000ffff037224 */ /* 0x000fe400078e0017 */
[----:B------:R-:W-:-:S04]  /*12010*/  IMAD R0, R0, UR6, RZ ;  /* 0x0000000600007c24 */ /* 0x000fc8000f8e02ff */
[----:B------:R-:W1:Y:S08]  /*12020*/  LDC.64 R10, c[0x0][0x600] ;  /* 0x00018000ff0a7b82 */ /* 0x000e700000000a00 */
[----:B------:R-:W2:Y:S02]  /*12030*/  LDC R22, c[0x0][0x4] ;  /* 0x00000100ff167b82 */ /* 0x000ea40000000800 */
.L_x_168:
[----:B------:R-:W-:-:S04]  /*12040*/  IMAD.IADD R15, R0, 0x1, R3 ;  /* 0x00000001000f7824 */ /* 0x000fc800078e0203 */
[----:B0-----:R-:W-:-:S04]  /*12050*/  IMAD R15, R15, R21, R2 ;  /* 0x000000150f0f7224 */ /* 0x001fc800078e0202 */
[----:B-1----:R-:W-:-:S05]  /*12060*/  IMAD.WIDE.U32 R14, R15, 0x2, R10 ;  /* 0x000000020f0e7825 */ /* 0x002fca00078e000a */
[----:B------:R-:W3:Y:S04]  /*12070*/  LDG.E.U8 R13, desc[UR58][R14.64] ;  /* 0x0000003a0e0d7981 */ /* 0x000ee8000c1e1100 */
[----:B------:R-:W4:Y:S01]  /*12080*/  LDG.E.U8 R20, desc[UR58][R14.64+0x1] ;  /* 0x0000013a0e147981 */ /* 0x000f22000c1e1100 */
[----:B--2---:R-:W-:Y:S02]  /*12090*/  IADD3 R3, R22, R3, RZ ;  /* 0x0000000316037210 */ /* 0x004fe40007ffe0ff */
[----:B------:R-:W-:Y:S02]  /*120a0*/  LOP3.LUT R18, R18, 0xff, RZ, 0xc0, !PT ;  /* 0x000000ff12127812 */ /* 0x000fe400078ec0ff */
[----:B------:R-:W-:Y:S02]  /*120b0*/  ISETP.GE.U32.AND P3, PT, R3, UR7, PT ;  /* 0x0000000703007c0c */ /* 0x000fe4000bf66070 */
[----:B------:R-:W-:-:S02]  /*120c0*/  LOP3.LUT R17, R17, 0xff, RZ, 0xc0, !PT ;  /* 0x000000ff11117812 */ /* 0x000fc400078ec0ff */
[----:B---3--:R-:W-:Y:S02]  /*120d0*/  ISETP.NE.AND P0, PT, R18, R13, PT ;  /* 0x0000000d1200720c */ /* 0x008fe40003f05270 */
[----:B----4-:R-:W-:Y:S02]  /*120e0*/  ISETP.NE.AND P2, PT, R17, R20, PT ;  /* 0x000000141100720c */ /* 0x010fe40003f45270 */
[----:B------:R-:W-:Y:S02]  /*120f0*/  SEL R18, RZ, 0x1, !P0 ;  /* 0x00000001ff127807 */ /* 0x000fe40004000000 */
[----:B------:R-:W-:-:S03]  /*12100*/  SEL R17, RZ, 0x1, !P2 ;  /* 0x00000001ff117807 */ /* 0x000fc60005000000 */
[----:B------:R-:W-:Y:S06]  /*12110*/  @!P3 BRA `(.L_x_168) ;  /* 0xfffffffc00c8b947 */ /* 0x000fec000383ffff */
.L_x_165:
[----:B------:R-:W-:Y:S05]  /*12120*/  BSYNC B0 ;  /* 0x0000000000007941 */ /* 0x000fea0003800000 */
.L_x_163:
[----:B------:R-:W0:Y:S01]  /*12130*/  LDC R3, c[0x0][RZ] ;  /* 0x00000000ff037b82 */ /* 0x000e220000000800 */
[----:B------:R-:W-:Y:S01]  /*12140*/  UIADD3 UR4, UR4, 0x10, URZ ;  /* 0x0000001004047890 */ /* 0x000fe2000fffe03f */
[----:B------:R-:W-:Y:S01]  /*12150*/  PRMT R11, R17, 0x7604, R18 ;  /* 0x00007604110b7816 */ /* 0x000fe20000000012 */
[----:B------:R-:W-:Y:S02]  /*12160*/  ULDC UR6, c[0x0][0x4] ;  /* 0x0000010000067ab9 */ /* 0x000fe40000000800 */
[----:B------:R-:W-:Y:S02]  /*12170*/  ULEA UR4, UR5, UR4, 0x18 ;  /* 0x0000000405047291 */ /* 0x000fe4000f8ec03f */
[----:B------:R-:W-:-:S06]  /*12180*/  USHF.R.U32.HI UR5, URZ, 0x1, UR6 ;  /* 0x000000013f057899 */ /* 0x000fcc0008011606 */
[----:B------:R-:W-:Y:S01]  /*12190*/  ISETP.NE.AND P0, PT, RZ, UR5, PT ;  /* 0x00000005ff007c0c */ /* 0x000fe2000bf05270 */
[----:B0-----:R-:W-:-:S05]  /*121a0*/  IMAD R0, R23, R3, R2 ;  /* 0x0000000317007224 */ /* 0x001fca00078e0202 */
[----:B------:R-:W-:-:S05]  /*121b0*/  LEA R0, R0, UR4, 0x1 ;  /* 0x0000000400007c11 */ /* 0x000fca000f8e08ff */
[----:B------:R0:W-:Y:S02]  /*121c0*/  STS.U16 [R0], R11 ;  /* 0x0000000b00007388 */ /* 0x0001e40000000400 */
[----:B------:R-:W-:Y:S05]  /*121d0*/  @!P0 BRA `(.L_x_169) ;  /* 0x0000000000648947 */ /* 0x000fea0003800000 */
[----:B------:R-:W-:-:S07]  /*121e0*/  IMAD.U32 R10, RZ, RZ, UR5 ;  /* 0x00000005ff0a7e24 */ /* 0x000fce000f8e00ff */
.L_x_172:
[--C-:B0-----:R-:W-:Y:S01]  /*121f0*/  IMAD.IADD R13, R23, 0x1, R10.reuse ;  /* 0x00000001170d7824 */ /* 0x101fe200078e020a */
[----:B------:R-:W-:Y:S01]  /*12200*/  BAR.SYNC.DEFER_BLOCKING 0x0 ;  /* 0x0000000000007b1d */ /* 0x000fe20000010000 */
[----:B------:R-:W-:Y:S02]  /*12210*/  ISETP.GT.AND P3, PT, R10, 0x1, PT ;  /* 0x000000010a00780c */ /* 0x000fe40003f64270 */
[----:B0-----:R-:W-:Y:S02]  /*12220*/  SHF.R.S32.HI R11, RZ, 0x1, R10 ;  /* 0x00000001ff0b7819 */ /* 0x001fe4000001140a */
[----:B------:R-:W-:Y:S01]  /*12230*/  ISETP.GE.U32.AND P0, PT, R13, UR6, PT ;  /* 0x000000060d007c0c */ /* 0x000fe2000bf06070 */
[----:B------:R-:W-:Y:S03]  /*12240*/  BSSY B0, `(.L_x_170) ;  /* 0x0000010000007945 */ /* 0x000fe60003800000 */
[----:B------:R-:W-:-:S13]  /*12250*/  ISETP.GE.U32.OR P0, PT, R23, R10, P0 ;  /* 0x0000000a1700720c */ /* 0x000fda0000706470 */
[----:B------:R-:W-:Y:S05]  /*12260*/  @P0 BRA `(.L_x_171) ;  /* 0x0000000000340947 */ /* 0x000fea0003800000 */
[----:B------:R-:W-:Y:S01]  /*12270*/  IMAD R10, R13, R3, R2 ;  /* 0x000000030d0a7224 */ /* 0x000fe200078e0202 */
[----:B------:R-:W-:Y:S02]  /*12280*/  LOP3.LUT R18, R18, 0xff, RZ, 0xc0, !PT ;  /* 0x000000ff12127812 */ /* 0x000fe400078ec0ff */
[----:B------:R-:W-:Y:S02]  /*12290*/  LOP3.LUT R17, R17, 0xff, RZ, 0xc0, !PT ;  /* 0x000000ff11117812 */ /* 0x000fe400078ec0ff */
[----:B------:R-:W-:-:S06]  /*122a0*/  LEA R10, R10, UR4, 0x1 ;  /* 0x000000040a0a7c11 */ /* 0x000fcc000f8e08ff */
        /* <DEDUP_REMOVED lines=9> */
.L_x_171:
[----:B------:R-:W-:Y:S05]  /*12340*/  BSYNC B0 ;  /* 0x0000000000007941 */ /* 0x000fea0003800000 */
.L_x_170:
[----:B------:R-:W-:Y:S01]  /*12350*/  IMAD.MOV.U32 R10, RZ, RZ, R11 ;  /* 0x000000ffff0a7224 */ /* 0x000fe200078e000b */
[----:B------:R-:W-:Y:S06]  /*12360*/  @P3 BRA `(.L_x_172) ;  /* 0xfffffffc00a03947 */ /* 0x000fec000383ffff */
.L_x_169:
[----:B------:R-:W-:Y:S02]  /*12370*/  ULDC UR4, c[0x0][0x22c] ;  /* 0x00008b0000047ab9 */ /* 0x000fe40000000800 */
[----:B------:R-:W-:-:S13]  /*12380*/  ISETP.NE.AND P0, PT, RZ, UR4, PT ;  /* 0x00000004ff007c0c */ /* 0x000fda000bf05270 */
[----:B------:R-:W-:Y:S05]  /*12390*/  @!P0 BRA `(.L_x_173) ;  /* 0x0000000000e08947 */ /* 0x000fea0003800000 */
[----:B------:R-:W-:Y:S02]  /*123a0*/  ISETP.GT.AND P0, PT, R3, 0x20, PT ;  /* 0x000000200300780c */ /* 0x000fe40003f04270 */
[----:B------:R-:W-:-:S11]  /*123b0*/  MOV R10, R3 ;  /* 0x00000003000a7202 */ /* 0x000fd60000000f00 */
[----:B------:R-:W-:Y:S05]  /*123c0*/  @!P0 BRA `(.L_x_174) ;  /* 0x0000000000788947 */ /* 0x000fea0003800000 */
[----:B0-----:R-:W-:Y:S02]  /*123d0*/  PRMT R13, R17, 0x7604, R18 ;  /* 0x00007604110d7816 */ /* 0x001fe40000000012 */
[----:B------:R-:W-:-:S03]  /*123e0*/  LEA.HI R10, R3, R3, RZ, 0x1 ;  /* 0x00000003030a7211 */ /* 0x000fc600078f08ff */
[----:B------:R1:W-:Y:S01]  /*123f0*/  STS.U16 [R0], R13 ;  /* 0x0000000d00007388 */ /* 0x0003e20000000400 */
[----:B------:R-:W-:Y:S01]  /*12400*/  SHF.R.S32.HI R11, RZ, 0x1, R10 ;  /* 0x00000001ff0b7819 */ /* 0x000fe2000001140a */
[----:B------:R-:W-:-:S03]  /*12410*/  IMAD.MOV.U32 R10, RZ, RZ, 0x20 ;  /* 0x00000020ff0a7424 */ /* 0x000fc600078e00ff */
[----:B------:R-:W-:-:S13]  /*12420*/  ISETP.GE.AND P0, PT, R11, 0x20, PT ;  /* 0x000000200b00780c */ /* 0x000fda0003f06270 */
[----:B-1----:R-:W-:Y:S05]  /*12430*/  @!P0 BRA `(.L_x_174) ;  /* 0x00000000005c8947 */ /* 0x002fea0003800000 */
.L_x_177:
[----:B------:R-:W-:Y:S01]  /*12440*/  IMAD.IADD R10, R2, 0x1, R11 ;  /* 0x00000001020a7824 */ /* 0x000fe200078e020b */
[----:B------:R-:W-:Y:S04]  /*12450*/  BAR.SYNC.DEFER_BLOCKING 0x0 ;  /* 0x0000000000007b1d */ /* 0x000fe80000010000 */
[----:B------:R-:W-:Y:S02]  /*12460*/  ISETP.GE.U32.AND P0, PT, R10, R3, PT ;  /* 0x000000030a00720c */ /* 0x000fe40003f06070 */
[----:B------:R-:W-:Y:S02]  /*12470*/  BSSY B0, `(.L_x_175) ;  /* 0x000000f000007945 */ /* 0x000fe40003800000 */
[----:B------:R-:W-:-:S13]  /*12480*/  ISETP.GE.U32.OR P0, PT, R2, R11, P0 ;  /* 0x0000000b0200720c */ /* 0x000fda0000706470 */
        /* <DEDUP_REMOVED lines=13> */
.L_x_176:
[----:B------:R-:W-:Y:S05]  /*12560*/  BSYNC B0 ;  /* 0x0000000000007941 */ /* 0x000fea0003800000 */
.L_x_175:
[----:B------:R-:W-:-:S04]  /*12570*/  SHF.R.S32.HI R11, RZ, 0x1, R11 ;  /* 0x00000001ff0b7819 */ /* 0x000fc8000001140b */
[----:B------:R-:W-:-:S13]  /*12580*/  ISETP.GE.AND P0, PT, R11, 0x20, PT ;  /* 0x000000200b00780c */ /* 0x000fda0003f06270 */
[----:B------:R-:W-:Y:S05]  /*12590*/  @P0 BRA `(.L_x_177) ;  /* 0xfffffffc00a80947 */ /* 0x000fea000383ffff */
[----:B------:R-:W-:-:S11]  /*125a0*/  HFMA2.MMA R10, -RZ, RZ, 0, 1.9073486328125e-06 ;  /* 0x00000020ff0a7435 */ /* 0x000fd600000001ff */
.L_x_174:
[----:B------:R-:W-:Y:S01]  /*125b0*/  BAR.SYNC.DEFER_BLOCKING 0x0 ;  /* 0x0000000000007b1d */ /* 0x000fe20000010000 */
[----:B------:R-:W-:-:S13]  /*125c0*/  ISETP.GE.AND P0, PT, R10, 0x2, PT ;  /* 0x000000020a00780c */ /* 0x000fda0003f06270 */
[----:B------:R-:W-:Y:S05]  /*125d0*/  @!P0 BRA `(.L_x_173) ;  /* 0x0000000000508947 */ /* 0x000fea0003800000 */
[----:B------:R-:W-:-:S07]  /*125e0*/  IMAD.MOV.U32 R3, RZ, RZ, 0x1 ;  /* 0x00000001ff037424 */ /* 0x000fce00078e00ff */
.L_x_178:
[----:B0-----:R-:W-:Y:S02]  /*125f0*/  LOP3.LUT R0, R18, 0xffff, RZ, 0xc0, !PT ;  /* 0x0000ffff12007812 */ /* 0x001fe400078ec0ff */
[C---:B------:R-:W-:Y:S02]  /*12600*/  LOP3.LUT R2, R17.reuse, 0xffff, RZ, 0xc0, !PT ;  /* 0x0000ffff11027812 */ /* 0x040fe400078ec0ff */
        /* <DEDUP_REMOVED lines=17> */
.L_x_173:
        /* <DEDUP_REMOVED lines=9> */
[----:B0-----:R-:W2:Y:S04]  /*127b0*/  LDG.E.U8 R0, desc[UR58][R4.64] ;  /* 0x0000003a04007981 */ /* 0x001ea8000c1e1100 */
[----:B------:R-:W3:Y:S01]  /*127c0*/  LDG.E.U8 R2, desc[UR58][R4.64+0x1] ;  /* 0x0000013a04027981 */ /* 0x000ee2000c1e1100 */
[----:B------:R-:W-:Y:S02]  /*127d0*/  LOP3.LUT R3, R18, 0xff, RZ, 0xc0, !PT ;  /* 0x000000ff12037812 */ /* 0x000fe400078ec0ff */
[----:B------:R-:W-:Y:S02]  /*127e0*/  LOP3.LUT R17, R17, 0xff, RZ, 0xc0, !PT ;  /* 0x000000ff11117812 */ /* 0x000fe400078ec0ff */
[----:B--2---:R-:W-:Y:S02]  /*127f0*/  ISETP.NE.AND P0, PT, R0, R3, PT ;  /* 0x000000030000720c */ /* 0x004fe40003f05270 */
[----:B---3--:R-:W-:-:S02]  /*12800*/  ISETP.NE.AND P1, PT, R2, R17, PT ;  /* 0x000000110200720c */ /* 0x008fc40003f25270 */
[----:B------:R-:W-:Y:S02]  /*12810*/  SEL R18, RZ, 0x1, !P0 ;  /* 0x00000001ff127807 */ /* 0x000fe40004000000 */
[----:B------:R-:W-:-:S09]  /*12820*/  SEL R17, RZ, 0x1, !P1 ;  /* 0x00000001ff117807 */ /* 0x000fd20004800000 */
.L_x_180:
[----:B------:R-:W-:Y:S05]  /*12830*/  @!P2 BRA `(.L_x_181) ;  /* 0x0000000000dca947 */ /* 0x000fea0003800000 */
[----:B------:R-:W1:Y:S02]  /*12840*/  LDC R22, c[0x0][0x61c] ;  /* 0x00018700ff167b82 */ /* 0x000e640000000800 */
[----:B-1----:R-:W-:-:S04]  /*12850*/  ISETP.NE.AND P0, PT, R22, 0x1, PT ;  /* 0x000000011600780c */ /* 0x002fc80003f05270 */
[----:B0-----:R-:W-:-:S09]  /*12860*/  P2R R0, PR, RZ, 0x1 ;  /* 0x00000001ff007803 */ /* 0x001fd20000000000 */
[----:B------:R-:W-:Y:S05]  /*12870*/  @!P0 BRA `(.L_x_182) ;  /* 0x0000000000408947 */ /* 0x000fea0003800000 */
[----:B------:R-:W-:Y:S01]  /*12880*/  MOV R0, 0x0 ;  /* 0x0000000000007802 */ /* 0x000fe20000000f00 */
[----:B------:R-:W-:Y:S01]  /*12890*/  ULDC.64 UR4, c[0x4][0x7c8] ;  /* 0x0101f20000047ab9 */ /* 0x000fe20000000a00 */
[----:B------:R-:W-:Y:S01]  /*128a0*/  ULDC.64 UR6, c[0x4][0x7b8] ;  /* 0x0101ee0000067ab9 */ /* 0x000fe20000000a00 */
[----:B------:R-:W-:Y:S01]  /*128b0*/  IMAD.U32 R4, RZ, RZ, UR4 ;  /* 0x00000004ff047e24 */ /* 0x000fe2000f8e00ff */
[----:B------:R0:W1:Y:S01]  /*128c0*/  LDC.64 R2, c[0x4][R0] ;  /* 0x0100000000027b82 */ /* 0x0000620000000a00 */
[----:B------:R-:W-:Y:S01]  /*128d0*/  MOV R5, UR5 ;  /* 0x0000000500057c02 */ /* 0x000fe20008000f00 */
[----:B------:R-:W-:Y:S01]  /*128e0*/  ULDC.64 UR4, c[0x4][0x6a8] ;  /* 0x0101aa0000047ab9 */ /* 0x000fe20000000a00 */
[----:B------:R-:W-:Y:S01]  /*128f0*/  IMAD.U32 R6, RZ, RZ, UR6 ;  /* 0x00000006ff067e24 */ /* 0x000fe2000f8e00ff */
[----:B------:R-:W-:Y:S01]  /*12900*/  MOV R11, UR5 ;  /* 0x00000005000b7c02 */ /* 0x000fe20008000f00 */
[----:B------:R-:W-:Y:S02]  /*12910*/  IMAD.U32 R7, RZ, RZ, UR7 ;  /* 0x00000007ff077e24 */ /* 0x000fe4000f8e00ff */
[----:B------:R-:W-:-:S02]  /*12920*/  IMAD.U32 R10, RZ, RZ, UR4 ;  /* 0x00000004ff0a7e24 */ /* 0x000fc4000f8e00ff */
[----:B------:R-:W-:Y:S02]  /*12930*/  IMAD.MOV.U32 R8, RZ, RZ, 0x2ef ;  /* 0x000002efff087424 */ /* 0x000fe400078e00ff */
[----:B------:R-:W-:Y:S02]  /*12940*/  IMAD.MOV.U32 R12, RZ, RZ, 0x1 ;  /* 0x00000001ff0c7424 */ /* 0x000fe400078e00ff */
[----:B0-----:R-:W-:-:S07]  /*12950*/  IMAD.MOV.U32 R13, RZ, RZ, RZ ;  /* 0x000000ffff0d7224 */ /* 0x001fce00078e00ff */
[----:B------:R-:W-:-:S07]  /*12960*/  LEPC R20, `(.L_x_182) ;  /* 0x000000001014794e */ /* 0x000fce0000000000 */
[----:B-1----:R-:W-:Y:S05]  /*12970*/  CALL.ABS.NOINC R2 ;  /* 0x0000000002007343 */ /* 0x002fea0003c00000 */
.L_x_182:
[----:B------:R-:W-:Y:S01]  /*12980*/  LOP3.LUT R18, R18, 0xffff, RZ, 0xc0, !PT ;  /* 0x0000ffff12127812 */ /* 0x000fe200078ec0ff */
[----:B------:R-:W-:Y:S01]  /*12990*/  ULDC.64 UR4, c[0x0][0x5e8] ;  /* 0x00017a0000047ab9 */ /* 0x000fe20000000a00 */
[----:B------:R-:W-:Y:S02]  /*129a0*/  ISETP.NE.AND P6, PT, R22, 0x1, PT ;  /* 0x000000011600780c */ /* 0x000fe40003fc5270 */
[----:B------:R-:W-:Y:S02]  /*129b0*/  PRMT R18, R18, 0x8880, RZ ;  /* 0x0000888012127816 */ /* 0x000fe400000000ff */
[----:B------:R-:W-:Y:S02]  /*129c0*/  IADD3 R4, P0, R19, UR4, RZ ;  /* 0x0000000413047c10 */ /* 0x000fe4000ff1e0ff */
[----:B------:R-:W-:-:S03]  /*129d0*/  MOV R2, R18 ;  /* 0x0000001200027202 */ /* 0x000fc60000000f00 */
[----:B------:R-:W-:Y:S01]  /*129e0*/  IMAD.X R5, RZ, RZ, UR5, P0 ;  /* 0x00000005ff057e24 */ /* 0x000fe200080e06ff */
[----:B------:R-:W-:-:S05]  /*129f0*/  SHF.R.S32.HI R3, RZ, 0x1f, R2 ;  /* 0x0000001fff037819 */ /* 0x000fca0000011402 */
[----:B------:R0:W-:Y:S01]  /*12a00*/  STG.E.64 desc[UR58][R4.64], R2 ;  /* 0x0000000204007986 */ /* 0x0001e2000c101b3a */
[----:B------:R-:W-:Y:S05]  /*12a10*/  @!P6 BRA `(.L_x_183) ;  /* 0x000000000040e947 */ /* 0x000fea0003800000 */
[----:B------:R-:W-:Y:S01]  /*12a20*/  MOV R0, 0x0 ;  /* 0x0000000000007802 */ /* 0x000fe20000000f00 */
[----:B------:R-:W-:Y:S01]  /*12a30*/  ULDC.64 UR4, c[0x4][0x7c8] ;  /* 0x0101f20000047ab9 */ /* 0x000fe20000000a00 */
[----:B------:R-:W-:Y:S01]  /*12a40*/  ULDC.64 UR6, c[0x4][0x6a8] ;  /* 0x0101aa0000067ab9 */ /* 0x000fe20000000a00 */
[----:B0-----:R-:W-:Y:S01]  /*12a50*/  IMAD.U32 R4, RZ, RZ, UR4 ;  /* 0x00000004ff047e24 */ /* 0x001fe2000f8e00ff */
[----:B------:R0:W1:Y:S01]  /*12a60*/  LDC.64 R2, c[0x4][R0] ;  /* 0x0100000000027b82 */ /* 0x0000620000000a00 */
[----:B------:R-:W-:Y:S01]  /*12a70*/  IMAD.U32 R5, RZ, RZ, UR5 ;  /* 0x00000005ff057e24 */ /* 0x000fe2000f8e00ff */
[----:B------:R-:W-:Y:S01]  /*12a80*/  ULDC.64 UR4, c[0x4][0x7b8] ;  /* 0x0101ee0000047ab9 */ /* 0x000fe20000000a00 */
[----:B------:R-:W-:Y:S01]  /*12a90*/  HFMA2.MMA R8, -RZ, RZ, 0, 4.4763088226318359375e-05 ;  /* 0x000002efff087435 */ /* 0x000fe200000001ff */
[----:B------:R-:W-:Y:S01]  /*12aa0*/  MOV R6, UR4 ;  /* 0x0000000400067c02 */ /* 0x000fe20008000f00 */
[----:B------:R-:W-:Y:S02]  /*12ab0*/  IMAD.U32 R7, RZ, RZ, UR5 ;  /* 0x00000005ff077e24 */ /* 0x000fe4000f8e00ff */
[----:B------:R-:W-:-:S02]  /*12ac0*/  IMAD.U32 R10, RZ, RZ, UR6 ;  /* 0x00000006ff0a7e24 */ /* 0x000fc4000f8e00ff */
[----:B------:R-:W-:Y:S02]  /*12ad0*/  IMAD.U32 R11, RZ, RZ, UR7 ;  /* 0x00000007ff0b7e24 */ /* 0x000fe4000f8e00ff */
[----:B------:R-:W-:Y:S02]  /*12ae0*/  IMAD.MOV.U32 R12, RZ, RZ, 0x1 ;  /* 0x00000001ff0c7424 */ /* 0x000fe400078e00ff */
[----:B0-----:R-:W-:-:S07]  /*12af0*/  IMAD.MOV.U32 R13, RZ, RZ, RZ ;  /* 0x000000ffff0d7224 */ /* 0x001fce00078e00ff */
[----:B------:R-:W-:-:S07]  /*12b00*/  LEPC R20, `(.L_x_183) ;  /* 0x000000001014794e */ /* 0x000fce0000000000 */
[----:B-1----:R-:W-:Y:S05]  /*12b10*/  CALL.ABS.NOINC R2 ;  /* 0x0000000002007343 */ /* 0x002fea0003c00000 */
.L_x_183:
[----:B------:R-:W-:Y:S01]  /*12b20*/  LOP3.LUT R17, R17, 0xffff, RZ, 0xc0, !PT ;  /* 0x0000ffff11117812 */ /* 0x000fe200078ec0ff */
[----:B------:R-:W-:Y:S02]  /*12b30*/  ULDC.64 UR4, c[0x0][0x5e8] ;  /* 0x00017a0000047ab9 */ /* 0x000fe40000000a00 */
[----:B------:R-:W-:Y:S02]  /*12b40*/  IADD3 R16, P0, R16, UR4, RZ ;  /* 0x0000000410107c10 */ /* 0x000fe4000ff1e0ff */
[----:B------:R-:W-:-:S05]  /*12b50*/  PRMT R17, R17, 0x8880, RZ ;  /* 0x0000888011117816 */ /* 0x000fca00000000ff */
[----:B0-----:R-:W-:Y:S01]  /*12b60*/  IMAD.MOV.U32 R2, RZ, RZ, R17 ;  /* 0x000000ffff027224 */ /* 0x001fe200078e0011 */
[----:B------:R-:W-:-:S04]  /*12b70*/  IADD3.X R17, RZ, UR5, RZ, P0, !PT ;  /* 0x00000005ff117c10 */ /* 0x000fc800087fe4ff */
[----:B------:R-:W-:-:S05]  /*12b80*/  SHF.R.S32.HI R3, RZ, 0x1f, R2 ;  /* 0x0000001fff037819 */ /* 0x000fca0000011402 */
[----:B------:R-:W-:Y:S01]  /*12b90*/  STG.E.64 desc[UR58][R16.64], R2 ;  /* 0x0000000210007986 */ /* 0x000fe2000c101b3a */
[----:B------:R-:W-:Y:S05]  /*12ba0*/  EXIT ;  /* 0x000000000000794d */ /* 0x000fea0003800000 */
.L_x_181:
[----:B------:R-:W-:Y:S04]  /*12bb0*/  STG.E.U8 desc[UR58][R4.64], R18 ;  /* 0x0000001204007986 */ /* 0x000fe8000c10113a */
[----:B------:R-:W-:Y:S01]  /*12bc0*/  STG.E.U8 desc[UR58][R4.64+0x1], R17 ;  /* 0x0000011104007986 */ /* 0x000fe2000c10113a */
[----:B------:R-:W-:Y:S05]  /*12bd0*/  EXIT ;  /* 0x000000000000794d */ /* 0x000fea0003800000 */
.L_x_179:
[----:B------:R-:W-:Y:S01]  /*12be0*/  ISETP.NE.AND P0, PT, RZ, UR36, PT ;  /* 0x00000024ff007c0c */ /* 0x000fe2000bf05270 */
[----:B------:R-:W-:Y:S02]  /*12bf0*/  ULDC.U8 UR4, c[0x0][0x619] ;  /* 0x0001864000047ab9 */ /* 0x000fe40000000000 */
[----:B------:R-:W-:-:S10]  /*12c00*/  ISETP.NE.AND P2, PT, RZ, UR4, PT ;  /* 0x00000004ff007c0c */ /* 0x000fd4000bf45270 */
[----:B------:R-:W-:Y:S05]  /*12c10*/  @!P0 BRA `(.L_x_184) ;  /* 0x0000000000388947 */ /* 0x000fea0003800000 */
[----:B------:R-:W2:Y:S04]  /*12c20*/  LDG.E.64 R4, desc[UR58][R6.64] ;  /* 0x0000003a06047981 */ /* 0x000ea8000c1e1b00 */
[----:B------:R-:W3:Y:S01]  /*12c30*/  LDG.E.64 R2, desc[UR58][R8.64] ;  /* 0x0000003a08027981 */ /* 0x000ee2000c1e1b00 */
[----:B------:R-:W-:Y:S02]  /*12c40*/  LOP3.LUT R17, R17, 0xff, RZ, 0xc0, !PT ;  /* 0x000000ff11117812 */ /* 0x000fe400078ec0ff */
[----:B--2---:R-:W-:Y:S02]  /*12c50*/  ISETP.NE.U32.AND P0, PT, R4, RZ, PT ;  /* 0x000000ff0400720c */ /* 0x004fe40003f05070 */
[----:B---3--:R-:W-:Y:S02]  /*12c60*/  ISETP.NE.U32.AND P1, PT, R2, RZ, PT ;  /* 0x000000ff0200720c */ /* 0x008fe40003f25070 */
[----:B------:R-:W-:-:S02]  /*12c70*/  ISETP.NE.AND.EX P0, PT, R5, RZ, PT, P0 ;  /* 0x000000ff0500720c */ /* 0x000fc40003f05300 */
[----:B------:R-:W-:Y:S02]  /*12c80*/  ISETP.NE.AND.EX P1, PT, R3, RZ, PT, P1 ;  /* 0x000000ff0300720c */ /* 0x000fe40003f25310 */
[----:B------:R-:W-:Y:S02]  /*12c90*/  LOP3.LUT R3, R18, 0xff, RZ, 0xc0, !PT ;  /* 0x000000ff12037812 */ /* 0x000fe400078ec0ff */
[----:B0-----:R-:W-:Y:S02]  /*12ca0*/  SEL R0, RZ, 0x1, !P0 ;  /* 0x00000001ff007807 */ /* 0x001fe40004000000 */
[----:B------:R-:W-:Y:S02]  /*12cb0*/  SEL R2, RZ, 0x1, !P1 ;  /* 0x00000001ff027807 */ /* 0x000fe40004800000 */
[----:B------:R-:W-:Y:S02]  /*12cc0*/  ISETP.NE.AND P0, PT, R3, R0, PT ;  /* 0x000000000300720c */ /* 0x000fe40003f05270 */
[----:B------:R-:W-:-:S02]  /*12cd0*/  ISETP.NE.AND P1, PT, R17, R2, PT ;  /* 0x000000021100720c */ /* 0x000fc40003f25270 */
[----:B------:R-:W-:Y:S02]  /*12ce0*/  SEL R18, RZ, 0x1, !P0 ;  /* 0x00000001ff127807 */ /* 0x000fe40004000000 */
[----:B------:R-:W-:-:S09]  /*12cf0*/  SEL R17, RZ, 0x1, !P1 ;  /* 0x00000001ff117807 */ /* 0x000fd20004800000 */
.L_x_184:
        /* <DEDUP_REMOVED lines=10> */
[----:B------:R-:W-:Y:S01]  /*12da0*/  IMAD.U32 R5, RZ, RZ, UR5 ;  /* 0x00000005ff057e24 */ /* 0x000fe2000f8e00ff */
[----:B------:R-:W-:Y:S01]  /*12db0*/  ULDC.64 UR4, c[0x4][0x7b8] ;  /* 0x0101ee0000047ab9 */ /* 0x000fe20000000a00 */
[----:B------:R-:W-:Y:S01]  /*12dc0*/  HFMA2.MMA R12, -RZ, RZ, 0, 5.9604644775390625e-08 ;  /* 0x00000001ff0c7435 */ /* 0x000fe200000001ff */
[----:B------:R-:W-:Y:S01]  /*12dd0*/  IMAD.U32 R6, RZ, RZ, UR4 ;  /* 0x00000004ff067e24 */ /* 0x000fe2000f8e00ff */
[----:B------:R-:W-:Y:S01]  /*12de0*/  MOV R7, UR5 ;  /* 0x0000000500077c02 */ /* 0x000fe20008000f00 */
[----:B------:R-:W-:-:S02]  /*12df0*/  IMAD.U32 R10, RZ, RZ, UR6 ;  /* 0x00000006ff0a7e24 */ /* 0x000fc4000f8e00ff */
[----:B------:R-:W-:Y:S02]  /*12e00*/  IMAD.U32 R11, RZ, RZ, UR7 ;  /* 0x00000007ff0b7e24 */ /* 0x000fe4000f8e00ff */
[----:B------:R-:W-:Y:S02]  /*12e10*/  IMAD.MOV.U32 R8, RZ, RZ, 0x2ef ;  /* 0x000002efff087424 */ /* 0x000fe400078e00ff */
[----:B0-----:R-:W-:-:S07]  /*12e20*/  IMAD.MOV.U32 R13, RZ, RZ, RZ ;  /* 0x000000ffff0d7224 */ /* 0x001fce00078e00ff */
[----:B------:R-:W-:-:S07]  /*12e30*/  LEPC R20, `(.L_x_186) ;  /* 0x000000001014794e */ /* 0x000fce0000000000 */
[----:B-1----:R-:W-:Y:S05]  /*12e40*/  CALL.ABS.NOINC R2 ;  /* 0x0000000002007343 */ /* 0x002fea0003c00000 */
.L_x_186:
[----:B------:R-:W-:Y:S01]  /*12e50*/  LOP3.LUT R18, R18, 0xffff, RZ, 0xc0, !PT ;  /* 0x0000ffff12127812 */ /* 0x000fe200078ec0ff */
[----:B------:R-:W-:Y:S01]  /*12e60*/  ULDC.64 UR4, c[0x0][0x5e8] ;  /* 0x00017a0000047ab9 */ /* 0x000fe20000000a00 */
[----:B------:R-:W-:Y:S02]  /*12e70*/  ISETP.NE.AND P6, PT, R22, 0x1, PT ;  /* 0x000000011600780c */ /* 0x000fe40003fc5270 */
[----:B------:R-:W-:Y:S02]  /*12e80*/  PRMT R18, R18, 0x8880, RZ ;  /* 0x0000888012127816 */ /* 0x000fe400000000ff */
[----:B------:R-:W-:-:S03]  /*12e90*/  IADD3 R4, P0, R19, UR4, RZ ;  /* 0x0000000413047c10 */ /* 0x000fc6000ff1e0ff */
[----:B------:R-:W-:Y:S02]  /*12ea0*/  IMAD.MOV.U32 R2, RZ, RZ, R18 ;  /* 0x000000ffff027224 */ /* 0x000fe400078e0012 */
[----:B------:R-:W-:-:S03]  /*12eb0*/  IMAD.X R5, RZ, RZ, UR5, P0 ;  /* 0x00000005ff057e24 */ /* 0x000fc600080e06ff */
[----:B------:R-:W-:-:S05]  /*12ec0*/  SHF.R.S32.HI R3, RZ, 0x1f, R2 ;  /* 0x0000001fff037819 */ /* 0x000fca0000011402 */
[----:B------:R0:W-:Y:S01]  /*12ed0*/  STG.E.64 desc[UR58][R4.64], R2 ;  /* 0x0000000204007986 */ /* 0x0001e2000c101b3a */
[----:B------:R-:W-:Y:S05]  /*12ee0*/  @!P6 BRA `(.L_x_187) ;  /* 0x000000000040e947 */ /* 0x000fea0003800000 */
[----:B------:R-:W-:Y:S01]  /*12ef0*/  MOV R0, 0x0 ;  /* 0x0000000000007802 */ /* 0x000fe20000000f00 */
[----:B------:R-:W-:Y:S01]  /*12f00*/  ULDC.64 UR4, c[0x4][0x7c8] ;  /* 0x0101f20000047ab9 */ /* 0x000fe20000000a00 */
[----:B------:R-:W-:Y:S01]  /*12f10*/  ULDC.64 UR6, c[0x4][0x6a8] ;  /* 0x0101aa0000067ab9 */ /* 0x000fe20000000a00 */
[----:B0-----:R-:W-:Y:S01]  /*12f20*/  MOV R4, UR4 ;  /* 0x0000000400047c02 */ /* 0x001fe20008000f00 */
[----:B------:R0:W1:Y:S01]  /*12f30*/  LDC.64 R2, c[0x4][R0] ;  /* 0x0100000000027b82 */ /* 0x0000620000000a00 */
[----:B------:R-:W-:Y:S01]  /*12f40*/  IMAD.U32 R5, RZ, RZ, UR5 ;  /* 0x00000005ff057e24 */ /* 0x000fe2000f8e00ff */
[----:B------:R-:W-:Y:S01]  /*12f50*/  ULDC.64 UR4, c[0x4][0x7b8] ;  /* 0x0101ee0000047ab9 */ /* 0x000fe20000000a00 */
[----:B------:R-:W-:Y:S01]  /*12f60*/  HFMA2.MMA R13, -RZ, RZ, 0, 0 ;  /* 0x00000000ff0d7435 */ /* 0x000fe200000001ff */
[----:B------:R-:W-:Y:S01]  /*12f70*/  IMAD.U32 R6, RZ, RZ, UR4 ;  /* 0x00000004ff067e24 */ /* 0x000fe2000f8e00ff */
[----:B------:R-:W-:Y:S01]  /*12f80*/  MOV R10, UR6 ;  /* 0x00000006000a7c02 */ /* 0x000fe20008000f00 */
[----:B------:R-:W-:-:S02]  /*12f90*/  IMAD.U32 R7, RZ, RZ, UR5 ;  /* 0x00000005ff077e24 */ /* 0x000fc4000f8e00ff */
[----:B------:R-:W-:Y:S02]  /*12fa0*/  IMAD.U32 R11, RZ, RZ, UR7 ;  /* 0x00000007ff0b7e24 */ /* 0x000fe4000f8e00ff */
[----:B------:R-:W-:Y:S02]  /*12fb0*/  IMAD.MOV.U32 R8, RZ, RZ, 0x2ef ;  /* 0x000002efff087424 */ /* 0x000fe400078e00ff */
[----:B0-----:R-:W-:-:S07]  /*12fc0*/  IMAD.MOV.U32 R12, RZ, RZ, 0x1 ;  /* 0x00000001ff0c7424 */ /* 0x001fce00078e00ff */
[----:B------:R-:W-:-:S07]  /*12fd0*/  LEPC R20, `(.L_x_187) ;  /* 0x000000001014794e */ /* 0x000fce0000000000 */
[----:B-1----:R-:W-:Y:S05]  /*12fe0*/  CALL.ABS.NOINC R2 ;  /* 0x0000000002007343 */ /* 0x002fea0003c00000 */
.L_x_187:
[----:B------:R-:W-:Y:S01]  /*12ff0*/  LOP3.LUT R17, R17, 0xffff, RZ, 0xc0, !PT ;  /* 0x0000ffff11117812 */ /* 0x000fe200078ec0ff */
[----:B------:R-:W-:Y:S02]  /*13000*/  ULDC.64 UR4, c[0x0][0x5e8] ;  /* 0x00017a0000047ab9 */ /* 0x000fe40000000a00 */
[----:B------:R-:W-:Y:S02]  /*13010*/  IADD3 R16, P0, R16, UR4, RZ ;  /* 0x0000000410107c10 */ /* 0x000fe4000ff1e0ff */
[----:B------:R-:W-:-:S05]  /*13020*/  PRMT R17, R17, 0x8880, RZ ;  /* 0x0000888011117816 */ /* 0x000fca00000000ff */
[----:B0-----:R-:W-:Y:S02]  /*13030*/  IMAD.MOV.U32 R2, RZ, RZ, R17 ;  /* 0x000000ffff027224 */ /* 0x001fe400078e0011 */
[----:B------:R-:W-:-:S03]  /*13040*/  IMAD.X R17, RZ, RZ, UR5, P0 ;  /* 0x00000005ff117e24 */ /* 0x000fc600080e06ff */
[----:B------:R-:W-:-:S05]  /*13050*/  SHF.R.S32.HI R3, RZ, 0x1f, R2 ;  /* 0x0000001fff037819 */ /* 0x000fca0000011402 */
[----:B------:R-:W-:Y:S01]  /*13060*/  STG.E.64 desc[UR58][R16.64], R2 ;  /* 0x0000000210007986 */ /* 0x000fe2000c101b3a */
[----:B------:R-:W-:Y:S05]  /*13070*/  EXIT ;  /* 0x000000000000794d */ /* 0x000fea0003800000 */
.L_x_185:
[----:B------:R-:W-:Y:S02]  /*13080*/  LOP3.LUT R18, R18, 0xffff, RZ, 0xc0, !PT ;  /* 0x0000ffff12127812 */ /* 0x000fe400078ec0ff */
[----:B------:R-:W-:Y:S02]  /*13090*/  LOP3.LUT R17, R17, 0xffff, RZ, 0xc0, !PT ;  /* 0x0000ffff11117812 */ /* 0x000fe400078ec0ff */
[----:B------:R-:W-:Y:S02]  /*130a0*/  PRMT R18, R18, 0x8880, RZ ;  /* 0x0000888012127816 */ /* 0x000fe400000000ff */
[----:B------:R-:W-:-:S03]  /*130b0*/  PRMT R17, R17, 0x8880, RZ ;  /* 0x0000888011117816 */ /* 0x000fc600000000ff */
[----:B------:R-:W-:Y:S01]  /*130c0*/  IMAD.MOV.U32 R2, RZ, RZ, R18 ;  /* 0x000000ffff027224 */ /* 0x000fe200078e0012 */
[----:B------:R-:W-:-:S04]  /*130d0*/  MOV R4, R17 ;  /* 0x0000001100047202 */ /* 0x000fc80000000f00 */
[----:B------:R-:W-:Y:S02]  /*130e0*/  SHF.R.S32.HI R3, RZ, 0x1f, R2 ;  /* 0x0000001fff037819 */ /* 0x000fe40000011402 */
[----:B------:R-:W-:-:S03]  /*130f0*/  SHF.R.S32.HI R5, RZ, 0x1f, R4 ;  /* 0x0000001fff057819 */ /* 0x000fc60000011404 */
[----:B------:R-:W-:Y:S04]  /*13100*/  STG.E.64 desc[UR58][R6.64], R2 ;  /* 0x0000000206007986 */ /* 0x000fe8000c101b3a */
[----:B------:R-:W-:Y:S01]  /*13110*/  STG.E.64 desc[UR58][R8.64], R4 ;  /* 0x0000000408007986 */ /* 0x000fe2000c101b3a */
[----:B------:R-:W-:Y:S05]  /*13120*/  EXIT ;  /* 0x000000000000794d */ /* 0x000fea0003800000 */
.L_x_154:
        /* <DEDUP_REMOVED lines=11> */
[----:B------:R-:W0:Y:S01]  /*131e0*/  LDC.U8 R0, c[0x0][0x618] ;  /* 0x00018600ff007b82 */ /* 0x000e220000000000 */
[----:B------:R-:W-:-:S04]  /*131f0*/  ISETP.NE.U32.AND P0, PT, R4, RZ, PT ;  /* 0x000000ff0400720c */ /* 0x000fc80003f05070 */
[----:B------:R-:W-:-:S13]  /*13200*/  ISETP.NE.AND.EX P0, PT, R12, RZ, PT, P0 ;  /* 0x000000ff0c00720c */ /* 0x000fda0003f05300 */
[----:B------:R-:W-:Y:S05]  /*13210*/  @!P0 BRA `(.L_x_188) ;  /* 0x00000004001c8947 */ /* 0x000fea0003800000 */
[----:B0-----:R-:W-:Y:S01]  /*13220*/  ISETP.NE.AND P0, PT, R0, RZ, PT ;  /* 0x000000ff0000720c */ /* 0x001fe20003f05270 */
[----:B------:R-:W-:Y:S02]  /*13230*/  ULDC.U8 UR4, c[0x0][0x619] ;  /* 0x0001864000047ab9 */ /* 0x000fe40000000000 */
[----:B------:R-:W-:-:S10]  /*13240*/  ISETP.NE.AND P2, PT, RZ, UR4, PT ;  /* 0x00000004ff007c0c */ /* 0x000fd4000bf45270 */
[----:B------:R-:W-:Y:S05]  /*13250*/  @!P0 BRA `(.L_x_189) ;  /* 0x0000000000208947 */ /* 0x000fea0003800000 */
[----:B------:R-:W2:Y:S04]  /*13260*/  LDG.E.U8 R0, desc[UR58][R4.64] ;  /* 0x0000003a04007981 */ /* 0x000ea8000c1e1100 */
[----:B------:R-:W3:Y:S01]  /*13270*/  LDG.E.U8 R2, desc[UR58][R4.64+0x1] ;  /* 0x0000013a04027981 */ /* 0x000ee2000c1e1100 */
[----:B------:R-:W-:Y:S02]  /*13280*/  LOP3.LUT R25, R25, 0xff, RZ, 0xc0, !PT ;  /* 0x000000ff19197812 */ /* 0x000fe400078ec0ff */
[----:B------:R-:W-:Y:S02]  /*13290*/  LOP3.LUT R3, R18, 0xff, RZ, 0xc0, !PT ;  /* 0x000000ff12037812 */ /* 0x000fe400078ec0ff */
[----:B--2---:R-:W-:Y:S02]  /*132a0*/  ISETP.NE.AND P0, PT, R0, R25, PT ;  /* 0x000000190000720c */ /* 0x004fe40003f05270 */
[----:B---3--:R-:W-:-:S02]  /*132b0*/  ISETP.NE.AND P1, PT, R2, R3, PT ;  /* 0x000000030200720c */ /* 0x008fc40003f25270 */
[----:B------:R-:W-:Y:S02]  /*132c0*/  SEL R25, RZ, 0x1, !P0 ;  /* 0x00000001ff197807 */ /* 0x000fe40004000000 */
[----:B------:R-:W-:-:S09]  /*132d0*/  SEL R18, RZ, 0x1, !P1 ;  /* 0x00000001ff127807 */ /* 0x000fd20004800000 */
.L_x_189:
[----:B------:R-:W-:Y:S05]  /*132e0*/  @!P2 BRA `(.L_x_190) ;  /* 0x0000000000dca947 */ /* 0x000fea0003800000 */
[----:B------:R-:W0:Y:S02]  /*132f0*/  LDC R16, c[0x0][0x61c] ;  /* 0x00018700ff107b82 */ /* 0x000e240000000800 */
[----:B0-----:R-:W-:-:S04]  /*13300*/  ISETP.NE.AND P0, PT, R16, 0x1, PT ;  /* 0x000000011000780c */ /* 0x001fc80003f05270 */
[----:B------:R-:W-:-:S09]  /*13310*/  P2R R0, PR, RZ, 0x1 ;  /* 0x00000001ff007803 */ /* 0x000fd20000000000 */
        /* <DEDUP_REMOVED lines=17> */
.L_x_191:
        /* <DEDUP_REMOVED lines=13> */
[----:B------:R-:W-:Y:S01]  /*13500*/  MOV R4, UR4 ;  /* 0x0000000400047c02 */ /* 0x000fe20008000f00 */
[----:B0-----:R0:W1:Y:S01]  /*13510*/  LDC.64 R2, c[0x4][R0] ;  /* 0x0100000000027b82 */ /* 0x0010620000000a00 */
        /* <DEDUP_REMOVED lines=11> */
.L_x_192:
[----:B------:R-:W-:Y:S01]  /*135d0*/  LOP3.LUT R18, R18, 0xffff, RZ, 0xc0, !PT ;  /* 0x0000ffff12127812 */ /* 0x000fe200078ec0ff */
[----:B------:R-:W-:Y:S02]  /*135e0*/  ULDC.64 UR4, c[0x0][0x5e8] ;  /* 0x00017a0000047ab9 */ /* 0x000fe40000000a00 */
[----:B------:R-:W-:Y:S02]  /*135f0*/  IADD3 R4, P0, R19, UR4, RZ ;  /* 0x0000000413047c10 */ /* 0x000fe4000ff1e0ff */
[----:B------:R-:W-:-:S03]  /*13600*/  PRMT R18, R18, 0x8880, RZ ;  /* 0x0000888012127816 */ /* 0x000fc600000000ff */
[----:B------:R-:W-:Y:S02]  /*13610*/  IMAD.X R5, RZ, RZ, UR5, P0 ;  /* 0x00000005ff057e24 */ /* 0x000fe400080e06ff */
[----:B0-----:R-:W-:-:S05]  /*13620*/  IMAD.MOV.U32 R2, RZ, RZ, R18 ;  /* 0x000000ffff027224 */ /* 0x001fca00078e0012 */
[----:B------:R-:W-:-:S05]  /*13630*/  SHF.R.S32.HI R3, RZ, 0x1f, R2 ;  /* 0x0000001fff037819 */ /* 0x000fca0000011402 */
[----:B------:R-:W-:Y:S01]  /*13640*/  STG.E.64 desc[UR58][R4.64], R2 ;  /* 0x0000000204007986 */ /* 0x000fe2000c101b3a */
[----:B------:R-:W-:Y:S05]  /*13650*/  EXIT ;  /* 0x000000000000794d */ /* 0x000fea0003800000 */
.L_x_190:
[----:B------:R-:W-:Y:S04]  /*13660*/  STG.E.U8 desc[UR58][R4.64], R25 ;  /* 0x0000001904007986 */ /* 0x000fe8000c10113a */
[----:B------:R-:W-:Y:S01]  /*13670*/  STG.E.U8 desc[UR58][R4.64+0x1], R18 ;  /* 0x0000011204007986 */ /* 0x000fe2000c10113a */
[----:B------:R-:W-:Y:S05]  /*13680*/  EXIT ;  /* 0x000000000000794d */ /* 0x000fea0003800000 */
.L_x_188:
[----:B0-----:R-:W-:Y:S01]  /*13690*/  ISETP.NE.AND P0, PT, R0, RZ, PT ;  /* 0x000000ff0000720c */ /* 0x001fe20003f05270 */
        /* <DEDUP_REMOVED lines=11> */
[----:B------:R-:W-:Y:S02]  /*13750*/  SEL R0, RZ, 0x1, !P0 ;  /* 0x00000001ff007807 */ /* 0x000fe40004000000 */
[----:B------:R-:W-:Y:S02]  /*13760*/  SEL R2, RZ, 0x1, !P1 ;  /* 0x00000001ff027807 */ /* 0x000fe40004800000 */
[----:B------:R-:W-:Y:S02]  /*13770*/  ISETP.NE.AND P0, PT, R25, R0, PT ;  /* 0x000000001900720c */ /* 0x000fe40003f05270 */
[----:B------:R-:W-:-:S02]  /*13780*/  ISETP.NE.AND P1, PT, R3, R2, PT ;  /* 0x000000020300720c */ /* 0x000fc40003f25270 */
[----:B------:R-:W-:Y:S02]  /*13790*/  SEL R25, RZ, 0x1, !P0 ;  /* 0x00000001ff197807 */ /* 0x000fe40004000000 */
[----:B------:R-:W-:-:S09]  /*137a0*/  SEL R18, RZ, 0x1, !P1 ;  /* 0x00000001ff127807 */ /* 0x000fd20004800000 */
.L_x_193:
        /* <DEDUP_REMOVED lines=21> */
.L_x_195:
        /* <DEDUP_REMOVED lines=13> */
[----:B------:R-:W-:Y:S01]  /*139d0*/  IMAD.U32 R4, RZ, RZ, UR4 ;  /* 0x00000004ff047e24 */ /* 0x000fe2000f8e00ff */
[----:B0-----:R0:W1:Y:S01]  /*139e0*/  LDC.64 R2, c[0x4][R0] ;  /* 0x0100000000027b82 */ /* 0x0010620000000a00 */
        /* <DEDUP_REMOVED lines=11> */
.L_x_196:
[----:B------:R-:W-:Y:S01]  /*13aa0*/  LOP3.LUT R18, R18, 0xffff, RZ, 0xc0, !PT ;  /* 0x0000ffff12127812 */ /* 0x000fe200078ec0ff */
[----:B------:R-:W-:Y:S02]  /*13ab0*/  ULDC.64 UR4, c[0x0][0x5e8] ;  /* 0x00017a0000047ab9 */ /* 0x000fe40000000a00 */
[----:B------:R-:W-:Y:S02]  /*13ac0*/  IADD3 R4, P0, R19, UR4, RZ ;  /* 0x0000000413047c10 */ /* 0x000fe4000ff1e0ff */
[----:B------:R-:W-:Y:S02]  /*13ad0*/  PRMT R18, R18, 0x8880, RZ ;  /* 0x0000888012127816 */ /* 0x000fe400000000ff */
[----:B------:R-:W-:-:S03]  /*13ae0*/  IADD3.X R5, RZ, UR5, RZ, P0, !PT ;  /* 0x00000005ff057c10 */ /* 0x000fc600087fe4ff */
[----:B0-----:R-:W-:-:S05]  /*13af0*/  IMAD.MOV.U32 R2, RZ, RZ, R18 ;  /* 0x000000ffff027224 */ /* 0x001fca00078e0012 */
[----:B------:R-:W-:-:S05]  /*13b00*/  SHF.R.S32.HI R3, RZ, 0x1f, R2 ;  /* 0x0000001fff037819 */ /* 0x000fca0000011402 */
[----:B------:R-:W-:Y:S01]  /*13b10*/  STG.E.64 desc[UR58][R4.64], R2 ;  /* 0x0000000204007986 */ /* 0x000fe2000c101b3a */
[----:B------:R-:W-:Y:S05]  /*13b20*/  EXIT ;  /* 0x000000000000794d */ /* 0x000fea0003800000 */
.L_x_194:
[----:B------:R-:W-:Y:S02]  /*13b30*/  LOP3.LUT R25, R25, 0xffff, RZ, 0xc0, !PT ;  /* 0x0000ffff19197812 */ /* 0x000fe400078ec0ff */
[----:B------:R-:W-:Y:S02]  /*13b40*/  LOP3.LUT R18, R18, 0xffff, RZ, 0xc0, !PT ;  /* 0x0000ffff12127812 */ /* 0x000fe400078ec0ff */
[----:B------:R-:W-:Y:S02]  /*13b50*/  PRMT R25, R25, 0x8880, RZ ;  /* 0x0000888019197816 */ /* 0x000fe400000000ff */
[----:B------:R-:W-:-:S03]  /*13b60*/  PRMT R18, R18, 0x8880, RZ ;  /* 0x0000888012127816 */ /* 0x000fc600000000ff */
[----:B------:R-:W-:Y:S02]  /*13b70*/  IMAD.MOV.U32 R2, RZ, RZ, R25 ;  /* 0x000000ffff027224 */ /* 0x000fe400078e0019 */
[----:B------:R-:W-:-:S03]  /*13b80*/  IMAD.MOV.U32 R4, RZ, RZ, R18 ;  /* 0x000000ffff047224 */ /* 0x000fc600078e0012 */
[----:B------:R-:W-:Y:S02]  /*13b90*/  SHF.R.S32.HI R3, RZ, 0x1f, R2 ;  /* 0x0000001fff037819 */ /* 0x000fe40000011402 */
[----:B------:R-:W-:-:S03]  /*13ba0*/  SHF.R.S32.HI R5, RZ, 0x1f, R4 ;  /* 0x0000001fff057819 */ /* 0x000fc60000011404 */
[----:B------:R-:W-:Y:S04]  /*13bb0*/  STG.E.64 desc[UR58][R6.64], R2 ;  /* 0x0000000206007986 */ /* 0x000fe8000c101b3a */
[----:B------:R-:W-:Y:S01]  /*13bc0*/  STG.E.64 desc[UR58][R8.64], R4 ;  /* 0x0000000408007986 */ /* 0x000fe2000c101b3a */
[----:B------:R-:W-:Y:S05]  /*13bd0*/  EXIT ;  /* 0x000000000000794d */ /* 0x000fea0003800000 */
.L_x_197:
        /* <DEDUP_REMOVED lines=10> */
.L_x_9807:


//--------------------- .text._ZN2at6native13reduce_kernelILi128ELi4ENS0_8ReduceOpIbNS0_14func_wrapper_tImZNS0_15xor_sum_functorIbvEclERNS_14TensorIteratorEEUlbbE_EEjmLi4ELi4EEEEEvT1_ --------------------------
	.section	.text._ZN2at6native13reduce_kernelILi128ELi4ENS0_8ReduceOpIbNS0_14func_wrapper_tImZNS0_15xor_sum_functorIbvEclERNS_14TensorIteratorEEUlbbE_EEjmLi4ELi4EEEEEvT1_,"ax",@progbits
	.align	128
        .global         _ZN2at6native13reduce_kernelILi128ELi4ENS0_8ReduceOpIbNS0_14func_wrapper_tImZNS0_15xor_sum_functorIbvEclERNS_14TensorIteratorEEUlbbE_EEjmLi4ELi4EEEEEvT1_
        .type           _ZN2at6native13reduce_kernelILi128ELi4ENS0_8ReduceOpIbNS0_14func_wrapper_tImZNS0_15xor_sum_functorIbvEclERNS_14TensorIteratorEEUlbbE_EEjmLi4ELi4EEEEEvT1_,@function
        .size           _ZN2at6native13reduce_kernelILi128ELi4ENS0_8ReduceOpIbNS0_14func_wrapper_tImZNS0_15xor_sum_functorIbvEclERNS_14TensorIteratorEEUlbbE_EEjmLi4ELi4EEEEEvT1_,(.L_x_9808 - _ZN2at6native13reduce_kernelILi128ELi4ENS0_8ReduceOpIbNS0_14func_wrapper_tImZNS0_15xor_sum_functorIbvEclERNS_14TensorIteratorEEUlbbE_EEjmLi4ELi4EEEEEvT1_)
        .other          _ZN2at6native13reduce_kernelILi128ELi4ENS0_8ReduceOpIbNS0_14func_wrapper_tImZNS0_15xor_sum_functorIbvEclERNS_14TensorIteratorEEUlbbE_EEjmLi4ELi4EEEEEvT1_,@"STO_CUDA_ENTRY STV_DEFAULT"
_ZN2at6native13reduce_kernelILi128ELi4ENS0_8ReduceOpIbNS0_14func_wrapper_tImZNS0_15xor_sum_functorIbvEclERNS_14TensorIteratorEEUlbbE_EEjmLi4ELi4EEEEEvT1_:
.text._ZN2at6native13reduce_kernelILi128ELi4ENS0_8ReduceOpIbNS0_14func_wrapper_tImZNS0_15xor_sum_functorIbvEclERNS_14TensorIteratorEEUlbbE_EEjmLi4ELi4EEEEEvT1_:
[----:B------:R-:W0:Y:S01]  /*0000*/  LDC R1, c[0x0][0x28] ;  /* 0x00000a00ff017b82 */ /* 0x000e220000000800 */
[----:B------:R-:W1:Y:S07]  /*0010*/  S2R R2, SR_TID.X ;  /* 0x0000000000027919 */ /* 0x000e6e0000002100 */
[----:B------:R-:W2:Y:S01]  /*0020*/  LDC R0, c[0x0][0x3e8] ;  /* 0x0000fa00ff007b82 */ /* 0x000ea20000000800 */
[----:B------:R-:W-:Y:S01]  /*0030*/  ULDC.64 UR6, c[0x0][0x238] ;  /* 0x00008e0000067ab9 */ /* 0x000fe20000000a00 */
[----:B------:R-:W-:Y:S01]  /*0040*/  ULDC UR5, c[0x0][0x22c] ;  /* 0x00008b0000057ab9 */ /* 0x000fe20000000800 */
[----:B------:R-:W3:Y:S01]  /*0050*/  S2R R17, SR_TID.Y ;  /* 0x0000000000117919 */ /* 0x000ee20000002200 */
[----:B------:R-:W-:Y:S01]  /*0060*/  IMAD.MOV.U32 R25, RZ, RZ, RZ ;  /* 0x000000ffff197224 */ /* 0x000fe200078e00ff */
[----:B------:R-:W4:Y:S03]  /*0070*/  S2R R18, SR_CTAID.Y ;  /* 0x0000000000127919 */ /* 0x000f260000002600 */
[----:B------:R-:W5:Y:S08]  /*0080*/  S2UR UR4, SR_CTAID.X ;  /* 0x00000000000479c3 */ /* 0x000f700000002500 */
[----:B------:R-:W5:Y:S01]  /*0090*/  LDC R3, c[0x0][0x224] ;  /* 0x00008900ff037b82 */ /* 0x000f620000000800 */
[----:B--2---:R-:W-:Y:S01]  /*00a0*/  ISETP.NE.AND P0, PT, R0, RZ, PT ;  /* 0x000000ff0000720c */ /* 0x004fe20003f05270 */
[----:B-1----:R-:W-:-:S02]  /*00b0*/  IMAD R4, R2, UR6, RZ ;  /* 0x0000000602047c24 */ /* 0x002fc4000f8e02ff */
[----:B------:R-:W-:Y:S02]  /*00c0*/  IMAD R6, R2, UR5, RZ ;  /* 0x0000000502067c24 */ /* 0x000fe4000f8e02ff */
[C---:B---3--:R-:W-:Y:S01]  /*00d0*/  IMAD R4, R17.reuse, UR7, R4 ;  /* 0x0000000711047c24 */ /* 0x048fe2000f8e0204 */
[----:B------:R-:W-:Y:S02]  /*00e0*/  ULDC.64 UR6, c[0x0][0x230] ;  /* 0x00008c0000067ab9 */ /* 0x000fe40000000a00 */
[----:B------:R-:W-:Y:S02]  /*00f0*/  IMAD R27, R17, UR6, R6 ;  /* 0x00000006111b7c24 */ /* 0x000fe4000f8e0206 */
[----:B-----5:R-:W-:Y:S02]  /*0100*/  IMAD R4, R3, UR4, R4 ;  /* 0x0000000403047c24 */ /* 0x020fe4000f8e0204 */
[----:B----4-:R-:W-:Y:S02]  /*0110*/  IMAD R27, R18, UR7, R27 ;  /* 0x00000007121b7c24 */ /* 0x010fe4000f8e021b */
[----:B------:R-:W-:Y:S01]  /*0120*/  IMAD.SHL.U32 R23, R4, 0x4, RZ ;  /* 0x0000000404177824 */ /* 0x000fe200078e00ff */
[----:B0-----:R-:W-:Y:S06]  /*0130*/  @!P0 BRA `(.L_x_198) ;  /* 0x0000001000448947 */ /* 0x001fec0003800000 */
        /* <DEDUP_REMOVED lines=273> */
.L_x_198:
[----:B------:R-:W-:Y:S01]  /*1250*/  ULDC.64 UR4, c[0x0][0x218] ;  /* 0x0000860000047ab9 */ /* 0x000fe20000000a00 */
[----:B------:R-:W-:Y:S01]  /*1260*/  ULDC.64 UR58, c[0x0][0x208] ;  /* 0x00008200003a7ab9 */ /* 0x000fe20000000a00 */
[----:B------:R-:W-:Y:S01]  /*1270*/  IMAD.U32 R40, RZ, RZ, UR4 ;  /* 0x00000004ff287e24 */ /* 0x000fe2000f8e00ff */
[----:B------:R-:W-:Y:S04]  /*1280*/  BSSY B6, `(.L_x_199) ;  /* 0x0000d47000067945 */ /* 0x000fe80003800000 */
[----:B------:R-:W-:-:S04]  /*1290*/  ISETP.GE.U32.AND P0, PT, R27, R40, PT ;  /* 0x000000281b00720c */ /* 0x000fc80003f06070 */
[----:B------:R-:W-:-:S13]  /*12a0*/  ISETP.GE.U32.OR P0, PT, R23, UR5, P0 ;  /* 0x0000000517007c0c */ /* 0x000fda0008706470 */
[----:B------:R-:W-:Y:S05]  /*12b0*/  @P0 BRA `(.L_x_200) ;  /* 0x000000d4000c0947 */ /* 0x000fea0003800000 */
[----:B------:R-:W-:Y:S01]  /*12c0*/  ULDC.U8 UR6, c[0x0][0x24c] ;  /* 0x0000930000067ab9 */ /* 0x000fe20000000000 */
[----:B------:R-:W-:Y:S01]  /*12d0*/  ULDC.64 UR4, c[0x0][0x5e0] ;  /* 0x0001780000047ab9 */ /* 0x000fe20000000a00 */
[----:B------:R-:W-:Y:S02]  /*12e0*/  ISETP.NE.AND P0, PT, RZ, UR6, PT ;  /* 0x00000006ff007c0c */ /* 0x000fe4000bf05270 */
[----:B------:R-:W-:-:S05]  /*12f0*/  IADD3 R16, P1, R25, UR4, RZ ;  /* 0x0000000419107c10 */ /* 0x000fca000ff3e0ff */
[----:B------:R-:W-:-:S06]  /*1300*/  IMAD.X R19, RZ, RZ, UR5, P1 ;  /* 0x00000005ff137e24 */ /* 0x000fcc00088e06ff */
        /* <DEDUP_REMOVED lines=17> */
.L_x_202:
[----:B------:R-:W0:Y:S01]  /*1420*/  LDC R6, c[0x0][0x5e0] ;  /* 0x00017800ff067b82 */ /* 0x000e220000000800 */
[----:B------:R-:W-:Y:S01]  /*1430*/  ULDC UR4, c[0x0][0x218] ;  /* 0x0000860000047ab9 */ /* 0x000fe20000000800 */
[----:B------:R-:W-:Y:S01]  /*1440*/  BSSY B0, `(.L_x_203) ;  /* 0x0000030000007945 */ /* 0x000fe20003800000 */
[----:B------:R-:W-:-:S05]  /*1450*/  IMAD.U32 R3, RZ, RZ, UR4 ;  /* 0x00000004ff037e24 */ /* 0x000fca000f8e00ff */
[----:B------:R-:W1:Y:S01]  /*1460*/  LDC.U8 R11, c[0x0][0x211] ;  /* 0x00008440ff0b7b82 */ /* 0x000e620000000000 */
[----:B0-----:R-:W-:-:S05]  /*1470*/  IMAD.IADD R7, R25, 0x1, R6 ;  /* 0x0000000119077824 */ /* 0x001fca00078e0206 */
        /* <DEDUP_REMOVED lines=21> */
.L_x_208:
[----:B------:R-:W-:Y:S05]  /*15d0*/  BSYNC B2 ;  /* 0x0000000000027941 */ /* 0x000fea0003800000 */
.L_x_207:
        /* <DEDUP_REMOVED lines=14> */
.L_x_206:
[----:B------:R-:W-:Y:S05]  /*16c0*/  BSYNC B1 ;  /* 0x0000000000017941 */ /* 0x000fea0003800000 */
.L_x_205:
[----:B------:R-:W0:Y:S01]  /*16d0*/  LDC R4, c[0x0][0x218] ;  /* 0x00008600ff047b82 */ /* 0x000e220000000800 */
[----:B------:R-:W-:Y:S01]  /*16e0*/  IADD3 R16, P0, P1, R25, R6, R16 ;  /* 0x0000000619107210 */ /* 0x000fe2000791e010 */
[----:B------:R-:W-:-:S03]  /*16f0*/  ULDC UR4, c[0x0][0x5e4] ;  /* 0x0001790000047ab9 */ /* 0x000fc60000000800 */
[----:B------:R-:W-:Y:S02]  /*1700*/  IADD3 R16, P2, R16, 0x4, RZ ;  /* 0x0000000410107810 */ /* 0x000fe40007f5e0ff */
[----:B------:R-:W-:-:S05]  /*1710*/  IADD3.X R19, RZ, UR4, R19, P0, P1 ;  /* 0x00000004ff137c10 */ /* 0x000fca00087e2413 */
[----:B------:R-:W-:Y:S01]  /*1720*/  IMAD.X R19, RZ, RZ, R19, P2 ;  /* 0x000000ffff137224 */ /* 0x000fe200010e0613 */
[----:B0-----:R-:W-:-:S07]  /*1730*/  IADD3 R3, R7, -0x4, R4 ;  /* 0xfffffffc07037810 */ /* 0x001fce0007ffe004 */
.L_x_204:
[----:B------:R-:W-:Y:S05]  /*1740*/  BSYNC B0 ;  /* 0x0000000000007941 */ /* 0x000fea0003800000 */
.L_x_203:
[----:B------:R-:W0:Y:S01]  /*1750*/  LDC.64 R4, c[0x0][0x230] ;  /* 0x00008c00ff047b82 */ /* 0x000e220000000a00 */
[----:B------:R-:W-:Y:S01]  /*1760*/  ULDC UR4, c[0x0][0x22c] ;  /* 0x00008b0000047ab9 */ /* 0x000fe20000000800 */
[----:B------:R-:W-:Y:S01]  /*1770*/  BSSY B0, `(.L_x_209) ;  /* 0x000002e000007945 */ /* 0x000fe20003800000 */
[----:B------:R-:W-:Y:S01]  /*1780*/  IMAD R6, R2, UR4, RZ ;  /* 0x0000000402067c24 */ /* 0x000fe2000f8e02ff */
[----:B------:R-:W-:Y:S02]  /*1790*/  ISETP.NE.AND P0, PT, R17, RZ, PT ;  /* 0x000000ff1100720c */ /* 0x000fe40003f05270 */
[C---:B------:R-:W-:Y:S02]  /*17a0*/  PRMT R8, R11.reuse, 0x7610, R8 ;  /* 0x000076100b087816 */ /* 0x040fe40000000008 */
[----:B------:R-:W-:Y:S01]  /*17b0*/  PRMT R10, R11, 0x7610, R10 ;  /* 0x000076100b0a7816 */ /* 0x000fe2000000000a */
[----:B0-----:R-:W-:Y:S01]  /*17c0*/  IMAD R6, R17, R4, R6 ;  /* 0x0000000411067224 */ /* 0x001fe200078e0206 */
[----:B------:R-:W-:-:S03]  /*17d0*/  ISETP.NE.AND P1, PT, R4, RZ, PT ;  /* 0x000000ff0400720c */ /* 0x000fc60003f25270 */
[----:B------:R-:W-:-:S05]  /*17e0*/  IMAD R9, R18, R5, R6 ;  /* 0x0000000512097224 */ /* 0x000fca00078e0206 */
[----:B------:R-:W-:-:S04]  /*17f0*/  LEA R6, R9, 0x3, 0x2 ;  /* 0x0000000309067811 */ /* 0x000fc800078e10ff */
[----:B------:R-:W-:-:S13]  /*1800*/  ISETP.GE.U32.AND P2, PT, R6, R3, PT ;  /* 0x000000030600720c */ /* 0x000fda0003f46070 */
[----:B------:R-:W-:Y:S05]  /*1810*/  @P2 BRA `(.L_x_210) ;  /* 0x00000000008c2947 */ /* 0x000fea0003800000 */
[C---:B------:R-:W-:Y:S02]  /*1820*/  PRMT R10, R8.reuse, 0x7610, R10 ;  /* 0x00007610080a7816 */ /* 0x040fe4000000000a */
[----:B------:R-:W-:-:S07]  /*1830*/  PRMT R11, R8, 0x7610, R11 ;  /* 0x00007610080b7816 */ /* 0x000fce000000000b */
.L_x_211:
[----:B------:R-:W-:Y:S01]  /*1840*/  MOV R7, R19 ;  /* 0x0000001300077202 */ /* 0x000fe20000000f00 */
[----:B------:R-:W-:Y:S01]  /*1850*/  IMAD.MOV.U32 R6, RZ, RZ, R16 ;  /* 0x000000ffff067224 */ /* 0x000fe200078e0010 */
[----:B------:R-:W-:-:S03]  /*1860*/  ULDC UR4, c[0x0][0x220] ;  /* 0x0000880000047ab9 */ /* 0x000fc60000000800 */
[----:B------:R-:W-:-:S06]  /*1870*/  IMAD.WIDE.U32 R6, R9, 0x4, R6 ;  /* 0x0000000409067825 */ /* 0x000fcc00078e0006 */
[----:B------:R-:W2:Y:S01]  /*1880*/  LDG.E R6, desc[UR58][R6.64] ;  /* 0x0000003a06067981 */ /* 0x000ea2000c1e1900 */
[----:B------:R-:W-:Y:S01]  /*1890*/  VIADD R9, R9, UR4 ;  /* 0x0000000409097c36 */ /* 0x000fe20008000000 */
[----:B------:R-:W-:Y:S02]  /*18a0*/  LOP3.LUT R11, R11, 0xff, RZ, 0xc0, !PT ;  /* 0x000000ff0b0b7812 */ /* 0x000fe400078ec0ff */
[----:B------:R-:W-:Y:S02]  /*18b0*/  LOP3.LUT R15, R10, 0xff, RZ, 0xc0, !PT ;  /* 0x000000ff0a0f7812 */ /* 0x000fe400078ec0ff */
[----:B------:R-:W-:Y:S02]  /*18c0*/  LEA R14, R9, 0x3, 0x2 ;  /* 0x00000003090e7811 */ /* 0x000fe400078e10ff */
[----:B------:R-:W-:Y:S02]  /*18d0*/  LOP3.LUT R8, R8, 0xff, RZ, 0xc0, !PT ;  /* 0x000000ff08087812 */ /* 0x000fe400078ec0ff */
[----:B------:R-:W-:-:S02]  /*18e0*/  ISETP.GE.U32.AND P2, PT, R14, R3, PT ;  /* 0x000000030e00720c */ /* 0x000fc40003f46070 */
[C---:B--2---:R-:W-:Y:S02]  /*18f0*/  PRMT R4, R6.reuse, 0x7770, RZ ;  /* 0x0000777006047816 */ /* 0x044fe400000000ff */
[C---:B------:R-:W-:Y:S02]  /*1900*/  PRMT R12, R6.reuse, 0x7771, RZ ;  /* 0x00007771060c7816 */ /* 0x040fe400000000ff */
[C---:B------:R-:W-:Y:S02]  /*1910*/  PRMT R13, R6.reuse, 0x7772, RZ ;  /* 0x00007772060d7816 */ /* 0x040fe400000000ff */
[----:B------:R-:W-:Y:S02]  /*1920*/  PRMT R14, R6, 0x7773, RZ ;  /* 0x00007773060e7816 */ /* 0x000fe400000000ff */
[----:B------:R-:W-:Y:S02]  /*1930*/  ISETP.NE.AND P3, PT, R4, RZ, PT ;  /* 0x000000ff0400720c */ /* 0x000fe40003f65270 */
[----:B------:R-:W-:-:S02]  /*1940*/  ISETP.NE.AND P4, PT, R12, RZ, PT ;  /* 0x000000ff0c00720c */ /* 0x000fc40003f85270 */
[----:B------:R-:W-:Y:S02]  /*1950*/  ISETP.NE.AND P5, PT, R13, RZ, PT ;  /* 0x000000ff0d00720c */ /* 0x000fe40003fa5270 */
[----:B------:R-:W-:Y:S02]  /*1960*/  ISETP.NE.AND P6, PT, R14, RZ, PT ;  /* 0x000000ff0e00720c */ /* 0x000fe40003fc5270 */
        /* <DEDUP_REMOVED lines=14> */
.L_x_210:
[----:B------:R-:W-:Y:S05]  /*1a50*/  BSYNC B0 ;  /* 0x0000000000007941 */ /* 0x000fea0003800000 */
.L_x_209:
        /* <DEDUP_REMOVED lines=8> */
.L_x_213:
[----:B------:R-:W-:Y:S05]  /*1ae0*/  BSYNC B0 ;  /* 0x0000000000007941 */ /* 0x000fea0003800000 */
.L_x_212:
        /* <DEDUP_REMOVED lines=16> */
.L_x_215:
[----:B------:R-:W-:Y:S05]  /*1bf0*/  BSYNC B0 ;  /* 0x0000000000007941 */ /* 0x000fea0003800000 */
.L_x_214:
[----:B------:R-:W-:Y:S02]  /*1c00*/  LOP3.LUT R11, R11, 0xff, RZ, 0xc0, !PT ;  /* 0x000000ff0b0b7812 */ /* 0x000fe400078ec0ff */
[----:B------:R-:W-:Y:S02]  /*1c10*/  LOP3.LUT R0, R0, 0xff, RZ, 0xc0, !PT ;  /* 0x000000ff00007812 */ /* 0x000fe400078ec0ff */
[----:B------:R-:W-:Y:S02]  /*1c20*/  LOP3.LUT R3, R10, 0xff, RZ, 0xc0, !PT ;  /* 0x000000ff0a037812 */ /* 0x000fe400078ec0ff */
[----:B------:R-:W-:Y:S02]  /*1c30*/  ISETP.NE.AND P0, PT, R0, R11, PT ;  /* 0x0000000b0000720c */ /* 0x000fe40003f05270 */
[----:B------:R-:W-:Y:S02]  /*1c40*/  PRMT R24, RZ, 0x7610, R24 ;  /* 0x00007610ff187816 */ /* 0x000fe40000000018 */
[----:B------:R-:W-:-:S02]  /*1c50*/  SEL R0, RZ, 0x1, !P0 ;  /* 0x00000001ff007807 */ /* 0x000fc40004000000 */
[----:B------:R-:W-:Y:S02]  /*1c60*/  PRMT R19, RZ, 0x7610, R19 ;  /* 0x00007610ff137816 */ /* 0x000fe40000000013 */
[----:B------:R-:W-:Y:S02]  /*1c70*/  ISETP.NE.AND P0, PT, R3, R0, PT ;  /* 0x000000000300720c */ /* 0x000fe40003f05270 */
[----:B------:R-:W-:Y:S02]  /*1c80*/  LOP3.LUT R3, R8, 0xff, RZ, 0xc0, !PT ;  /* 0x000000ff08037812 */ /* 0x000fe400078ec0ff */
[----:B------:R-:W-:Y:S02]  /*1c90*/  SEL R0, RZ, 0x1, !P0 ;  /* 0x00000001ff007807 */ /* 0x000fe40004000000 */
[----:B------:R-:W-:Y:S02]  /*1ca0*/  PRMT R16, RZ, 0x7610, R16 ;  /* 0x00007610ff107816 */ /* 0x000fe40000000010 */
[----:B------:R-:W-:-:S04]  /*1cb0*/  ISETP.NE.AND P0, PT, R3, R0, PT ;  /* 0x000000000300720c */ /* 0x000fc80003f05270 */
[----:B------:R-:W-:Y:S01]  /*1cc0*/  SEL R25, RZ, 0x1, !P0 ;  /* 0x00000001ff197807 */ /* 0x000fe20004000000 */
[----:B------:R-:W-:Y:S08]  /*1cd0*/  BRA `(.L_x_200) ;  /* 0x000000c800847947 */ /* 0x000ff00003800000 */
.L_x_201:
        /* <DEDUP_REMOVED lines=9> */
[--C-:B------:R-:W-:Y:S02]  /*1d70*/  IMAD.MOV.U32 R41, RZ, RZ, R27.reuse ;  /* 0x000000ffff297224 */ /* 0x100fe400078e001b */
        /* <DEDUP_REMOVED lines=37> */
[----:B------:R-:W-:-:S07]  /*1fd0*/  PRMT R21, R3, 0x7610, R21 ;  /* 0x0000761003157816 */ /* 0x000fce0000000015 */
.L_x_225:
        /* <DEDUP_REMOVED lines=54> */
[----:B0-----:R-:W-:Y:S02]  /*2340*/  ISETP.NE.AND P1, PT, R42, 0x2, PT ;  /* 0x000000022a00780c */ /* 0x001fe40003f25270 */
        /* <DEDUP_REMOVED lines=228> */
[----:B------:R-:W-:Y:S02]  /*3190*/  @P1 IMAD.MOV.U32 R26, RZ, RZ, RZ ;  /* 0x000000ffff1a1224 */ /* 0x000fe400078e00ff */
[----:B------:R-:W-:-:S05]  /*31a0*/  IMAD.MOV R28, RZ, RZ, -R27 ;  /* 0x000000ffff1c7224 */ /* 0x000fca00078e0a1b */
[----:B------:R-:W1:Y:S08]  /*31b0*/  @P1 LDC R30, c[0x0][0x380] ;  /* 0x0000e000ff1e1b82 */ /* 0x000e700000000800 */
[----:B------:R-:W2:Y:S01]  /*31c0*/  @P1 LDC R31, c[0x0][0x3e4] ;  /* 0x0000f900ff1f1b82 */ /* 0x000ea20000000800 */
[----:B0-----:R-:W-:-:S05]  /*31d0*/  @P1 IMAD.HI.U32 R25, R27, R25, R26 ;  /* 0x000000191b191227 */ /* 0x001fca00078e001a */
[----:B-1----:R-:W-:Y:S01]  /*31e0*/  @P1 SHF.R.U32.HI R26, RZ, R30, R25 ;  /* 0x0000001eff1a1219 */ /* 0x002fe20000011619 */
[----:B------:R-:W-:-:S03]  /*31f0*/  IMAD R25, R28, UR27, R29 ;  /* 0x0000001b1c197c24 */ /* 0x000fc6000f8e021d */
[----:B------:R-:W-:Y:S01]  /*3200*/  @P1 IADD3 R29, -R26, RZ, RZ ;  /* 0x000000ff1a1d1210 */ /* 0x000fe20007ffe1ff */
[----:B------:R-:W-:-:S04]  /*3210*/  IMAD R0, R25, UR28, R0 ;  /* 0x0000001c19007c24 */ /* 0x000fc8000f8e0200 */
[----:B------:R-:W-:-:S04]  /*3220*/  @P1 IMAD R27, R29, R24, R27 ;  /* 0x000000181d1b1224 */ /* 0x000fc800078e021b */
[----:B--2---:R-:W-:-:S07]  /*3230*/  @P1 IMAD R0, R27, R31, R0 ;  /* 0x0000001f1b001224 */ /* 0x004fce00078e0200 */
.L_x_221:
[----:B------:R-:W-:Y:S01]  /*3240*/  LOP3.LUT R25, R0, 0xfffffffc, RZ, 0xc0, !PT ;  /* 0xfffffffc00197812 */ /* 0x000fe200078ec0ff */
[----:B------:R-:W-:-:S03]  /*3250*/  ULDC UR36, c[0x0][0x220] ;  /* 0x0000880000247ab9 */ /* 0x000fc60000000800 */
[----:B------:R-:W-:-:S05]  /*3260*/  IADD3 R24, P1, R25, R16, RZ ;  /* 0x0000001019187210 */ /* 0x000fca0007f3e0ff */
[----:B------:R-:W-:-:S05]  /*3270*/  IMAD.X R25, RZ, RZ, R19, P1 ;  /* 0x000000ffff197224 */ /* 0x000fca00008e0613 */
[----:B------:R-:W2:Y:S02]  /*3280*/  LDG.E R24, desc[UR58][R24.64] ;  /* 0x0000003a18187981 */ /* 0x000ea4000c1e1900 */
[C---:B--2---:R-:W-:Y:S02]  /*3290*/  PRMT R0, R24.reuse, 0x7770, RZ ;  /* 0x0000777018007816 */ /* 0x044fe400000000ff */
[C---:B------:R-:W-:Y:S02]  /*32a0*/  PRMT R26, R24.reuse, 0x7771, RZ ;  /* 0x00007771181a7816 */ /* 0x040fe400000000ff */
[C---:B------:R-:W-:Y:S02]  /*32b0*/  PRMT R27, R24.reuse, 0x7772, RZ ;  /* 0x00007772181b7816 */ /* 0x040fe400000000ff */
[----:B------:R-:W-:Y:S02]  /*32c0*/  PRMT R28, R24, 0x7773, RZ ;  /* 0x00007773181c7816 */ /* 0x000fe400000000ff */
[----:B------:R-:W-:Y:S01]  /*32d0*/  ISETP.NE.AND P1, PT, R0, RZ, PT ;  /* 0x000000ff0000720c */ /* 0x000fe20003f25270 */
[----:B------:R-:W-:Y:S01]  /*32e0*/  IMAD.U32 R0, RZ, RZ, UR36 ;  /* 0x00000024ff007e24 */ /* 0x000fe2000f8e00ff */
[----:B------:R-:W-:-:S02]  /*32f0*/  ISETP.NE.AND P2, PT, R26, RZ, PT ;  /* 0x000000ff1a00720c */ /* 0x000fc40003f45270 */
[----:B------:R-:W-:Y:S01]  /*3300*/  ISETP.NE.AND P3, PT, R27, RZ, PT ;  /* 0x000000ff1b00720c */ /* 0x000fe20003f65270 */
[----:B------:R-:W-:Y:S01]  /*3310*/  IMAD.IADD R41, R41, 0x1, R0 ;  /* 0x0000000129297824 */ /* 0x000fe200078e0200 */
[----:B------:R-:W-:Y:S02]  /*3320*/  ISETP.NE.AND P4, PT, R28, RZ, PT ;  /* 0x000000ff1c00720c */ /* 0x000fe40003f85270 */
[----:B------:R-:W-:Y:S02]  /*3330*/  SEL R24, RZ, 0x1, !P1 ;  /* 0x00000001ff187807 */ /* 0x000fe40004800000 */
[----:B------:R-:W-:Y:S02]  /*3340*/  SEL R25, RZ, 0x1, !P2 ;  /* 0x00000001ff197807 */ /* 0x000fe40005000000 */
[----:B------:R-:W-:Y:S02]  /*3350*/  SEL R30, RZ, 0x1, !P3 ;  /* 0x00000001ff1e7807 */ /* 0x000fe40005800000 */
[----:B------:R-:W-:Y:S01]  /*3360*/  SEL R31, RZ, 0x1, !P4 ;  /* 0x00000001ff1f7807 */ /* 0x000fe20006000000 */
[----:B------:R-:W-:Y:S06]  /*3370*/  @!P0 BRA `(.L_x_222) ;  /* 0x0000000c00c88947 */ /* 0x000fec0003800000 */
        /* <DEDUP_REMOVED lines=242> */
.L_x_222:
[----:B------:R-:W-:-:S04]  /*42a0*/  LOP3.LUT R27, R32, 0xfffffffc, RZ, 0xc0, !PT ;  /* 0xfffffffc201b7812 */ /* 0x000fc800078ec0ff */
[----:B------:R-:W-:-:S05]  /*42b0*/  IADD3 R26, P1, R27, R16, RZ ;  /* 0x000000101b1a7210 */ /* 0x000fca0007f3e0ff */
[----:B------:R-:W-:-:S05]  /*42c0*/  IMAD.X R27, RZ, RZ, R19, P1 ;  /* 0x000000ffff1b7224 */ /* 0x000fca00008e0613 */
[----:B------:R-:W2:Y:S01]  /*42d0*/  LDG.E R26, desc[UR58][R26.64] ;  /* 0x0000003a1a1a7981 */ /* 0x000ea2000c1e1900 */
[----:B------:R-:W-:Y:S02]  /*42e0*/  IMAD.IADD R41, R41, 0x1, R0 ;  /* 0x0000000129297824 */ /* 0x000fe400078e0200 */
[----:B------:R-:W-:Y:S02]  /*42f0*/  IMAD.MOV.U32 R40, RZ, RZ, RZ ;  /* 0x000000ffff287224 */ /* 0x000fe400078e00ff */
[----:B------:R-:W-:Y:S01]  /*4300*/  IMAD.MOV.U32 R36, RZ, RZ, RZ ;  /* 0x000000ffff247224 */ /* 0x000fe200078e00ff */
[C---:B--2---:R-:W-:Y:S02]  /*4310*/  PRMT R28, R26.reuse, 0x7770, RZ ;  /* 0x000077701a1c7816 */ /* 0x044fe400000000ff */
[C---:B------:R-:W-:Y:S02]  /*4320*/  PRMT R29, R26.reuse, 0x7771, RZ ;  /* 0x000077711a1d7816 */ /* 0x040fe400000000ff */
[----:B------:R-:W-:-:S02]  /*4330*/  PRMT R32, R26, 0x7772, RZ ;  /* 0x000077721a207816 */ /* 0x000fc400000000ff */
[----:B------:R-:W-:Y:S02]  /*4340*/  PRMT R33, R26, 0x7773, RZ ;  /* 0x000077731a217816 */ /* 0x000fe400000000ff */
[----:B------:R-:W-:Y:S02]  /*4350*/  ISETP.NE.AND P1, PT, R28, RZ, PT ;  /* 0x000000ff1c00720c */ /* 0x000fe40003f25270 */
[----:B------:R-:W-:Y:S02]  /*4360*/  ISETP.NE.AND P2, PT, R29, RZ, PT ;  /* 0x000000ff1d00720c */ /* 0x000fe40003f45270 */
[----:B------:R-:W-:Y:S02]  /*4370*/  ISETP.NE.AND P3, PT, R32, RZ, PT ;  /* 0x000000ff2000720c */ /* 0x000fe40003f65270 */
[----:B------:R-:W-:Y:S02]  /*4380*/  ISETP.NE.AND P4, PT, R33, RZ, PT ;  /* 0x000000ff2100720c */ /* 0x000fe40003f85270 */
[----:B------:R-:W-:-:S02]  /*4390*/  SEL R32, RZ, 0x1, !P1 ;  /* 0x00000001ff207807 */ /* 0x000fc40004800000 */
[----:B------:R-:W-:Y:S02]  /*43a0*/  SEL R33, RZ, 0x1, !P2 ;  /* 0x00000001ff217807 */ /* 0x000fe40005000000 */
[----:B------:R-:W-:Y:S02]  /*43b0*/  SEL R34, RZ, 0x1, !P3 ;  /* 0x00000001ff227807 */ /* 0x000fe40005800000 */
[----:B------:R-:W-:Y:S01]  /*43c0*/  SEL R35, RZ, 0x1, !P4 ;  /* 0x00000001ff237807 */ /* 0x000fe20006000000 */
        /* <DEDUP_REMOVED lines=244> */
.L_x_223:
[----:B------:R-:W-:-:S04]  /*5310*/  LOP3.LUT R27, R36, 0xfffffffc, RZ, 0xc0, !PT ;  /* 0xfffffffc241b7812 */ /* 0x000fc800078ec0ff */
[----:B------:R-:W-:-:S05]  /*5320*/  IADD3 R26, P1, R27, R16, RZ ;  /* 0x000000101b1a7210 */ /* 0x000fca0007f3e0ff */
[----:B------:R-:W-:-:S05]  /*5330*/  IMAD.X R27, RZ, RZ, R19, P1 ;  /* 0x000000ffff1b7224 */ /* 0x000fca00008e0613 */
[----:B------:R-:W2:Y:S01]  /*5340*/  LDG.E R26, desc[UR58][R26.64] ;  /* 0x0000003a1a1a7981 */ /* 0x000ea2000c1e1900 */
[----:B------:R-:W-:Y:S01]  /*5350*/  IMAD.IADD R41, R41, 0x1, R0 ;  /* 0x0000000129297824 */ /* 0x000fe200078e0200 */
[C---:B--2---:R-:W-:Y:S02]  /*5360*/  PRMT R28, R26.reuse, 0x7770, RZ ;  /* 0x000077701a1c7816 */ /* 0x044fe400000000ff */
[C---:B------:R-:W-:Y:S02]  /*5370*/  PRMT R29, R26.reuse, 0x7771, RZ ;  /* 0x000077711a1d7816 */ /* 0x040fe400000000ff */
[C---:B------:R-:W-:Y:S02]  /*5380*/  PRMT R36, R26.reuse, 0x7772, RZ ;  /* 0x000077721a247816 */ /* 0x040fe400000000ff */
[----:B------:R-:W-:Y:S02]  /*5390*/  PRMT R37, R26, 0x7773, RZ ;  /* 0x000077731a257816 */ /* 0x000fe400000000ff */
[----:B------:R-:W-:-:S02]  /*53a0*/  ISETP.NE.AND P1, PT, R28, RZ, PT ;  /* 0x000000ff1c00720c */ /* 0x000fc40003f25270 */
[----:B------:R-:W-:Y:S02]  /*53b0*/  ISETP.NE.AND P2, PT, R29, RZ, PT ;  /* 0x000000ff1d00720c */ /* 0x000fe40003f45270 */
[----:B------:R-:W-:Y:S02]  /*53c0*/  ISETP.NE.AND P3, PT, R36, RZ, PT ;  /* 0x000000ff2400720c */ /* 0x000fe40003f65270 */
[----:B------:R-:W-:Y:S02]  /*53d0*/  ISETP.NE.AND P4, PT, R37, RZ, PT ;  /* 0x000000ff2500720c */ /* 0x000fe40003f85270 */
[----:B------:R-:W-:Y:S02]  /*53e0*/  SEL R39, RZ, 0x1, !P1 ;  /* 0x00000001ff277807 */ /* 0x000fe40004800000 */
[----:B------:R-:W-:Y:S02]  /*53f0*/  SEL R38, RZ, 0x1, !P2 ;  /* 0x00000001ff267807 */ /* 0x000fe40005000000 */
[----:B------:R-:W-:-:S02]  /*5400*/  SEL R37, RZ, 0x1, !P3 ;  /* 0x00000001ff257807 */ /* 0x000fc40005800000 */
        /* <DEDUP_REMOVED lines=244> */
.L_x_224:
[----:B------:R-:W-:Y:S02]  /*6350*/  LOP3.LUT R27, R40, 0xfffffffc, RZ, 0xc0, !PT ;  /* 0xfffffffc281b7812 */ /* 0x000fe400078ec0ff */
[----:B------:R-:W-:Y:S02]  /*6360*/  LOP3.LUT R21, R21, 0xff, RZ, 0xc0, !PT ;  /* 0x000000ff15157812 */ /* 0x000fe400078ec0ff */
[----:B------:R-:W-:Y:S02]  /*6370*/  PRMT R28, R24, 0x9910, RZ ;  /* 0x00009910181c7816 */ /* 0x000fe400000000ff */
[----:B------:R-:W-:Y:S02]  /*6380*/  LOP3.LUT R20, R20, 0xff, RZ, 0xc0, !PT ;  /* 0x000000ff14147812 */ /* 0x000fe400078ec0ff */
[----:B------:R-:W-:Y:S02]  /*6390*/  PRMT R29, R25, 0x9910, RZ ;  /* 0x00009910191d7816 */ /* 0x000fe400000000ff */
[----:B------:R-:W-:-:S02]  /*63a0*/  LOP3.LUT R14, R14, 0xff, RZ, 0xc0, !PT ;  /* 0x000000ff0e0e7812 */ /* 0x000fc400078ec0ff */
[----:B------:R-:W-:Y:S02]  /*63b0*/  PRMT R43, R30, 0x9910, RZ ;  /* 0x000099101e2b7816 */ /* 0x000fe400000000ff */
[----:B------:R-:W-:Y:S02]  /*63c0*/  LOP3.LUT R18, R18, 0xff, RZ, 0xc0, !PT ;  /* 0x000000ff12127812 */ /* 0x000fe400078ec0ff */
[----:B------:R-:W-:Y:S02]  /*63d0*/  LOP3.LUT R13, R13, 0xff, RZ, 0xc0, !PT ;  /* 0x000000ff0d0d7812 */ /* 0x000fe400078ec0ff */
[----:B------:R-:W-:Y:S02]  /*63e0*/  LOP3.LUT R15, R15, 0xff, RZ, 0xc0, !PT ;  /* 0x000000ff0f0f7812 */ /* 0x000fe400078ec0ff */
[----:B------:R-:W-:Y:S02]  /*63f0*/  LOP3.LUT R12, R12, 0xff, RZ, 0xc0, !PT ;  /* 0x000000ff0c0c7812 */ /* 0x000fe400078ec0ff */
[----:B------:R-:W-:-:S02]  /*6400*/  LOP3.LUT R11, R11, 0xff, RZ, 0xc0, !PT ;  /* 0x000000ff0b0b7812 */ /* 0x000fc400078ec0ff */
[----:B------:R-:W-:Y:S02]  /*6410*/  LOP3.LUT R10, R10, 0xff, RZ, 0xc0, !PT ;  /* 0x000000ff0a0a7812 */ /* 0x000fe400078ec0ff */
[----:B------:R-:W-:Y:S02]  /*6420*/  LOP3.LUT R9, R9, 0xff, RZ, 0xc0, !PT ;  /* 0x000000ff09097812 */ /* 0x000fe400078ec0ff */
[----:B------:R-:W-:Y:S01]  /*6430*/  LOP3.LUT R8, R8, 0xff, RZ, 0xc0, !PT ;  /* 0x000000ff08087812 */ /* 0x000fe200078ec0ff */
[----:B------:R-:W-:Y:S01]  /*6440*/  IMAD.IADD R41, R41, 0x1, R0 ;  /* 0x0000000129297824 */ /* 0x000fe200078e0200 */
[----:B------:R-:W-:Y:S01]  /*6450*/  IADD3 R26, P1, R27, R16, RZ ;  /* 0x000000101b1a7210 */ /* 0x000fe20007f3e0ff */
[----:B------:R-:W-:-:S04]  /*6460*/  ULDC UR4, c[0x0][0x218] ;  /* 0x0000860000047ab9 */ /* 0x000fc80000000800 */
[----:B------:R-:W-:-:S05]  /*6470*/  IMAD.X R27, RZ, RZ, R19, P1 ;  /* 0x000000ffff1b7224 */ /* 0x000fca00008e0613 */
[----:B------:R-:W2:Y:S01]  /*6480*/  LDG.E R26, desc[UR58][R26.64] ;  /* 0x0000003a1a1a7981 */ /* 0x000ea2000c1e1900 */
[----:B------:R-:W-:Y:S01]  /*6490*/  ISETP.NE.AND P6, PT, R21, R28, PT ;  /* 0x0000001c1500720c */ /* 0x000fe20003fc5270 */
[----:B------:R-:W-:Y:S01]  /*64a0*/  IMAD.U32 R40, RZ, RZ, UR4 ;  /* 0x00000004ff287e24 */ /* 0x000fe2000f8e00ff */
[----:B------:R-:W-:Y:S02]  /*64b0*/  PRMT R21, R32, 0x9910, RZ ;  /* 0x0000991020157816 */ /* 0x000fe400000000ff */
[----:B------:R-:W-:Y:S02]  /*64c0*/  ISETP.NE.AND P5, PT, R20, R29, PT ;  /* 0x0000001d1400720c */ /* 0x000fe40003fa5270 */
[----:B------:R-:W-:Y:S02]  /*64d0*/  ISETP.NE.AND P3, PT, R14, R21, PT ;  /* 0x000000150e00720c */ /* 0x000fe40003f65270 */
[----:B------:R-:W-:Y:S02]  /*64e0*/  PRMT R20, R33, 0x9910, RZ ;  /* 0x0000991021147816 */ /* 0x000fe400000000ff */
[----:B------:R-:W-:-:S02]  /*64f0*/  PRMT R14, R34, 0x9910, RZ ;  /* 0x00009910220e7816 */ /* 0x000fc400000000ff */
[----:B------:R-:W-:Y:S02]  /*6500*/  ISETP.NE.AND P4, PT, R18, R43, PT ;  /* 0x0000002b1200720c */ /* 0x000fe40003f85270 */
[----:B------:R-:W-:Y:S02]  /*6510*/  PRMT R18, R31, 0x9910, RZ ;  /* 0x000099101f127816 */ /* 0x000fe400000000ff */
[----:B------:R-:W-:Y:S01]  /*6520*/  ISETP.NE.AND P1, PT, R13, R20, PT ;  /* 0x000000140d00720c */ /* 0x000fe20003f25270 */
[----:B------:R-:W-:Y:S01]  /*6530*/  IMAD.MOV.U32 R13, RZ, RZ, R14 ;  /* 0x000000ffff0d7224 */ /* 0x000fe200078e000e */
[----:B------:R-:W-:Y:S02]  /*6540*/  ISETP.NE.AND P2, PT, R15, R18, PT ;  /* 0x000000120f00720c */ /* 0x000fe40003f45270 */
[----:B------:R-:W-:Y:S02]  /*6550*/  PRMT R15, R35, 0x9910, RZ ;  /* 0x00009910230f7816 */ /* 0x000fe400000000ff */
[----:B------:R-:W-:-:S02]  /*6560*/  SEL R21, RZ, 0x1, !P6 ;  /* 0x00000001ff157807 */ /* 0x000fc40007000000 */
[----:B------:R-:W-:Y:S02]  /*6570*/  ISETP.NE.AND P6, PT, R12, R13, PT ;  /* 0x0000000d0c00720c */ /* 0x000fe40003fc5270 */
[----:B------:R-:W-:Y:S02]  /*6580*/  MOV R14, R15 ;  /* 0x0000000f000e7202 */ /* 0x000fe40000000f00 */
[----:B------:R-:W-:Y:S02]  /*6590*/  PRMT R12, R39, 0x9910, RZ ;  /* 0x00009910270c7816 */ /* 0x000fe400000000ff */
[----:B------:R-:W-:Y:S02]  /*65a0*/  SEL R20, RZ, 0x1, !P5 ;  /* 0x00000001ff147807 */ /* 0x000fe40006800000 */
[----:B------:R-:W-:Y:S01]  /*65b0*/  ISETP.NE.AND P5, PT, R11, R14, PT ;  /* 0x0000000e0b00720c */ /* 0x000fe20003fa5270 */
[----:B------:R-:W-:Y:S01]  /*65c0*/  IMAD.MOV.U32 R11, RZ, RZ, R12 ;  /* 0x000000ffff0b7224 */ /* 0x000fe200078e000c */
[----:B------:R-:W-:-:S02]  /*65d0*/  PRMT R13, R38, 0x9910, RZ ;  /* 0x00009910260d7816 */ /* 0x000fc400000000ff */
[----:B------:R-:W-:Y:S02]  /*65e0*/  SEL R18, RZ, 0x1, !P4 ;  /* 0x00000001ff127807 */ /* 0x000fe40006000000 */
[----:B------:R-:W-:Y:S01]  /*65f0*/  ISETP.NE.AND P4, PT, R10, R11, PT ;  /* 0x0000000b0a00720c */ /* 0x000fe20003f85270 */
[----:B------:R-:W-:Y:S01]  /*6600*/  IMAD.MOV.U32 R12, RZ, RZ, R13 ;  /* 0x000000ffff0c7224 */ /* 0x000fe200078e000d */
        /* <DEDUP_REMOVED lines=8> */
[----:B------:R-:W-:Y:S01]  /*6690*/  LOP3.LUT R7, R7, 0xff, RZ, 0xc0, !PT ;  /* 0x000000ff07077812 */ /* 0x000fe200078ec0ff */
[----:B------:R-:W-:Y:S01]  /*66a0*/  IMAD R9, R0, 0x3, R41 ;  /* 0x0000000300097824 */ /* 0x000fe200078e0229 */
[----:B------:R-:W-:Y:S02]  /*66b0*/  SEL R13, RZ, 0x1, !P1 ;  /* 0x00000001ff0d7807 */ /* 0x000fe40004800000 */
[----:B------:R-:W-:Y:S02]  /*66c0*/  ISETP.NE.AND P1, PT, R7, R8, PT ;  /* 0x000000080700720c */ /* 0x000fe40003f25270 */
[----:B------:R-:W-:-:S02]  /*66d0*/  SEL R11, RZ, 0x1, !P5 ;  /* 0x00000001ff0b7807 */ /* 0x000fc40006800000 */
[----:B------:R-:W-:Y:S02]  /*66e0*/  SEL R12, RZ, 0x1, !P6 ;  /* 0x00000001ff0c7807 */ /* 0x000fe40007000000 */
[----:B------:R-:W-:Y:S02]  /*66f0*/  ISETP.GE.U32.AND P6, PT, R9, R40, PT ;  /* 0x000000280900720c */ /* 0x000fe40003fc6070 */
[----:B------:R-:W-:Y:S02]  /*6700*/  SEL R10, RZ, 0x1, !P4 ;  /* 0x00000001ff0a7807 */ /* 0x000fe40006000000 */
[----:B------:R-:W-:Y:S02]  /*6710*/  SEL R9, RZ, 0x1, !P2 ;  /* 0x00000001ff097807 */ /* 0x000fe40005000000 */
[----:B------:R-:W-:Y:S02]  /*6720*/  LOP3.LUT R4, R4, 0xff, RZ, 0xc0, !PT ;  /* 0x000000ff04047812 */ /* 0x000fe400078ec0ff */
[----:B------:R-:W-:-:S02]  /*6730*/  LOP3.LUT R3, R3, 0xff, RZ, 0xc0, !PT ;  /* 0x000000ff03037812 */ /* 0x000fc400078ec0ff */
[C---:B--2---:R-:W-:Y:S02]  /*6740*/  PRMT R7, R26.reuse, 0x7770, RZ ;  /* 0x000077701a077816 */ /* 0x044fe400000000ff */
[----:B------:R-:W-:Y:S02]  /*6750*/  PRMT R8, R26, 0x7771, RZ ;  /* 0x000077711a087816 */ /* 0x000fe400000000ff */
[----:B------:R-:W-:Y:S02]  /*6760*/  ISETP.NE.AND P5, PT, R7, RZ, PT ;  /* 0x000000ff0700720c */ /* 0x000fe40003fa5270 */
[----:B------:R-:W-:Y:S02]  /*6770*/  LOP3.LUT R7, R6, 0xff, RZ, 0xc0, !PT ;  /* 0x000000ff06077812 */ /* 0x000fe400078ec0ff */
[C---:B------:R-:W-:Y:S02]  /*6780*/  PRMT R6, R26.reuse, 0x7772, RZ ;  /* 0x000077721a067816 */ /* 0x040fe400000000ff */
[----:B------:R-:W-:-:S02]  /*6790*/  PRMT R26, R26, 0x7773, RZ ;  /* 0x000077731a1a7816 */ /* 0x000fc400000000ff */
[----:B------:R-:W-:Y:S02]  /*67a0*/  SEL R44, RZ, 0x1, !P5 ;  /* 0x00000001ff2c7807 */ /* 0x000fe40006800000 */
[----:B------:R-:W-:Y:S02]  /*67b0*/  ISETP.NE.AND P4, PT, R8, RZ, PT ;  /* 0x000000ff0800720c */ /* 0x000fe40003f85270 */
[----:B------:R-:W-:Y:S02]  /*67c0*/  ISETP.NE.AND P5, PT, R6, RZ, PT ;  /* 0x000000ff0600720c */ /* 0x000fe40003fa5270 */
[----:B------:R-:W-:Y:S02]  /*67d0*/  ISETP.NE.AND P2, PT, R26, RZ, PT ;  /* 0x000000ff1a00720c */ /* 0x000fe40003f45270 */
[----:B------:R-:W-:Y:S02]  /*67e0*/  SEL R45, RZ, 0x1, !P4 ;  /* 0x00000001ff2d7807 */ /* 0x000fe40006000000 */
[----:B------:R-:W-:-:S02]  /*67f0*/  LOP3.LUT R6, R5, 0xff, RZ, 0xc0, !PT ;  /* 0x000000ff05067812 */ /* 0x000fc400078ec0ff */
[----:B------:R-:W-:Y:S02]  /*6800*/  SEL R43, RZ, 0x1, !P5 ;  /* 0x00000001ff2b7807 */ /* 0x000fe40006800000 */
[----:B------:R-:W-:Y:S02]  /*6810*/  SEL R26, RZ, 0x1, !P2 ;  /* 0x00000001ff1a7807 */ /* 0x000fe40005000000 */
[----:B------:R-:W-:Y:S02]  /*6820*/  SEL R8, RZ, 0x1, !P3 ;  /* 0x00000001ff087807 */ /* 0x000fe40005800000 */
[----:B------:R-:W-:Y:S02]  /*6830*/  ISETP.NE.AND P4, PT, R7, R44, PT ;  /* 0x0000002c0700720c */ /* 0x000fe40003f85270 */
[----:B------:R-:W-:Y:S02]  /*6840*/  ISETP.NE.AND P2, PT, R6, R45, PT ;  /* 0x0000002d0600720c */ /* 0x000fe40003f45270 */
[----:B------:R-:W-:-:S02]  /*6850*/  ISETP.NE.AND P3, PT, R4, R43, PT ;  /* 0x0000002b0400720c */ /* 0x000fc40003f65270 */
[----:B------:R-:W-:Y:S02]  /*6860*/  ISETP.NE.AND P5, PT, R3, R26, PT ;  /* 0x0000001a0300720c */ /* 0x000fe40003fa5270 */
[----:B------:R-:W-:Y:S02]  /*6870*/  SEL R7, RZ, 0x1, !P1 ;  /* 0x00000001ff077807 */ /* 0x000fe40004800000 */
[----:B------:R-:W-:Y:S02]  /*6880*/  SEL R6, RZ, 0x1, !P4 ;  /* 0x00000001ff067807 */ /* 0x000fe40006000000 */
[----:B------:R-:W-:Y:S02]  /*6890*/  SEL R5, RZ, 0x1, !P2 ;  /* 0x00000001ff057807 */ /* 0x000fe40005000000 */
[----:B------:R-:W-:Y:S02]  /*68a0*/  SEL R4, RZ, 0x1, !P3 ;  /* 0x00000001ff047807 */ /* 0x000fe40005800000 */
[----:B------:R-:W-:Y:S01]  /*68b0*/  SEL R3, RZ, 0x1, !P5 ;  /* 0x00000001ff037807 */ /* 0x000fe20006800000 */
[----:B------:R-:W-:Y:S06]  /*68c0*/  @!P6 BRA `(.L_x_225) ;  /* 0xffffffb400c4e947 */ /* 0x000fec000383ffff */
[----:B------:R-:W-:Y:S05]  /*68d0*/  BSYNC B1 ;  /* 0x0000000000017941 */ /* 0x000fea0003800000 */
.L_x_220:
[----:B0-----:R-:W-:-:S07]  /*68e0*/  PRMT R42, R26, 0x7610, R42 ;  /* 0x000076101a2a7816 */ /* 0x001fce000000002a */
.L_x_219:
[----:B------:R-:W-:Y:S05]  /*68f0*/  BSYNC B0 ;  /* 0x0000000000007941 */ /* 0x000fea0003800000 */
.L_x_218:
[----:B------:R-:W-:Y:S01]  /*6900*/  ISETP.GE.U32.AND P0, PT, R41, R40, PT ;  /* 0x000000282900720c */ /* 0x000fe20003f06070 */
[----:B------:R-:W-:-:S12]  /*6910*/  BSSY B0, `(.L_x_226) ;  /* 0x0000496000007945 */ /* 0x000fd80003800000 */
[----:B------:R-:W-:Y:S05]  /*6920*/  @P0 BRA `(.L_x_227) ;  /* 0x0000004800500947 */ /* 0x000fea0003800000 */
[----:B------:R-:W0:Y:S01]  /*6930*/  LDC R46, c[0x0][0x254] ;  /* 0x00009500ff2e7b82 */ /* 0x000e220000000800 */
[----:B------:R-:W-:Y:S01]  /*6940*/  IMAD.MOV.U32 R30, RZ, RZ, RZ ;  /* 0x000000ffff1e7224 */ /* 0x000fe200078e00ff */
[----:B0-----:R-:W-:-:S13]  /*6950*/  ISETP.NE.AND P1, PT, R46, RZ, PT ;  /* 0x000000ff2e00720c */ /* 0x001fda0003f25270 */
[----:B------:R-:W-:Y:S05]  /*6960*/  @!P1 BRA `(.L_x_228) ;  /* 0x0000001000449947 */ /* 0x000fea0003800000 */
[----:B------:R-:W-:Y:S01]  /*6970*/  MOV R25, R41 ;  /* 0x0000002900197202 */ /* 0x000fe20000000f00 */
        /* <DEDUP_REMOVED lines=272> */
.L_x_228:
[----:B------:R-:W-:-:S04]  /*7a80*/  LOP3.LUT R25, R30, 0xfffffffc, RZ, 0xc0, !PT ;  /* 0xfffffffc1e197812 */ /* 0x000fc800078ec0ff */
[----:B------:R-:W-:-:S05]  /*7a90*/  IADD3 R24, P2, R25, R16, RZ ;  /* 0x0000001019187210 */ /* 0x000fca0007f5e0ff */
[----:B------:R-:W-:-:S05]  /*7aa0*/  IMAD.X R25, RZ, RZ, R19, P2 ;  /* 0x000000ffff197224 */ /* 0x000fca00010e0613 */
[----:B------:R-:W2:Y:S01]  /*7ab0*/  LDG.E R24, desc[UR58][R24.64] ;  /* 0x0000003a18187981 */ /* 0x000ea2000c1e1900 */
[----:B------:R-:W-:-:S05]  /*7ac0*/  IMAD.IADD R27, R41, 0x1, R0 ;  /* 0x00000001291b7824 */ /* 0x000fca00078e0200 */
[----:B------:R-:W-:Y:S02]  /*7ad0*/  ISETP.GE.U32.AND P6, PT, R27, R40, PT ;  /* 0x000000281b00720c */ /* 0x000fe40003fc6070 */
[C---:B--2---:R-:W-:Y:S02]  /*7ae0*/  PRMT R26, R24.reuse, 0x7770, RZ ;  /* 0x00007770181a7816 */ /* 0x044fe400000000ff */
[----:B------:R-:W-:Y:S02]  /*7af0*/  PRMT R28, R24, 0x7771, RZ ;  /* 0x00007771181c7816 */ /* 0x000fe400000000ff */
[----:B------:R-:W-:Y:S02]  /*7b00*/  ISETP.NE.AND P2, PT, R26, RZ, PT ;  /* 0x000000ff1a00720c */ /* 0x000fe40003f45270 */
[C---:B------:R-:W-:Y:S02]  /*7b10*/  PRMT R29, R24.reuse, 0x7772, RZ ;  /* 0x00007772181d7816 */ /* 0x040fe400000000ff */
[----:B------:R-:W-:-:S02]  /*7b20*/  PRMT R26, R24, 0x7773, RZ ;  /* 0x00007773181a7816 */ /* 0x000fc400000000ff */
[----:B------:R-:W-:Y:S02]  /*7b30*/  ISETP.NE.AND P3, PT, R28, RZ, PT ;  /* 0x000000ff1c00720c */ /* 0x000fe40003f65270 */
[----:B------:R-:W-:Y:S02]  /*7b40*/  ISETP.NE.AND P4, PT, R29, RZ, PT ;  /* 0x000000ff1d00720c */ /* 0x000fe40003f85270 */
[----:B------:R-:W-:Y:S02]  /*7b50*/  ISETP.NE.AND P5, PT, R26, RZ, PT ;  /* 0x000000ff1a00720c */ /* 0x000fe40003fa5270 */
[----:B------:R-:W-:Y:S02]  /*7b60*/  SEL R24, RZ, 0x1, !P2 ;  /* 0x00000001ff187807 */ /* 0x000fe40005000000 */
[----:B------:R-:W-:Y:S02]  /*7b70*/  SEL R25, RZ, 0x1, !P3 ;  /* 0x00000001ff197807 */ /* 0x000fe40005800000 */
[----:B------:R-:W-:-:S02]  /*7b80*/  SEL R30, RZ, 0x1, !P4 ;  /* 0x00000001ff1e7807 */ /* 0x000fc40006000000 */
[----:B------:R-:W-:Y:S01]  /*7b90*/  SEL R31, RZ, 0x1, !P5 ;  /* 0x00000001ff1f7807 */ /* 0x000fe20006800000 */
[----:B------:R-:W-:Y:S06]  /*7ba0*/  @P6 BRA `(.L_x_227) ;  /* 0x0000003400b06947 */ /* 0x000fec0003800000 */
        /* <DEDUP_REMOVED lines=256> */
[----:B------:R-:W-:Y:S01]  /*8bb0*/  HFMA2.MMA R34, -RZ, RZ, 0, 0 ;  /* 0x00000000ff227435 */ /* 0x000fe200000001ff */
[----:B------:R-:W-:-:S09]  /*8bc0*/  ULDC.64 UR4, c[0x0][0x370] ;  /* 0x0000dc0000047ab9 */ /* 0x000fd20000000a00 */
[----:B------:R-:W-:Y:S01]  /*8bd0*/  IMAD.HI.U32 R32, R35, UR4, R34 ;  /* 0x0000000423207c27 */ /* 0x000fe2000f8e0022 */
[----:B------:R-:W-:Y:S01]  /*8be0*/  ULDC UR4, c[0x0][0x36c] ;  /* 0x0000db0000047ab9 */ /* 0x000fe20000000800 */
[----:B------:R-:W0:Y:S03]  /*8bf0*/  @P2 LDC.64 R28, c[0x0][0x378] ;  /* 0x0000de00ff1c2b82 */ /* 0x000e260000000a00 */
[----:B------:R-:W-:Y:S01]  /*8c00*/  SHF.R.U32.HI R33, RZ, UR5, R32 ;  /* 0x00000005ff217c19 */ /* 0x000fe20008011620 */
[----:B------:R-:W-:-:S04]  /*8c10*/  @P2 IMAD.MOV.U32 R32, RZ, RZ, RZ ;  /* 0x000000ffff202224 */ /* 0x000fc800078e00ff */
[----:B------:R-:W1:Y:S01]  /*8c20*/  @P2 LDC R48, c[0x0][0x380] ;  /* 0x0000e000ff302b82 */ /* 0x000e620000000800 */
[----:B------:R-:W-:-:S07]  /*8c30*/  IMAD.MOV R49, RZ, RZ, -R33 ;  /* 0x000000ffff317224 */ /* 0x000fce00078e0a21 */
        /* <DEDUP_REMOVED lines=9> */
.L_x_229:
        /* <DEDUP_REMOVED lines=293> */
.L_x_230:
        /* <DEDUP_REMOVED lines=293> */
.L_x_231:
[----:B------:R-:W-:-:S04]  /*b170*/  LOP3.LUT R27, R42, 0xfffffffc, RZ, 0xc0, !PT ;  /* 0xfffffffc2a1b7812 */ /* 0x000fc800078ec0ff */
[----:B------:R-:W-:-:S05]  /*b180*/  IADD3 R26, P1, R27, R16, RZ ;  /* 0x000000101b1a7210 */ /* 0x000fca0007f3e0ff */
[----:B------:R-:W-:-:S05]  /*b190*/  IMAD.X R27, RZ, RZ, R19, P1 ;  /* 0x000000ffff1b7224 */ /* 0x000fca00008e0613 */
[----:B------:R-:W2:Y:S02]  /*b1a0*/  LDG.E R26, desc[UR58][R26.64] ;  /* 0x0000003a1a1a7981 */ /* 0x000ea4000c1e1900 */
        /* <DEDUP_REMOVED lines=11> */
[----:B------:R-:W-:-:S07]  /*b260*/  SEL R42, RZ, 0x1, !P4 ;  /* 0x00000001ff2a7807 */ /* 0x000fce0006000000 */
.L_x_227:
[----:B------:R-:W-:Y:S05]  /*b270*/  BSYNC B0 ;  /* 0x0000000000007941 */ /* 0x000fea0003800000 */
.L_x_226:
        /* <DEDUP_REMOVED lines=8> */
[----:B------:R-:W-:-:S02]  /*b300*/  LOP3.LUT R30, R30, 0xff, RZ, 0xc0, !PT ;  /* 0x000000ff1e1e7812 */ /* 0x000fc400078ec0ff */
[----:B------:R-:W-:Y:S02]  /*b310*/  LOP3.LUT R19, R18, 0xff, RZ, 0xc0, !PT ;  /* 0x000000ff12137812 */ /* 0x000fe400078ec0ff */
[----:B------:R-:W-:Y:S02]  /*b320*/  LOP3.LUT R31, R31, 0xff, RZ, 0xc0, !PT ;  /* 0x000000ff1f1f7812 */ /* 0x000fe400078ec0ff */
[----:B------:R-:W-:Y:S02]  /*b330*/  LOP3.LUT R16, R15, 0xff, RZ, 0xc0, !PT ;  /* 0x000000ff0f107812 */ /* 0x000fe400078ec0ff */
[----:B------:R-:W-:Y:S02]  /*b340*/  ISETP.NE.AND P0, PT, R21, R24, PT ;  /* 0x000000181500720c */ /* 0x000fe40003f05270 */
[----:B------:R-:W-:Y:S02]  /*b350*/  ISETP.NE.AND P1, PT, R20, R25, PT ;  /* 0x000000191400720c */ /* 0x000fe40003f25270 */
[----:B------:R-:W-:-:S02]  /*b360*/  ISETP.NE.AND P2, PT, R19, R30, PT ;  /* 0x0000001e1300720c */ /* 0x000fc40003f45270 */
[----:B------:R-:W-:Y:S02]  /*b370*/  ISETP.NE.AND P3, PT, R16, R31, PT ;  /* 0x0000001f1000720c */ /* 0x000fe40003f65270 */
[----:B------:R-:W-:Y:S02]  /*b380*/  SEL R21, RZ, 0x1, !P0 ;  /* 0x00000001ff157807 */ /* 0x000fe40004000000 */
[----:B------:R-:W-:Y:S02]  /*b390*/  SEL R20, RZ, 0x1, !P1 ;  /* 0x00000001ff147807 */ /* 0x000fe40004800000 */
[----:B------:R-:W-:Y:S02]  /*b3a0*/  SEL R18, RZ, 0x1, !P2 ;  /* 0x00000001ff127807 */ /* 0x000fe40005000000 */
[----:B------:R-:W-:Y:S01]  /*b3b0*/  SEL R15, RZ, 0x1, !P3 ;  /* 0x00000001ff0f7807 */ /* 0x000fe20005800000 */
[----:B------:R-:W-:Y:S06]  /*b3c0*/  @P4 BRA `(.L_x_233) ;  /* 0x0000000000d84947 */ /* 0x000fec0003800000 */
[----:B------:R-:W-:Y:S02]  /*b3d0*/  LOP3.LUT R32, R32, 0xff, RZ, 0xc0, !PT ;  /* 0x000000ff20207812 */ /* 0x000fe400078ec0ff */
[----:B------:R-:W-:Y:S02]  /*b3e0*/  LOP3.LUT R19, R14, 0xff, RZ, 0xc0, !PT ;  /* 0x000000ff0e137812 */ /* 0x000fe400078ec0ff */
[----:B------:R-:W-:Y:S02]  /*b3f0*/  LOP3.LUT R14, R13, 0xff, RZ, 0xc0, !PT ;  /* 0x000000ff0d0e7812 */ /* 0x000fe400078ec0ff */
[----:B------:R-:W-:Y:S01]  /*b400*/  ISETP.NE.AND P0, PT, R19, R32, PT ;  /* 0x000000201300720c */ /* 0x000fe20003f05270 */
[----:B------:R-:W-:Y:S01]  /*b410*/  IMAD.IADD R19, R41, 0x1, R0 ;  /* 0x0000000129137824 */ /* 0x000fe200078e0200 */
[----:B------:R-:W-:Y:S02]  /*b420*/  LOP3.LUT R13, R12, 0xff, RZ, 0xc0, !PT ;  /* 0x000000ff0c0d7812 */ /* 0x000fe400078ec0ff */
[----:B------:R-:W-:-:S02]  /*b430*/  LOP3.LUT R33, R33, 0xff, RZ, 0xc0, !PT ;  /* 0x000000ff21217812 */ /* 0x000fc400078ec0ff */
[----:B------:R-:W-:Y:S02]  /*b440*/  ISETP.GE.U32.AND P4, PT, R19, R40, PT ;  /* 0x000000281300720c */ /* 0x000fe40003f86070 */
[----:B------:R-:W-:Y:S02]  /*b450*/  LOP3.LUT R34, R34, 0xff, RZ, 0xc0, !PT ;  /* 0x000000ff22227812 */ /* 0x000fe400078ec0ff */
[----:B------:R-:W-:Y:S02]  /*b460*/  LOP3.LUT R35, R35, 0xff, RZ, 0xc0, !PT ;  /* 0x000000ff23237812 */ /* 0x000fe400078ec0ff */
[----:B------:R-:W-:Y:S02]  /*b470*/  LOP3.LUT R12, R11, 0xff, RZ, 0xc0, !PT ;  /* 0x000000ff0b0c7812 */ /* 0x000fe400078ec0ff */
        /* <DEDUP_REMOVED lines=30> */
[----:B------:R-:W-:Y:S02]  /*b660*/  LOP3.LUT R0, R5, 0xff, RZ, 0xc0, !PT ;  /* 0x000000ff05007812 */ /* 0x000fe400078ec0ff */
[----:B------:R-:W-:Y:S02]  /*b670*/  LOP3.LUT R43, R43, 0xff, RZ, 0xc0, !PT ;  /* 0x000000ff2b2b7812 */ /* 0x000fe400078ec0ff */
[----:B------:R-:W-:-:S02]  /*b680*/  LOP3.LUT R4, R4, 0xff, RZ, 0xc0, !PT ;  /* 0x000000ff04047812 */ /* 0x000fc400078ec0ff */
[----:B------:R-:W-:Y:S02]  /*b690*/  LOP3.LUT R42, R42, 0xff, RZ, 0xc0, !PT ;  /* 0x000000ff2a2a7812 */ /* 0x000fe400078ec0ff */
[----:B------:R-:W-:Y:S02]  /*b6a0*/  LOP3.LUT R3, R3, 0xff, RZ, 0xc0, !PT ;  /* 0x000000ff03037812 */ /* 0x000fe400078ec0ff */
[----:B------:R-:W-:Y:S02]  /*b6b0*/  ISETP.NE.AND P0, PT, R19, R44, PT ;  /* 0x0000002c1300720c */ /* 0x000fe40003f05270 */
[----:B------:R-:W-:Y:S02]  /*b6c0*/  ISETP.NE.AND P1, PT, R0, R45, PT ;  /* 0x0000002d0000720c */ /* 0x000fe40003f25270 */
[----:B------:R-:W-:Y:S02]  /*b6d0*/  ISETP.NE.AND P2, PT, R4, R43, PT ;  /* 0x0000002b0400720c */ /* 0x000fe40003f45270 */
[----:B------:R-:W-:-:S02]  /*b6e0*/  ISETP.NE.AND P3, PT, R3, R42, PT ;  /* 0x0000002a0300720c */ /* 0x000fc40003f65270 */
[----:B------:R-:W-:Y:S02]  /*b6f0*/  SEL R6, RZ, 0x1, !P0 ;  /* 0x00000001ff067807 */ /* 0x000fe40004000000 */
[----:B------:R-:W-:Y:S02]  /*b700*/  SEL R5, RZ, 0x1, !P1 ;  /* 0x00000001ff057807 */ /* 0x000fe40004800000 */
[----:B------:R-:W-:Y:S02]  /*b710*/  SEL R4, RZ, 0x1, !P2 ;  /* 0x00000001ff047807 */ /* 0x000fe40005000000 */
[----:B------:R-:W-:-:S07]  /*b720*/  SEL R3, RZ, 0x1, !P3 ;  /* 0x00000001ff037807 */ /* 0x000fce0005800000 */
.L_x_233:
[----:B------:R-:W-:Y:S05]  /*b730*/  BSYNC B0 ;  /* 0x0000000000007941 */ /* 0x000fea0003800000 */
.L_x_232:
        /* <DEDUP_REMOVED lines=12> */
[----:B------:R-:W-:Y:S02]  /*b800*/  LOP3.LUT R11, R10, 0xff, RZ, 0xc0, !PT ;  /* 0x000000ff0a0b7812 */ /* 0x000fe400078ec0ff */
[----:B------:R-:W-:Y:S02]  /*b810*/  LOP3.LUT R10, R9, 0xff, RZ, 0xc0, !PT ;  /* 0x000000ff090a7812 */ /* 0x000fe400078ec0ff */
[----:B------:R-:W-:Y:S02]  /*b820*/  LOP3.LUT R13, R8, 0xff, RZ, 0xc0, !PT ;  /* 0x000000ff080d7812 */ /* 0x000fe400078ec0ff */
[----:B------:R-:W-:Y:S02]  /*b830*/  LOP3.LUT R12, R7, 0xff, RZ, 0xc0, !PT ;  /* 0x000000ff070c7812 */ /* 0x000fe400078ec0ff */
[----:B------:R-:W-:Y:S02]  /*b840*/  SEL R0, RZ, 0x1, !P0 ;  /* 0x00000001ff007807 */ /* 0x000fe40004000000 */
[----:B------:R-:W-:-:S02]  /*b850*/  SEL R7, RZ, 0x1, !P1 ;  /* 0x00000001ff077807 */ /* 0x000fc40004800000 */
[----:B------:R-:W-:Y:S02]  /*b860*/  SEL R8, RZ, 0x1, !P2 ;  /* 0x00000001ff087807 */ /* 0x000fe40005000000 */
[----:B------:R-:W-:Y:S02]  /*b870*/  SEL R9, RZ, 0x1, !P3 ;  /* 0x00000001ff097807 */ /* 0x000fe40005800000 */
        /* <DEDUP_REMOVED lines=16> */
[----:B------:R-:W-:Y:S02]  /*b980*/  SEL R16, RZ, 0x1, !P3 ;  /* 0x00000001ff107807 */ /* 0x000fe40005800000 */
[----:B------:R-:W-:Y:S02]  /*b990*/  SEL R19, RZ, 0x1, !P2 ;  /* 0x00000001ff137807 */ /* 0x000fe40005000000 */
[----:B------:R-:W-:Y:S02]  /*b9a0*/  SEL R24, RZ, 0x1, !P1 ;  /* 0x00000001ff187807 */ /* 0x000fe40004800000 */
[----:B------:R-:W-:Y:S01]  /*b9b0*/  SEL R25, RZ, 0x1, !P0 ;  /* 0x00000001ff197807 */ /* 0x000fe20004000000 */
[----:B------:R-:W-:Y:S06]  /*b9c0*/  BRA `(.L_x_200) ;  /* 0x0000002c00487947 */ /* 0x000fec0003800000 */
.L_x_217:
        /* <DEDUP_REMOVED lines=33> */
[----:B------:R-:W-:-:S07]  /*bbe0*/  PRMT R11, R3, 0x7610, R11 ;  /* 0x00007610030b7816 */ /* 0x000fce000000000b */
.L_x_237:
[----:B------:R-:W-:Y:S02]  /*bbf0*/  IMAD R4, R6, R41, RZ ;  /* 0x0000002906047224 */ /* 0x000fe400078e02ff */
[----:B------:R-:W-:-:S03]  /*bc00*/  IMAD.IADD R41, R0, 0x1, R41 ;  /* 0x0000000100297824 */ /* 0x000fc600078e0229 */
[----:B------:R-:W-:Y:S01]  /*bc10*/  LOP3.LUT R5, R4, 0xfffffffc, RZ, 0xc0, !PT ;  /* 0xfffffffc04057812 */ /* 0x000fe200078ec0ff */
[----:B------:R-:W-:-:S03]  /*bc20*/  IMAD R7, R41, R6, RZ ;  /* 0x0000000629077224 */ /* 0x000fc600078e02ff */
[----:B------:R-:W-:Y:S02]  /*bc30*/  IADD3 R4, P0, R5, R16, RZ ;  /* 0x0000001005047210 */ /* 0x000fe40007f1e0ff */
[----:B------:R-:W-:-:S03]  /*bc40*/  LOP3.LUT R7, R7, 0xfffffffc, RZ, 0xc0, !PT ;  /* 0xfffffffc07077812 */ /* 0x000fc600078ec0ff */
[----:B------:R-:W-:Y:S01]  /*bc50*/  IMAD.X R5, RZ, RZ, R19, P0 ;  /* 0x000000ffff057224 */ /* 0x000fe200000e0613 */
[----:B------:R-:W-:-:S04]  /*bc60*/  IADD3 R28, P0, R7, R16, RZ ;  /* 0x00000010071c7210 */ /* 0x000fc80007f1e0ff */
[----:B------:R0:W2:Y:S01]  /*bc70*/  LDG.E R34, desc[UR58][R4.64] ;  /* 0x0000003a04227981 */ /* 0x0000a2000c1e1900 */
[----:B------:R-:W-:Y:S01]  /*bc80*/  IADD3 R41, R41, R0, RZ ;  /* 0x0000000029297210 */ /* 0x000fe20007ffe0ff */
[----:B------:R-:W-:-:S04]  /*bc90*/  IMAD.X R29, RZ, RZ, R19, P0 ;  /* 0x000000ffff1d7224 */ /* 0x000fc800000e0613 */
[----:B------:R-:W-:Y:S01]  /*bca0*/  IMAD R7, R41, R6, RZ ;  /* 0x0000000629077224 */ /* 0x000fe200078e02ff */
[----:B------:R-:W3:Y:S04]  /*bcb0*/  LDG.E R32, desc[UR58][R28.64] ;  /* 0x0000003a1c207981 */ /* 0x000ee8000c1e1900 */
[----:B------:R-:W-:Y:S01]  /*bcc0*/  LOP3.LUT R7, R7, 0xfffffffc, RZ, 0xc0, !PT ;  /* 0xfffffffc07077812 */ /* 0x000fe200078ec0ff */
[----:B------:R-:W-:-:S03]  /*bcd0*/  IMAD.IADD R41, R41, 0x1, R0 ;  /* 0x0000000129297824 */ /* 0x000fc600078e0200 */
[----:B------:R-:W-:Y:S01]  /*bce0*/  IADD3 R30, P0, R7, R16, RZ ;  /* 0x00000010071e7210 */ /* 0x000fe20007f1e0ff */
[----:B0-----:R-:W-:-:S04]  /*bcf0*/  IMAD R4, R41, R6, RZ ;  /* 0x0000000629047224 */ /* 0x001fc800078e02ff */
[----:B------:R-:W-:Y:S01]  /*bd00*/  IMAD.X R31, RZ, RZ, R19, P0 ;  /* 0x000000ffff1f7224 */ /* 0x000fe200000e0613 */
[----:B------:R-:W-:-:S04]  /*bd10*/  LOP3.LUT R5, R4, 0xfffffffc, RZ, 0xc0, !PT ;  /* 0xfffffffc04057812 */ /* 0x000fc800078ec0ff */
[----:B------:R2:W4:Y:S01]  /*bd20*/  LDG.E R7, desc[UR58][R30.64] ;  /* 0x0000003a1e077981 */ /* 0x000522000c1e1900 */
[----:B------:R-:W-:-:S05]  /*bd30*/  IADD3 R4, P0, R5, R16, RZ ;  /* 0x0000001005047210 */ /* 0x000fca0007f1e0ff */
[----:B------:R-:W-:-:S05]  /*bd40*/  IMAD.X R5, RZ, RZ, R19, P0 ;  /* 0x000000ffff057224 */ /* 0x000fca00000e0613 */
[----:B------:R0:W5:Y:S01]  /*bd50*/  LDG.E R4, desc[UR58][R4.64] ;  /* 0x0000003a04047981 */ /* 0x000162000c1e1900 */
[----:B------:R-:W-:Y:S01]  /*bd60*/  LOP3.LUT R9, R9, 0xff, RZ, 0xc0, !PT ;  /* 0x000000ff09097812 */ /* 0x000fe200078ec0ff */
[----:B------:R-:W-:Y:S01]  /*bd70*/  IMAD.IADD R41, R41, 0x1, R0 ;  /* 0x0000000129297824 */ /* 0x000fe200078e0200 */
[----:B------:R-:W-:Y:S02]  /*bd80*/  LOP3.LUT R8, R8, 0xff, RZ, 0xc0, !PT ;  /* 0x000000ff08087812 */ /* 0x000fe400078ec0ff */
[----:B------:R-:W-:Y:S01]  /*bd90*/  LOP3.LUT R24, R24, 0xff, RZ, 0xc0, !PT ;  /* 0x000000ff18187812 */ /* 0x000fe200078ec0ff */
[----:B------:R-:W-:Y:S01]  /*bda0*/  IMAD R33, R0, 0x3, R41 ;  /* 0x0000000300217824 */ /* 0x000fe200078e0229 */
[----:B------:R-:W-:Y:S02]  /*bdb0*/  LOP3.LUT R11, R11, 0xff, RZ, 0xc0, !PT ;  /* 0x000000ff0b0b7812 */ /* 0x000fe400078ec0ff */
[----:B------:R-:W-:Y:S02]  /*bdc0*/  LOP3.LUT R10, R10, 0xff, RZ, 0xc0, !PT ;  /* 0x000000ff0a0a7812 */ /* 0x000fe400078ec0ff */
[----:B------:R-:W-:-:S02]  /*bdd0*/  LOP3.LUT R27, R27, 0xff, RZ, 0xc0, !PT ;  /* 0x000000ff1b1b7812 */ /* 0x000fc400078ec0ff */
[----:B------:R-:W-:Y:S02]  /*bde0*/  LOP3.LUT R25, R25, 0xff, RZ, 0xc0, !PT ;  /* 0x000000ff19197812 */ /* 0x000fe400078ec0ff */
[----:B------:R-:W-:Y:S02]  /*bdf0*/  ISETP.GE.U32.AND P0, PT, R33, R40, PT ;  /* 0x000000282100720c */ /* 0x000fe40003f06070 */
[----:B------:R-:W-:Y:S02]  /*be00*/  LOP3.LUT R15, R15, 0xff, RZ, 0xc0, !PT ;  /* 0x000000ff0f0f7812 */ /* 0x000fe400078ec0ff */
[----:B------:R-:W-:Y:S02]  /*be10*/  LOP3.LUT R26, R26, 0xff, RZ, 0xc0, !PT ;  /* 0x000000ff1a1a7812 */ /* 0x000fe400078ec0ff */
[----:B------:R-:W-:Y:S02]  /*be20*/  LOP3.LUT R18, R18, 0xff, RZ, 0xc0, !PT ;  /* 0x000000ff12127812 */ /* 0x000fe400078ec0ff */
[----:B------:R-:W-:-:S02]  /*be30*/  LOP3.LUT R12, R12, 0xff, RZ, 0xc0, !PT ;  /* 0x000000ff0c0c7812 */ /* 0x000fc400078ec0ff */
[----:B------:R-:W-:Y:S02]  /*be40*/  LOP3.LUT R3, R3, 0xff, RZ, 0xc0, !PT ;  /* 0x000000ff03037812 */ /* 0x000fe400078ec0ff */
[C---:B--2---:R-:W-:Y:S02]  /*be50*/  PRMT R30, R34.reuse, 0x7772, RZ ;  /* 0x00007772221e7816 */ /* 0x044fe400000000ff */
[----:B0-----:R-:W-:Y:S02]  /*be60*/  PRMT R5, R34, 0x7773, RZ ;  /* 0x0000777322057816 */ /* 0x001fe400000000ff */
[----:B------:R-:W-:Y:S02]  /*be70*/  ISETP.NE.AND P3, PT, R30, RZ, PT ;  /* 0x000000ff1e00720c */ /* 0x000fe40003f65270 */
[----:B------:R-:W-:Y:S02]  /*be80*/  PRMT R28, R34, 0x7770, RZ ;  /* 0x00007770221c7816 */ /* 0x000fe400000000ff */
[----:B------:R-:W-:-:S02]  /*be90*/  SEL R30, RZ, 0x1, !P3 ;  /* 0x00000001ff1e7807 */ /* 0x000fc40005800000 */
[----:B------:R-:W-:Y:S02]  /*bea0*/  ISETP.NE.AND P3, PT, R5, RZ, PT ;  /* 0x000000ff0500720c */ /* 0x000fe40003f65270 */
[----:B------:R-:W-:Y:S02]  /*beb0*/  ISETP.NE.AND P6, PT, R9, R30, PT ;  /* 0x0000001e0900720c */ /* 0x000fe40003fc5270 */
[C---:B---3--:R-:W-:Y:S02]  /*bec0*/  PRMT R5, R32.reuse, 0x7770, RZ ;  /* 0x0000777020057816 */ /* 0x048fe400000000ff */
[----:B------:R-:W-:Y:S02]  /*bed0*/  PRMT R9, R32, 0x7771, RZ ;  /* 0x0000777120097816 */ /* 0x000fe400000000ff */
[----:B------:R-:W-:Y:S02]  /*bee0*/  SEL R31, RZ, 0x1, !P3 ;  /* 0x00000001ff1f7807 */ /* 0x000fe40005800000 */
[----:B------:R-:W-:-:S02]  /*bef0*/  ISETP.NE.AND P4, PT, R5, RZ, PT ;  /* 0x000000ff0500720c */ /* 0x000fc40003f85270 */
[C---:B------:R-:W-:Y:S02]  /*bf00*/  PRMT R5, R32.reuse, 0x7772, RZ ;  /* 0x0000777220057816 */ /* 0x040fe400000000ff */
[----:B------:R-:W-:Y:S02]  /*bf10*/  ISETP.NE.AND P3, PT, R9, RZ, PT ;  /* 0x000000ff0900720c */ /* 0x000fe40003f65270 */
[----:B------:R-:W-:Y:S02]  /*bf20*/  PRMT R32, R32, 0x7773, RZ ;  /* 0x0000777320207816 */ /* 0x000fe400000000ff */
[----:B------:R-:W-:Y:S02]  /*bf30*/  SEL R39, RZ, 0x1, !P3 ;  /* 0x00000001ff277807 */ /* 0x000fe40005800000 */
[----:B------:R-:W-:Y:S02]  /*bf40*/  ISETP.NE.AND P3, PT, R32, RZ, PT ;  /* 0x000000ff2000720c */ /* 0x000fe40003f65270 */
[----:B------:R-:W-:-:S02]  /*bf50*/  PRMT R29, R34, 0x7771, RZ ;  /* 0x00007771221d7816 */ /* 0x000fc400000000ff */
[----:B------:R-:W-:Y:S02]  /*bf60*/  SEL R37, RZ, 0x1, !P3 ;  /* 0x00000001ff257807 */ /* 0x000fe40005800000 */
[----:B------:R-:W-:Y:S02]  /*bf70*/  SEL R42, RZ, 0x1, !P4 ;  /* 0x00000001ff2a7807 */ /* 0x000fe40006000000 */
[----:B------:R-:W-:Y:S02]  /*bf80*/  ISETP.NE.AND P4, PT, R5, RZ, PT ;  /* 0x000000ff0500720c */ /* 0x000fe40003f85270 */
[----:B------:R-:W-:Y:S02]  /*bf90*/  ISETP.NE.AND P1, PT, R28, RZ, PT ;  /* 0x000000ff1c00720c */ /* 0x000fe40003f25270 */
[----:B----4-:R-:W-:Y:S02]  /*bfa0*/  PRMT R5, R7, 0x7770, RZ ;  /* 0x0000777007057816 */ /* 0x010fe400000000ff */
[----:B------:R-:W-:-:S02]  /*bfb0*/  ISETP.NE.AND P2, PT, R29, RZ, PT ;  /* 0x000000ff1d00720c */ /* 0x000fc40003f45270 */
[----:B------:R-:W-:Y:S02]  /*bfc0*/  ISETP.NE.AND P5, PT, R8, R31, PT ;  /* 0x0000001f0800720c */ /* 0x000fe40003fa5270 */
[----:B------:R-:W-:Y:S02]  /*bfd0*/  ISETP.NE.AND P3, PT, R24, R37, PT ;  /* 0x000000251800720c */ /* 0x000fe40003f65270 */
[----:B------:R-:W-:Y:S02]  /*bfe0*/  PRMT R24, R7, 0x7771, RZ ;  /* 0x0000777107187816 */ /* 0x000fe400000000ff */
[----:B------:R-:W-:Y:S02]  /*bff0*/  SEL R9, RZ, 0x1, !P6 ;  /* 0x00000001ff097807 */ /* 0x000fe40007000000 */
[----:B------:R-:W-:Y:S02]  /*c000*/  SEL R28, RZ, 0x1, !P1 ;  /* 0x00000001ff1c7807 */ /* 0x000fe40004800000 */
[----:B------:R-:W-:-:S02]  /*c010*/  ISETP.NE.AND P6, PT, R5, RZ, PT ;  /* 0x000000ff0500720c */ /* 0x000fc40003fc5270 */
[----:B------:R-:W-:Y:S02]  /*c020*/  SEL R29, RZ, 0x1, !P2 ;  /* 0x00000001ff1d7807 */ /* 0x000fe40005000000 */
[----:B------:R-:W-:Y:S02]  /*c030*/  PRMT R5, R7, 0x7772, RZ ;  /* 0x0000777207057816 */ /* 0x000fe400000000ff */
[----:B------:R-:W-:Y:S02]  /*c040*/  SEL R8, RZ, 0x1, !P5 ;  /* 0x00000001ff087807 */ /* 0x000fe40006800000 */
[----:B------:R-:W-:Y:S02]  /*c050*/  ISETP.NE.AND P5, PT, R24, RZ, PT ;  /* 0x000000ff1800720c */ /* 0x000fe40003fa5270 */
[----:B------:R-:W-:Y:S02]  /*c060*/  ISETP.NE.AND P1, PT, R11, R28, PT ;  /* 0x0000001c0b00720c */ /* 0x000fe40003f25270 */
[----:B------:R-:W-:-:S02]  /*c070*/  SEL R35, RZ, 0x1, !P6 ;  /* 0x00000001ff237807 */ /* 0x000fc40007000000 */
[----:B------:R-:W-:Y:S02]  /*c080*/  ISETP.NE.AND P2, PT, R10, R29, PT ;  /* 0x0000001d0a00720c */ /* 0x000fe40003f45270 */
[----:B------:R-:W-:Y:S02]  /*c090*/  ISETP.NE.AND P6, PT, R5, RZ, PT ;  /* 0x000000ff0500720c */ /* 0x000fe40003fc5270 */
[----:B------:R-:W-:Y:S02]  /*c0a0*/  SEL R38, RZ, 0x1, !P4 ;  /* 0x00000001ff267807 */ /* 0x000fe40006000000 */
[----:B------:R-:W-:Y:S02]  /*c0b0*/  LOP3.LUT R5, R20, 0xff, RZ, 0xc0, !PT ;  /* 0x000000ff14057812 */ /* 0x000fe400078ec0ff */
[----:B------:R-:W-:Y:S02]  /*c0c0*/  SEL R34, RZ, 0x1, !P5 ;  /* 0x00000001ff227807 */ /* 0x000fe40006800000 */
[----:B------:R-:W-:-:S02]  /*c0d0*/  PRMT R7, R7, 0x7773, RZ ;  /* 0x0000777307077816 */ /* 0x000fc400000000ff */
[----:B------:R-:W-:Y:S02]  /*c0e0*/  SEL R11, RZ, 0x1, !P1 ;  /* 0x00000001ff0b7807 */ /* 0x000fe40004800000 */
[----:B------:R-:W-:Y:S02]  /*c0f0*/  ISETP.NE.AND P1, PT, R27, R42, PT ;  /* 0x0000002a1b00720c */ /* 0x000fe40003f25270 */
[----:B------:R-:W-:Y:S02]  /*c100*/  SEL R10, RZ, 0x1, !P2 ;  /* 0x00000001ff0a7807 */ /* 0x000fe40005000000 */
[----:B------:R-:W-:Y:S02]  /*c110*/  SEL R33, RZ, 0x1, !P6 ;  /* 0x00000001ff217807 */ /* 0x000fe40007000000 */
[----:B------:R-:W-:Y:S02]  /*c120*/  ISETP.NE.AND P2, PT, R25, R38, PT ;  /* 0x000000261900720c */ /* 0x000fe40003f45270 */
[----:B------:R-:W-:-:S02]  /*c130*/  LOP3.LUT R24, R21, 0xff, RZ, 0xc0, !PT ;  /* 0x000000ff15187812 */ /* 0x000fc400078ec0ff */
[----:B------:R-:W-:Y:S02]  /*c140*/  ISETP.NE.AND P6, PT, R5, R34, PT ;  /* 0x000000220500720c */ /* 0x000fe40003fc5270 */
[----:B------:R-:W-:Y:S02]  /*c150*/  ISETP.NE.AND P5, PT, R7, RZ, PT ;  /* 0x000000ff0700720c */ /* 0x000fe40003fa5270 */
[C---:B-----5:R-:W-:Y:S02]  /*c160*/  PRMT R5, R4.reuse, 0x7770, RZ ;  /* 0x0000777004057816 */ /* 0x060fe400000000ff */
[----:B------:R-:W-:Y:S02]  /*c170*/  PRMT R7, R4, 0x7771, RZ ;  /* 0x0000777104077816 */ /* 0x000fe400000000ff */
[----:B------:R-:W-:Y:S02]  /*c180*/  SEL R27, RZ, 0x1, !P1 ;  /* 0x00000001ff1b7807 */ /* 0x000fe40004800000 */
[----:B------:R-:W-:-:S02]  /*c190*/  ISETP.NE.AND P1, PT, R24, R35, PT ;  /* 0x000000231800720c */ /* 0x000fc40003f25270 */
[----:B------:R-:W-:Y:S02]  /*c1a0*/  SEL R25, RZ, 0x1, !P2 ;  /* 0x00000001ff197807 */ /* 0x000fe40005000000 */
[----:B------:R-:W-:Y:S02]  /*c1b0*/  ISETP.NE.AND P2, PT, R5, RZ, PT ;  /* 0x000000ff0500720c */ /* 0x000fe40003f45270 */
[----:B------:R-:W-:Y:S02]  /*c1c0*/  SEL R24, RZ, 0x1, !P3 ;  /* 0x00000001ff187807 */ /* 0x000fe40005800000 */
[C---:B------:R-:W-:Y:S02]  /*c1d0*/  PRMT R5, R4.reuse, 0x7772, RZ ;  /* 0x0000777204057816 */ /* 0x040fe400000000ff */
[----:B------:R-:W-:Y:S02]  /*c1e0*/  ISETP.NE.AND P3, PT, R7, RZ, PT ;  /* 0x000000ff0700720c */ /* 0x000fe40003f65270 */
[----:B------:R-:W-:-:S02]  /*c1f0*/  PRMT R4, R4, 0x7773, RZ ;  /* 0x0000777304047816 */ /* 0x000fc400000000ff */
[----:B------:R-:W-:Y:S02]  /*c200*/  SEL R32, RZ, 0x1, !P5 ;  /* 0x00000001ff207807 */ /* 0x000fe40006800000 */
[----:B------:R-:W-:Y:S02]  /*c210*/  SEL R36, RZ, 0x1, !P2 ;  /* 0x00000001ff247807 */ /* 0x000fe40005000000 */
[----:B------:R-:W-:Y:S02]  /*c220*/  SEL R7, RZ, 0x1, !P3 ;  /* 0x00000001ff077807 */ /* 0x000fe40005800000 */
[----:B------:R-:W-:Y:S02]  /*c230*/  ISETP.NE.AND P2, PT, R5, RZ, PT ;  /* 0x000000ff0500720c */ /* 0x000fe40003f45270 */
[----:B------:R-:W-:Y:S02]  /*c240*/  ISETP.NE.AND P3, PT, R4, RZ, PT ;  /* 0x000000ff0400720c */ /* 0x000fe40003f65270 */
[----:B------:R-:W-:-:S02]  /*c250*/  ISETP.NE.AND P5, PT, R15, R32, PT ;  /* 0x000000200f00720c */ /* 0x000fc40003fa5270 */
[----:B------:R-:W-:Y:S02]  /*c260*/  ISETP.NE.AND P4, PT, R26, R39, PT ;  /* 0x000000271a00720c */ /* 0x000fe40003f85270 */
[----:B------:R-:W-:Y:S02]  /*c270*/  LOP3.LUT R15, R14, 0xff, RZ, 0xc0, !PT ;  /* 0x000000ff0e0f7812 */ /* 0x000fe400078ec0ff */
[----:B------:R-:W-:Y:S02]  /*c280*/  SEL R5, RZ, 0x1, !P2 ;  /* 0x00000001ff057807 */ /* 0x000fe40005000000 */
        /* <DEDUP_REMOVED lines=18> */
.L_x_236:
[----:B------:R-:W-:Y:S02]  /*c3b0*/  PRMT R43, R33, 0x7610, R43 ;  /* 0x00007610212b7816 */ /* 0x000fe4000000002b */
[----:B------:R-:W-:Y:S02]  /*c3c0*/  PRMT R45, R32, 0x7610, R45 ;  /* 0x00007610202d7816 */ /* 0x000fe4000000002d */
[----:B------:R-:W-:Y:S02]  /*c3d0*/  PRMT R32, R7, 0x7610, R32 ;  /* 0x0000761007207816 */ /* 0x000fe40000000020 */
[----:B------:R-:W-:Y:S02]  /*c3e0*/  PRMT R33, R5, 0x7610, R33 ;  /* 0x0000761005217816 */ /* 0x000fe40000000021 */
[----:B------:R-:W-:-:S07]  /*c3f0*/  PRMT R44, R4, 0x7610, R44 ;  /* 0x00007610042c7816 */ /* 0x000fce000000002c */
.L_x_235:
[----:B------:R-:W-:Y:S05]  /*c400*/  BSYNC B0 ;  /* 0x0000000000007941 */ /* 0x000fea0003800000 */
.L_x_234:
[----:B------:R-:W-:Y:S01]  /*c410*/  ISETP.GE.U32.AND P0, PT, R41, R40, PT ;  /* 0x000000282900720c */ /* 0x000fe20003f06070 */
[----:B------:R-:W-:-:S12]  /*c420*/  BSSY B0, `(.L_x_238) ;  /* 0x0000052000007945 */ /* 0x000fd80003800000 */
[----:B------:R-:W-:Y:S05]  /*c430*/  @P0 BRA `(.L_x_239) ;  /* 0x0000000400400947 */ /* 0x000fea0003800000 */
[----:B------:R-:W-:-:S05]  /*c440*/  IMAD R4, R41, R6, RZ ;  /* 0x0000000629047224 */ /* 0x000fca00078e02ff */
[----:B------:R-:W-:-:S04]  /*c450*/  LOP3.LUT R5, R4, 0xfffffffc, RZ, 0xc0, !PT ;  /* 0xfffffffc04057812 */ /* 0x000fc800078ec0ff */
[----:B------:R-:W-:-:S05]  /*c460*/  IADD3 R4, P1, R5, R16, RZ ;  /* 0x0000001005047210 */ /* 0x000fca0007f3e0ff */
[----:B------:R-:W-:-:S05]  /*c470*/  IMAD.X R5, RZ, RZ, R19, P1 ;  /* 0x000000ffff057224 */ /* 0x000fca00008e0613 */
[----:B------:R-:W2:Y:S02]  /*c480*/  LDG.E R4, desc[UR58][R4.64] ;  /* 0x0000003a04047981 */ /* 0x000ea4000c1e1900 */
[C---:B--2---:R-:W-:Y:S02]  /*c490*/  PRMT R7, R4.reuse, 0x7770, RZ ;  /* 0x0000777004077816 */ /* 0x044fe400000000ff */
[C---:B------:R-:W-:Y:S02]  /*c4a0*/  PRMT R28, R4.reuse, 0x7771, RZ ;  /* 0x00007771041c7816 */ /* 0x040fe400000000ff */
[----:B------:R-:W-:Y:S01]  /*c4b0*/  ISETP.NE.AND P1, PT, R7, RZ, PT ;  /* 0x000000ff0700720c */ /* 0x000fe20003f25270 */
[----:B------:R-:W-:Y:S01]  /*c4c0*/  IMAD.IADD R7, R41, 0x1, R0 ;  /* 0x0000000129077824 */ /* 0x000fe200078e0200 */
[C---:B------:R-:W-:Y:S02]  /*c4d0*/  PRMT R29, R4.reuse, 0x7772, RZ ;  /* 0x00007772041d7816 */ /* 0x040fe400000000ff */
[----:B------:R-:W-:-:S02]  /*c4e0*/  PRMT R30, R4, 0x7773, RZ ;  /* 0x00007773041e7816 */ /* 0x000fc400000000ff */
[----:B------:R-:W-:Y:S02]  /*c4f0*/  ISETP.GE.U32.AND P5, PT, R7, R40, PT ;  /* 0x000000280700720c */ /* 0x000fe40003fa6070 */
[----:B------:R-:W-:Y:S02]  /*c500*/  ISETP.NE.AND P2, PT, R28, RZ, PT ;  /* 0x000000ff1c00720c */ /* 0x000fe40003f45270 */
[----:B------:R-:W-:Y:S02]  /*c510*/  ISETP.NE.AND P3, PT, R29, RZ, PT ;  /* 0x000000ff1d00720c */ /* 0x000fe40003f65270 */
[----:B------:R-:W-:Y:S02]  /*c520*/  ISETP.NE.AND P4, PT, R30, RZ, PT ;  /* 0x000000ff1e00720c */ /* 0x000fe40003f85270 */
[----:B------:R-:W-:Y:S02]  /*c530*/  SEL R28, RZ, 0x1, !P1 ;  /* 0x00000001ff1c7807 */ /* 0x000fe40004800000 */
[----:B------:R-:W-:-:S02]  /*c540*/  SEL R29, RZ, 0x1, !P2 ;  /* 0x00000001ff1d7807 */ /* 0x000fc40005000000 */
[----:B------:R-:W-:Y:S02]  /*c550*/  SEL R30, RZ, 0x1, !P3 ;  /* 0x00000001ff1e7807 */ /* 0x000fe40005800000 */
[----:B------:R-:W-:Y:S01]  /*c560*/  SEL R31, RZ, 0x1, !P4 ;  /* 0x00000001ff1f7807 */ /* 0x000fe20006000000 */
[----:B------:R-:W-:Y:S06]  /*c570*/  @P5 BRA `(.L_x_239) ;  /* 0x0000000000f05947 */ /* 0x000fec0003800000 */
[----:B------:R-:W-:-:S05]  /*c580*/  IMAD R4, R7, R6, RZ ;  /* 0x0000000607047224 */ /* 0x000fca00078e02ff */
[----:B------:R-:W-:-:S04]  /*c590*/  LOP3.LUT R5, R4, 0xfffffffc, RZ, 0xc0, !PT ;  /* 0xfffffffc04057812 */ /* 0x000fc800078ec0ff */
[----:B------:R-:W-:-:S05]  /*c5a0*/  IADD3 R4, P1, R5, R16, RZ ;  /* 0x0000001005047210 */ /* 0x000fca0007f3e0ff */
[----:B------:R-:W-:-:S05]  /*c5b0*/  IMAD.X R5, RZ, RZ, R19, P1 ;  /* 0x000000ffff057224 */ /* 0x000fca00008e0613 */
[----:B------:R-:W2:Y:S01]  /*c5c0*/  LDG.E R4, desc[UR58][R4.64] ;  /* 0x0000003a04047981 */ /* 0x000ea2000c1e1900 */
[----:B------:R-:W-:-:S05]  /*c5d0*/  IMAD.IADD R7, R7, 0x1, R0 ;  /* 0x0000000107077824 */ /* 0x000fca00078e0200 */
[----:B------:R-:W-:Y:S02]  /*c5e0*/  ISETP.GE.U32.AND P5, PT, R7, R40, PT ;  /* 0x000000280700720c */ /* 0x000fe40003fa6070 */
[C---:B--2---:R-:W-:Y:S02]  /*c5f0*/  PRMT R37, R4.reuse, 0x7770, RZ ;  /* 0x0000777004257816 */ /* 0x044fe400000000ff */
[C---:B------:R-:W-:Y:S02]  /*c600*/  PRMT R38, R4.reuse, 0x7771, RZ ;  /* 0x0000777104267816 */ /* 0x040fe400000000ff */
        /* <DEDUP_REMOVED lines=11> */
[C---:B------:R-:W-:Y:S01]  /*c6c0*/  IADD3 R35, R7.reuse, R0, RZ ;  /* 0x0000000007237210 */ /* 0x040fe20007ffe0ff */
[----:B------:R-:W-:-:S03]  /*c6d0*/  IMAD R4, R7, R6, RZ ;  /* 0x0000000607047224 */ /* 0x000fc600078e02ff */
[----:B------:R-:W-:Y:S02]  /*c6e0*/  ISETP.GE.U32.AND P3, PT, R35, R40, PT ;  /* 0x000000282300720c */ /* 0x000fe40003f66070 */
[----:B------:R-:W-:-:S04]  /*c6f0*/  LOP3.LUT R5, R4, 0xfffffffc, RZ, 0xc0, !PT ;  /* 0xfffffffc04057812 */ /* 0x000fc800078ec0ff */
[----:B------:R-:W-:-:S05]  /*c700*/  IADD3 R4, P1, R5, R16, RZ ;  /* 0x0000001005047210 */ /* 0x000fca0007f3e0ff */
[----:B------:R-:W-:Y:S02]  /*c710*/  IMAD.X R5, RZ, RZ, R19, P1 ;  /* 0x000000ffff057224 */ /* 0x000fe400008e0613 */
[----:B------:R-:W-:-:S04]  /*c720*/  @!P3 IMAD R6, R35, R6, RZ ;  /* 0x000000062306b224 */ /* 0x000fc800078e02ff */
[----:B------:R-:W2:Y:S01]  /*c730*/  LDG.E R5, desc[UR58][R4.64] ;  /* 0x0000003a04057981 */ /* 0x000ea2000c1e1900 */
[----:B------:R-:W-:-:S04]  /*c740*/  @!P3 LOP3.LUT R7, R6, 0xfffffffc, RZ, 0xc0, !PT ;  /* 0xfffffffc0607b812 */ /* 0x000fc800078ec0ff */
[----:B------:R-:W-:-:S05]  /*c750*/  @!P3 IADD3 R6, P1, R7, R16, RZ ;  /* 0x000000100706b210 */ /* 0x000fca0007f3e0ff */
[----:B------:R-:W-:-:S05]  /*c760*/  @!P3 IMAD.X R7, RZ, RZ, R19, P1 ;  /* 0x000000ffff07b224 */ /* 0x000fca00008e0613 */
[----:B------:R-:W3:Y:S01]  /*c770*/  @!P3 LDG.E R6, desc[UR58][R6.64] ;  /* 0x0000003a0606b981 */ /* 0x000ee2000c1e1900 */
[C---:B--2---:R-:W-:Y:S02]  /*c780*/  PRMT R16, R5.reuse, 0x7770, RZ ;  /* 0x0000777005107816 */ /* 0x044fe400000000ff */
[----:B------:R-:W-:Y:S02]  /*c790*/  PRMT R19, R5, 0x7771, RZ ;  /* 0x0000777105137816 */ /* 0x000fe400000000ff */
[----:B------:R-:W-:Y:S02]  /*c7a0*/  ISETP.NE.AND P2, PT, R16, RZ, PT ;  /* 0x000000ff1000720c */ /* 0x000fe40003f45270 */
[----:B------:R-:W-:Y:S02]  /*c7b0*/  ISETP.NE.AND P1, PT, R19, RZ, PT ;  /* 0x000000ff1300720c */ /* 0x000fe40003f25270 */
[C---:B---3--:R-:W-:Y:S02]  /*c7c0*/  @!P3 PRMT R16, R6.reuse, 0x7770, RZ ;  /* 0x000077700610b816 */ /* 0x048fe400000000ff */
[----:B------:R-:W-:-:S02]  /*c7d0*/  @!P3 PRMT R34, R6, 0x7771, RZ ;  /* 0x000077710622b816 */ /* 0x000fc400000000ff */
[----:B------:R-:W-:Y:S02]  /*c7e0*/  @!P3 ISETP.NE.AND P5, PT, R16, RZ, PT ;  /* 0x000000ff1000b20c */ /* 0x000fe40003fa5270 */
[C---:B------:R-:W-:Y:S02]  /*c7f0*/  @!P3 PRMT R19, R6.reuse, 0x7772, RZ ;  /* 0x000077720613b816 */ /* 0x040fe400000000ff */
[----:B------:R-:W-:Y:S02]  /*c800*/  @!P3 PRMT R4, R6, 0x7773, RZ ;  /* 0x000077730604b816 */ /* 0x000fe400000000ff */
[----:B------:R-:W-:Y:S02]  /*c810*/  @!P3 ISETP.NE.AND P6, PT, R34, RZ, PT ;  /* 0x000000ff2200b20c */ /* 0x000fe40003fc5270 */
[----:B------:R-:W-:Y:S02]  /*c820*/  PRMT R6, R5, 0x7772, RZ ;  /* 0x0000777205067816 */ /* 0x000fe400000000ff */
[----:B------:R-:W-:-:S02]  /*c830*/  @!P3 SEL R7, RZ, 0x1, !P5 ;  /* 0x00000001ff07b807 */ /* 0x000fc40006800000 */
[----:B------:R-:W-:Y:S02]  /*c840*/  @!P3 ISETP.NE.AND P4, PT, R19, RZ, PT ;  /* 0x000000ff1300b20c */ /* 0x000fe40003f85270 */
[----:B------:R-:W-:Y:S02]  /*c850*/  @!P3 ISETP.NE.AND P5, PT, R4, RZ, PT ;  /* 0x000000ff0400b20c */ /* 0x000fe40003fa5270 */
[----:B------:R-:W-:Y:S02]  /*c860*/  PRMT R4, R5, 0x7773, RZ ;  /* 0x0000777305047816 */ /* 0x000fe400000000ff */
[----:B------:R-:W-:Y:S02]  /*c870*/  @!P3 SEL R5, RZ, 0x1, !P6 ;  /* 0x00000001ff05b807 */ /* 0x000fe40007000000 */
[----:B------:R-:W-:Y:S02]  /*c880*/  ISETP.NE.AND P6, PT, R6, RZ, PT ;  /* 0x000000ff0600720c */ /* 0x000fe40003fc5270 */
[----:B------:R-:W-:-:S02]  /*c890*/  @!P3 SEL R6, RZ, 0x1, !P4 ;  /* 0x00000001ff06b807 */ /* 0x000fc40006000000 */
[----:B------:R-:W-:Y:S02]  /*c8a0*/  ISETP.NE.AND P4, PT, R4, RZ, PT ;  /* 0x000000ff0400720c */ /* 0x000fe40003f85270 */
[----:B------:R-:W-:Y:S02]  /*c8b0*/  @!P3 SEL R4, RZ, 0x1, !P5 ;  /* 0x00000001ff04b807 */ /* 0x000fe40006800000 */
[----:B------:R-:W-:Y:S02]  /*c8c0*/  @!P3 PRMT R36, R7, 0x7610, R36 ;  /* 0x000076100724b816 */ /* 0x000fe40000000024 */
[----:B------:R-:W-:Y:S02]  /*c8d0*/  @!P3 PRMT R32, R5, 0x7610, R32 ;  /* 0x000076100520b816 */ /* 0x000fe40000000020 */
[----:B------:R-:W-:Y:S02]  /*c8e0*/  @!P3 PRMT R33, R6, 0x7610, R33 ;  /* 0x000076100621b816 */ /* 0x000fe40000000021 */
[----:B------:R-:W-:-:S02]  /*c8f0*/  @!P3 PRMT R44, R4, 0x7610, R44 ;  /* 0x00007610042cb816 */ /* 0x000fc4000000002c */
[----:B------:R-:W-:Y:S02]  /*c900*/  SEL R35, RZ, 0x1, !P2 ;  /* 0x00000001ff237807 */ /* 0x000fe40005000000 */
[----:B------:R-:W-:Y:S02]  /*c910*/  SEL R34, RZ, 0x1, !P1 ;  /* 0x00000001ff227807 */ /* 0x000fe40004800000 */
[----:B------:R-:W-:Y:S02]  /*c920*/  SEL R43, RZ, 0x1, !P6 ;  /* 0x00000001ff2b7807 */ /* 0x000fe40007000000 */
[----:B------:R-:W-:-:S07]  /*c930*/  SEL R45, RZ, 0x1, !P4 ;  /* 0x00000001ff2d7807 */ /* 0x000fce0006000000 */
.L_x_239:
[----:B------:R-:W-:Y:S05]  /*c940*/  BSYNC B0 ;  /* 0x0000000000007941 */ /* 0x000fea0003800000 */
.L_x_238:
        /* <DEDUP_REMOVED lines=75> */
.L_x_241:
[----:B------:R-:W-:Y:S05]  /*ce00*/  BSYNC B0 ;  /* 0x0000000000007941 */ /* 0x000fea0003800000 */
.L_x_240:
        /* <DEDUP_REMOVED lines=41> */
.L_x_216:
        /* <DEDUP_REMOVED lines=11> */
[----:B------:R-:W-:Y:S02]  /*d150*/  IMAD.U32 R14, RZ, RZ, UR4 ;  /* 0x00000004ff0e7e24 */ /* 0x000fe4000f8e00ff */
[----:B------:R-:W-:Y:S02]  /*d160*/  IMAD.U32 R13, RZ, RZ, UR4 ;  /* 0x00000004ff0d7e24 */ /* 0x000fe4000f8e00ff */
[----:B------:R-:W-:Y:S02]  /*d170*/  IMAD.U32 R12, RZ, RZ, UR4 ;  /* 0x00000004ff0c7e24 */ /* 0x000fe4000f8e00ff */
[----:B------:R-:W-:Y:S02]  /*d180*/  IMAD.U32 R11, RZ, RZ, UR4 ;  /* 0x00000004ff0b7e24 */ /* 0x000fe4000f8e00ff */
[----:B------:R-:W-:-:S02]  /*d190*/  IMAD.U32 R10, RZ, RZ, UR4 ;  /* 0x00000004ff0a7e24 */ /* 0x000fc4000f8e00ff */
[----:B0-----:R-:W-:Y:S02]  /*d1a0*/  IMAD R3, R28, 0x3, R27 ;  /* 0x000000031c037824 */ /* 0x001fe400078e021b */
[----:B------:R-:W-:Y:S02]  /*d1b0*/  IMAD.U32 R8, RZ, RZ, UR4 ;  /* 0x00000004ff087e24 */ /* 0x000fe4000f8e00ff */
[----:B------:R-:W-:Y:S01]  /*d1c0*/  IMAD.U32 R9, RZ, RZ, UR4 ;  /* 0x00000004ff097e24 */ /* 0x000fe2000f8e00ff */
[----:B------:R-:W-:Y:S01]  /*d1d0*/  ISETP.GE.U32.AND P0, PT, R3, R40, PT ;  /* 0x000000280300720c */ /* 0x000fe20003f06070 */
[----:B------:R-:W-:-:S12]  /*d1e0*/  IMAD.U32 R3, RZ, RZ, UR4 ;  /* 0x00000004ff037e24 */ /* 0x000fd8000f8e00ff */
        /* <DEDUP_REMOVED lines=17> */
.L_x_245:
[C---:B------:R-:W-:Y:S01]  /*d300*/  LOP3.LUT R5, R27.reuse, 0xfffffffc, RZ, 0xc0, !PT ;  /* 0xfffffffc1b057812 */ /* 0x040fe200078ec0ff */
[----:B------:R-:W-:-:S03]  /*d310*/  IMAD.IADD R27, R27, 0x1, R28 ;  /* 0x000000011b1b7824 */ /* 0x000fc600078e021c */
[----:B------:R-:W-:-:S05]  /*d320*/  IADD3 R4, P0, R5, R16, RZ ;  /* 0x0000001005047210 */ /* 0x000fca0007f1e0ff */
[----:B------:R-:W-:Y:S01]  /*d330*/  IMAD.X R5, RZ, RZ, R19, P0 ;  /* 0x000000ffff057224 */ /* 0x000fe200000e0613 */
[----:B------:R-:W-:-:S04]  /*d340*/  LOP3.LUT R33, R27, 0xfffffffc, RZ, 0xc0, !PT ;  /* 0xfffffffc1b217812 */ /* 0x000fc800078ec0ff */
[----:B------:R0:W2:Y:S01]  /*d350*/  LDG.E R34, desc[UR58][R4.64] ;  /* 0x0000003a04227981 */ /* 0x0000a2000c1e1900 */
[----:B------:R-:W-:Y:S01]  /*d360*/  IADD3 R32, P0, R33, R16, RZ ;  /* 0x0000001021207210 */ /* 0x000fe20007f1e0ff */
[----:B------:R-:W-:-:S04]  /*d370*/  IMAD.IADD R27, R27, 0x1, R28 ;  /* 0x000000011b1b7824 */ /* 0x000fc800078e021c */
[----:B------:R-:W-:Y:S01]  /*d380*/  IMAD.X R33, RZ, RZ, R19, P0 ;  /* 0x000000ffff217224 */ /* 0x000fe200000e0613 */
[----:B------:R-:W-:-:S04]  /*d390*/  LOP3.LUT R7, R27, 0xfffffffc, RZ, 0xc0, !PT ;  /* 0xfffffffc1b077812 */ /* 0x000fc800078ec0ff */
[----:B------:R-:W3:Y:S01]  /*d3a0*/  LDG.E R30, desc[UR58][R32.64] ;  /* 0x0000003a201e7981 */ /* 0x000ee2000c1e1900 */
[----:B------:R-:W-:-:S05]  /*d3b0*/  IADD3 R6, P0, R7, R16, RZ ;  /* 0x0000001007067210 */ /* 0x000fca0007f1e0ff */
[----:B------:R-:W-:Y:S01]  /*d3c0*/  IMAD.X R7, RZ, RZ, R19, P0 ;  /* 0x000000ffff077224 */ /* 0x000fe200000e0613 */
[----:B------:R-:W-:-:S04]  /*d3d0*/  IADD3 R27, R27, R28, RZ ;  /* 0x0000001c1b1b7210 */ /* 0x000fc80007ffe0ff */
[----:B------:R-:W4:Y:S01]  /*d3e0*/  LDG.E R6, desc[UR58][R6.64] ;  /* 0x0000003a06067981 */ /* 0x000f22000c1e1900 */
[----:B0-----:R-:W-:-:S04]  /*d3f0*/  LOP3.LUT R5, R27, 0xfffffffc, RZ, 0xc0, !PT ;  /* 0xfffffffc1b057812 */ /* 0x001fc800078ec0ff */
[----:B------:R-:W-:-:S05]  /*d400*/  IADD3 R4, P0, R5, R16, RZ ;  /* 0x0000001005047210 */ /* 0x000fca0007f1e0ff */
[----:B------:R-:W-:-:S05]  /*d410*/  IMAD.X R5, RZ, RZ, R19, P0 ;  /* 0x000000ffff057224 */ /* 0x000fca00000e0613 */
[----:B------:R0:W5:Y:S01]  /*d420*/  LDG.E R31, desc[UR58][R4.64] ;  /* 0x0000003a041f7981 */ /* 0x000162000c1e1900 */
[----:B------:R-:W-:Y:S01]  /*d430*/  IMAD.IADD R27, R27, 0x1, R28 ;  /* 0x000000011b1b7824 */ /* 0x000fe200078e021c */
[----:B------:R-:W-:Y:S02]  /*d440*/  LOP3.LUT R13, R13, 0xff, RZ, 0xc0, !PT ;  /* 0x000000ff0d0d7812 */ /* 0x000fe400078ec0ff */
[----:B------:R-:W-:Y:S01]  /*d450*/  LOP3.LUT R12, R12, 0xff, RZ, 0xc0, !PT ;  /* 0x000000ff0c0c7812 */ /* 0x000fe200078ec0ff */
[----:B------:R-:W-:Y:S01]  /*d460*/  IMAD R35, R28, 0x3, R27 ;  /* 0x000000031c237824 */ /* 0x000fe200078e021b */
[----:B------:R-:W-:Y:S02]  /*d470*/  LOP3.LUT R10, R10, 0xff, RZ, 0xc0, !PT ;  /* 0x000000ff0a0a7812 */ /* 0x000fe400078ec0ff */
[----:B------:R-:W-:Y:S02]  /*d480*/  LOP3.LUT R20, R20, 0xff, RZ, 0xc0, !PT ;  /* 0x000000ff14147812 */ /* 0x000fe400078ec0ff */
[----:B0-----:R-:W-:-:S02]  /*d490*/  LOP3.LUT R4, R3, 0xff, RZ, 0xc0, !PT ;  /* 0x000000ff03047812 */ /* 0x001fc400078ec0ff */
[----:B------:R-:W-:Y:S02]  /*d4a0*/  ISETP.GE.U32.AND P0, PT, R35, R40, PT ;  /* 0x000000282300720c */ /* 0x000fe40003f06070 */
[----:B------:R-:W-:Y:S02]  /*d4b0*/  LOP3.LUT R5, R8, 0xff, RZ, 0xc0, !PT ;  /* 0x000000ff08057812 */ /* 0x000fe400078ec0ff */
[----:B------:R-:W-:Y:S02]  /*d4c0*/  LOP3.LUT R21, R21, 0xff, RZ, 0xc0, !PT ;  /* 0x000000ff15157812 */ /* 0x000fe400078ec0ff */
[----:B------:R-:W-:Y:S02]  /*d4d0*/  LOP3.LUT R24, R24, 0xff, RZ, 0xc0, !PT ;  /* 0x000000ff18187812 */ /* 0x000fe400078ec0ff */
[----:B------:R-:W-:Y:S02]  /*d4e0*/  LOP3.LUT R25, R25, 0xff, RZ, 0xc0, !PT ;  /* 0x000000ff19197812 */ /* 0x000fe400078ec0ff */
[----:B------:R-:W-:-:S02]  /*d4f0*/  LOP3.LUT R26, R26, 0xff, RZ, 0xc0, !PT ;  /* 0x000000ff1a1a7812 */ /* 0x000fc400078ec0ff */
[C---:B--2---:R-:W-:Y:S02]  /*d500*/  PRMT R33, R34.reuse, 0x7772, RZ ;  /* 0x0000777222217816 */ /* 0x044fe400000000ff */
[C---:B------:R-:W-:Y:S02]  /*d510*/  PRMT R3, R34.reuse, 0x7773, RZ ;  /* 0x0000777322037816 */ /* 0x040fe400000000ff */
[----:B------:R-:W-:Y:S02]  /*d520*/  ISETP.NE.AND P3, PT, R33, RZ, PT ;  /* 0x000000ff2100720c */ /* 0x000fe40003f65270 */
[----:B------:R-:W-:Y:S02]  /*d530*/  PRMT R32, R34, 0x7771, RZ ;  /* 0x0000777122207816 */ /* 0x000fe400000000ff */
[----:B------:R-:W-:Y:S02]  /*d540*/  SEL R37, RZ, 0x1, !P3 ;  /* 0x00000001ff257807 */ /* 0x000fe40005800000 */
[----:B------:R-:W-:-:S02]  /*d550*/  ISETP.NE.AND P3, PT, R3, RZ, PT ;  /* 0x000000ff0300720c */ /* 0x000fc40003f65270 */
[----:B------:R-:W-:Y:S02]  /*d560*/  ISETP.NE.AND P6, PT, R4, R37, PT ;  /* 0x000000250400720c */ /* 0x000fe40003fc5270 */
[----:B---3--:R-:W-:Y:S02]  /*d570*/  PRMT R4, R30, 0x7770, RZ ;  /* 0x000077701e047816 */ /* 0x008fe400000000ff */
[----:B------:R-:W-:Y:S02]  /*d580*/  LOP3.LUT R3, R0, 0xff, RZ, 0xc0, !PT ;  /* 0x000000ff00037812 */ /* 0x000fe400078ec0ff */
[----:B------:R-:W-:Y:S02]  /*d590*/  PRMT R0, R30, 0x7771, RZ ;  /* 0x000077711e007816 */ /* 0x000fe400000000ff */
[----:B------:R-:W-:Y:S02]  /*d5a0*/  ISETP.NE.AND P4, PT, R4, RZ, PT ;  /* 0x000000ff0400720c */ /* 0x000fe40003f85270 */
[----:B------:R-:W-:-:S02]  /*d5b0*/  SEL R38, RZ, 0x1, !P3 ;  /* 0x00000001ff267807 */ /* 0x000fc40005800000 */
[----:B------:R-:W-:Y:S02]  /*d5c0*/  PRMT R4, R30, 0x7772, RZ ;  /* 0x000077721e047816 */ /* 0x000fe400000000ff */
[----:B------:R-:W-:Y:S02]  /*d5d0*/  ISETP.NE.AND P3, PT, R0, RZ, PT ;  /* 0x000000ff0000720c */ /* 0x000fe40003f65270 */
[----:B------:R-:W-:Y:S02]  /*d5e0*/  SEL R39, RZ, 0x1, !P4 ;  /* 0x00000001ff277807 */ /* 0x000fe40006000000 */
[----:B------:R-:W-:Y:S02]  /*d5f0*/  ISETP.NE.AND P4, PT, R4, RZ, PT ;  /* 0x000000ff0400720c */ /* 0x000fe40003f85270 */
[----:B------:R-:W-:Y:S02]  /*d600*/  LOP3.LUT R0, R11, 0xff, RZ, 0xc0, !PT ;  /* 0x000000ff0b007812 */ /* 0x000fe400078ec0ff */
[----:B------:R-:W-:-:S02]  /*d610*/  SEL R41, RZ, 0x1, !P3 ;  /* 0x00000001ff297807 */ /* 0x000fc40005800000 */
[----:B------:R-:W-:Y:S02]  /*d620*/  ISETP.NE.AND P2, PT, R32, RZ, PT ;  /* 0x000000ff2000720c */ /* 0x000fe40003f45270 */
[----:B------:R-:W-:Y:S02]  /*d630*/  SEL R35, RZ, 0x1, !P4 ;  /* 0x00000001ff237807 */ /* 0x000fe40006000000 */
[----:B------:R-:W-:Y:S02]  /*d640*/  ISETP.NE.AND P4, PT, R0, R41, PT ;  /* 0x000000290000720c */ /* 0x000fe40003f85270 */
[----:B------:R-:W-:Y:S02]  /*d650*/  SEL R36, RZ, 0x1, !P2 ;  /* 0x00000001ff247807 */ /* 0x000fe40005000000 */
[----:B------:R-:W-:Y:S02]  /*d660*/  PRMT R30, R30, 0x7773, RZ ;  /* 0x000077731e1e7816 */ /* 0x000fe400000000ff */
[----:B----4-:R-:W-:-:S02]  /*d670*/  PRMT R0, R6, 0x7770, RZ ;  /* 0x0000777006007816 */ /* 0x010fc400000000ff */
[----:B------:R-:W-:Y:S02]  /*d680*/  ISETP.NE.AND P5, PT, R3, R38, PT ;  /* 0x000000260300720c */ /* 0x000fe40003fa5270 */
[----:B------:R-:W-:Y:S02]  /*d690*/  PRMT R4, R6, 0x7771, RZ ;  /* 0x0000777106047816 */ /* 0x000fe400000000ff */
[----:B------:R-:W-:Y:S02]  /*d6a0*/  SEL R3, RZ, 0x1, !P6 ;  /* 0x00000001ff037807 */ /* 0x000fe40007000000 */
[----:B------:R-:W-:Y:S02]  /*d6b0*/  ISETP.NE.AND P2, PT, R5, R36, PT ;  /* 0x000000240500720c */ /* 0x000fe40003f45270 */
[----:B------:R-:W-:Y:S02]  /*d6c0*/  ISETP.NE.AND P3, PT, R30, RZ, PT ;  /* 0x000000ff1e00720c */ /* 0x000fe40003f65270 */
[----:B------:R-:W-:-:S02]  /*d6d0*/  ISETP.NE.AND P6, PT, R0, RZ, PT ;  /* 0x000000ff0000720c */ /* 0x000fc40003fc5270 */
[----:B------:R-:W-:Y:S02]  /*d6e0*/  PRMT R5, R6, 0x7772, RZ ;  /* 0x0000777206057816 */ /* 0x000fe400000000ff */
[----:B------:R-:W-:Y:S02]  /*d6f0*/  SEL R0, RZ, 0x1, !P5 ;  /* 0x00000001ff007807 */ /* 0x000fe40006800000 */
[----:B------:R-:W-:Y:S02]  /*d700*/  ISETP.NE.AND P5, PT, R4, RZ, PT ;  /* 0x000000ff0400720c */ /* 0x000fe40003fa5270 */
[----:B------:R-:W-:Y:S02]  /*d710*/  SEL R30, RZ, 0x1, !P3 ;  /* 0x00000001ff1e7807 */ /* 0x000fe40005800000 */
[----:B------:R-:W-:Y:S02]  /*d720*/  SEL R4, RZ, 0x1, !P6 ;  /* 0x00000001ff047807 */ /* 0x000fe40007000000 */
[----:B------:R-:W-:-:S02]  /*d730*/  PRMT R6, R6, 0x7773, RZ ;  /* 0x0000777306067816 */ /* 0x000fc400000000ff */
[----:B------:R-:W-:Y:S02]  /*d740*/  ISETP.NE.AND P6, PT, R5, RZ, PT ;  /* 0x000000ff0500720c */ /* 0x000fe40003fc5270 */
[----:B------:R-:W-:Y:S02]  /*d750*/  PRMT R29, R34, 0x7770, RZ ;  /* 0x00007770221d7816 */ /* 0x000fe400000000ff */
[----:B------:R-:W-:Y:S02]  /*d760*/  SEL R7, RZ, 0x1, !P5 ;  /* 0x00000001ff077807 */ /* 0x000fe40006800000 */
[----:B------:R-:W-:Y:S02]  /*d770*/  ISETP.NE.AND P3, PT, R13, R30, PT ;  /* 0x0000001e0d00720c */ /* 0x000fe40003f65270 */
[----:B------:R-:W-:Y:S02]  /*d780*/  ISETP.NE.AND P5, PT, R6, RZ, PT ;  /* 0x000000ff0600720c */ /* 0x000fe40003fa5270 */
[----:B------:R-:W-:-:S02]  /*d790*/  SEL R6, RZ, 0x1, !P6 ;  /* 0x00000001ff067807 */ /* 0x000fc40007000000 */
[----:B------:R-:W-:Y:S02]  /*d7a0*/  LOP3.LUT R13, R18, 0xff, RZ, 0xc0, !PT ;  /* 0x000000ff120d7812 */ /* 0x000fe400078ec0ff */
[----:B------:R-:W-:Y:S02]  /*d7b0*/  ISETP.NE.AND P1, PT, R29, RZ, PT ;  /* 0x000000ff1d00720c */ /* 0x000fe40003f25270 */
[----:B------:R-:W-:Y:S02]  /*d7c0*/  SEL R8, RZ, 0x1, !P2 ;  /* 0x00000001ff087807 */ /* 0x000fe40005000000 */
[----:B------:R-:W-:Y:S02]  /*d7d0*/  ISETP.NE.AND P2, PT, R12, R35, PT ;  /* 0x000000230c00720c */ /* 0x000fe40003f45270 */
[----:B------:R-:W-:Y:S02]  /*d7e0*/  LOP3.LUT R12, R15, 0xff, RZ, 0xc0, !PT ;  /* 0x000000ff0f0c7812 */ /* 0x000fe400078ec0ff */
[----:B------:R-:W-:-:S02]  /*d7f0*/  SEL R11, RZ, 0x1, !P4 ;  /* 0x00000001ff0b7807 */ /* 0x000fc40006000000 */
[----:B------:R-:W-:Y:S02]  /*d800*/  ISETP.NE.AND P4, PT, R13, R6, PT ;  /* 0x000000060d00720c */ /* 0x000fe40003f85270 */
[----:B------:R-:W-:Y:S02]  /*d810*/  LOP3.LUT R32, R9, 0xff, RZ, 0xc0, !PT ;  /* 0x000000ff09207812 */ /* 0x000fe400078ec0ff */
[----:B------:R-:W-:Y:S02]  /*d820*/  SEL R29, RZ, 0x1, !P1 ;  /* 0x00000001ff1d7807 */ /* 0x000fe40004800000 */
[----:B-----5:R-:W-:Y:S02]  /*d830*/  PRMT R13, R31, 0x7770, RZ ;  /* 0x000077701f0d7816 */ /* 0x020fe400000000ff */
[----:B------:R-:W-:Y:S02]  /*d840*/  LOP3.LUT R5, R14, 0xff, RZ, 0xc0, !PT ;  /* 0x000000ff0e057812 */ /* 0x000fe400078ec0ff */
[----:B------:R-:W-:-:S02]  /*d850*/  ISETP.NE.AND P6, PT, R12, R7, PT ;  /* 0x000000070c00720c */ /* 0x000fc40003fc5270 */
[----:B------:R-:W-:Y:S02]  /*d860*/  PRMT R14, R31, 0x7771, RZ ;  /* 0x000077711f0e7816 */ /* 0x000fe400000000ff */
[----:B------:R-:W-:Y:S02]  /*d870*/  SEL R12, RZ, 0x1, !P2 ;  /* 0x00000001ff0c7807 */ /* 0x000fe40005000000 */
[----:B------:R-:W-:Y:S02]  /*d880*/  ISETP.NE.AND P1, PT, R32, R29, PT ;  /* 0x0000001d2000720c */ /* 0x000fe40003f25270 */
[----:B------:R-:W-:Y:S02]  /*d890*/  ISETP.NE.AND P2, PT, R13, RZ, PT ;  /* 0x000000ff0d00720c */ /* 0x000fe40003f45270 */
[----:B------:R-:W-:Y:S02]  /*d8a0*/  SEL R13, RZ, 0x1, !P3 ;  /* 0x00000001ff0d7807 */ /* 0x000fe40005800000 */
[----:B------:R-:W-:-:S02]  /*d8b0*/  PRMT R15, R31, 0x7772, RZ ;  /* 0x000077721f0f7816 */ /* 0x000fc400000000ff */
[----:B------:R-:W-:Y:S02]  /*d8c0*/  ISETP.NE.AND P3, PT, R14, RZ, PT ;  /* 0x000000ff0e00720c */ /* 0x000fe40003f65270 */
[----:B------:R-:W-:Y:S02]  /*d8d0*/  PRMT R31, R31, 0x7773, RZ ;  /* 0x000077731f1f7816 */ /* 0x000fe400000000ff */
[----:B------:R-:W-:Y:S02]  /*d8e0*/  SEL R9, RZ, 0x1, !P1 ;  /* 0x00000001ff097807 */ /* 0x000fe40004800000 */
[----:B------:R-:W-:Y:S02]  /*d8f0*/  ISETP.NE.AND P1, PT, R10, R39, PT ;  /* 0x000000270a00720c */ /* 0x000fe40003f25270 */
[----:B------:R-:W-:Y:S02]  /*d900*/  SEL R34, RZ, 0x1, !P2 ;  /* 0x00000001ff227807 */ /* 0x000fe40005000000 */
[----:B------:R-:W-:-:S02]  /*d910*/  SEL R33, RZ, 0x1, !P3 ;  /* 0x00000001ff217807 */ /* 0x000fc40005800000 */
[----:B------:R-:W-:Y:S02]  /*d920*/  ISETP.NE.AND P2, PT, R15, RZ, PT ;  /* 0x000000ff0f00720c */ /* 0x000fe40003f45270 */
[----:B------:R-:W-:Y:S02]  /*d930*/  ISETP.NE.AND P3, PT, R31, RZ, PT ;  /* 0x000000ff1f00720c */ /* 0x000fe40003f65270 */
[----:B------:R-:W-:Y:S02]  /*d940*/  SEL R10, RZ, 0x1, !P1 ;  /* 0x00000001ff0a7807 */ /* 0x000fe40004800000 */
[----:B------:R-:W-:Y:S02]  /*d950*/  ISETP.NE.AND P1, PT, R5, R4, PT ;  /* 0x000000040500720c */ /* 0x000fe40003f25270 */
[----:B------:R-:W-:Y:S02]  /*d960*/  SEL R5, RZ, 0x1, !P5 ;  /* 0x00000001ff057807 */ /* 0x000fe40006800000 */
[----:B------:R-:W-:-:S02]  /*d970*/  SEL R32, RZ, 0x1, !P2 ;  /* 0x00000001ff207807 */ /* 0x000fc40005000000 */
[----:B------:R-:W-:Y:S02]  /*d980*/  SEL R31, RZ, 0x1, !P3 ;  /* 0x00000001ff1f7807 */ /* 0x000fe40005800000 */
[----:B------:R-:W-:Y:S02]  /*d990*/  SEL R14, RZ, 0x1, !P1 ;  /* 0x00000001ff0e7807 */ /* 0x000fe40004800000 */
[----:B------:R-:W-:Y:S02]  /*d9a0*/  SEL R15, RZ, 0x1, !P6 ;  /* 0x00000001ff0f7807 */ /* 0x000fe40007000000 */
[----:B------:R-:W-:Y:S02]  /*d9b0*/  ISETP.NE.AND P5, PT, R20, R5, PT ;  /* 0x000000051400720c */ /* 0x000fe40003fa5270 */
[----:B------:R-:W-:Y:S02]  /*d9c0*/  ISETP.NE.AND P2, PT, R21, R34, PT ;  /* 0x000000221500720c */ /* 0x000fe40003f45270 */
[----:B------:R-:W-:-:S02]  /*d9d0*/  ISETP.NE.AND P1, PT, R24, R33, PT ;  /* 0x000000211800720c */ /* 0x000fc40003f25270 */
[----:B------:R-:W-:Y:S02]  /*d9e0*/  ISETP.NE.AND P3, PT, R25, R32, PT ;  /* 0x000000201900720c */ /* 0x000fe40003f65270 */
[----:B------:R-:W-:Y:S02]  /*d9f0*/  ISETP.NE.AND P6, PT, R26, R31, PT ;  /* 0x0000001f1a00720c */ /* 0x000fe40003fc5270 */
[----:B------:R-:W-:Y:S02]  /*da00*/  SEL R18, RZ, 0x1, !P4 ;  /* 0x00000001ff127807 */ /* 0x000fe40006000000 */
[----:B------:R-:W-:Y:S02]  /*da10*/  SEL R20, RZ, 0x1, !P5 ;  /* 0x00000001ff147807 */ /* 0x000fe40006800000 */
[----:B------:R-:W-:Y:S02]  /*da20*/  SEL R21, RZ, 0x1, !P2 ;  /* 0x00000001ff157807 */ /* 0x000fe40005000000 */
[----:B------:R-:W-:-:S02]  /*da30*/  SEL R24, RZ, 0x1, !P1 ;  /* 0x00000001ff187807 */ /* 0x000fc40004800000 */
[----:B------:R-:W-:Y:S02]  /*da40*/  SEL R25, RZ, 0x1, !P3 ;  /* 0x00000001ff197807 */ /* 0x000fe40005800000 */
[----:B------:R-:W-:Y:S01]  /*da50*/  SEL R26, RZ, 0x1, !P6 ;  /* 0x00000001ff1a7807 */ /* 0x000fe20007000000 */
[----:B------:R-:W-:Y:S06]  /*da60*/  @!P0 BRA `(.L_x_245) ;  /* 0xfffffff800248947 */ /* 0x000fec000383ffff */
[----:B------:R-:W-:Y:S05]  /*da70*/  BSYNC B1 ;  /* 0x0000000000017941 */ /* 0x000fea0003800000 */
.L_x_244:
[----:B------:R-:W-:Y:S02]  /*da80*/  PRMT R42, R4, 0x7610, R42 ;  /* 0x00007610042a7816 */ /* 0x000fe4000000002a */
[----:B------:R-:W-:-:S07]  /*da90*/  PRMT R43, R5, 0x7610, R43 ;  /* 0x00007610052b7816 */ /* 0x000fce000000002b */
.L_x_243:
[----:B------:R-:W-:Y:S05]  /*daa0*/  BSYNC B0 ;  /* 0x0000000000007941 */ /* 0x000fea0003800000 */
.L_x_242:
[----:B------:R-:W-:Y:S01]  /*dab0*/  ISETP.GE.U32.AND P0, PT, R27, R40, PT ;  /* 0x000000281b00720c */ /* 0x000fe20003f06070 */
[----:B------:R-:W-:-:S12]  /*dac0*/  BSSY B0, `(.L_x_246) ;  /* 0x000004e000007945 */ /* 0x000fd80003800000 */
[----:B------:R-:W-:Y:S05]  /*dad0*/  @P0 BRA `(.L_x_247) ;  /* 0x0000000400300947 */ /* 0x000fea0003800000 */
        /* <DEDUP_REMOVED lines=38> */
[C---:B------:R-:W-:Y:S01]  /*dd40*/  IMAD.IADD R7, R45.reuse, 0x1, R28 ;  /* 0x000000012d077824 */ /* 0x040fe200078e021c */
[----:B------:R-:W-:-:S04]  /*dd50*/  LOP3.LUT R5, R45, 0xfffffffc, RZ, 0xc0, !PT ;  /* 0xfffffffc2d057812 */ /* 0x000fc800078ec0ff */
[----:B------:R-:W-:Y:S02]  /*dd60*/  ISETP.GE.U32.AND P3, PT, R7, R40, PT ;  /* 0x000000280700720c */ /* 0x000fe40003f66070 */
[----:B------:R-:W-:-:S05]  /*dd70*/  IADD3 R4, P1, R5, R16, RZ ;  /* 0x0000001005047210 */ /* 0x000fca0007f3e0ff */
[----:B------:R-:W-:-:S06]  /*dd80*/  IMAD.X R5, RZ, RZ, R19, P1 ;  /* 0x000000ffff057224 */ /* 0x000fcc00008e0613 */
[----:B------:R-:W-:Y:S01]  /*dd90*/  @!P3 LOP3.LUT R7, R7, 0xfffffffc, RZ, 0xc0, !PT ;  /* 0xfffffffc0707b812 */ /* 0x000fe200078ec0ff */
[----:B------:R-:W2:Y:S03]  /*dda0*/  LDG.E R5, desc[UR58][R4.64] ;  /* 0x0000003a04057981 */ /* 0x000ea6000c1e1900 */
[----:B------:R-:W-:-:S04]  /*ddb0*/  @!P3 IADD3 R6, P1, R7, R16, RZ ;  /* 0x000000100706b210 */ /* 0x000fc80007f3e0ff */
[----:B------:R-:W-:-:S05]  /*ddc0*/  @!P3 IADD3.X R7, RZ, R19, RZ, P1, !PT ;  /* 0x00000013ff07b210 */ /* 0x000fca0000ffe4ff */
        /* <DEDUP_REMOVED lines=29> */
.L_x_247:
[----:B------:R-:W-:Y:S05]  /*dfa0*/  BSYNC B0 ;  /* 0x0000000000007941 */ /* 0x000fea0003800000 */
.L_x_246:
[----:B------:R-:W-:Y:S04]  /*dfb0*/  BSSY B0, `(.L_x_248) ;  /* 0x000004b000007945 */ /* 0x000fe80003800000 */
[----:B------:R-:W-:Y:S05]  /*dfc0*/  @P0 BRA `(.L_x_249) ;  /* 0x0000000400240947 */ /* 0x000fea0003800000 */
[----:B------:R-:W-:Y:S01]  /*dfd0*/  IMAD.IADD R19, R27, 0x1, R28 ;  /* 0x000000011b137824 */ /* 0x000fe200078e021c */
[----:B------:R-:W-:Y:S02]  /*dfe0*/  LOP3.LUT R29, R29, 0xff, RZ, 0xc0, !PT ;  /* 0x000000ff1d1d7812 */ /* 0x000fe400078ec0ff */
[----:B------:R-:W-:Y:S02]  /*dff0*/  LOP3.LUT R4, R9, 0xff, RZ, 0xc0, !PT ;  /* 0x000000ff09047812 */ /* 0x000fe400078ec0ff */
[----:B------:R-:W-:Y:S02]  /*e000*/  ISETP.GE.U32.AND P4, PT, R19, R40, PT ;  /* 0x000000281300720c */ /* 0x000fe40003f86070 */
[----:B------:R-:W-:Y:S02]  /*e010*/  ISETP.NE.AND P0, PT, R4, R29, PT ;  /* 0x0000001d0400720c */ /* 0x000fe40003f05270 */
[----:B------:R-:W-:Y:S02]  /*e020*/  LOP3.LUT R4, R3, 0xff, RZ, 0xc0, !PT ;  /* 0x000000ff03047812 */ /* 0x000fe400078ec0ff */
[----:B------:R-:W-:-:S02]  /*e030*/  LOP3.LUT R36, R36, 0xff, RZ, 0xc0, !PT ;  /* 0x000000ff24247812 */ /* 0x000fc400078ec0ff */
[----:B------:R-:W-:Y:S02]  /*e040*/  LOP3.LUT R5, R8, 0xff, RZ, 0xc0, !PT ;  /* 0x000000ff08057812 */ /* 0x000fe400078ec0ff */
        /* <DEDUP_REMOVED lines=65> */
.L_x_249:
[----:B------:R-:W-:Y:S05]  /*e460*/  BSYNC B0 ;  /* 0x0000000000007941 */ /* 0x000fea0003800000 */
.L_x_248:
        /* <DEDUP_REMOVED lines=40> */
.L_x_200:
[----:B------:R-:W-:Y:S05]  /*e6f0*/  BSYNC B6 ;  /* 0x0000000000067941 */ /* 0x000fea0003800000 */
.L_x_199:
[----:B------:R-:W-:Y:S02]  /*e700*/  ULDC UR4, c[0x0][0x230] ;  /* 0x00008c0000047ab9 */ /* 0x000fe40000000800 */
[----:B------:R-:W-:-:S13]  /*e710*/  ISETP.NE.AND P0, PT, RZ, UR4, PT ;  /* 0x00000004ff007c0c */ /* 0x000fda000bf05270 */
[----:B------:R-:W-:Y:S05]  /*e720*/  @!P0 BRA `(.L_x_250) ;  /* 0x0000000000cc8947 */ /* 0x000fea0003800000 */
[----:B------:R-:W0:Y:S01]  /*e730*/  S2R R4, SR_CgaCtaId ;  /* 0x0000000000047919 */ /* 0x000e220000008800 */
[----:B------:R-:W1:Y:S01]  /*e740*/  LDC R9, c[0x0][RZ] ;  /* 0x00000000ff097b82 */ /* 0x000e620000000800 */
[----:B------:R-:W-:Y:S02]  /*e750*/  MOV R0, 0x400 ;  /* 0x0000040000007802 */ /* 0x000fe40000000f00 */
[----:B------:R-:W-:-:S03]  /*e760*/  PRMT R6, R24, 0x7604, R25 ;  /* 0x0000760418067816 */ /* 0x000fc60000000019 */
[----:B------:R-:W-:Y:S01]  /*e770*/  VIADD R3, R0, 0x10 ;  /* 0x0000001000037836 */ /* 0x000fe20000000000 */
[----:B------:R-:W-:Y:S01]  /*e780*/  PRMT R5, R19, 0x7054, R6 ;  /* 0x0000705413057816 */ /* 0x000fe20000000006 */
[----:B------:R-:W2:Y:S03]  /*e790*/  LDC R10, c[0x0][0x4] ;  /* 0x00000100ff0a7b82 */ /* 0x000ea60000000800 */
[----:B------:R-:W-:Y:S01]  /*e7a0*/  PRMT R5, R16, 0x654, R5 ;  /* 0x0000065410057816 */ /* 0x000fe20000000005 */
[----:B-1----:R-:W-:Y:S01]  /*e7b0*/  IMAD R0, R17, R9, R2 ;  /* 0x0000000911007224 */ /* 0x002fe200078e0202 */
[----:B0-----:R-:W-:Y:S02]  /*e7c0*/  LEA R3, R4, R3, 0x18 ;  /* 0x0000000304037211 */ /* 0x001fe400078ec0ff */
[----:B--2---:R-:W-:-:S03]  /*e7d0*/  SHF.R.U32.HI R4, RZ, 0x1, R10 ;  /* 0x00000001ff047819 */ /* 0x004fc6000001160a */
[----:B------:R-:W-:Y:S01]  /*e7e0*/  IMAD R0, R0, 0x4, R3 ;  /* 0x0000000400007824 */ /* 0x000fe200078e0203 */
[----:B------:R-:W-:-:S04]  /*e7f0*/  ISETP.NE.AND P0, PT, R4, RZ, PT ;  /* 0x000000ff0400720c */ /* 0x000fc80003f05270 */
[----:B------:R0:W-:Y:S09]  /*e800*/  STS [R0], R5 ;  /* 0x0000000500007388 */ /* 0x0001f20000000800 */
[----:B0-----:R-:W-:Y:S05]  /*e810*/  @!P0 BRA `(.L_x_250) ;  /* 0x0000000000908947 */ /* 0x001fea0003800000 */
.L_x_253:
        /* <DEDUP_REMOVED lines=12> */
[----:B------:R-:W-:Y:S01]  /*e8e0*/  IMAD R4, R4, 0x4, R3 ;  /* 0x0000000404047824 */ /* 0x000fe200078e0203 */
[----:B------:R-:W-:Y:S02]  /*e8f0*/  LOP3.LUT R19, R19, 0xff, RZ, 0xc0, !PT ;  /* 0x000000ff13137812 */ /* 0x000fe400078ec0ff */
[----:B------:R-:W-:-:S03]  /*e900*/  LOP3.LUT R16, R16, 0xff, RZ, 0xc0, !PT ;  /* 0x000000ff10107812 */ /* 0x000fc600078ec0ff */
[----:B------:R-:W0:Y:S02]  /*e910*/  LDS R4, [R4] ;  /* 0x0000000004047984 */ /* 0x000e240000000800 */
[C---:B0-----:R-:W-:Y:S02]  /*e920*/  LOP3.LUT R6, R4.reuse, 0xff, RZ, 0xc0, !PT ;  /* 0x000000ff04067812 */ /* 0x041fe400078ec0ff */
[C---:B------:R-:W-:Y:S02]  /*e930*/  PRMT R7, R4.reuse, 0x7771, RZ ;  /* 0x0000777104077816 */ /* 0x040fe400000000ff */
[----:B------:R-:W-:Y:S02]  /*e940*/  ISETP.NE.AND P0, PT, R25, R6, PT ;  /* 0x000000061900720c */ /* 0x000fe40003f05270 */
[C---:B------:R-:W-:Y:S02]  /*e950*/  PRMT R6, R4.reuse, 0x7773, RZ ;  /* 0x0000777304067816 */ /* 0x040fe400000000ff */
[----:B------:R-:W-:-:S02]  /*e960*/  PRMT R8, R4, 0x7772, RZ ;  /* 0x0000777204087816 */ /* 0x000fc400000000ff */
[----:B------:R-:W-:Y:S01]  /*e970*/  ISETP.NE.AND P1, PT, R24, R7, PT ;  /* 0x000000071800720c */ /* 0x000fe20003f25270 */
[----:B------:R-:W-:Y:S01]  /*e980*/  IMAD.MOV.U32 R7, RZ, RZ, R6 ;  /* 0x000000ffff077224 */ /* 0x000fe200078e0006 */
[----:B------:R-:W-:Y:S02]  /*e990*/  ISETP.NE.AND P2, PT, R19, R8, PT ;  /* 0x000000081300720c */ /* 0x000fe40003f45270 */
[----:B------:R-:W-:Y:S02]  /*e9a0*/  SEL R25, RZ, 0x1, !P0 ;  /* 0x00000001ff197807 */ /* 0x000fe40004000000 */
[----:B------:R-:W-:Y:S02]  /*e9b0*/  SEL R24, RZ, 0x1, !P1 ;  /* 0x00000001ff187807 */ /* 0x000fe40004800000 */
[----:B------:R-:W-:Y:S02]  /*e9c0*/  ISETP.NE.AND P0, PT, R16, R7, PT ;  /* 0x000000071000720c */ /* 0x000fe40003f05270 */
[----:B------:R-:W-:-:S02]  /*e9d0*/  SEL R19, RZ, 0x1, !P2 ;  /* 0x00000001ff137807 */ /* 0x000fc40005000000 */
[----:B------:R-:W-:Y:S02]  /*e9e0*/  PRMT R4, R24, 0x7604, R25 ;  /* 0x0000760418047816 */ /* 0x000fe40000000019 */
[----:B------:R-:W-:Y:S02]  /*e9f0*/  SEL R16, RZ, 0x1, !P0 ;  /* 0x00000001ff107807 */ /* 0x000fe40004000000 */
[----:B------:R-:W-:-:S04]  /*ea00*/  PRMT R7, R19, 0x7054, R4 ;  /* 0x0000705413077816 */ /* 0x000fc80000000004 */
[----:B------:R-:W-:-:S05]  /*ea10*/  PRMT R7, R16, 0x654, R7 ;  /* 0x0000065410077816 */ /* 0x000fca0000000007 */
[----:B------:R0:W-:Y:S02]  /*ea20*/  STS [R0], R7 ;  /* 0x0000000700007388 */ /* 0x0001e40000000800 */
.L_x_252:
[----:B------:R-:W-:Y:S05]  /*ea30*/  BSYNC B0 ;  /* 0x0000000000007941 */ /* 0x000fea0003800000 */
.L_x_251:
[----:B------:R-:W-:Y:S01]  /*ea40*/  MOV R4, R5 ;  /* 0x0000000500047202 */ /* 0x000fe20000000f00 */
[----:B------:R-:W-:Y:S06]  /*ea50*/  @P3 BRA `(.L_x_253) ;  /* 0xfffffffc00703947 */ /* 0x000fec000383ffff */
.L_x_250:
[----:B------:R-:W-:Y:S02]  /*ea60*/  ULDC UR4, c[0x0][0x22c] ;  /* 0x00008b0000047ab9 */ /* 0x000fe40000000800 */
[----:B------:R-:W-:-:S13]  /*ea70*/  ISETP.NE.AND P0, PT, RZ, UR4, PT ;  /* 0x00000004ff007c0c */ /* 0x000fda000bf05270 */
[----:B------:R-:W-:Y:S05]  /*ea80*/  @!P0 BRA `(.L_x_254) ;  /* 0x0000000400748947 */ /* 0x000fea0003800000 */
[----:B------:R-:W1:Y:S02]  /*ea90*/  LDC R9, c[0x0][RZ] ;  /* 0x00000000ff097b82 */ /* 0x000e640000000800 */
[----:B-1----:R-:W-:Y:S01]  /*eaa0*/  ISETP.GT.AND P0, PT, R9, 0x20, PT ;  /* 0x000000200900780c */ /* 0x002fe20003f04270 */
[----:B0-----:R-:W-:-:S12]  /*eab0*/  IMAD.MOV.U32 R0, RZ, RZ, R9 ;  /* 0x000000ffff007224 */ /* 0x001fd800078e0009 */
[----:B------:R-:W-:Y:S05]  /*eac0*/  @!P0 BRA `(.L_x_255) ;  /* 0x0000000000c48947 */ /* 0x000fea0003800000 */
[----:B------:R-:W0:Y:S01]  /*ead0*/  S2UR UR5, SR_CgaCtaId ;  /* 0x00000000000579c3 */ /* 0x000e220000008800 */
[----:B------:R-:W-:Y:S01]  /*eae0*/  UMOV UR4, 0x400 ;  /* 0x0000040000047882 */ /* 0x000fe20000000000 */
[----:B------:R-:W-:Y:S01]  /*eaf0*/  PRMT R4, R24, 0x7604, R25 ;  /* 0x0000760418047816 */ /* 0x000fe20000000019 */
[----:B------:R-:W-:Y:S01]  /*eb00*/  UIADD3 UR4, UR4, 0x10, URZ ;  /* 0x0000001004047890 */ /* 0x000fe2000fffe03f */
[----:B------:R-:W-:Y:S02]  /*eb10*/  IMAD R0, R17, R9, R2 ;  /* 0x0000000911007224 */ /* 0x000fe400078e0202 */
[----:B------:R-:W-:-:S04]  /*eb20*/  PRMT R3, R19, 0x7054, R4 ;  /* 0x0000705413037816 */ /* 0x000fc80000000004 */
[----:B------:R-:W-:Y:S01]  /*eb30*/  PRMT R6, R16, 0x654, R3 ;  /* 0x0000065410067816 */ /* 0x000fe20000000003 */
[----:B0-----:R-:W-:-:S06]  /*eb40*/  ULEA UR4, UR5, UR4, 0x18 ;  /* 0x0000000405047291 */ /* 0x001fcc000f8ec03f */
[----:B------:R-:W-:Y:S02]  /*eb50*/  LEA R3, R0, UR4, 0x2 ;  /* 0x0000000400037c11 */ /* 0x000fe4000f8e10ff */
[----:B------:R-:W-:-:S03]  /*eb60*/  LEA.HI R0, R9, R9, RZ, 0x1 ;  /* 0x0000000909007211 */ /* 0x000fc600078f08ff */
[----:B------:R0:W-:Y:S01]  /*eb70*/  STS [R3], R6 ;  /* 0x0000000603007388 */ /* 0x0001e20000000800 */
[----:B------:R-:W-:Y:S01]  /*eb80*/  SHF.R.S32.HI R4, RZ, 0x1, R0 ;  /* 0x00000001ff047819 */ /* 0x000fe20000011400 */
[----:B------:R-:W-:-:S03]  /*eb90*/  IMAD.MOV.U32 R0, RZ, RZ, 0x20 ;  /* 0x00000020ff007424 */ /* 0x000fc600078e00ff */
[----:B------:R-:W-:-:S13]  /*eba0*/  ISETP.GE.AND P0, PT, R4, 0x20, PT ;  /* 0x000000200400780c */ /* 0x000fda0003f06270 */
[----:B0-----:R-:W-:Y:S05]  /*ebb0*/  @!P0 BRA `(.L_x_255) ;  /* 0x0000000000888947 */ /* 0x001fea0003800000 */
.L_x_258:
[----:B0-----:R-:W-:Y:S01]  /*ebc0*/  IMAD.IADD R0, R2, 0x1, R4 ;  /* 0x0000000102007824 */ /* 0x001fe200078e0204 */
[----:B------:R-:W-:Y:S05]  /*ebd0*/  WARPSYNC.ALL ;  /* 0x0000000000007948 */ /* 0x000fea0003800000 */
[----:B------:R-:W-:Y:S01]  /*ebe0*/  BAR.SYNC.DEFER_BLOCKING 0x0 ;  /* 0x0000000000007b1d */ /* 0x000fe20000010000 */
[----:B------:R-:W-:-:S04]  /*ebf0*/  ISETP.GE.U32.AND P0, PT, R0, R9, PT ;  /* 0x000000090000720c */ /* 0x000fc80003f06070 */
[----:B------:R-:W-:Y:S01]  /*ec00*/  ISETP.GE.U32.OR P0, PT, R2, R4, P0 ;  /* 0x000000040200720c */ /* 0x000fe20000706470 */
[----:B------:R-:W-:-:S12]  /*ec10*/  BSSY B0, `(.L_x_256) ;  /* 0x0000018000007945 */ /* 0x000fd80003800000 */
[----:B------:R-:W-:Y:S05]  /*ec20*/  @P0 BRA `(.L_x_257) ;  /* 0x0000000000580947 */ /* 0x000fea0003800000 */
[----:B------:R-:W-:Y:S01]  /*ec30*/  IMAD R0, R4, 0x4, R3 ;  /* 0x0000000404007824 */ /* 0x000fe200078e0203 */
[----:B------:R-:W-:Y:S02]  /*ec40*/  LOP3.LUT R8, R25, 0xff, RZ, 0xc0, !PT ;  /* 0x000000ff19087812 */ /* 0x000fe400078ec0ff */
[----:B------:R-:W-:Y:S02]  /*ec50*/  LOP3.LUT R11, R24, 0xff, RZ, 0xc0, !PT ;  /* 0x000000ff180b7812 */ /* 0x000fe400078ec0ff */
[----:B------:R-:W-:Y:S01]  /*ec60*/  LOP3.LUT R10, R19, 0xff, RZ, 0xc0, !PT ;  /* 0x000000ff130a7812 */ /* 0x000fe200078ec0ff */
[----:B------:R-:W0:Y:S02]  /*ec70*/  LDS R0, [R0] ;  /* 0x0000000000007984 */ /* 0x000e240000000800 */
[C---:B0-----:R-:W-:Y:S02]  /*ec80*/  PRMT R6, R0.reuse, 0x7771, RZ ;  /* 0x0000777100067816 */ /* 0x041fe400000000ff */
[----:B------:R-:W-:-:S02]  /*ec90*/  LOP3.LUT R5, R0, 0xff, RZ, 0xc0, !PT ;  /* 0x000000ff00057812 */ /* 0x000fc400078ec0ff */
[----:B------:R-:W-:Y:S02]  /*eca0*/  PRMT R7, R0, 0x7772, RZ ;  /* 0x0000777200077816 */ /* 0x000fe400000000ff */
[----:B------:R-:W-:Y:S02]  /*ecb0*/  ISETP.NE.AND P0, PT, R8, R5, PT ;  /* 0x000000050800720c */ /* 0x000fe40003f05270 */
[----:B------:R-:W-:Y:S02]  /*ecc0*/  ISETP.NE.AND P1, PT, R11, R6, PT ;  /* 0x000000060b00720c */ /* 0x000fe40003f25270 */
[----:B------:R-:W-:Y:S02]  /*ecd0*/  PRMT R0, R0, 0x7773, RZ ;  /* 0x0000777300007816 */ /* 0x000fe400000000ff */
[----:B------:R-:W-:Y:S02]  /*ece0*/  LOP3.LUT R5, R16, 0xff, RZ, 0xc0, !PT ;  /* 0x000000ff10057812 */ /* 0x000fe400078ec0ff */
[----:B------:R-:W-:-:S02]  /*ecf0*/  ISETP.NE.AND P2, PT, R10, R7, PT ;  /* 0x000000070a00720c */ /* 0x000fc40003f45270 */
[----:B------:R-:W-:Y:S02]  /*ed00*/  SEL R25, RZ, 0x1, !P0 ;  /* 0x00000001ff197807 */ /* 0x000fe40004000000 */
[----:B------:R-:W-:Y:S02]  /*ed10*/  SEL R24, RZ, 0x1, !P1 ;  /* 0x00000001ff187807 */ /* 0x000fe40004800000 */
[----:B------:R-:W-:Y:S02]  /*ed20*/  ISETP.NE.AND P0, PT, R5, R0, PT ;  /* 0x000000000500720c */ /* 0x000fe40003f05270 */
[----:B------:R-:W-:Y:S02]  /*ed30*/  SEL R19, RZ, 0x1, !P2 ;  /* 0x00000001ff137807 */ /* 0x000fe40005000000 */
[----:B------:R-:W-:Y:S02]  /*ed40*/  PRMT R0, R24, 0x7604, R25 ;  /* 0x0000760418007816 */ /* 0x000fe40000000019 */
[----:B------:R-:W-:-:S02]  /*ed50*/  SEL R16, RZ, 0x1, !P0 ;  /* 0x00000001ff107807 */ /* 0x000fc40004000000 */
[----:B------:R-:W-:-:S04]  /*ed60*/  PRMT R5, R19, 0x7054, R0 ;  /* 0x0000705413057816 */ /* 0x000fc80000000000 */
[----:B------:R-:W-:-:S05]  /*ed70*/  PRMT R0, R16, 0x654, R5 ;  /* 0x0000065410007816 */ /* 0x000fca0000000005 */
[----:B------:R0:W-:Y:S02]  /*ed80*/  STS [R3], R0 ;  /* 0x0000000003007388 */ /* 0x0001e40000000800 */
.L_x_257:
[----:B------:R-:W-:Y:S05]  /*ed90*/  BSYNC B0 ;  /* 0x0000000000007941 */ /* 0x000fea0003800000 */
.L_x_256:
[----:B------:R-:W-:-:S04]  /*eda0*/  SHF.R.S32.HI R4, RZ, 0x1, R4 ;  /* 0x00000001ff047819 */ /* 0x000fc80000011404 */
[----:B------:R-:W-:-:S13]  /*edb0*/  ISETP.GE.AND P0, PT, R4, 0x20, PT ;  /* 0x000000200400780c */ /* 0x000fda0003f06270 */
[----:B------:R-:W-:Y:S05]  /*edc0*/  @P0 BRA `(.L_x_258) ;  /* 0xfffffffc007c0947 */ /* 0x000fea000383ffff */
[----:B0-----:R-:W-:-:S07]  /*edd0*/  IMAD.MOV.U32 R0, RZ, RZ, 0x20 ;  /* 0x00000020ff007424 */ /* 0x001fce00078e00ff */
.L_x_255:
[----:B------:R-:W-:Y:S01]  /*ede0*/  ISETP.GE.AND P0, PT, R0, 0x2, PT ;  /* 0x000000020000780c */ /* 0x000fe20003f06270 */
[----:B------:R-:W-:Y:S05]  /*edf0*/  WARPSYNC.ALL ;  /* 0x0000000000007948 */ /* 0x000fea0003800000 */
[----:B------:R-:W-:Y:S07]  /*ee00*/  BAR.SYNC.DEFER_BLOCKING 0x0 ;  /* 0x0000000000007b1d */ /* 0x000fee0000010000 */
[----:B------:R-:W-:Y:S05]  /*ee10*/  @!P0 BRA `(.L_x_254) ;  /* 0x0000000000908947 */ /* 0x000fea0003800000 */
[----:B------:R-:W-:-:S07]  /*ee20*/  IMAD.MOV.U32 R3, RZ, RZ, 0x1 ;  /* 0x00000001ff037424 */ /* 0x000fce00078e00ff */
.L_x_259:
[----:B------:R-:W-:Y:S02]  /*ee30*/  LOP3.LUT R4, R25, 0xffff, RZ, 0xc0, !PT ;  /* 0x0000ffff19047812 */ /* 0x000fe400078ec0ff */
[----:B------:R-:W-:Y:S02]  /*ee40*/  LOP3.LUT R5, R24, 0xffff, RZ, 0xc0, !PT ;  /* 0x0000ffff18057812 */ /* 0x000fe400078ec0ff */
[----:B------:R-:W-:Y:S02]  /*ee50*/  LOP3.LUT R6, R19, 0xffff, RZ, 0xc0, !PT ;  /* 0x0000ffff13067812 */ /* 0x000fe400078ec0ff */
[----:B------:R-:W-:Y:S02]  /*ee60*/  LOP3.LUT R7, R16, 0xffff, RZ, 0xc0, !PT ;  /* 0x0000ffff10077812 */ /* 0x000fe400078ec0ff */
[----:B------:R-:W-:Y:S02]  /*ee70*/  PRMT R4, R4, 0x8880, RZ ;  /* 0x0000888004047816 */ /* 0x000fe400000000ff */
[----:B------:R-:W-:-:S02]  /*ee80*/  PRMT R8, R5, 0x8880, RZ ;  /* 0x0000888005087816 */ /* 0x000fc400000000ff */
[----:B------:R-:W-:Y:S02]  /*ee90*/  PRMT R10, R6, 0x8880, RZ ;  /* 0x00008880060a7816 */ /* 0x000fe400000000ff */
[----:B------:R-:W-:Y:S01]  /*eea0*/  PRMT R12, R7, 0x8880, RZ ;  /* 0x00008880070c7816 */ /* 0x000fe200000000ff */
[----:B------:R-:W0:Y:S01]  /*eeb0*/  SHFL.DOWN PT, R4, R4, R3, 0x1f ;  /* 0x08001f0304047589 */ /* 0x000e2200000e0000 */
[----:B------:R-:W-:Y:S02]  /*eec0*/  LOP3.LUT R25, R25, 0xff, RZ, 0xc0, !PT ;  /* 0x000000ff19197812 */ /* 0x000fe400078ec0ff */
[----:B------:R-:W-:Y:S01]  /*eed0*/  LOP3.LUT R24, R24, 0xff, RZ, 0xc0, !PT ;  /* 0x000000ff18187812 */ /* 0x000fe200078ec0ff */
[----:B------:R-:W1:Y:S01]  /*eee0*/  SHFL.DOWN PT, R8, R8, R3, 0x1f ;  /* 0x08001f0308087589 */ /* 0x000e6200000e0000 */
[----:B------:R-:W-:Y:S02]  /*eef0*/  LOP3.LUT R19, R19, 0xff, RZ, 0xc0, !PT ;  /* 0x000000ff13137812 */ /* 0x000fe400078ec0ff */
[----:B------:R-:W-:Y:S01]  /*ef00*/  LOP3.LUT R16, R16, 0xff, RZ, 0xc0, !PT ;  /* 0x000000ff10107812 */ /* 0x000fe200078ec0ff */
[----:B------:R-:W2:Y:S04]  /*ef10*/  SHFL.DOWN PT, R10, R10, R3, 0x1f ;  /* 0x08001f030a0a7589 */ /* 0x000ea800000e0000 */
[----:B------:R3:W4:Y:S02]  /*ef20*/  SHFL.DOWN PT, R12, R12, R3, 0x1f ;  /* 0x08001f030c0c7589 */ /* 0x00072400000e0000 */
[----:B---3--:R-:W-:Y:S01]  /*ef30*/  IMAD.SHL.U32 R3, R3, 0x2, RZ ;  /* 0x0000000203037824 */ /* 0x008fe200078e00ff */
[----:B0-----:R-:W-:-:S04]  /*ef40*/  ISETP.NE.AND P0, PT, R4, RZ, PT ;  /* 0x000000ff0400720c */ /* 0x001fc80003f05270 */
[----:B------:R-:W-:Y:S02]  /*ef50*/  ISETP.GE.AND P4, PT, R3, R0, PT ;  /* 0x000000000300720c */ /* 0x000fe40003f86270 */
[----:B-1----:R-:W-:Y:S02]  /*ef60*/  ISETP.NE.AND P1, PT, R8, RZ, PT ;  /* 0x000000ff0800720c */ /* 0x002fe40003f25270 */
[----:B------:R-:W-:Y:S02]  /*ef70*/  SEL R6, RZ, 0x1, !P0 ;  /* 0x00000001ff067807 */ /* 0x000fe40004000000 */
[----:B--2---:R-:W-:Y:S02]  /*ef80*/  ISETP.NE.AND P2, PT, R10, RZ, PT ;  /* 0x000000ff0a00720c */ /* 0x004fe40003f45270 */
[----:B------:R-:W-:Y:S02]  /*ef90*/  SEL R5, RZ, 0x1, !P1 ;  /* 0x00000001ff057807 */ /* 0x000fe40004800000 */
[----:B----4-:R-:W-:-:S02]  /*efa0*/  ISETP.NE.AND P3, PT, R12, RZ, PT ;  /* 0x000000ff0c00720c */ /* 0x010fc40003f65270 */
        /* <DEDUP_REMOVED lines=10> */
[----:B------:R-:W-:Y:S06]  /*f050*/  @!P4 BRA `(.L_x_259) ;  /* 0xfffffffc0074c947 */ /* 0x000fec000383ffff */
.L_x_254:
[----:B------:R-:W1:Y:S01]  /*f060*/  LDC R3, c[0x0][0x3e8] ;  /* 0x0000fa00ff037b82 */ /* 0x000e620000000800 */
[----:B------:R-:W-:Y:S01]  /*f070*/  HFMA2.MMA R28, -RZ, RZ, 0, 0 ;  /* 0x00000000ff1c7435 */ /* 0x000fe200000001ff */
[----:B------:R-:W-:Y:S01]  /*f080*/  IMAD.MOV.U32 R27, RZ, RZ, RZ ;  /* 0x000000ffff1b7224 */ /* 0x000fe200078e00ff */
[----:B-1----:R-:W-:-:S13]  /*f090*/  ISETP.NE.AND P1, PT, R3, RZ, PT ;  /* 0x000000ff0300720c */ /* 0x002fda0003f25270 */
[----:B------:R-:W-:Y:S05]  /*f0a0*/  @!P1 BRA `(.L_x_260) ;  /* 0x0000001000489947 */ /* 0x000fea0003800000 */
[----:B------:R-:W-:Y:S01]  /*f0b0*/  IMAD.MOV.U32 R4, RZ, RZ, RZ ;  /* 0x000000ffff047224 */ /* 0x000fe200078e00ff */
[----:B------:R-:W-:Y:S01]  /*f0c0*/  ULDC.64 UR4, c[0x0][0x3f0] ;  /* 0x0000fc0000047ab9 */ /* 0x000fe20000000a00 */
[----:B------:R-:W-:Y:S01]  /*f0d0*/  IMAD.MOV.U32 R5, RZ, RZ, R23 ;  /* 0x000000ffff057224 */ /* 0x000fe200078e0017 */
[----:B------:R-:W-:Y:S01]  /*f0e0*/  ISETP.NE.AND P0, PT, R3, 0x1, PT ;  /* 0x000000010300780c */ /* 0x000fe20003f05270 */
[----:B------:R-:W-:Y:S01]  /*f0f0*/  IMAD.HI.U32 R4, R23, UR4, R4 ;  /* 0x0000000417047c27 */ /* 0x000fe2000f8e0004 */
[----:B------:R-:W-:-:S04]  /*f100*/  ULDC UR4, c[0x0][0x3ec] ;  /* 0x0000fb0000047ab9 */ /* 0x000fc80000000800 */
[----:B------:R-:W-:-:S05]  /*f110*/  SHF.R.U32.HI R5, RZ, UR5, R4 ;  /* 0x00000005ff057c19 */ /* 0x000fca0008011604 */
[----:B0-----:R-:W-:-:S04]  /*f120*/  IMAD.MOV R7, RZ, RZ, -R5 ;  /* 0x000000ffff077224 */ /* 0x001fc800078e0a05 */
        /* <DEDUP_REMOVED lines=266> */
.L_x_260:
[----:B------:R-:W-:Y:S02]  /*101d0*/  ULDC.64 UR4, c[0x0][0x5e8] ;  /* 0x00017a0000047ab9 */ /* 0x000fe40000000a00 */
[----:B------:R-:W-:-:S05]  /*101e0*/  IADD3 R6, P0, R28, UR4, RZ ;  /* 0x000000041c067c10 */ /* 0x000fca000ff1e0ff */
[----:B0-----:R-:W-:Y:S01]  /*101f0*/  IMAD.X R7, RZ, RZ, UR5, P0 ;  /* 0x00000005ff077e24 */ /* 0x001fe200080e06ff */
[----:B------:R-:W-:Y:S07]  /*10200*/  @!P1 BRA `(.L_x_261) ;  /* 0x0000001000489947 */ /* 0x000fee0003800000 */
[----:B------:R-:W-:Y:S01]  /*10210*/  MOV R4, RZ ;  /* 0x000000ff00047202 */ /* 0x000fe20000000f00 */
[----:B------:R-:W-:Y:S01]  /*10220*/  VIADD R5, R23, 0x1 ;  /* 0x0000000117057836 */ /* 0x000fe20000000000 */
        /* <DEDUP_REMOVED lines=272> */
.L_x_261:
[----:B------:R-:W-:Y:S01]  /*11330*/  IADD3 R8, P0, R27, UR4, RZ ;  /* 0x000000041b087c10 */ /* 0x000fe2000ff1e0ff */
[----:B------:R-:W-:Y:S02]  /*11340*/  IMAD.MOV.U32 R18, RZ, RZ, RZ ;  /* 0x000000ffff127224 */ /* 0x000fe400078e00ff */
[----:B------:R-:W-:Y:S02]  /*11350*/  IMAD.MOV.U32 R26, RZ, RZ, RZ ;  /* 0x000000ffff1a7224 */ /* 0x000fe400078e00ff */
[----:B------:R-:W-:Y:S01]  /*11360*/  IMAD.X R9, RZ, RZ, UR5, P0 ;  /* 0x00000005ff097e24 */ /* 0x000fe200080e06ff */
[----:B------:R-:W-:Y:S07]  /*11370*/  @!P1 BRA `(.L_x_262) ;  /* 0x0000001000489947 */ /* 0x000fee0003800000 */
[----:B------:R-:W-:Y:S01]  /*11380*/  HFMA2.MMA R4, -RZ, RZ, 0, 0 ;  /* 0x00000000ff047435 */ /* 0x000fe200000001ff */
[----:B------:R-:W-:Y:S01]  /*11390*/  VIADD R5, R23, 0x2 ;  /* 0x0000000217057836 */ /* 0x000fe20000000000 */
[----:B------:R-:W-:Y:S01]  /*113a0*/  ULDC.64 UR6, c[0x0][0x3f0] ;  /* 0x0000fc0000067ab9 */ /* 0x000fe20000000a00 */
[----:B------:R-:W-:-:S07]  /*113b0*/  ISETP.NE.AND P0, PT, R3, 0x1, PT ;  /* 0x000000010300780c */ /* 0x000fce0003f05270 */
        /* <DEDUP_REMOVED lines=270> */
.L_x_262:
[----:B------:R-:W-:-:S05]  /*124a0*/  IADD3 R10, P0, R26, UR4, RZ ;  /* 0x000000041a0a7c10 */ /* 0x000fca000ff1e0ff */
[----:B------:R-:W-:Y:S01]  /*124b0*/  IMAD.X R11, RZ, RZ, UR5, P0 ;  /* 0x00000005ff0b7e24 */ /* 0x000fe200080e06ff */
[----:B------:R-:W-:Y:S07]  /*124c0*/  @!P1 BRA `(.L_x_263) ;  /* 0x0000001000489947 */ /* 0x000fee0003800000 */
        /* <DEDUP_REMOVED lines=274> */
.L_x_263:
[----:B------:R-:W-:Y:S01]  /*135f0*/  ULDC.64 UR6, c[0x0][0x5f8] ;  /* 0x00017e0000067ab9 */ /* 0x000fe20000000a00 */
[----:B------:R-:W-:Y:S02]  /*13600*/  CS2R R4, SRZ ;  /* 0x0000000000047805 */ /* 0x000fe4000001ff00 */
[----:B------:R-:W-:Y:S01]  /*13610*/  ISETP.NE.U32.AND P0, PT, RZ, UR6, PT ;  /* 0x00000006ff007c0c */ /* 0x000fe2000bf05070 */
[----:B------:R-:W-:Y:S01]  /*13620*/  IMAD.MOV.U32 R20, RZ, RZ, RZ ;  /* 0x000000ffff147224 */ /* 0x000fe200078e00ff */
        /* <DEDUP_REMOVED lines=12> */
[----:B------:R-:W-:Y:S02]  /*136f0*/  IMAD.MOV.U32 R23, RZ, RZ, RZ ;  /* 0x000000ffff177224 */ /* 0x000fe400078e00ff */
[----:B------:R-:W-:Y:S01]  /*13700*/  IMAD R6, R2, UR6, RZ ;  /* 0x0000000602067c24 */ /* 0x000fe2000f8e02ff */
[----:B------:R-:W-:Y:S01]  /*13710*/  ULDC UR6, c[0x0][0x224] ;  /* 0x0000890000067ab9 */ /* 0x000fe20000000800 */
[----:B------:R-:W-:Y:S02]  /*13720*/  IMAD.MOV.U32 R26, RZ, RZ, RZ ;  /* 0x000000ffff1a7224 */ /* 0x000fe400078e00ff */
[----:B------:R-:W-:-:S04]  /*13730*/  IMAD R7, R17, UR7, R6 ;  /* 0x0000000711077c24 */ /* 0x000fc8000f8e0206 */
[----:B0-----:R-:W-:-:S05]  /*13740*/  IMAD R7, R0, UR6, R7 ;  /* 0x0000000600077c24 */ /* 0x001fca000f8e0207 */
[----:B------:R-:W-:Y:S01]  /*13750*/  SHF.L.U32 R13, R7, 0x2, RZ ;  /* 0x00000002070d7819 */ /* 0x000fe200000006ff */
        /* <DEDUP_REMOVED lines=274> */
.L_x_265:
        /* <DEDUP_REMOVED lines=277> */
.L_x_266:
[----:B------:R-:W-:Y:S01]  /*159d0*/  IADD3 R8, P0, R23, UR4, RZ ;  /* 0x0000000417087c10 */ /* 0x000fe2000ff1e0ff */
[----:B------:R-:W-:Y:S02]  /*159e0*/  IMAD.MOV.U32 R18, RZ, RZ, RZ ;  /* 0x000000ffff127224 */ /* 0x000fe400078e00ff */
[----:B------:R-:W-:Y:S02]  /*159f0*/  IMAD.MOV.U32 R22, RZ, RZ, RZ ;  /* 0x000000ffff167224 */ /* 0x000fe400078e00ff */
        /* <DEDUP_REMOVED lines=276> */
.L_x_267:
        /* <DEDUP_REMOVED lines=269> */
[----:B------:R-:W-:-:S04]  /*17c10*/  ULDC.64 UR6, c[0x0][0x510] ;  /* 0x0001440000067ab9 */ /* 0x000fc80000000a00 */
[----:B------:R-:W-:Y:S01]  /*17c20*/  IMAD.HI.U32 R3, R15, UR6, R14 ;  /* 0x000000060f037c27 */ /* 0x000fe2000f8e000e */
[----:B------:R-:W-:-:S04]  /*17c30*/  ULDC UR6, c[0x0][0x50c] ;  /* 0x0001430000067ab9 */ /* 0x000fc80000000800 */
[----:B------:R-:W-:-:S05]  /*17c40*/  SHF.R.U32.HI R3, RZ, UR7, R3 ;  /* 0x00000007ff037c19 */ /* 0x000fca0008011603 */
[----:B------:R-:W-:-:S04]  /*17c50*/  IMAD.MOV R3, RZ, RZ, -R3 ;  /* 0x000000ffff037224 */ /* 0x000fc800078e0a03 */
[----:B------:R-:W-:Y:S01]  /*17c60*/  IMAD R3, R3, UR6, R15 ;  /* 0x0000000603037c24 */ /* 0x000fe2000f8e020f */
[----:B------:R-:W-:-:S03]  /*17c70*/  ULDC UR6, c[0x0][0x5d8] ;  /* 0x0001760000067ab9 */ /* 0x000fc60000000800 */
[----:B------:R-:W-:-:S07]  /*17c80*/  IMAD R18, R3, UR6, R18 ;  /* 0x0000000603127c24 */ /* 0x000fce000f8e0212 */
.L_x_268:
[----:B------:R-:W0:Y:S01]  /*17c90*/  LDC R27, c[0x0][0x22c] ;  /* 0x00008b00ff1b7b82 */ /* 0x000e220000000800 */
[----:B------:R-:W-:Y:S01]  /*17ca0*/  ULDC UR6, c[0x0][0x21c] ;  /* 0x0000870000067ab9 */ /* 0x000fe20000000800 */
[----:B------:R-:W-:Y:S01]  /*17cb0*/  IADD3 R12, P1, R18, UR4, RZ ;  /* 0x00000004120c7c10 */ /* 0x000fe2000ff3e0ff */
[----:B------:R-:W-:Y:S01]  /*17cc0*/  BSSY B0, `(.L_x_269) ;  /* 0x000000d000007945 */ /* 0x000fe20003800000 */
[----:B------:R-:W-:Y:S02]  /*17cd0*/  PRMT R3, RZ, 0x7610, R3 ;  /* 0x00007610ff037816 */ /* 0x000fe40000000003 */
[----:B0-----:R-:W-:-:S04]  /*17ce0*/  ISETP.NE.AND P0, PT, R27, RZ, PT ;  /* 0x000000ff1b00720c */ /* 0x001fc80003f05270 */
[----:B------:R-:W-:-:S04]  /*17cf0*/  ISETP.NE.AND P0, PT, R2, RZ, P0 ;  /* 0x000000ff0200720c */ /* 0x000fc80000705270 */
[----:B------:R-:W-:Y:S01]  /*17d00*/  ISETP.GE.OR P0, PT, R13, UR6, P0 ;  /* 0x000000060d007c0c */ /* 0x000fe20008706670 */
[----:B------:R-:W-:-:S12]  /*17d10*/  IMAD.X R13, RZ, RZ, UR5, P1 ;  /* 0x00000005ff0d7e24 */ /* 0x000fd800088e06ff */
[----:B------:R-:W-:Y:S05]  /*17d20*/  @P0 BRA `(.L_x_270) ;  /* 0x0000000000180947 */ /* 0x000fea0003800000 */
[----:B------:R-:W-:Y:S01]  /*17d30*/  ULDC UR4, c[0x0][0x230] ;  /* 0x00008c0000047ab9 */ /* 0x000fe20000000800 */
[----:B------:R-:W-:Y:S01]  /*17d40*/  IMAD.MOV.U32 R3, RZ, RZ, 0x1 ;  /* 0x00000001ff037424 */ /* 0x000fe200078e00ff */
[----:B------:R-:W-:-:S13]  /*17d50*/  ISETP.NE.AND P1, PT, RZ, UR4, PT ;  /* 0x00000004ff007c0c */ /* 0x000fda000bf25270 */
[----:B------:R-:W-:-:S04]  /*17d60*/  @P1 ISETP.NE.AND P0, PT, R17, RZ, PT ;  /* 0x000000ff1100120c */ /* 0x000fc80003f05270 */
[----:B------:R-:W-:-:S04]  /*17d70*/  @P1 SEL R14, RZ, 0x1, P0 ;  /* 0x00000001ff0e1807 */ /* 0x000fc80000000000 */
[----:B------:R-:W-:-:S07]  /*17d80*/  @P1 PRMT R3, R14, 0x7610, R3 ;  /* 0x000076100e031816 */ /* 0x000fce0000000003 */
.L_x_270:
[----:B------:R-:W-:Y:S05]  /*17d90*/  BSYNC B0 ;  /* 0x0000000000007941 */ /* 0x000fea0003800000 */
.L_x_269:
        /* <DEDUP_REMOVED lines=14> */
[----:B------:R0:W-:Y:S04]  /*17e80*/  STG.E.U8 desc[UR58][R14.64+0x1], R24 ;  /* 0x000001180e007986 */ /* 0x0001e8000c10113a */
[----:B------:R0:W-:Y:S04]  /*17e90*/  STG.E.U8 desc[UR58][R14.64+0x2], R19 ;  /* 0x000002130e007986 */ /* 0x0001e8000c10113a */
[----:B------:R0:W-:Y:S02]  /*17ea0*/  STG.E.U8 desc[UR58][R14.64+0x3], R16 ;  /* 0x000003100e007986 */ /* 0x0001e4000c10113a */
.L_x_272:
[----:B------:R-:W-:Y:S05]  /*17eb0*/  BSYNC B0 ;  /* 0x0000000000007941 */ /* 0x000fea0003800000 */
.L_x_271:
        /* <DEDUP_REMOVED lines=35> */
.L_x_274:
[----:B------:R-:W-:Y:S05]  /*180f0*/  BSYNC B0 ;  /* 0x0000000000007941 */ /* 0x000fea0003800000 */
.L_x_273:
        /* <DEDUP_REMOVED lines=24> */
[C---:B------:R-:W-:Y:S02]  /*18280*/  PRMT R25, R24.reuse, 0x7610, R25 ;  /* 0x0000761018197816 */ /* 0x040fe40000000019 */
[C---:B------:R-:W-:Y:S02]  /*18290*/  PRMT R19, R24.reuse, 0x7610, R19 ;  /* 0x0000761018137816 */ /* 0x040fe40000000013 */
[----:B------:R-:W-:Y:S02]  /*182a0*/  ISETP.GE.U32.AND P0, PT, R3, UR8, PT ;  /* 0x0000000803007c0c */ /* 0x000fe4000bf06070 */
[----:B------:R-:W-:-:S11]  /*182b0*/  PRMT R16, R24, 0x7610, R16 ;  /* 0x0000761018107816 */ /* 0x000fd60000000010 */
[----:B------:R-:W-:Y:S05]  /*182c0*/  @P0 BRA `(.L_x_277) ;  /* 0x0000000400140947 */ /* 0x000fea0003800000 */
[----:B------:R-:W-:Y:S01]  /*182d0*/  ULDC UR7, c[0x0][0x10] ;  /* 0x0000040000077ab9 */ /* 0x000fe20000000800 */
[----:B------:R-:W0:Y:S01]  /*182e0*/  LDC R30, c[0x0][0x4] ;  /* 0x00000100ff1e7b82 */ /* 0x000e220000000800 */
[----:B------:R-:W-:Y:S01]  /*182f0*/  BSSY B1, `(.L_x_278) ;  /* 0x000001c000017945 */ /* 0x000fe20003800000 */
[----:B------:R-:W-:Y:S01]  /*18300*/  PRMT R25, R24, 0x7610, R25 ;  /* 0x0000761018197816 */ /* 0x000fe20000000019 */
[----:B------:R-:W-:Y:S01]  /*18310*/  IMAD R0, R0, UR7, RZ ;  /* 0x0000000700007c24 */ /* 0x000fe2000f8e02ff */
[C---:B------:R-:W-:Y:S02]  /*18320*/  PRMT R19, R24.reuse, 0x7610, R19 ;  /* 0x0000761018137816 */ /* 0x040fe40000000013 */
[----:B------:R-:W-:Y:S02]  /*18330*/  PRMT R16, R24, 0x7610, R16 ;  /* 0x0000761018107816 */ /* 0x000fe40000000010 */
[----:B------:R-:W1:Y:S01]  /*18340*/  LDC.64 R14, c[0x0][0x600] ;  /* 0x00018000ff0e7b82 */ /* 0x000e620000000a00 */
[----:B0-----:R-:W-:-:S07]  /*18350*/  IMAD R30, R30, UR6, RZ ;  /* 0x000000061e1e7c24 */ /* 0x001fce000f8e02ff */
.L_x_279:
[----:B------:R-:W-:-:S04]  /*18360*/  IMAD.IADD R29, R0, 0x1, R3 ;  /* 0x00000001001d7824 */ /* 0x000fc800078e0203 */
[----:B-1----:R-:W-:-:S05]  /*18370*/  IMAD.WIDE.U32 R28, R29, 0x4, R14 ;  /* 0x000000041d1c7825 */ /* 0x002fca00078e000e */
[----:B------:R-:W2:Y:S04]  /*18380*/  LDG.E.U8 R21, desc[UR58][R28.64] ;  /* 0x0000003a1c157981 */ /* 0x000ea8000c1e1100 */
[----:B------:R-:W3:Y:S04]  /*18390*/  LDG.E.U8 R27, desc[UR58][R28.64+0x1] ;  /* 0x0000013a1c1b7981 */ /* 0x000ee8000c1e1100 */
[----:B------:R-:W4:Y:S04]  /*183a0*/  LDG.E.U8 R31, desc[UR58][R28.64+0x2] ;  /* 0x0000023a1c1f7981 */ /* 0x000f28000c1e1100 */
[----:B------:R-:W5:Y:S01]  /*183b0*/  LDG.E.U8 R33, desc[UR58][R28.64+0x3] ;  /* 0x0000033a1c217981 */ /* 0x000f62000c1e1100 */
[----:B------:R-:W-:Y:S01]  /*183c0*/  IMAD.IADD R3, R30, 0x1, R3 ;  /* 0x000000011e037824 */ /* 0x000fe200078e0203 */
[----:B------:R-:W-:-:S02]  /*183d0*/  LOP3.LUT R24, R24, 0xff, RZ, 0xc0, !PT ;  /* 0x000000ff18187812 */ /* 0x000fc400078ec0ff */
[----:B------:R-:W-:Y:S02]  /*183e0*/  LOP3.LUT R32, R19, 0xff, RZ, 0xc0, !PT ;  /* 0x000000ff13207812 */ /* 0x000fe400078ec0ff */
[----:B------:R-:W-:Y:S02]  /*183f0*/  ISETP.GE.U32.AND P5, PT, R3, UR8, PT ;  /* 0x0000000803007c0c */ /* 0x000fe4000bfa6070 */
[----:B------:R-:W-:Y:S02]  /*18400*/  LOP3.LUT R16, R16, 0xff, RZ, 0xc0, !PT ;  /* 0x000000ff10107812 */ /* 0x000fe400078ec0ff */
[----:B--2---:R-:W-:Y:S02]  /*18410*/  ISETP.NE.AND P0, PT, R24, R21, PT ;  /* 0x000000151800720c */ /* 0x004fe40003f05270 */
[----:B------:R-:W-:-:S04]  /*18420*/  LOP3.LUT R24, R25, 0xff, RZ, 0xc0, !PT ;  /* 0x000000ff19187812 */ /* 0x000fc800078ec0ff */
[----:B---3--:R-:W-:Y:S02]  /*18430*/  ISETP.NE.AND P2, PT, R24, R27, PT ;  /* 0x0000001b1800720c */ /* 0x008fe40003f45270 */
[----:B----4-:R-:W-:Y:S02]  /*18440*/  ISETP.NE.AND P3, PT, R32, R31, PT ;  /* 0x0000001f2000720c */ /* 0x010fe40003f65270 */
[----:B------:R-:W-:Y:S02]  /*18450*/  SEL R24, RZ, 0x1, !P0 ;  /* 0x00000001ff187807 */ /* 0x000fe40004000000 */
[----:B-----5:R-:W-:Y:S02]  /*18460*/  ISETP.NE.AND P4, PT, R16, R33, PT ;  /* 0x000000211000720c */ /* 0x020fe40003f85270 */
[----:B------:R-:W-:Y:S02]  /*18470*/  SEL R25, RZ, 0x1, !P2 ;  /* 0x00000001ff197807 */ /* 0x000fe40005000000 */
[----:B------:R-:W-:-:S02]  /*18480*/  SEL R19, RZ, 0x1, !P3 ;  /* 0x00000001ff137807 */ /* 0x000fc40005800000 */
[----:B------:R-:W-:Y:S01]  /*18490*/  SEL R16, RZ, 0x1, !P4 ;  /* 0x00000001ff107807 */ /* 0x000fe20006000000 */
[----:B------:R-:W-:Y:S06]  /*184a0*/  @!P5 BRA `(.L_x_279) ;  /* 0xfffffffc00acd947 */ /* 0x000fec000383ffff */
[----:B------:R-:W-:Y:S05]  /*184b0*/  BSYNC B1 ;  /* 0x0000000000017941 */ /* 0x000fea0003800000 */
.L_x_278:
[----:B------:R-:W-:Y:S05]  /*184c0*/  BRA `(.L_x_277) ;  /* 0x0000000000947947 */ /* 0x000fea0003800000 */
.L_x_276:
[----:B------:R-:W-:Y:S01]  /*184d0*/  ULDC UR7, c[0x0][0x228] ;  /* 0x00008a0000077ab9 */ /* 0x000fe20000000800 */
[C---:B------:R-:W-:Y:S02]  /*184e0*/  PRMT R25, R24.reuse, 0x7610, R25 ;  /* 0x0000761018197816 */ /* 0x040fe40000000019 */
[----:B------:R-:W-:Y:S02]  /*184f0*/  ISETP.GE.U32.AND P0, PT, R17, UR7, PT ;  /* 0x0000000711007c0c */ /* 0x000fe4000bf06070 */
[C---:B------:R-:W-:Y:S02]  /*18500*/  PRMT R19, R24.reuse, 0x7610, R19 ;  /* 0x0000761018137816 */ /* 0x040fe40000000013 */
[----:B------:R-:W-:-:S09]  /*18510*/  PRMT R16, R24, 0x7610, R16 ;  /* 0x0000761018107816 */ /* 0x000fd20000000010 */
[----:B------:R-:W-:Y:S05]  /*18520*/  @P0 BRA `(.L_x_277) ;  /* 0x00000000007c0947 */ /* 0x000fea0003800000 */
[----:B------:R-:W-:Y:S01]  /*18530*/  ULDC UR6, c[0x0][0x10] ;  /* 0x0000040000067ab9 */ /* 0x000fe20000000800 */
[----:B------:R-:W0:Y:S01]  /*18540*/  LDC R32, c[0x0][RZ] ;  /* 0x00000000ff207b82 */ /* 0x000e220000000800 */
[C---:B------:R-:W-:Y:S01]  /*18550*/  PRMT R25, R24.reuse, 0x7610, R25 ;  /* 0x0000761018197816 */ /* 0x040fe20000000019 */
[----:B------:R-:W-:Y:S01]  /*18560*/  IMAD.MOV.U32 R3, RZ, RZ, R17 ;  /* 0x000000ffff037224 */ /* 0x000fe200078e0011 */
[----:B------:R-:W-:Y:S01]  /*18570*/  PRMT R19, R24, 0x7610, R19 ;  /* 0x0000761018137816 */ /* 0x000fe20000000013 */
[----:B------:R-:W-:Y:S01]  /*18580*/  IMAD R0, R0, UR6, RZ ;  /* 0x0000000600007c24 */ /* 0x000fe2000f8e02ff */
[----:B------:R-:W-:-:S03]  /*18590*/  PRMT R16, R24, 0x7610, R16 ;  /* 0x0000761018107816 */ /* 0x000fc60000000010 */
[----:B------:R-:W1:Y:S08]  /*185a0*/  LDC.64 R14, c[0x0][0x600] ;  /* 0x00018000ff0e7b82 */ /* 0x000e700000000a00 */
[----:B------:R-:W2:Y:S02]  /*185b0*/  LDC R34, c[0x0][0x4] ;  /* 0x00000100ff227b82 */ /* 0x000ea40000000800 */
.L_x_280:
[----:B------:R-:W-:-:S05]  /*185c0*/  IADD3 R29, R0, R3, RZ ;  /* 0x00000003001d7210 */ /* 0x000fca0007ffe0ff */
[----:B0-----:R-:W-:-:S04]  /*185d0*/  IMAD R29, R29, R32, R2 ;  /* 0x000000201d1d7224 */ /* 0x001fc800078e0202 */
[----:B-1----:R-:W-:-:S05]  /*185e0*/  IMAD.WIDE.U32 R28, R29, 0x4, R14 ;  /* 0x000000041d1c7825 */ /* 0x002fca00078e000e */
[----:B------:R-:W3:Y:S04]  /*185f0*/  LDG.E.U8 R21, desc[UR58][R28.64] ;  /* 0x0000003a1c157981 */ /* 0x000ee8000c1e1100 */
[----:B------:R-:W4:Y:S04]  /*18600*/  LDG.E.U8 R27, desc[UR58][R28.64+0x1] ;  /* 0x0000013a1c1b7981 */ /* 0x000f28000c1e1100 */
[----:B------:R-:W5:Y:S04]  /*18610*/  LDG.E.U8 R30, desc[UR58][R28.64+0x2] ;  /* 0x0000023a1c1e7981 */ /* 0x000f68000c1e1100 */
[----:B------:R-:W5:Y:S01]  /*18620*/  LDG.E.U8 R31, desc[UR58][R28.64+0x3] ;  /* 0x0000033a1c1f7981 */ /* 0x000f62000c1e1100 */
[----:B--2---:R-:W-:Y:S01]  /*18630*/  IMAD.IADD R3, R34, 0x1, R3 ;  /* 0x0000000122037824 */ /* 0x004fe200078e0203 */
[----:B------:R-:W-:-:S02]  /*18640*/  LOP3.LUT R24, R24, 0xff, RZ, 0xc0, !PT ;  /* 0x000000ff18187812 */ /* 0x000fc400078ec0ff */
[----:B------:R-:W-:Y:S02]  /*18650*/  LOP3.LUT R19, R19, 0xff, RZ, 0xc0, !PT ;  /* 0x000000ff13137812 */ /* 0x000fe400078ec0ff */
[----:B------:R-:W-:Y:S02]  /*18660*/  ISETP.GE.U32.AND P5, PT, R3, UR7, PT ;  /* 0x0000000703007c0c */ /* 0x000fe4000bfa6070 */
[----:B------:R-:W-:Y:S02]  /*18670*/  LOP3.LUT R16, R16, 0xff, RZ, 0xc0, !PT ;  /* 0x000000ff10107812 */ /* 0x000fe400078ec0ff */
[----:B---3--:R-:W-:Y:S02]  /*18680*/  ISETP.NE.AND P0, PT, R24, R21, PT ;  /* 0x000000151800720c */ /* 0x008fe40003f05270 */
[----:B------:R-:W-:-:S04]  /*18690*/  LOP3.LUT R24, R25, 0xff, RZ, 0xc0, !PT ;  /* 0x000000ff19187812 */ /* 0x000fc800078ec0ff */
[----:B----4-:R-:W-:Y:S02]  /*186a0*/  ISETP.NE.AND P2, PT, R24, R27, PT ;  /* 0x0000001b1800720c */ /* 0x010fe40003f45270 */
[----:B-----5:R-:W-:Y:S02]  /*186b0*/  ISETP.NE.AND P3, PT, R19, R30, PT ;  /* 0x0000001e1300720c */ /* 0x020fe40003f65270 */
[----:B------:R-:W-:Y:S02]  /*186c0*/  SEL R24, RZ, 0x1, !P0 ;  /* 0x00000001ff187807 */ /* 0x000fe40004000000 */
[----:B------:R-:W-:Y:S02]  /*186d0*/  ISETP.NE.AND P4, PT, R16, R31, PT ;  /* 0x0000001f1000720c */ /* 0x000fe40003f85270 */
[----:B------:R-:W-:Y:S02]  /*186e0*/  SEL R25, RZ, 0x1, !P2 ;  /* 0x00000001ff197807 */ /* 0x000fe40005000000 */
[----:B------:R-:W-:-:S02]  /*186f0*/  SEL R19, RZ, 0x1, !P3 ;  /* 0x00000001ff137807 */ /* 0x000fc40005800000 */
[----:B------:R-:W-:Y:S01]  /*18700*/  SEL R16, RZ, 0x1, !P4 ;  /* 0x00000001ff107807 */ /* 0x000fe20006000000 */
[----:B------:R-:W-:Y:S06]  /*18710*/  @!P5 BRA `(.L_x_280) ;  /* 0xfffffffc00a8d947 */ /* 0x000fec000383ffff */
.L_x_277:
[----:B------:R-:W-:Y:S05]  /*18720*/  BSYNC B0 ;  /* 0x0000000000007941 */ /* 0x000fea0003800000 */
.L_x_275:
[----:B------:R-:W0:Y:S01]  /*18730*/  LDC R3, c[0x0][RZ] ;  /* 0x00000000ff037b82 */ /* 0x000e220000000800 */
[----:B------:R-:W-:Y:S01]  /*18740*/  UIADD3 UR4, UR4, 0x10, URZ ;  /* 0x0000001004047890 */ /* 0x000fe2000fffe03f */
[----:B------:R-:W-:Y:S01]  /*18750*/  PRMT R0, R25, 0x7604, R24 ;  /* 0x0000760419007816 */ /* 0x000fe20000000018 */
[----:B------:R-:W-:Y:S02]  /*18760*/  ULDC UR6, c[0x0][0x4] ;  /* 0x0000010000067ab9 */ /* 0x000fe40000000800 */
[----:B------:R-:W-:Y:S01]  /*18770*/  ULEA UR4, UR5, UR4, 0x18 ;  /* 0x0000000405047291 */ /* 0x000fe2000f8ec03f */
[----:B------:R-:W-:Y:S01]  /*18780*/  PRMT R15, R19, 0x7054, R0 ;  /* 0x00007054130f7816 */ /* 0x000fe20000000000 */
[----:B------:R-:W-:-:S03]  /*18790*/  USHF.R.U32.HI UR5, URZ, 0x1, UR6 ;  /* 0x000000013f057899 */ /* 0x000fc60008011606 */
[----:B------:R-:W-:-:S03]  /*187a0*/  PRMT R15, R16, 0x654, R15 ;  /* 0x00000654100f7816 */ /* 0x000fc6000000000f */
[----:B------:R-:W-:Y:S01]  /*187b0*/  ISETP.NE.AND P0, PT, RZ, UR5, PT ;  /* 0x00000005ff007c0c */ /* 0x000fe2000bf05270 */
[----:B0-----:R-:W-:-:S05]  /*187c0*/  IMAD R0, R17, R3, R2 ;  /* 0x0000000311007224 */ /* 0x001fca00078e0202 */
[----:B------:R-:W-:-:S05]  /*187d0*/  LEA R0, R0, UR4, 0x2 ;  /* 0x0000000400007c11 */ /* 0x000fca000f8e10ff */
[----:B------:R0:W-:Y:S02]  /*187e0*/  STS [R0], R15 ;  /* 0x0000000f00007388 */ /* 0x0001e40000000800 */
[----:B------:R-:W-:Y:S05]  /*187f0*/  @!P0 BRA `(.L_x_281) ;  /* 0x0000000000908947 */ /* 0x000fea0003800000 */
[----:B------:R-:W-:-:S07]  /*18800*/  IMAD.U32 R14, RZ, RZ, UR5 ;  /* 0x00000005ff0e7e24 */ /* 0x000fce000f8e00ff */
.L_x_284:
        /* <DEDUP_REMOVED lines=11> */
[----:B------:R-:W-:Y:S02]  /*188c0*/  LEA R14, R14, UR4, 0x2 ;  /* 0x000000040e0e7c11 */ /* 0x000fe4000f8e10ff */
[----:B------:R-:W-:Y:S02]  /*188d0*/  LOP3.LUT R19, R19, 0xff, RZ, 0xc0, !PT ;  /* 0x000000ff13137812 */ /* 0x000fe400078ec0ff */
[----:B------:R-:W-:Y:S02]  /*188e0*/  LOP3.LUT R16, R16, 0xff, RZ, 0xc0, !PT ;  /* 0x000000ff10107812 */ /* 0x000fe400078ec0ff */
[----:B------:R-:W0:Y:S02]  /*188f0*/  LDS R14, [R14] ;  /* 0x000000000e0e7984 */ /* 0x000e240000000800 */
[----:B0-----:R-:W-:-:S02]  /*18900*/  LOP3.LUT R21, R14, 0xff, RZ, 0xc0, !PT ;  /* 0x000000ff0e157812 */ /* 0x001fc400078ec0ff */
[----:B------:R-:W-:Y:S02]  /*18910*/  PRMT R28, R14, 0x7771, RZ ;  /* 0x000077710e1c7816 */ /* 0x000fe400000000ff */
[----:B------:R-:W-:Y:S02]  /*18920*/  ISETP.NE.AND P0, PT, R24, R21, PT ;  /* 0x000000151800720c */ /* 0x000fe40003f05270 */
[C---:B------:R-:W-:Y:S02]  /*18930*/  PRMT R30, R14.reuse, 0x7772, RZ ;  /* 0x000077720e1e7816 */ /* 0x040fe400000000ff */
[----:B------:R-:W-:Y:S02]  /*18940*/  PRMT R21, R14, 0x7773, RZ ;  /* 0x000077730e157816 */ /* 0x000fe400000000ff */
[----:B------:R-:W-:Y:S02]  /*18950*/  ISETP.NE.AND P2, PT, R25, R28, PT ;  /* 0x0000001c1900720c */ /* 0x000fe40003f45270 */
[----:B------:R-:W-:Y:S01]  /*18960*/  ISETP.NE.AND P3, PT, R19, R30, PT ;  /* 0x0000001e1300720c */ /* 0x000fe20003f65270 */
[----:B------:R-:W-:Y:S01]  /*18970*/  IMAD.MOV.U32 R19, RZ, RZ, R21 ;  /* 0x000000ffff137224 */ /* 0x000fe200078e0015 */
[----:B------:R-:W-:-:S02]  /*18980*/  SEL R24, RZ, 0x1, !P0 ;  /* 0x00000001ff187807 */ /* 0x000fc40004000000 */
[----:B------:R-:W-:Y:S02]  /*18990*/  SEL R25, RZ, 0x1, !P2 ;  /* 0x00000001ff197807 */ /* 0x000fe40005000000 */
[----:B------:R-:W-:Y:S02]  /*189a0*/  ISETP.NE.AND P0, PT, R16, R19, PT ;  /* 0x000000131000720c */ /* 0x000fe40003f05270 */
[----:B------:R-:W-:Y:S02]  /*189b0*/  SEL R19, RZ, 0x1, !P3 ;  /* 0x00000001ff137807 */ /* 0x000fe40005800000 */
[----:B------:R-:W-:Y:S02]  /*189c0*/  PRMT R14, R25, 0x7604, R24 ;  /* 0x00007604190e7816 */ /* 0x000fe40000000018 */
[----:B------:R-:W-:Y:S02]  /*189d0*/  SEL R16, RZ, 0x1, !P0 ;  /* 0x00000001ff107807 */ /* 0x000fe40004000000 */
[----:B------:R-:W-:-:S04]  /*189e0*/  PRMT R21, R19, 0x7054, R14 ;  /* 0x0000705413157816 */ /* 0x000fc8000000000e */
[----:B------:R-:W-:-:S05]  /*189f0*/  PRMT R21, R16, 0x654, R21 ;  /* 0x0000065410157816 */ /* 0x000fca0000000015 */
[----:B------:R0:W-:Y:S02]  /*18a00*/  STS [R0], R21 ;  /* 0x0000001500007388 */ /* 0x0001e40000000800 */
.L_x_283:
[----:B------:R-:W-:Y:S05]  /*18a10*/  BSYNC B0 ;  /* 0x0000000000007941 */ /* 0x000fea0003800000 */
.L_x_282:
[----:B------:R-:W-:Y:S01]  /*18a20*/  IMAD.MOV.U32 R14, RZ, RZ, R15 ;  /* 0x000000ffff0e7224 */ /* 0x000fe200078e000f */
[----:B------:R-:W-:Y:S06]  /*18a30*/  @P4 BRA `(.L_x_284) ;  /* 0xfffffffc00744947 */ /* 0x000fec000383ffff */
.L_x_281:
[----:B------:R-:W-:Y:S02]  /*18a40*/  ULDC UR4, c[0x0][0x22c] ;  /* 0x00008b0000047ab9 */ /* 0x000fe40000000800 */
[----:B------:R-:W-:-:S13]  /*18a50*/  ISETP.NE.AND P0, PT, RZ, UR4, PT ;  /* 0x00000004ff007c0c */ /* 0x000fda000bf05270 */
[----:B------:R-:W-:Y:S05]  /*18a60*/  @!P0 BRA `(.L_x_285) ;  /* 0x0000000400588947 */ /* 0x000fea0003800000 */
[----:B------:R-:W-:Y:S01]  /*18a70*/  ISETP.GT.AND P0, PT, R3, 0x20, PT ;  /* 0x000000200300780c */ /* 0x000fe20003f04270 */
[----:B------:R-:W-:-:S12]  /*18a80*/  IMAD.MOV.U32 R14, RZ, RZ, R3 ;  /* 0x000000ffff0e7224 */ /* 0x000fd800078e0003 */
[----:B------:R-:W-:Y:S05]  /*18a90*/  @!P0 BRA `(.L_x_286) ;  /* 0x0000000000b08947 */ /* 0x000fea0003800000 */
[----:B------:R-:W-:-:S04]  /*18aa0*/  PRMT R14, R25, 0x7604, R24 ;  /* 0x00007604190e7816 */ /* 0x000fc80000000018 */
[----:B0-----:R-:W-:Y:S02]  /*18ab0*/  PRMT R15, R19, 0x7054, R14 ;  /* 0x00007054130f7816 */ /* 0x001fe4000000000e */
[----:B------:R-:W-:Y:S02]  /*18ac0*/  LEA.HI R14, R3, R3, RZ, 0x1 ;  /* 0x00000003030e7211 */ /* 0x000fe400078f08ff */
[----:B------:R-:W-:Y:S02]  /*18ad0*/  PRMT R17, R16, 0x654, R15 ;  /* 0x0000065410117816 */ /* 0x000fe4000000000f */
[----:B------:R-:W-:Y:S01]  /*18ae0*/  SHF.R.S32.HI R15, RZ, 0x1, R14 ;  /* 0x00000001ff0f7819 */ /* 0x000fe2000001140e */
[----:B------:R-:W-:Y:S02]  /*18af0*/  IMAD.MOV.U32 R14, RZ, RZ, 0x20 ;  /* 0x00000020ff0e7424 */ /* 0x000fe400078e00ff */
[----:B------:R1:W-:Y:S01]  /*18b00*/  STS [R0], R17 ;  /* 0x0000001100007388 */ /* 0x0003e20000000800 */
[----:B------:R-:W-:-:S13]  /*18b10*/  ISETP.GE.AND P0, PT, R15, 0x20, PT ;  /* 0x000000200f00780c */ /* 0x000fda0003f06270 */
[----:B-1----:R-:W-:Y:S05]  /*18b20*/  @!P0 BRA `(.L_x_286) ;  /* 0x00000000008c8947 */ /* 0x002fea0003800000 */
.L_x_289:
[----:B------:R-:W-:Y:S01]  /*18b30*/  IMAD.IADD R14, R2, 0x1, R15 ;  /* 0x00000001020e7824 */ /* 0x000fe200078e020f */
[----:B------:R-:W-:Y:S04]  /*18b40*/  BAR.SYNC.DEFER_BLOCKING 0x0 ;  /* 0x0000000000007b1d */ /* 0x000fe80000010000 */
[----:B------:R-:W-:Y:S02]  /*18b50*/  ISETP.GE.U32.AND P0, PT, R14, R3, PT ;  /* 0x000000030e00720c */ /* 0x000fe40003f06070 */
[----:B------:R-:W-:Y:S02]  /*18b60*/  BSSY B0, `(.L_x_287) ;  /* 0x000001b000007945 */ /* 0x000fe40003800000 */
[----:B------:R-:W-:-:S13]  /*18b70*/  ISETP.GE.U32.OR P0, PT, R2, R15, P0 ;  /* 0x0000000f0200720c */ /* 0x000fda0000706470 */
[----:B0-----:R-:W-:Y:S05]  /*18b80*/  @P0 BRA `(.L_x_288) ;  /* 0x0000000000600947 */ /* 0x001fea0003800000 */
[----:B------:R-:W-:Y:S02]  /*18b90*/  LEA R14, R15, R0, 0x2 ;  /* 0x000000000f0e7211 */ /* 0x000fe400078e10ff */
[----:B------:R-:W-:Y:S02]  /*18ba0*/  LOP3.LUT R28, R25, 0xff, RZ, 0xc0, !PT ;  /* 0x000000ff191c7812 */ /* 0x000fe400078ec0ff */
[----:B------:R-:W-:Y:S02]  /*18bb0*/  LOP3.LUT R30, R19, 0xff, RZ, 0xc0, !PT ;  /* 0x000000ff131e7812 */ /* 0x000fe400078ec0ff */
[----:B------:R-:W0:Y:S01]  /*18bc0*/  LDS R14, [R14] ;  /* 0x000000000e0e7984 */ /* 0x000e220000000800 */
[----:B------:R-:W-:Y:S02]  /*18bd0*/  LOP3.LUT R24, R24, 0xff, RZ, 0xc0, !PT ;  /* 0x000000ff18187812 */ /* 0x000fe400078ec0ff */
[C---:B0-----:R-:W-:Y:S02]  /*18be0*/  PRMT R21, R14.reuse, 0x7771, RZ ;  /* 0x000077710e157816 */ /* 0x041fe400000000ff */
[----:B------:R-:W-:-:S02]  /*18bf0*/  PRMT R25, R14, 0x7772, RZ ;  /* 0x000077720e197816 */ /* 0x000fc400000000ff */
[C---:B------:R-:W-:Y:S01]  /*18c00*/  LOP3.LUT R17, R14.reuse, 0xff, RZ, 0xc0, !PT ;  /* 0x000000ff0e117812 */ /* 0x040fe200078ec0ff */
[----:B------:R-:W-:Y:S01]  /*18c10*/  IMAD.MOV.U32 R19, RZ, RZ, R21 ;  /* 0x000000ffff137224 */ /* 0x000fe200078e0015 */
[----:B------:R-:W-:Y:S01]  /*18c20*/  PRMT R14, R14, 0x7773, RZ ;  /* 0x000077730e0e7816 */ /* 0x000fe200000000ff */
[----:B------:R-:W-:Y:S01]  /*18c30*/  IMAD.MOV.U32 R21, RZ, RZ, R25 ;  /* 0x000000ffff157224 */ /* 0x000fe200078e0019 */
[----:B------:R-:W-:Y:S02]  /*18c40*/  ISETP.NE.AND P0, PT, R24, R17, PT ;  /* 0x000000111800720c */ /* 0x000fe40003f05270 */
[----:B------:R-:W-:Y:S02]  /*18c50*/  ISETP.NE.AND P2, PT, R28, R19, PT ;  /* 0x000000131c00720c */ /* 0x000fe40003f45270 */
        /* <DEDUP_REMOVED lines=11> */
.L_x_288:
[----:B------:R-:W-:Y:S05]  /*18d10*/  BSYNC B0 ;  /* 0x0000000000007941 */ /* 0x000fea0003800000 */
.L_x_287:
[----:B------:R-:W-:-:S04]  /*18d20*/  SHF.R.S32.HI R15, RZ, 0x1, R15 ;  /* 0x00000001ff0f7819 */ /* 0x000fc8000001140f */
[----:B------:R-:W-:-:S13]  /*18d30*/  ISETP.GE.AND P0, PT, R15, 0x20, PT ;  /* 0x000000200f00780c */ /* 0x000fda0003f06270 */
[----:B------:R-:W-:Y:S05]  /*18d40*/  @P0 BRA `(.L_x_289) ;  /* 0xfffffffc00780947 */ /* 0x000fea000383ffff */
[----:B------:R-:W-:-:S07]  /*18d50*/  IMAD.MOV.U32 R14, RZ, RZ, 0x20 ;  /* 0x00000020ff0e7424 */ /* 0x000fce00078e00ff */
.L_x_286:
[----:B------:R-:W-:Y:S01]  /*18d60*/  BAR.SYNC.DEFER_BLOCKING 0x0 ;  /* 0x0000000000007b1d */ /* 0x000fe20000010000 */
[----:B------:R-:W-:-:S13]  /*18d70*/  ISETP.GE.AND P0, PT, R14, 0x2, PT ;  /* 0x000000020e00780c */ /* 0x000fda0003f06270 */
[----:B------:R-:W-:Y:S05]  /*18d80*/  @!P0 BRA `(.L_x_285) ;  /* 0x0000000000908947 */ /* 0x000fea0003800000 */
[----:B------:R-:W-:-:S07]  /*18d90*/  IMAD.MOV.U32 R3, RZ, RZ, 0x1 ;  /* 0x00000001ff037424 */ /* 0x000fce00078e00ff */
.L_x_290:
[----:B0-----:R-:W-:Y:S02]  /*18da0*/  LOP3.LUT R0, R24, 0xffff, RZ, 0xc0, !PT ;  /* 0x0000ffff18007812 */ /* 0x001fe400078ec0ff */
[----:B------:R-:W-:Y:S02]  /*18db0*/  LOP3.LUT R2, R25, 0xffff, RZ, 0xc0, !PT ;  /* 0x0000ffff19027812 */ /* 0x000fe400078ec0ff */
[----:B------:R-:W-:Y:S02]  /*18dc0*/  PRMT R0, R0, 0x8880, RZ ;  /* 0x0000888000007816 */ /* 0x000fe400000000ff */
[----:B------:R-:W-:Y:S02]  /*18dd0*/  LOP3.LUT R15, R19, 0xffff, RZ, 0xc0, !PT ;  /* 0x0000ffff130f7812 */ /* 0x000fe400078ec0ff */
[----:B------:R-:W-:Y:S02]  /*18de0*/  LOP3.LUT R17, R16, 0xffff, RZ, 0xc0, !PT ;  /* 0x0000ffff10117812 */ /* 0x000fe400078ec0ff */
[----:B------:R-:W-:Y:S01]  /*18df0*/  PRMT R28, R2, 0x8880, RZ ;  /* 0x00008880021c7816 */ /* 0x000fe200000000ff */
[----:B------:R-:W0:Y:S01]  /*18e00*/  SHFL.DOWN PT, R0, R0, R3, 0x1f ;  /* 0x08001f0300007589 */ /* 0x000e2200000e0000 */
[----:B------:R-:W-:-:S02]  /*18e10*/  PRMT R30, R15, 0x8880, RZ ;  /* 0x000088800f1e7816 */ /* 0x000fc400000000ff */
[----:B------:R-:W-:Y:S02]  /*18e20*/  PRMT R32, R17, 0x8880, RZ ;  /* 0x0000888011207816 */ /* 0x000fe400000000ff */
[----:B------:R-:W1:Y:S01]  /*18e30*/  SHFL.DOWN PT, R28, R28, R3, 0x1f ;  /* 0x08001f031c1c7589 */ /* 0x000e6200000e0000 */
[----:B------:R-:W-:Y:S02]  /*18e40*/  LOP3.LUT R15, R24, 0xff, RZ, 0xc0, !PT ;  /* 0x000000ff180f7812 */ /* 0x000fe400078ec0ff */
[----:B------:R-:W-:Y:S01]  /*18e50*/  LOP3.LUT R25, R25, 0xff, RZ, 0xc0, !PT ;  /* 0x000000ff19197812 */ /* 0x000fe200078ec0ff */
[----:B------:R-:W2:Y:S01]  /*18e60*/  SHFL.DOWN PT, R30, R30, R3, 0x1f ;  /* 0x08001f031e1e7589 */ /* 0x000ea200000e0000 */
[----:B------:R-:W-:Y:S02]  /*18e70*/  LOP3.LUT R19, R19, 0xff, RZ, 0xc0, !PT ;  /* 0x000000ff13137812 */ /* 0x000fe400078ec0ff */
[----:B------:R-:W-:Y:S01]  /*18e80*/  LOP3.LUT R16, R16, 0xff, RZ, 0xc0, !PT ;  /* 0x000000ff10107812 */ /* 0x000fe200078ec0ff */
[----:B------:R3:W4:Y:S02]  /*18e90*/  SHFL.DOWN PT, R32, R32, R3, 0x1f ;  /* 0x08001f0320207589 */ /* 0x00072400000e0000 */
[----:B---3--:R-:W-:Y:S01]  /*18ea0*/  IMAD.SHL.U32 R3, R3, 0x2, RZ ;  /* 0x0000000203037824 */ /* 0x008fe200078e00ff */
[----:B0-----:R-:W-:-:S04]  /*18eb0*/  ISETP.NE.AND P0, PT, R0, RZ, PT ;  /* 0x000000ff0000720c */ /* 0x001fc80003f05270 */
[----:B------:R-:W-:Y:S02]  /*18ec0*/  ISETP.GE.AND P5, PT, R3, R14, PT ;  /* 0x0000000e0300720c */ /* 0x000fe40003fa6270 */
[----:B------:R-:W-:Y:S02]  /*18ed0*/  SEL R2, RZ, 0x1, !P0 ;  /* 0x00000001ff027807 */ /* 0x000fe40004000000 */
[----:B-1----:R-:W-:Y:S02]  /*18ee0*/  ISETP.NE.AND P2, PT, R28, RZ, PT ;  /* 0x000000ff1c00720c */ /* 0x002fe40003f45270 */
[----:B--2---:R-:W-:Y:S02]  /*18ef0*/  ISETP.NE.AND P3, PT, R30, RZ, PT ;  /* 0x000000ff1e00720c */ /* 0x004fe40003f65270 */
[----:B------:R-:W-:Y:S02]  /*18f00*/  ISETP.NE.AND P0, PT, R15, R2, PT ;  /* 0x000000020f00720c */ /* 0x000fe40003f05270 */
[----:B----4-:R-:W-:-:S02]  /*18f10*/  ISETP.NE.AND P4, PT, R32, RZ, PT ;  /* 0x000000ff2000720c */ /* 0x010fc40003f85270 */
[----:B------:R-:W-:Y:S02]  /*18f20*/  SEL R0, RZ, 0x1, !P2 ;  /* 0x00000001ff007807 */ /* 0x000fe40005000000 */
[----:B------:R-:W-:Y:S02]  /*18f30*/  SEL R2, RZ, 0x1, !P3 ;  /* 0x00000001ff027807 */ /* 0x000fe40005800000 */
[----:B------:R-:W-:Y:S02]  /*18f40*/  SEL R15, RZ, 0x1, !P4 ;  /* 0x00000001ff0f7807 */ /* 0x000fe40006000000 */
        /* <DEDUP_REMOVED lines=8> */
.L_x_285:
        /* <DEDUP_REMOVED lines=10> */
[----:B------:R-:W3:Y:S04]  /*19070*/  LDG.E.U8 R2, desc[UR58][R4.64+0x1] ;  /* 0x0000013a04027981 */ /* 0x000ee8000c1e1100 */
[----:B------:R-:W4:Y:S04]  /*19080*/  LDG.E.U8 R3, desc[UR58][R4.64+0x2] ;  /* 0x0000023a04037981 */ /* 0x000f28000c1e1100 */
[----:B------:R-:W5:Y:S01]  /*19090*/  LDG.E.U8 R6, desc[UR58][R4.64+0x3] ;  /* 0x0000033a04067981 */ /* 0x000f62000c1e1100 */
[----:B------:R-:W-:-:S02]  /*190a0*/  LOP3.LUT R7, R24, 0xff, RZ, 0xc0, !PT ;  /* 0x000000ff18077812 */ /* 0x000fc400078ec0ff */
[----:B------:R-:W-:Y:S02]  /*190b0*/  LOP3.LUT R25, R25, 0xff, RZ, 0xc0, !PT ;  /* 0x000000ff19197812 */ /* 0x000fe400078ec0ff */
[----:B------:R-:W-:Y:S02]  /*190c0*/  LOP3.LUT R8, R19, 0xff, RZ, 0xc0, !PT ;  /* 0x000000ff13087812 */ /* 0x000fe400078ec0ff */
[----:B------:R-:W-:Y:S02]  /*190d0*/  LOP3.LUT R9, R16, 0xff, RZ, 0xc0, !PT ;  /* 0x000000ff10097812 */ /* 0x000fe400078ec0ff */
[----:B--2---:R-:W-:Y:S02]  /*190e0*/  ISETP.NE.AND P0, PT, R0, R7, PT ;  /* 0x000000070000720c */ /* 0x004fe40003f05270 */
[----:B---3--:R-:W-:Y:S02]  /*190f0*/  ISETP.NE.AND P1, PT, R2, R25, PT ;  /* 0x000000190200720c */ /* 0x008fe40003f25270 */
[----:B------:R-:W-:-:S02]  /*19100*/  SEL R24, RZ, 0x1, !P0 ;  /* 0x00000001ff187807 */ /* 0x000fc40004000000 */
[----:B----4-:R-:W-:Y:S02]  /*19110*/  ISETP.NE.AND P2, PT, R3, R8, PT ;  /* 0x000000080300720c */ /* 0x010fe40003f45270 */
[----:B------:R-:W-:Y:S02]  /*19120*/  SEL R25, RZ, 0x1, !P1 ;  /* 0x00000001ff197807 */ /* 0x000fe40004800000 */
[----:B-----5:R-:W-:Y:S02]  /*19130*/  ISETP.NE.AND P3, PT, R6, R9, PT ;  /* 0x000000090600720c */ /* 0x020fe40003f65270 */
[----:B------:R-:W-:Y:S02]  /*19140*/  SEL R19, RZ, 0x1, !P2 ;  /* 0x00000001ff137807 */ /* 0x000fe40005000000 */
[----:B------:R-:W-:-:S09]  /*19150*/  SEL R16, RZ, 0x1, !P3 ;  /* 0x00000001ff107807 */ /* 0x000fd20005800000 */
.L_x_292:
[----:B------:R-:W-:Y:S05]  /*19160*/  @!P4 BRA `(.L_x_293) ;  /* 0x0000000400acc947 */ /* 0x000fea0003800000 */
[----:B0-----:R-:W0:Y:S02]  /*19170*/  LDC R17, c[0x0][0x61c] ;  /* 0x00018700ff117b82 */ /* 0x001e240000000800 */
        /* <DEDUP_REMOVED lines=19> */
.L_x_294:
        /* <DEDUP_REMOVED lines=15> */
[----:B------:R-:W-:Y:S01]  /*193a0*/  MOV R5, UR5 ;  /* 0x0000000500057c02 */ /* 0x000fe20008000f00 */
[----:B------:R-:W-:Y:S01]  /*193b0*/  ULDC.64 UR4, c[0x4][0x7b8] ;  /* 0x0101ee0000047ab9 */ /* 0x000fe20000000a00 */
[----:B------:R-:W-:Y:S02]  /*193c0*/  IMAD.U32 R10, RZ, RZ, UR6 ;  /* 0x00000006ff0a7e24 */ /* 0x000fe4000f8e00ff */
[----:B------:R-:W-:Y:S02]  /*193d0*/  IMAD.U32 R6, RZ, RZ, UR4 ;  /* 0x00000004ff067e24 */ /* 0x000fe4000f8e00ff */
[----:B------:R-:W-:-:S02]  /*193e0*/  IMAD.U32 R7, RZ, RZ, UR5 ;  /* 0x00000005ff077e24 */ /* 0x000fc4000f8e00ff */
[----:B------:R-:W-:Y:S02]  /*193f0*/  IMAD.U32 R11, RZ, RZ, UR7 ;  /* 0x00000007ff0b7e24 */ /* 0x000fe4000f8e00ff */
[----:B------:R-:W-:Y:S02]  /*19400*/  IMAD.MOV.U32 R8, RZ, RZ, 0x2ef ;  /* 0x000002efff087424 */ /* 0x000fe400078e00ff */
[----:B------:R-:W-:Y:S02]  /*19410*/  IMAD.MOV.U32 R12, RZ, RZ, 0x1 ;  /* 0x00000001ff0c7424 */ /* 0x000fe400078e00ff */
[----:B0-----:R-:W-:-:S07]  /*19420*/  IMAD.MOV.U32 R13, RZ, RZ, RZ ;  /* 0x000000ffff0d7224 */ /* 0x001fce00078e00ff */
[----:B------:R-:W-:-:S07]  /*19430*/  LEPC R20, `(.L_x_295) ;  /* 0x000000001014794e */ /* 0x000fce0000000000 */
[----:B-1----:R-:W-:Y:S05]  /*19440*/  CALL.ABS.NOINC R2 ;  /* 0x0000000002007343 */ /* 0x002fea0003c00000 */
.L_x_295:
[----:B------:R-:W-:Y:S01]  /*19450*/  LOP3.LUT R25, R25, 0xffff, RZ, 0xc0, !PT ;  /* 0x0000ffff19197812 */ /* 0x000fe200078ec0ff */
[----:B------:R-:W-:Y:S01]  /*19460*/  ULDC.64 UR4, c[0x0][0x5e8] ;  /* 0x00017a0000047ab9 */ /* 0x000fe20000000a00 */
[----:B------:R-:W-:Y:S02]  /*19470*/  ISETP.NE.AND P6, PT, R17, 0x1, PT ;  /* 0x000000011100780c */ /* 0x000fe40003fc5270 */
[----:B------:R-:W-:Y:S02]  /*19480*/  PRMT R25, R25, 0x8880, RZ ;  /* 0x0000888019197816 */ /* 0x000fe400000000ff */
[----:B------:R-:W-:-:S03]  /*19490*/  IADD3 R4, P0, R23, UR4, RZ ;  /* 0x0000000417047c10 */ /* 0x000fc6000ff1e0ff */
[----:B0-----:R-:W-:Y:S01]  /*194a0*/  IMAD.MOV.U32 R2, RZ, RZ, R25 ;  /* 0x000000ffff027224 */ /* 0x001fe200078e0019 */
[----:B------:R-:W-:-:S04]  /*194b0*/  IADD3.X R5, RZ, UR5, RZ, P0, !PT ;  /* 0x00000005ff057c10 */ /* 0x000fc800087fe4ff */
        /* <DEDUP_REMOVED lines=10> */
[----:B------:R-:W-:Y:S01]  /*19560*/  HFMA2.MMA R13, -RZ, RZ, 0, 0 ;  /* 0x00000000ff0d7435 */ /* 0x000fe200000001ff */
[----:B------:R-:W-:Y:S02]  /*19570*/  IMAD.U32 R6, RZ, RZ, UR4 ;  /* 0x00000004ff067e24 */ /* 0x000fe4000f8e00ff */
[----:B------:R-:W-:-:S02]  /*19580*/  IMAD.U32 R7, RZ, RZ, UR5 ;  /* 0x00000005ff077e24 */ /* 0x000fc4000f8e00ff */
[----:B------:R-:W-:Y:S02]  /*19590*/  IMAD.U32 R10, RZ, RZ, UR6 ;  /* 0x00000006ff0a7e24 */ /* 0x000fe4000f8e00ff */
[----:B------:R-:W-:Y:S02]  /*195a0*/  IMAD.U32 R11, RZ, RZ, UR7 ;  /* 0x00000007ff0b7e24 */ /* 0x000fe4000f8e00ff */
[----:B------:R-:W-:Y:S02]  /*195b0*/  IMAD.MOV.U32 R8, RZ, RZ, 0x2ef ;  /* 0x000002efff087424 */ /* 0x000fe400078e00ff */
[----:B0-----:R-:W-:-:S07]  /*195c0*/  IMAD.MOV.U32 R12, RZ, RZ, 0x1 ;  /* 0x00000001ff0c7424 */ /* 0x001fce00078e00ff */
[----:B------:R-:W-:-:S07]  /*195d0*/  LEPC R20, `(.L_x_296) ;  /* 0x000000001014794e */ /* 0x000fce0000000000 */
[----:B-1----:R-:W-:Y:S05]  /*195e0*/  CALL.ABS.NOINC R2 ;  /* 0x0000000002007343 */ /* 0x002fea0003c00000 */
.L_x_296:
[----:B------:R-:W-:Y:S01]  /*195f0*/  LOP3.LUT R19, R19, 0xffff, RZ, 0xc0, !PT ;  /* 0x0000ffff13137812 */ /* 0x000fe200078ec0ff */
[----:B------:R-:W-:Y:S01]  /*19600*/  ULDC.64 UR4, c[0x0][0x5e8] ;  /* 0x00017a0000047ab9 */ /* 0x000fe20000000a00 */
[----:B------:R-:W-:Y:S02]  /*19610*/  ISETP.NE.AND P6, PT, R17, 0x1, PT ;  /* 0x000000011100780c */ /* 0x000fe40003fc5270 */
[----:B------:R-:W-:Y:S02]  /*19620*/  PRMT R19, R19, 0x8880, RZ ;  /* 0x0000888013137816 */ /* 0x000fe400000000ff */
[----:B------:R-:W-:-:S03]  /*19630*/  IADD3 R22, P0, R22, UR4, RZ ;  /* 0x0000000416167c10 */ /* 0x000fc6000ff1e0ff */
[----:B0-----:R-:W-:Y:S02]  /*19640*/  IMAD.MOV.U32 R2, RZ, RZ, R19 ;  /* 0x000000ffff027224 */ /* 0x001fe400078e0013 */
        /* <DEDUP_REMOVED lines=12> */
[----:B------:R-:W-:Y:S02]  /*19710*/  IMAD.U32 R6, RZ, RZ, UR4 ;  /* 0x00000004ff067e24 */ /* 0x000fe4000f8e00ff */
[----:B------:R-:W-:-:S02]  /*19720*/  IMAD.U32 R7, RZ, RZ, UR5 ;  /* 0x00000005ff077e24 */ /* 0x000fc4000f8e00ff */
[----:B------:R-:W-:Y:S02]  /*19730*/  IMAD.U32 R10, RZ, RZ, UR6 ;  /* 0x00000006ff0a7e24 */ /* 0x000fe4000f8e00ff */
[----:B------:R-:W-:Y:S02]  /*19740*/  IMAD.U32 R11, RZ, RZ, UR7 ;  /* 0x00000007ff0b7e24 */ /* 0x000fe4000f8e00ff */
[----:B------:R-:W-:Y:S02]  /*19750*/  IMAD.MOV.U32 R12, RZ, RZ, 0x1 ;  /* 0x00000001ff0c7424 */ /* 0x000fe400078e00ff */
[----:B0-----:R-:W-:-:S07]  /*19760*/  IMAD.MOV.U32 R13, RZ, RZ, RZ ;  /* 0x000000ffff0d7224 */ /* 0x001fce00078e00ff */
[----:B------:R-:W-:-:S07]  /*19770*/  LEPC R20, `(.L_x_297) ;  /* 0x000000001014794e */ /* 0x000fce0000000000 */
[----:B-1----:R-:W-:Y:S05]  /*19780*/  CALL.ABS.NOINC R2 ;  /* 0x0000000002007343 */ /* 0x002fea0003c00000 */
.L_x_297:
        /* <DEDUP_REMOVED lines=9> */
.L_x_293:
[----:B------:R-:W-:Y:S04]  /*19820*/  STG.E.U8 desc[UR58][R4.64], R24 ;  /* 0x0000001804007986 */ /* 0x000fe8000c10113a */
[----:B------:R-:W-:Y:S04]  /*19830*/  STG.E.U8 desc[UR58][R4.64+0x1], R25 ;  /* 0x0000011904007986 */ /* 0x000fe8000c10113a */
[----:B------:R-:W-:Y:S04]  /*19840*/  STG.E.U8 desc[UR58][R4.64+0x2], R19 ;  /* 0x0000021304007986 */ /* 0x000fe8000c10113a */
[----:B------:R-:W-:Y:S01]  /*19850*/  STG.E.U8 desc[UR58][R4.64+0x3], R16 ;  /* 0x0000031004007986 */ /* 0x000fe2000c10113a */
[----:B------:R-:W-:Y:S05]  /*19860*/  EXIT ;  /* 0x000000000000794d */ /* 0x000fea0003800000 */
.L_x_291:
[----:B------:R-:W-:Y:S01]  /*19870*/  ISETP.NE.AND P0, PT, RZ, UR36, PT ;  /* 0x00000024ff007c0c */ /* 0x000fe2000bf05270 */
[----:B------:R-:W-:Y:S02]  /*19880*/  ULDC.U8 UR4, c[0x0][0x619] ;  /* 0x0001864000047ab9 */ /* 0x000fe40000000000 */
[----:B------:R-:W-:-:S10]  /*19890*/  ISETP.NE.AND P4, PT, RZ, UR4, PT ;  /* 0x00000004ff007c0c */ /* 0x000fd4000bf85270 */
[----:B------:R-:W-:Y:S05]  /*198a0*/  @!P0 BRA `(.L_x_298) ;  /* 0x0000000000708947 */ /* 0x000fea0003800000 */
[----:B0-----:R-:W2:Y:S04]  /*198b0*/  LDG.E.64 R20, desc[UR58][R10.64] ;  /* 0x0000003a0a147981 */ /* 0x001ea8000c1e1b00 */
[----:B------:R-:W3:Y:S04]  /*198c0*/  LDG.E.64 R2, desc[UR58][R8.64] ;  /* 0x0000003a08027981 */ /* 0x000ee8000c1e1b00 */
[----:B------:R-:W4:Y:S04]  /*198d0*/  LDG.E.64 R4, desc[UR58][R6.64] ;  /* 0x0000003a06047981 */ /* 0x000f28000c1e1b00 */
[----:B------:R-:W5:Y:S01]  /*198e0*/  LDG.E.64 R14, desc[UR58][R12.64] ;  /* 0x0000003a0c0e7981 */ /* 0x000f62000c1e1b00 */
[----:B------:R-:W-:-:S02]  /*198f0*/  LOP3.LUT R25, R25, 0xff, RZ, 0xc0, !PT ;  /* 0x000000ff19197812 */ /* 0x000fc400078ec0ff */
[----:B--2---:R-:W-:Y:S02]  /*19900*/  ISETP.NE.U32.AND P1, PT, R20, RZ, PT ;  /* 0x000000ff1400720c */ /* 0x004fe40003f25070 */
[----:B---3--:R-:W-:Y:S02]  /*19910*/  ISETP.NE.U32.AND P2, PT, R2, RZ, PT ;  /* 0x000000ff0200720c */ /* 0x008fe40003f45070 */
[----:B------:R-:W-:Y:S02]  /*19920*/  ISETP.NE.AND.EX P1, PT, R21, RZ, PT, P1 ;  /* 0x000000ff1500720c */ /* 0x000fe40003f25310 */
[----:B----4-:R-:W-:Y:S02]  /*19930*/  ISETP.NE.U32.AND P3, PT, R4, RZ, PT ;  /* 0x000000ff0400720c */ /* 0x010fe40003f65070 */
[----:B------:R-:W-:Y:S02]  /*19940*/  ISETP.NE.AND.EX P2, PT, R3, RZ, PT, P2 ;  /* 0x000000ff0300720c */ /* 0x000fe40003f45320 */
[----:B-----5:R-:W-:-:S02]  /*19950*/  ISETP.NE.U32.AND P0, PT, R14, RZ, PT ;  /* 0x000000ff0e00720c */ /* 0x020fc40003f05070 */
[----:B------:R-:W-:Y:S02]  /*19960*/  ISETP.NE.AND.EX P3, PT, R5, RZ, PT, P3 ;  /* 0x000000ff0500720c */ /* 0x000fe40003f65330 */
[----:B------:R-:W-:Y:S02]  /*19970*/  ISETP.NE.AND.EX P0, PT, R15, RZ, PT, P0 ;  /* 0x000000ff0f00720c */ /* 0x000fe40003f05300 */
[----:B------:R-:W-:Y:S02]  /*19980*/  LOP3.LUT R5, R24, 0xff, RZ, 0xc0, !PT ;  /* 0x000000ff18057812 */ /* 0x000fe400078ec0ff */
[----:B------:R-:W-:Y:S02]  /*19990*/  LOP3.LUT R14, R19, 0xff, RZ, 0xc0, !PT ;  /* 0x000000ff130e7812 */ /* 0x000fe400078ec0ff */
[----:B------:R-:W-:Y:S02]  /*199a0*/  LOP3.LUT R15, R16, 0xff, RZ, 0xc0, !PT ;  /* 0x000000ff100f7812 */ /* 0x000fe400078ec0ff */
        /* <DEDUP_REMOVED lines=11> */
[----:B------:R-:W-:-:S07]  /*19a60*/  SEL R16, RZ, 0x1, !P3 ;  /* 0x00000001ff107807 */ /* 0x000fce0005800000 */
.L_x_298:
        /* <DEDUP_REMOVED lines=12> */
[----:B------:R-:W-:Y:S01]  /*19b30*/  MOV R10, UR6 ;  /* 0x00000006000a7c02 */ /* 0x000fe20008000f00 */
        /* <DEDUP_REMOVED lines=8> */
.L_x_300:
        /* <DEDUP_REMOVED lines=26> */
.L_x_301:
        /* <DEDUP_REMOVED lines=26> */
.L_x_302:
[----:B------:R-:W-:Y:S01]  /*19f00*/  LOP3.LUT R19, R19, 0xffff, RZ, 0xc0, !PT ;  /* 0x0000ffff13137812 */ /* 0x000fe200078ec0ff */
[----:B------:R-:W-:Y:S01]  /*19f10*/  ULDC.64 UR4, c[0x0][0x5e8] ;  /* 0x00017a0000047ab9 */ /* 0x000fe20000000a00 */
[----:B------:R-:W-:Y:S02]  /*19f20*/  ISETP.NE.AND P6, PT, R17, 0x1, PT ;  /* 0x000000011100780c */ /* 0x000fe40003fc5270 */
[----:B------:R-:W-:Y:S02]  /*19f30*/  PRMT R19, R19, 0x8880, RZ ;  /* 0x0000888013137816 */ /* 0x000fe400000000ff */
[----:B------:R-:W-:Y:S02]  /*19f40*/  IADD3 R22, P0, R22, UR4, RZ ;  /* 0x0000000416167c10 */ /* 0x000fe4000ff1e0ff */
[----:B0-----:R-:W-:-:S03]  /*19f50*/  MOV R2, R19 ;  /* 0x0000001300027202 */ /* 0x001fc60000000f00 */
        /* <DEDUP_REMOVED lines=11> */
[----:B------:R-:W-:Y:S01]  /*1a010*/  HFMA2.MMA R12, -RZ, RZ, 0, 5.9604644775390625e-08 ;  /* 0x00000001ff0c7435 */ /* 0x000fe200000001ff */
        /* <DEDUP_REMOVED lines=8> */
.L_x_303:
        /* <DEDUP_REMOVED lines=9> */
.L_x_299:
[----:B------:R-:W-:Y:S02]  /*1a130*/  LOP3.LUT R24, R24, 0xffff, RZ, 0xc0, !PT ;  /* 0x0000ffff18187812 */ /* 0x000fe400078ec0ff */
[----:B------:R-:W-:Y:S02]  /*1a140*/  LOP3.LUT R25, R25, 0xffff, RZ, 0xc0, !PT ;  /* 0x0000ffff19197812 */ /* 0x000fe400078ec0ff */
[----:B------:R-:W-:Y:S02]  /*1a150*/  LOP3.LUT R19, R19, 0xffff, RZ, 0xc0, !PT ;  /* 0x0000ffff13137812 */ /* 0x000fe400078ec0ff */
[----:B------:R-:W-:Y:S02]  /*1a160*/  PRMT R24, R24, 0x8880, RZ ;  /* 0x0000888018187816 */ /* 0x000fe400000000ff */
[----:B------:R-:W-:Y:S02]  /*1a170*/  PRMT R25, R25, 0x8880, RZ ;  /* 0x0000888019197816 */ /* 0x000fe400000000ff */
[----:B------:R-:W-:Y:S01]  /*1a180*/  PRMT R19, R19, 0x8880, RZ ;  /* 0x0000888013137816 */ /* 0x000fe200000000ff */
[----:B------:R-:W-:Y:S01]  /*1a190*/  IMAD.MOV.U32 R2, RZ, RZ, R24 ;  /* 0x000000ffff027224 */ /* 0x000fe200078e0018 */
[----:B------:R-:W-:Y:S01]  /*1a1a0*/  LOP3.LUT R16, R16, 0xffff, RZ, 0xc0, !PT ;  /* 0x0000ffff10107812 */ /* 0x000fe200078ec0ff */
[----:B------:R-:W-:-:S02]  /*1a1b0*/  IMAD.MOV.U32 R4, RZ, RZ, R25 ;  /* 0x000000ffff047224 */ /* 0x000fc400078e0019 */
[----:B------:R-:W-:Y:S01]  /*1a1c0*/  IMAD.MOV.U32 R14, RZ, RZ, R19 ;  /* 0x000000ffff0e7224 */ /* 0x000fe200078e0013 */
[----:B------:R-:W-:Y:S02]  /*1a1d0*/  PRMT R16, R16, 0x8880, RZ ;  /* 0x0000888010107816 */ /* 0x000fe400000000ff */
[----:B------:R-:W-:Y:S02]  /*1a1e0*/  SHF.R.S32.HI R3, RZ, 0x1f, R2 ;  /* 0x0000001fff037819 */ /* 0x000fe40000011402 */
[----:B------:R-:W-:Y:S02]  /*1a1f0*/  SHF.R.S32.HI R5, RZ, 0x1f, R4 ;  /* 0x0000001fff057819 */ /* 0x000fe40000011404 */
[----:B0-----:R-:W-:Y:S01]  /*1a200*/  SHF.R.S32.HI R15, RZ, 0x1f, R14 ;  /* 0x0000001fff0f7819 */ /* 0x001fe2000001140e */
[----:B------:R-:W-:Y:S01]  /*1a210*/  STG.E.64 desc[UR58][R10.64], R2 ;  /* 0x000000020a007986 */ /* 0x000fe2000c101b3a */
[----:B------:R-:W-:-:S03]  /*1a220*/  SHF.R.S32.HI R17, RZ, 0x1f, R16 ;  /* 0x0000001fff117819 */ /* 0x000fc60000011410 */
[----:B------:R-:W-:Y:S04]  /*1a230*/  STG.E.64 desc[UR58][R8.64], R4 ;  /* 0x0000000408007986 */ /* 0x000fe8000c101b3a */
[----:B------:R-:W-:Y:S04]  /*1a240*/  STG.E.64 desc[UR58][R6.64], R14 ;  /* 0x0000000e06007986 */ /* 0x000fe8000c101b3a */
[----:B------:R-:W-:Y:S01]  /*1a250*/  STG.E.64 desc[UR58][R12.64], R16 ;  /* 0x000000100c007986 */ /* 0x000fe2000c101b3a */
[----:B------:R-:W-:Y:S05]  /*1a260*/  EXIT ;  /* 0x000000000000794d */ /* 0x000fea0003800000 */
.L_x_264:
        /* <DEDUP_REMOVED lines=35> */
.L_x_305:
        /* <DEDUP_REMOVED lines=21> */
.L_x_307:
        /* <DEDUP_REMOVED lines=26> */
.L_x_308:
        /* <DEDUP_REMOVED lines=26> */
.L_x_309:
        /* <DEDUP_REMOVED lines=26> */
.L_x_310:
        /* <DEDUP_REMOVED lines=9> */
.L_x_306:
[----:B------:R-:W-:Y:S04]  /*1ab60*/  STG.E.U8 desc[UR58][R4.64], R25 ;  /* 0x0000001904007986 */ /* 0x000fe8000c10113a */
[----:B------:R-:W-:Y:S04]  /*1ab70*/  STG.E.U8 desc[UR58][R4.64+0x1], R24 ;  /* 0x0000011804007986 */ /* 0x000fe8000c10113a */
[----:B------:R-:W-:Y:S04]  /*1ab80*/  STG.E.U8 desc[UR58][R4.64+0x2], R19 ;  /* 0x0000021304007986 */ /* 0x000fe8000c10113a */
[----:B------:R-:W-:Y:S01]  /*1ab90*/  STG.E.U8 desc[UR58][R4.64+0x3], R16 ;  /* 0x0000031004007986 */ /* 0x000fe2000c10113a */
[----:B------:R-:W-:Y:S05]  /*1aba0*/  EXIT ;  /* 0x000000000000794d */ /* 0x000fea0003800000 */
.L_x_304:
[----:B0-----:R-:W-:Y:S01]  /*1abb0*/  ISETP.NE.AND P0, PT, R0, RZ, PT ;  /* 0x000000ff0000720c */ /* 0x001fe20003f05270 */
[----:B------:R-:W-:Y:S02]  /*1abc0*/  ULDC.U8 UR4, c[0x0][0x619] ;  /* 0x0001864000047ab9 */ /* 0x000fe40000000000 */
[----:B------:R-:W-:-:S10]  /*1abd0*/  ISETP.NE.AND P4, PT, RZ, UR4, PT ;  /* 0x00000004ff007c0c */ /* 0x000fd4000bf85270 */
[----:B------:R-:W-:Y:S05]  /*1abe0*/  @!P0 BRA `(.L_x_311) ;  /* 0x0000000000708947 */ /* 0x000fea0003800000 */
[----:B------:R-:W2:Y:S04]  /*1abf0*/  LDG.E.64 R20, desc[UR58][R6.64] ;  /* 0x0000003a06147981 */ /* 0x000ea8000c1e1b00 */
        /* <DEDUP_REMOVED lines=27> */
.L_x_311:
        /* <DEDUP_REMOVED lines=21> */
.L_x_313:
        /* <DEDUP_REMOVED lines=26> */
.L_x_314:
        /* <DEDUP_REMOVED lines=26> */
.L_x_315:
        /* <DEDUP_REMOVED lines=26> */
.L_x_316:
        /* <DEDUP_REMOVED lines=9> */
.L_x_312:
        /* <DEDUP_REMOVED lines=13> */
[----:B------:R-:W-:Y:S01]  /*1b540*/  SHF.R.S32.HI R15, RZ, 0x1f, R14 ;  /* 0x0000001fff0f7819 */ /* 0x000fe2000001140e */
[----:B------:R-:W-:Y:S01]  /*1b550*/  STG.E.64 desc[UR58][R6.64], R2 ;  /* 0x0000000206007986 */ /* 0x000fe2000c101b3a */
[----:B------:R-:W-:-:S03]  /*1b560*/  SHF.R.S32.HI R17, RZ, 0x1f, R16 ;  /* 0x0000001fff117819 */ /* 0x000fc60000011410 */
[----:B------:R-:W-:Y:S04]  /*1b570*/  STG.E.64 desc[UR58][R8.64], R4 ;  /* 0x0000000408007986 */ /* 0x000fe8000c101b3a */
[----:B------:R-:W-:Y:S04]  /*1b580*/  STG.E.64 desc[UR58][R10.64], R14 ;  /* 0x0000000e0a007986 */ /* 0x000fe8000c101b3a */
[----:B------:R-:W-:Y:S01]  /*1b590*/  STG.E.64 desc[UR58][R12.64], R16 ;  /* 0x000000100c007986 */ /* 0x000fe2000c101b3a */
[----:B------:R-:W-:Y:S05]  /*1b5a0*/  EXIT ;  /* 0x000000000000794d */ /* 0x000fea0003800000 */
.L_x_317:
        /* <DEDUP_REMOVED lines=13> */
.L_x_9808:


//--------------------- .text._ZN2at6native13reduce_kernelILi512ELi1ENS0_8ReduceOpIN3c108BFloat16ENS0_14func_wrapper_tIdZNS0_15xor_sum_functorIS4_vEclERNS_14TensorIteratorEEUlddE_EEjdLi4ELi4EEEEEvT1_ --------------------------
	.section	.text._ZN2at6native13reduce_kernelILi512ELi1ENS0_8ReduceOpIN3c108BFloat16ENS0_14func_wrapper_tIdZNS0_15xor_sum_functorIS4_vEclERNS_14TensorIteratorEEUlddE_EEjdLi4ELi4EEEEEvT1_,"ax",@progbits
	.align	128
        .global         _ZN2at6native13reduce_kernelILi512ELi1ENS0_8ReduceOpIN3c108BFloat16ENS0_14func_wrapper_tIdZNS0_15xor_sum_functorIS4_vEclERNS_14TensorIteratorEEUlddE_EEjdLi4ELi4EEEEEvT1_
        .type           _ZN2at6native13reduce_kernelILi512ELi1ENS0_8ReduceOpIN3c108BFloat16ENS0_14func_wrapper_tIdZNS0_15xor_sum_functorIS4_vEclERNS_14TensorIteratorEEUlddE_EEjdLi4ELi4EEEEEvT1_,@function
        .size           _ZN2at6native13reduce_kernelILi512ELi1ENS0_8ReduceOpIN3c108BFloat16ENS0_14func_wrapper_tIdZNS0_15xor_sum_functorIS4_vEclERNS_14TensorIteratorEEUlddE_EEjdLi4ELi4EEEEEvT1_,(.L_x_9809 - _ZN2at6native13reduce_kernelILi512ELi1ENS0_8ReduceOpIN3c108BFloat16ENS0_14func_wrapper_tIdZNS0_15xor_sum_functorIS4_vEclERNS_14TensorIteratorEEUlddE_EEjdLi4ELi4EEEEEvT1_)
        .other          _ZN2at6native13reduce_kernelILi512ELi1ENS0_8ReduceOpIN3c108BFloat16ENS0_14func_wrapper_tIdZNS0_15xor_sum_functorIS4_vEclERNS_14TensorIteratorEEUlddE_EEjdLi4ELi4EEEEEvT1_,@"STO_CUDA_ENTRY STV_DEFAULT"
_ZN2at6native13reduce_kernelILi512ELi1ENS0_8ReduceOpIN3c108BFloat16ENS0_14func_wrapper_tIdZNS0_15xor_sum_functorIS4_vEclERNS_14TensorIteratorEEUlddE_EEjdLi4ELi4EEEEEvT1_:
.text._ZN2at6native13reduce_kernelILi512ELi1ENS0_8ReduceOpIN3c108BFloat16ENS0_14func_wrapper_tIdZNS0_15xor_sum_functorIS4_vEclERNS_14TensorIteratorEEUlddE_EEjdLi4ELi4EEEEEvT1_:
[----:B------:R-:W0:Y:S08]  /*0000*/  LDC R1, c[0x0][0x28] ;  /* 0x00000a00ff017b82 */ /* 0x000e300000000800 */
[----:B------:R-:W1:Y:S01]  /*0010*/  LDC R8, c[0x0][0x3f4] ;  /* 0x0000fd00ff087b82 */ /* 0x000e620000000800 */
[----:B------:R-:W2:Y:S01]  /*0020*/  S2R R0, SR_TID.X ;  /* 0x0000000000007919 */ /* 0x000ea20000002100 */
[----:B------:R-:W-:Y:S01]  /*0030*/  HFMA2.MMA R2, -RZ, RZ, 0, 0 ;  /* 0x00000000ff027435 */ /* 0x000fe200000001ff */
[----:B-1----:R-:W-:-:S13]  /*0040*/  ISETP.NE.AND P0, PT, R8, RZ, PT ;  /* 0x000000ff0800720c */ /* 0x002fda0003f05270 */
[----:B0-2---:R-:W-:Y:S05]  /*0050*/  @!P0 BRA `(.L_x_318) ;  /* 0x0000001000648947 */ /* 0x005fea0003800000 */
[----:B------:R-:W0:Y:S01]  /*0060*/  S2R R3, SR_TID.Y ;  /* 0x0000000000037919 */ /* 0x000e220000002200 */
[----:B------:R-:W1:Y:S01]  /*0070*/  S2UR UR4, SR_CTAID.X ;  /* 0x00000000000479c3 */ /* 0x000e620000002500 */
[----:B------:R-:W-:Y:S01]  /*0080*/  ULDC UR5, c[0x0][0x244] ;  /* 0x0000910000057ab9 */ /* 0x000fe20000000800 */
[----:B------:R-:W-:Y:S01]  /*0090*/  ULDC.64 UR6, c[0x0][0x3f8] ;  /* 0x0000fe0000067ab9 */ /* 0x000fe20000000a00 */
[----:B------:R-:W-:Y:S01]  /*00a0*/  IMAD R2, R0, UR5, RZ ;  /* 0x0000000500027c24 */ /* 0x000fe2000f8e02ff */
[----:B------:R-:W-:Y:S01]  /*00b0*/  ULDC UR5, c[0x0][0x248] ;  /* 0x0000920000057ab9 */ /* 0x000fe20000000800 */
[----:B------:R-:W-:-:S03]  /*00c0*/  ISETP.NE.AND P0, PT, R8, 0x1, PT ;  /* 0x000000010800780c */ /* 0x000fc60003f05270 */
[----:B------:R-:W1:Y:S01]  /*00d0*/  LDC R5, c[0x0][0x230] ;  /* 0x00008c00ff057b82 */ /* 0x000e620000000800 */
[----:B0-----:R-:W-:-:S04]  /*00e0*/  IMAD R2, R3, UR5, R2 ;  /* 0x0000000503027c24 */ /* 0x001fc8000f8e0202 */
[----:B-1----:R-:W-:Y:S01]  /*00f0*/  IMAD R3, R5, UR4, R2 ;  /* 0x0000000405037c24 */ /* 0x002fe2000f8e0202 */
[----:B------:R-:W-:Y:S01]  /*0100*/  ULDC UR4, c[0x0][0x400] ;  /* 0x0001000000047ab9 */ /* 0x000fe20000000800 */
[----:B------:R-:W-:-:S04]  /*0110*/  IMAD.MOV.U32 R2, RZ, RZ, RZ ;  /* 0x000000ffff027224 */ /* 0x000fc800078e00ff */
        /* <DEDUP_REMOVED lines=262> */
[----:B------:R-:W-:Y:S02]  /*1180*/  ULDC UR4, c[0x0][0x520] ;  /* 0x0001480000047ab9 */ /* 0x000fe40000000800 */
[----:B------:R-:W-:-:S05]  /*1190*/  IMAD.HI.U32 R3, R7, UR7, R6 ;  /* 0x0000000707037c27 */ /* 0x000fca000f8e0006 */
[----:B------:R-:W-:Y:S01]  /*11a0*/  SHF.R.U32.HI R3, RZ, UR4, R3 ;  /* 0x00000004ff037c19 */ /* 0x000fe20008011603 */
[----:B------:R-:W-:-:S03]  /*11b0*/  ULDC UR4, c[0x0][0x5e8] ;  /* 0x00017a0000047ab9 */ /* 0x000fc60000000800 */
[----:B------:R-:W-:-:S05]  /*11c0*/  IADD3 R3, -R3, RZ, RZ ;  /* 0x000000ff03037210 */ /* 0x000fca0007ffe1ff */
[----:B------:R-:W-:-:S04]  /*11d0*/  IMAD R7, R3, UR6, R7 ;  /* 0x0000000603077c24 */ /* 0x000fc8000f8e0207 */
[----:B------:R-:W-:-:S07]  /*11e0*/  IMAD R2, R7, UR4, R2 ;  /* 0x0000000407027c24 */ /* 0x000fce000f8e0202 */
.L_x_318:
[----:B------:R-:W0:Y:S01]  /*11f0*/  S2R R3, SR_TID.Y ;  /* 0x0000000000037919 */ /* 0x000e220000002200 */
[----:B------:R-:W1:Y:S01]  /*1200*/  S2UR UR5, SR_CTAID.X ;  /* 0x00000000000579c3 */ /* 0x000e620000002500 */
[----:B------:R-:W-:Y:S01]  /*1210*/  ULDC.64 UR26, c[0x0][0x238] ;  /* 0x00008e00001a7ab9 */ /* 0x000fe20000000a00 */
[----:B------:R-:W-:Y:S01]  /*1220*/  ULDC.64 UR28, c[0x0][0x240] ;  /* 0x00009000001c7ab9 */ /* 0x000fe20000000a00 */
[----:B------:R-:W2:Y:S01]  /*1230*/  S2R R12, SR_CTAID.Y ;  /* 0x00000000000c7919 */ /* 0x000ea20000002600 */
[C---:B------:R-:W-:Y:S01]  /*1240*/  IMAD R4, R0.reuse, UR26, RZ ;  /* 0x0000001a00047c24 */ /* 0x040fe2000f8e02ff */
[----:B------:R-:W-:Y:S01]  /*1250*/  ULDC UR4, c[0x0][0x248] ;  /* 0x0000920000047ab9 */ /* 0x000fe20000000800 */
[----:B------:R-:W-:Y:S01]  /*1260*/  IMAD R6, R0, UR29, RZ ;  /* 0x0000001d00067c24 */ /* 0x000fe2000f8e02ff */
[----:B------:R-:W-:Y:S01]  /*1270*/  ULDC UR6, c[0x0][0x224] ;  /* 0x0000890000067ab9 */ /* 0x000fe20000000800 */
[----:B------:R-:W1:Y:S01]  /*1280*/  LDC R15, c[0x0][0x230] ;  /* 0x00008c00ff0f7b82 */ /* 0x000e620000000800 */
[----:B------:R-:W-:Y:S01]  /*1290*/  IMAD.U32 R22, RZ, RZ, UR6 ;  /* 0x00000006ff167e24 */ /* 0x000fe2000f8e00ff */
[----:B------:R-:W-:Y:S01]  /*12a0*/  ULDC.64 UR36, c[0x0][0x208] ;  /* 0x0000820000247ab9 */ /* 0x000fe20000000a00 */
[----:B------:R-:W-:Y:S01]  /*12b0*/  BSSY B0, `(.L_x_319) ;  /* 0x0000a38000007945 */ /* 0x000fe20003800000 */
[----:B0-----:R-:W-:-:S02]  /*12c0*/  IMAD R29, R3, UR27, R4 ;  /* 0x0000001b031d7c24 */ /* 0x001fc4000f8e0204 */
[----:B------:R-:W-:Y:S01]  /*12d0*/  IMAD R6, R3, UR4, R6 ;  /* 0x0000000403067c24 */ /* 0x000fe2000f8e0206 */
[----:B------:R-:W-:Y:S01]  /*12e0*/  ULDC UR4, c[0x0][0x228] ;  /* 0x00008a0000047ab9 */ /* 0x000fe20000000800 */
[----:B--2---:R-:W-:Y:S02]  /*12f0*/  IMAD R29, R12, UR28, R29 ;  /* 0x0000001c0c1d7c24 */ /* 0x004fe4000f8e021d */
[----:B-1----:R-:W-:-:S03]  /*1300*/  IMAD R15, R15, UR5, R6 ;  /* 0x000000050f0f7c24 */ /* 0x002fc6000f8e0206 */
[----:B------:R-:W-:-:S04]  /*1310*/  ISETP.GE.U32.AND P0, PT, R29, R22, PT ;  /* 0x000000161d00720c */ /* 0x000fc80003f06070 */
        /* <DEDUP_REMOVED lines=8> */
[----:B------:R-:W0:Y:S01]  /*13a0*/  LDC R16, c[0x0][0x218] ;  /* 0x00008600ff107b82 */ /* 0x000e220000000800 */
[----:B------:R-:W-:Y:S01]  /*13b0*/  SHF.R.U64 R5, R20, 0x1, R21 ;  /* 0x0000000114057819 */ /* 0x000fe20000001215 */
[----:B------:R-:W-:Y:S01]  /*13c0*/  ULDC UR4, c[0x0][0x224] ;  /* 0x0000890000047ab9 */ /* 0x000fe20000000800 */
[----:B------:R-:W-:Y:S01]  /*13d0*/  BSSY B1, `(.L_x_322) ;  /* 0x000002b000017945 */ /* 0x000fe20003800000 */
[----:B------:R-:W-:Y:S01]  /*13e0*/  IMAD.U32 R2, RZ, RZ, UR4 ;  /* 0x00000004ff027e24 */ /* 0x000fe2000f8e00ff */
[----:B------:R-:W-:-:S03]  /*13f0*/  LOP3.LUT R5, R5, 0x3, RZ, 0xc0, !PT ;  /* 0x0000000305057812 */ /* 0x000fc600078ec0ff */
[----:B------:R-:W1:Y:S01]  /*1400*/  LDC R18, c[0x0][0x21c] ;  /* 0x00008700ff127b82 */ /* 0x000e620000000800 */
[----:B------:R-:W-:Y:S02]  /*1410*/  ISETP.NE.AND P0, PT, R5, RZ, PT ;  /* 0x000000ff0500720c */ /* 0x000fe40003f05270 */
[----:B0-----:R-:W-:Y:S01]  /*1420*/  MOV R17, R16 ;  /* 0x0000001000117202 */ /* 0x001fe20000000f00 */
[----:B-1----:R-:W-:-:S10]  /*1430*/  IMAD.MOV.U32 R19, RZ, RZ, R18 ;  /* 0x000000ffff137224 */ /* 0x002fd400078e0012 */
[----:B------:R-:W-:Y:S05]  /*1440*/  @!P0 BRA `(.L_x_323) ;  /* 0x00000000008c8947 */ /* 0x000fea0003800000 */
[C---:B------:R-:W-:Y:S01]  /*1450*/  ISETP.GE.U32.AND P0, PT, R0.reuse, R5, PT ;  /* 0x000000050000720c */ /* 0x040fe20003f06070 */
[----:B------:R-:W-:Y:S03]  /*1460*/  BSSY B2, `(.L_x_324) ;  /* 0x000001c000027945 */ /* 0x000fe60003800000 */
[----:B------:R-:W-:-:S13]  /*1470*/  ISETP.GT.U32.OR P0, PT, R0, 0x3, !P0 ;  /* 0x000000030000780c */ /* 0x000fda0004704470 */
        /* <DEDUP_REMOVED lines=11> */
.L_x_327:
[----:B------:R-:W-:Y:S05]  /*1530*/  BSYNC B3 ;  /* 0x0000000000037941 */ /* 0x000fea0003800000 */
.L_x_326:
[----:B------:R-:W-:-:S04]  /*1540*/  PRMT R2, R2, 0x9910, RZ ;  /* 0x0000991002027816 */ /* 0x000fc800000000ff */
[----:B------:R-:W-:-:S13]  /*1550*/  ISETP.NE.AND P0, PT, R2, RZ, PT ;  /* 0x000000ff0200720c */ /* 0x000fda0003f05270 */
[----:B------:R-:W-:Y:S05]  /*1560*/  @!P0 BRA `(.L_x_325) ;  /* 0x00000000002c8947 */ /* 0x000fea0003800000 */
[----:B------:R-:W-:Y:S01]  /*1570*/  IADD3 R7, P0, R0, -R5, RZ ;  /* 0x8000000500077210 */ /* 0x000fe20007f1e0ff */
[----:B------:R-:W-:-:S04]  /*1580*/  ULDC.64 UR4, c[0x0][0x218] ;  /* 0x0000860000047ab9 */ /* 0x000fc80000000a00 */
[----:B------:R-:W-:Y:S01]  /*1590*/  IMAD.X R2, RZ, RZ, -0x1, P0 ;  /* 0xffffffffff027424 */ /* 0x000fe200000e06ff */
[----:B------:R-:W-:-:S04]  /*15a0*/  LEA R8, P0, R7, R20, 0x1 ;  /* 0x0000001407087211 */ /* 0x000fc800078008ff */
[----:B------:R-:W-:-:S05]  /*15b0*/  LEA.HI.X R9, R7, R21, R2, 0x1, P0 ;  /* 0x0000001507097211 */ /* 0x000fca00000f0c02 */
[----:B------:R-:W2:Y:S02]  /*15c0*/  LDG.E.U16 R8, desc[UR36][R8.64] ;  /* 0x0000002408087981 */ /* 0x000ea4000c1e1500 */
[----:B--2---:R-:W-:-:S05]  /*15d0*/  SHF.L.U32 R2, R8, 0x10, RZ ;  /* 0x0000001008027819 */ /* 0x004fca00000006ff */
[----:B------:R-:W-:-:S04]  /*15e0*/  FMUL.FTZ R2, R2, 1 ;  /* 0x3f80000002027820 */ /* 0x000fc80000410000 */
[----:B------:R-:W0:Y:S02]  /*15f0*/  F2F.F64.F32 R6, R2 ;  /* 0x0000000200067310 */ /* 0x000e240000201800 */
[----:B0-----:R-:W-:Y:S02]  /*1600*/  LOP3.LUT R17, R6, UR4, RZ, 0x3c, !PT ;  /* 0x0000000406117c12 */ /* 0x001fe4000f8e3cff */
[----:B------:R-:W-:-:S07]  /*1610*/  LOP3.LUT R19, R7, UR5, RZ, 0x3c, !PT ;  /* 0x0000000507137c12 */ /* 0x000fce000f8e3cff */
.L_x_325:
[----:B------:R-:W-:Y:S05]  /*1620*/  BSYNC B2 ;  /* 0x0000000000027941 */ /* 0x000fea0003800000 */
.L_x_324:
[C---:B------:R-:W-:Y:S02]  /*1630*/  IADD3 R7, P0, -R5.reuse, 0x4, RZ ;  /* 0x0000000405077810 */ /* 0x040fe40007f1e1ff */
[----:B------:R-:W-:Y:S02]  /*1640*/  IADD3 R2, R5, -0x4, R22 ;  /* 0xfffffffc05027810 */ /* 0x000fe40007ffe016 */
[----:B------:R-:W-:Y:S01]  /*1650*/  LEA R20, P1, R7, R20, 0x1 ;  /* 0x0000001407147211 */ /* 0x000fe200078208ff */
[----:B------:R-:W-:-:S05]  /*1660*/  IMAD.X R4, RZ, RZ, -0x1, P0 ;  /* 0xffffffffff047424 */ /* 0x000fca00000e06ff */
[----:B------:R-:W-:-:S07]  /*1670*/  LEA.HI.X R21, R7, R21, R4, 0x1, P1 ;  /* 0x0000001507157211 */ /* 0x000fce00008f0c04 */
.L_x_323:
[----:B------:R-:W-:Y:S05]  /*1680*/  BSYNC B1 ;  /* 0x0000000000017941 */ /* 0x000fea0003800000 */
.L_x_322:
[----:B------:R-:W-:Y:S01]  /*1690*/  LEA R5, R29, 0x3, 0x2 ;  /* 0x000000031d057811 */ /* 0x000fe200078e10ff */
[----:B------:R-:W-:Y:S01]  /*16a0*/  BSSY B1, `(.L_x_328) ;  /* 0x0000028000017945 */ /* 0x000fe20003800000 */
[----:B------:R-:W-:Y:S01]  /*16b0*/  ISETP.NE.AND P1, PT, RZ, UR27, PT ;  /* 0x0000001bff007c0c */ /* 0x000fe2000bf25270 */
[--C-:B------:R-:W-:Y:S01]  /*16c0*/  IMAD.MOV.U32 R13, RZ, RZ, R18.reuse ;  /* 0x000000ffff0d7224 */ /* 0x100fe200078e0012 */
[----:B------:R-:W-:Y:S01]  /*16d0*/  ISETP.GE.U32.AND P0, PT, R5, R2, PT ;  /* 0x000000020500720c */ /* 0x000fe20003f06070 */
[----:B------:R-:W-:Y:S01]  /*16e0*/  IMAD.MOV.U32 R27, RZ, RZ, R18 ;  /* 0x000000ffff1b7224 */ /* 0x000fe200078e0012 */
[----:B------:R-:W-:Y:S02]  /*16f0*/  ISETP.NE.AND P2, PT, R3, RZ, PT ;  /* 0x000000ff0300720c */ /* 0x000fe40003f45270 */
[-C--:B------:R-:W-:Y:S02]  /*1700*/  MOV R23, R16.reuse ;  /* 0x0000001000177202 */ /* 0x080fe40000000f00 */
[----:B------:R-:W-:-:S07]  /*1710*/  MOV R25, R16 ;  /* 0x0000001000197202 */ /* 0x000fce0000000f00 */
[----:B------:R-:W-:Y:S05]  /*1720*/  @P0 BRA `(.L_x_329) ;  /* 0x00000000007c0947 */ /* 0x000fea0003800000 */
[----:B------:R-:W-:Y:S01]  /*1730*/  MOV R25, R16 ;  /* 0x0000001000197202 */ /* 0x000fe20000000f00 */
[----:B------:R-:W-:-:S07]  /*1740*/  IMAD.MOV.U32 R27, RZ, RZ, R18 ;  /* 0x000000ffff1b7224 */ /* 0x000fce00078e0012 */
.L_x_330:
[----:B------:R-:W-:Y:S01]  /*1750*/  IMAD.WIDE.U32 R8, R29, 0x8, R20 ;  /* 0x000000081d087825 */ /* 0x000fe200078e0014 */
[----:B------:R-:W-:-:S04]  /*1760*/  ULDC UR4, c[0x0][0x22c] ;  /* 0x00008b0000047ab9 */ /* 0x000fc80000000800 */
[----:B------:R-:W2:Y:S01]  /*1770*/  LDG.E.64 R6, desc[UR36][R8.64] ;  /* 0x0000002408067981 */ /* 0x000ea2000c1e1b00 */
[----:B------:R-:W-:-:S04]  /*1780*/  IADD3 R29, R29, UR4, RZ ;  /* 0x000000041d1d7c10 */ /* 0x000fc8000fffe0ff */
[----:B------:R-:W-:-:S04]  /*1790*/  LEA R22, R29, 0x3, 0x2 ;  /* 0x000000031d167811 */ /* 0x000fc800078e10ff */
[----:B------:R-:W-:Y:S02]  /*17a0*/  ISETP.GE.U32.AND P0, PT, R22, R2, PT ;  /* 0x000000021600720c */ /* 0x000fe40003f06070 */
[C---:B--2---:R-:W-:Y:S01]  /*17b0*/  SHF.L.U32 R4, R6.reuse, 0x10, RZ ;  /* 0x0000001006047819 */ /* 0x044fe200000006ff */
[C---:B------:R-:W-:Y:S01]  /*17c0*/  IMAD.U32 R11, R7.reuse, 0x10000, RZ ;  /* 0x00010000070b7824 */ /* 0x040fe200078e00ff */
[----:B------:R-:W-:Y:S02]  /*17d0*/  PRMT R6, R6, 0x7632, R6 ;  /* 0x0000763206067816 */ /* 0x000fe40000000006 */
[----:B------:R-:W-:Y:S01]  /*17e0*/  PRMT R10, R7, 0x7632, R10 ;  /* 0x00007632070a7816 */ /* 0x000fe2000000000a */
[----:B------:R-:W-:Y:S01]  /*17f0*/  FMUL.FTZ R7, R11, 1 ;  /* 0x3f8000000b077820 */ /* 0x000fe20000410000 */
[----:B------:R-:W-:Y:S01]  /*1800*/  SHF.L.U32 R11, R6, 0x10, RZ ;  /* 0x00000010060b7819 */ /* 0x000fe200000006ff */
[----:B------:R-:W-:Y:S02]  /*1810*/  FMUL.FTZ R4, R4, 1 ;  /* 0x3f80000004047820 */ /* 0x000fe40000410000 */
[----:B------:R-:W-:-:S02]  /*1820*/  IMAD.U32 R10, R10, 0x10000, RZ ;  /* 0x000100000a0a7824 */ /* 0x000fc400078e00ff */
[----:B------:R-:W-:Y:S01]  /*1830*/  FMUL.FTZ R8, R11, 1 ;  /* 0x3f8000000b087820 */ /* 0x000fe20000410000 */
[----:B------:R-:W0:Y:S01]  /*1840*/  F2F.F64.F32 R6, R7 ;  /* 0x0000000700067310 */ /* 0x000e220000201800 */
[----:B------:R-:W-:-:S07]  /*1850*/  FMUL.FTZ R10, R10, 1 ;  /* 0x3f8000000a0a7820 */ /* 0x000fce0000410000 */
[----:B------:R-:W1:Y:S01]  /*1860*/  F2F.F64.F32 R4, R4 ;  /* 0x0000000400047310 */ /* 0x000e620000201800 */
[----:B0-----:R-:W-:-:S07]  /*1870*/  LOP3.LUT R16, R16, R6, RZ, 0x3c, !PT ;  /* 0x0000000610107212 */ /* 0x001fce00078e3cff */
[----:B------:R-:W0:Y:S01]  /*1880*/  F2F.F64.F32 R8, R8 ;  /* 0x0000000800087310 */ /* 0x000e220000201800 */
[----:B------:R-:W-:Y:S02]  /*1890*/  LOP3.LUT R18, R18, R7, RZ, 0x3c, !PT ;  /* 0x0000000712127212 */ /* 0x000fe400078e3cff */
[----:B-1----:R-:W-:-:S05]  /*18a0*/  LOP3.LUT R17, R17, R4, RZ, 0x3c, !PT ;  /* 0x0000000411117212 */ /* 0x002fca00078e3cff */
[----:B------:R-:W1:Y:S01]  /*18b0*/  F2F.F64.F32 R10, R10 ;  /* 0x0000000a000a7310 */ /* 0x000e620000201800 */
[----:B------:R-:W-:Y:S02]  /*18c0*/  LOP3.LUT R19, R19, R5, RZ, 0x3c, !PT ;  /* 0x0000000513137212 */ /* 0x000fe400078e3cff */
[----:B0-----:R-:W-:Y:S02]  /*18d0*/  LOP3.LUT R25, R25, R8, RZ, 0x3c, !PT ;  /* 0x0000000819197212 */ /* 0x001fe400078e3cff */
[----:B------:R-:W-:Y:S02]  /*18e0*/  LOP3.LUT R27, R27, R9, RZ, 0x3c, !PT ;  /* 0x000000091b1b7212 */ /* 0x000fe400078e3cff */
[----:B-1----:R-:W-:Y:S02]  /*18f0*/  LOP3.LUT R23, R23, R10, RZ, 0x3c, !PT ;  /* 0x0000000a17177212 */ /* 0x002fe400078e3cff */
[----:B------:R-:W-:Y:S01]  /*1900*/  LOP3.LUT R13, R13, R11, RZ, 0x3c, !PT ;  /* 0x0000000b0d0d7212 */ /* 0x000fe200078e3cff */
[----:B------:R-:W-:Y:S06]  /*1910*/  @!P0 BRA `(.L_x_330) ;  /* 0xfffffffc008c8947 */ /* 0x000fec000383ffff */
.L_x_329:
[----:B------:R-:W-:Y:S05]  /*1920*/  BSYNC B1 ;  /* 0x0000000000017941 */ /* 0x000fea0003800000 */
.L_x_328:
        /* <DEDUP_REMOVED lines=8> */
.L_x_332:
[----:B------:R-:W-:Y:S05]  /*19b0*/  BSYNC B1 ;  /* 0x0000000000017941 */ /* 0x000fea0003800000 */
.L_x_331:
        /* <DEDUP_REMOVED lines=8> */
[----:B------:R-:W-:-:S06]  /*1a40*/  IMAD.WIDE R20, R5, 0x2, R20 ;  /* 0x0000000205147825 */ /* 0x000fcc00078e0214 */
[----:B------:R-:W2:Y:S02]  /*1a50*/  LDG.E.U16 R20, desc[UR36][R20.64] ;  /* 0x0000002414147981 */ /* 0x000ea4000c1e1500 */
[----:B--2---:R-:W-:-:S04]  /*1a60*/  IMAD.U32 R2, R20, 0x10000, RZ ;  /* 0x0001000014027824 */ /* 0x004fc800078e00ff */
[----:B------:R-:W-:-:S04]  /*1a70*/  FMUL.FTZ R2, R2, 1 ;  /* 0x3f80000002027820 */ /* 0x000fc80000410000 */
[----:B------:R-:W0:Y:S02]  /*1a80*/  F2F.F64.F32 R4, R2 ;  /* 0x0000000200047310 */ /* 0x000e240000201800 */
[----:B0-----:R-:W-:Y:S02]  /*1a90*/  LOP3.LUT R17, R17, R4, RZ, 0x3c, !PT ;  /* 0x0000000411117212 */ /* 0x001fe400078e3cff */
[----:B------:R-:W-:-:S07]  /*1aa0*/  LOP3.LUT R19, R19, R5, RZ, 0x3c, !PT ;  /* 0x0000000513137212 */ /* 0x000fce00078e3cff */
.L_x_334:
[----:B------:R-:W-:Y:S05]  /*1ab0*/  BSYNC B1 ;  /* 0x0000000000017941 */ /* 0x000fea0003800000 */
.L_x_333:
[----:B------:R-:W-:Y:S02]  /*1ac0*/  LOP3.LUT R16, R16, R25, R17, 0x96, !PT ;  /* 0x0000001910107212 */ /* 0x000fe400078e9611 */
[----:B------:R-:W-:Y:S02]  /*1ad0*/  LOP3.LUT R18, R18, R27, R19, 0x96, !PT ;  /* 0x0000001b12127212 */ /* 0x000fe400078e9613 */
[----:B------:R-:W-:Y:S02]  /*1ae0*/  LOP3.LUT R16, R23, R16, RZ, 0x3c, !PT ;  /* 0x0000001017107212 */ /* 0x000fe400078e3cff */
[----:B------:R-:W-:Y:S01]  /*1af0*/  LOP3.LUT R17, R13, R18, RZ, 0x3c, !PT ;  /* 0x000000120d117212 */ /* 0x000fe200078e3cff */
[----:B------:R-:W-:Y:S06]  /*1b00*/  BRA `(.L_x_320) ;  /* 0x0000009800c87947 */ /* 0x000fec0003800000 */
.L_x_321:
[----:B------:R-:W0:Y:S08]  /*1b10*/  LDC R8, c[0x0][0x390] ;  /* 0x0000e400ff087b82 */ /* 0x000e300000000800 */
[----:B------:R-:W1:Y:S01]  /*1b20*/  LDC R12, c[0x0][0x260] ;  /* 0x00009800ff0c7b82 */ /* 0x000e620000000800 */
[----:B0-----:R-:W-:-:S04]  /*1b30*/  SHF.R.U32.HI R8, RZ, 0x1, R8 ;  /* 0x00000001ff087819 */ /* 0x001fc80000011608 */
[----:B------:R-:W-:Y:S02]  /*1b40*/  ISETP.NE.AND P0, PT, R8, 0x1, PT ;  /* 0x000000010800780c */ /* 0x000fe40003f05270 */
[C---:B-1----:R-:W-:Y:S02]  /*1b50*/  ISETP.EQ.AND P2, PT, R12.reuse, 0x1, PT ;  /* 0x000000010c00780c */ /* 0x042fe40003f42270 */
[----:B------:R-:W-:-:S11]  /*1b60*/  ISETP.NE.AND P1, PT, R12, 0x1, PT ;  /* 0x000000010c00780c */ /* 0x000fd60003f25270 */
[----:B------:R-:W-:Y:S05]  /*1b70*/  @!P0 BRA P2, `(.L_x_335) ;  /* 0x0000009000e08947 */ /* 0x000fea0001000000 */
[----:B------:R-:W0:Y:S01]  /*1b80*/  LDC R6, c[0x0][0x218] ;  /* 0x00008600ff067b82 */ /* 0x000e220000000800 */
[----:B------:R-:W-:Y:S01]  /*1b90*/  ULDC UR4, c[0x0][0x22c] ;  /* 0x00008b0000047ab9 */ /* 0x000fe20000000800 */
[----:B------:R-:W-:Y:S01]  /*1ba0*/  IMAD.MOV.U32 R19, RZ, RZ, R29 ;  /* 0x000000ffff137224 */ /* 0x000fe200078e001d */
[----:B------:R-:W-:-:S05]  /*1bb0*/  MOV R2, UR4 ;  /* 0x0000000400027c02 */ /* 0x000fca0008000f00 */
[----:B------:R-:W1:Y:S01]  /*1bc0*/  LDC R11, c[0x0][0x21c] ;  /* 0x00008700ff0b7b82 */ /* 0x000e620000000800 */
[----:B------:R-:W-:Y:S01]  /*1bd0*/  IMAD R7, R2, 0x3, R29 ;  /* 0x0000000302077824 */ /* 0x000fe200078e021d */
[----:B0-----:R-:W-:Y:S01]  /*1be0*/  MOV R4, R6 ;  /* 0x0000000600047202 */ /* 0x001fe20000000f00 */
[----:B-1----:R-:W-:Y:S01]  /*1bf0*/  IMAD.MOV.U32 R5, RZ, RZ, R11 ;  /* 0x000000ffff057224 */ /* 0x002fe200078e000b */
[----:B------:R-:W-:Y:S06]  /*1c00*/  @!P1 BRA `(.L_x_336) ;  /* 0x0000008800ec9947 */ /* 0x000fec0003800000 */
[----:B------:R-:W-:Y:S01]  /*1c10*/  ISETP.GE.U32.AND P0, PT, R7, R22, PT ;  /* 0x000000160700720c */ /* 0x000fe20003f06070 */
[----:B------:R-:W-:Y:S01]  /*1c20*/  BSSY B1, `(.L_x_337) ;  /* 0x000042d000017945 */ /* 0x000fe20003800000 */
[-C--:B------:R-:W-:Y:S01]  /*1c30*/  MOV R7, R11.reuse ;  /* 0x0000000b00077202 */ /* 0x080fe20000000f00 */
[--C-:B------:R-:W-:Y:S01]  /*1c40*/  IMAD.MOV.U32 R9, RZ, RZ, R6.reuse ;  /* 0x000000ffff097224 */ /* 0x100fe200078e0006 */
[----:B------:R-:W-:Y:S01]  /*1c50*/  MOV R8, R11 ;  /* 0x0000000b00087202 */ /* 0x000fe20000000f00 */
[----:B------:R-:W-:-:S08]  /*1c60*/  IMAD.MOV.U32 R10, RZ, RZ, R6 ;  /* 0x000000ffff0a7224 */ /* 0x000fd000078e0006 */
[----:B------:R-:W-:Y:S05]  /*1c70*/  @P0 BRA `(.L_x_338) ;  /* 0x00000040009c0947 */ /* 0x000fea0003800000 */
[----:B------:R-:W-:Y:S01]  /*1c80*/  BSSY B2, `(.L_x_339) ;  /* 0x0000425000027945 */ /* 0x000fe20003800000 */
[----:B------:R-:W-:Y:S01]  /*1c90*/  ISETP.NE.AND P0, PT, R12, RZ, PT ;  /* 0x000000ff0c00720c */ /* 0x000fe20003f05270 */
[----:B------:R-:W-:Y:S01]  /*1ca0*/  IMAD.MOV.U32 R10, RZ, RZ, R6 ;  /* 0x000000ffff0a7224 */ /* 0x000fe200078e0006 */
[----:B------:R-:W-:Y:S01]  /*1cb0*/  MOV R9, R6 ;  /* 0x0000000600097202 */ /* 0x000fe20000000f00 */
[----:B------:R-:W-:Y:S01]  /*1cc0*/  IMAD.MOV.U32 R8, RZ, RZ, R11 ;  /* 0x000000ffff087224 */ /* 0x000fe200078e000b */
[----:B------:R-:W-:-:S09]  /*1cd0*/  MOV R7, R11 ;  /* 0x0000000b00077202 */ /* 0x000fd20000000f00 */
.L_x_344:
[----:B------:R-:W0:Y:S01]  /*1ce0*/  LDC.64 R16, c[0x0][0x260] ;  /* 0x00009800ff107b82 */ /* 0x000e220000000a00 */
        /* <DEDUP_REMOVED lines=51> */
[----:B0-----:R-:W-:Y:S09]  /*2020*/  @!P0 BRA `(.L_x_340) ;  /* 0x0000000c00d48947 */ /* 0x001ff20003800000 */
[----:B------:R-:W-:Y:S02]  /*2030*/  MOV R18, RZ ;  /* 0x000000ff00127202 */ /* 0x000fe40000000f00 */
[----:B------:R-:W-:-:S03]  /*2040*/  ISETP.NE.AND P1, PT, R16, 0x1, PT ;  /* 0x000000011000780c */ /* 0x000fc60003f25270 */
[----:B------:R-:W-:-:S05]  /*2050*/  IMAD.HI.U32 R2, R19, UR30, R18 ;  /* 0x0000001e13027c27 */ /* 0x000fca000f8e0012 */
[----:B------:R-:W-:-:S05]  /*2060*/  SHF.R.U32.HI R23, RZ, UR31, R2 ;  /* 0x0000001fff177c19 */ /* 0x000fca0008011602 */
[----:B------:R-:W-:-:S04]  /*2070*/  IMAD.MOV R18, RZ, RZ, -R23 ;  /* 0x000000ffff127224 */ /* 0x000fc800078e0a17 */
[----:B------:R-:W-:-:S04]  /*2080*/  IMAD R18, R18, R17, R19 ;  /* 0x0000001112127224 */ /* 0x000fc800078e0213 */
[----:B------:R-:W-:Y:S01]  /*2090*/  IMAD R18, R18, UR4, RZ ;  /* 0x0000000412127c24 */ /* 0x000fe2000f8e02ff */
[----:B------:R-:W-:Y:S06]  /*20a0*/  @!P1 BRA `(.L_x_340) ;  /* 0x0000000c00b49947 */ /* 0x000fec0003800000 */
[----:B------:R-:W-:Y:S01]  /*20b0*/  MOV R12, RZ ;  /* 0x000000ff000c7202 */ /* 0x000fe20000000f00 */
[----:B------:R-:W-:Y:S01]  /*20c0*/  IMAD.MOV.U32 R13, RZ, RZ, R23 ;  /* 0x000000ffff0d7224 */ /* 0x000fe200078e0017 */
[----:B------:R-:W-:-:S03]  /*20d0*/  ISETP.NE.AND P1, PT, R16, 0x2, PT ;  /* 0x000000021000780c */ /* 0x000fc60003f25270 */
[----:B------:R-:W-:-:S05]  /*20e0*/  IMAD.HI.U32 R2, R23, UR33, R12 ;  /* 0x0000002117027c27 */ /* 0x000fca000f8e000c */
[----:B------:R-:W-:-:S04]  /*20f0*/  SHF.R.U32.HI R24, RZ, UR45, R2 ;  /* 0x0000002dff187c19 */ /* 0x000fc80008011602 */
[----:B------:R-:W-:-:S05]  /*2100*/  IADD3 R13, -R24, RZ, RZ ;  /* 0x000000ff180d7210 */ /* 0x000fca0007ffe1ff */
        /* <DEDUP_REMOVED lines=96> */
[----:B------:R-:W-:Y:S01]  /*2710*/  IMAD.HI.U32 R2, R23, UR39, R12 ;  /* 0x0000002717027c27 */ /* 0x000fe2000f8e000c */
[----:B------:R-:W-:-:S04]  /*2720*/  ULDC UR39, c[0x0][0x2f0] ;  /* 0x0000bc0000277ab9 */ /* 0x000fc80000000800 */
        /* <DEDUP_REMOVED lines=122> */
[----:B------:R-:W-:-:S03]  /*2ed0*/  @P1 IMAD.MOV.U32 R24, RZ, RZ, RZ ;  /* 0x000000ffff181224 */ /* 0x000fc600078e00ff */
[----:B------:R-:W-:Y:S01]  /*2ee0*/  IADD3 R27, -R25, RZ, RZ ;  /* 0x000000ff191b7210 */ /* 0x000fe20007ffe1ff */
[----:B------:R-:W1:Y:S04]  /*2ef0*/  @P1 LDC R29, c[0x0][0x384] ;  /* 0x0000e100ff1d1b82 */ /* 0x000e680000000800 */
[----:B------:R-:W-:-:S04]  /*2f00*/  IMAD R27, R27, UR38, R2 ;  /* 0x000000261b1b7c24 */ /* 0x000fc8000f8e0202 */
[----:B------:R-:W2:Y:S01]  /*2f10*/  @P1 LDC R23, c[0x0][0x3f0] ;  /* 0x0000fc00ff171b82 */ /* 0x000ea20000000800 */
[----:B------:R-:W-:Y:S02]  /*2f20*/  IMAD R18, R27, UR25, R18 ;  /* 0x000000191b127c24 */ /* 0x000fe4000f8e0212 */
[----:B0-----:R-:W-:-:S05]  /*2f30*/  @P1 IMAD.HI.U32 R12, R25, R12, R24 ;  /* 0x0000000c190c1227 */ /* 0x001fca00078e0018 */
[----:B------:R-:W-:-:S04]  /*2f40*/  @P1 SHF.R.U32.HI R12, RZ, R13, R12 ;  /* 0x0000000dff0c1219 */ /* 0x000fc8000001160c */
[----:B------:R-:W-:-:S05]  /*2f50*/  @P1 IADD3 R24, -R12, RZ, RZ ;  /* 0x000000ff0c181210 */ /* 0x000fca0007ffe1ff */
[----:B-1----:R-:W-:-:S04]  /*2f60*/  @P1 IMAD R24, R24, R29, R25 ;  /* 0x0000001d18181224 */ /* 0x002fc800078e0219 */
[----:B--2---:R-:W-:-:S07]  /*2f70*/  @P1 IMAD R18, R24, R23, R18 ;  /* 0x0000001718121224 */ /* 0x004fce00078e0212 */
.L_x_340:
[----:B------:R-:W-:Y:S01]  /*2f80*/  LOP3.LUT R13, R18, 0xfffffffe, RZ, 0xc0, !PT ;  /* 0xfffffffe120d7812 */ /* 0x000fe200078ec0ff */
[----:B------:R-:W-:Y:S02]  /*2f90*/  ULDC UR38, c[0x0][0x22c] ;  /* 0x00008b0000267ab9 */ /* 0x000fe40000000800 */
[----:B------:R-:W-:Y:S01]  /*2fa0*/  IMAD.U32 R2, RZ, RZ, UR38 ;  /* 0x00000026ff027e24 */ /* 0x000fe2000f8e00ff */
[----:B------:R-:W-:-:S04]  /*2fb0*/  IADD3 R12, P1, R20, R13, RZ ;  /* 0x0000000d140c7210 */ /* 0x000fc80007f3e0ff */
[----:B------:R-:W-:-:S05]  /*2fc0*/  IADD3.X R13, RZ, R21, RZ, P1, !PT ;  /* 0x00000015ff0d7210 */ /* 0x000fca0000ffe4ff */
[----:B------:R0:W5:Y:S01]  /*2fd0*/  LDG.E.U16 R12, desc[UR36][R12.64] ;  /* 0x000000240c0c7981 */ /* 0x000162000c1e1500 */
[----:B------:R-:W-:Y:S01]  /*2fe0*/  IMAD.IADD R23, R19, 0x1, R2 ;  /* 0x0000000113177824 */ /* 0x000fe200078e0202 */
[----:B------:R-:W-:Y:S06]  /*2ff0*/  @!P0 BRA `(.L_x_341) ;  /* 0x0000000c00a88947 */ /* 0x000fec0003800000 */
[----:B------:R-:W-:Y:S02]  /*3000*/  MOV R22, RZ ;  /* 0x000000ff00167202 */ /* 0x000fe40000000f00 */
[----:B------:R-:W-:-:S03]  /*3010*/  ISETP.NE.AND P1, PT, R16, 0x1, PT ;  /* 0x000000011000780c */ /* 0x000fc60003f25270 */
[----:B0-----:R-:W-:-:S05]  /*3020*/  IMAD.HI.U32 R13, R23, UR30, R22 ;  /* 0x0000001e170d7c27 */ /* 0x001fca000f8e0016 */
[----:B------:R-:W-:-:S05]  /*3030*/  SHF.R.U32.HI R19, RZ, UR31, R13 ;  /* 0x0000001fff137c19 */ /* 0x000fca000801160d */
[----:B------:R-:W-:-:S04]  /*3040*/  IMAD.MOV R18, RZ, RZ, -R19 ;  /* 0x000000ffff127224 */ /* 0x000fc800078e0a13 */
[----:B------:R-:W-:-:S04]  /*3050*/  IMAD R17, R17, R18, R23 ;  /* 0x0000001211117224 */ /* 0x000fc800078e0217 */
[----:B------:R-:W-:Y:S01]  /*3060*/  IMAD R22, R17, UR4, RZ ;  /* 0x0000000411167c24 */ /* 0x000fe2000f8e02ff */
[----:B------:R-:W-:Y:S06]  /*3070*/  @!P1 BRA `(.L_x_341) ;  /* 0x0000000c00889947 */ /* 0x000fec0003800000 */
[----:B------:R-:W-:Y:S01]  /*3080*/  HFMA2.MMA R18, -RZ, RZ, 0, 0 ;  /* 0x00000000ff127435 */ /* 0x000fe200000001ff */
[----:B------:R-:W-:-:S09]  /*3090*/  ISETP.NE.AND P1, PT, R16, 0x2, PT ;  /* 0x000000021000780c */ /* 0x000fd20003f25270 */
        /* <DEDUP_REMOVED lines=35> */
[----:B------:R-:W-:Y:S01]  /*32d0*/  ULDC.64 UR38, c[0x0][0x2a0] ;  /* 0x0000a80000267ab9 */ /* 0x000fe20000000a00 */
[----:B------:R-:W-:-:S08]  /*32e0*/  ISETP.NE.AND P1, PT, R16, 0x6, PT ;  /* 0x000000061000780c */ /* 0x000fd00003f25270 */
        /* <DEDUP_REMOVED lines=171> */
[----:B------:R-:W-:Y:S01]  /*3da0*/  MOV R19, R24 ;  /* 0x0000001800137202 */ /* 0x000fe20000000f00 */
[----:B------:R-:W-:Y:S02]  /*3db0*/  ULDC.64 UR38, c[0x0][0x378] ;  /* 0x0000de0000267ab9 */ /* 0x000fe40000000a00 */
[----:B------:R-:W-:-:S05]  /*3dc0*/  IMAD.HI.U32 R18, R24, UR39, R18 ;  /* 0x0000002718127c27 */ /* 0x000fca000f8e0012 */
[----:B------:R-:W-:-:S03]  /*3dd0*/  SHF.R.U32.HI R19, RZ, UR24, R18 ;  /* 0x00000018ff137c19 */ /* 0x000fc60008011612 */
[----:B------:R-:W0:Y:S01]  /*3de0*/  @P1 LDC.64 R16, c[0x0][0x388] ;  /* 0x0000e200ff101b82 */ /* 0x000e220000000a00 */
[----:B------:R-:W-:Y:S01]  /*3df0*/  @P1 MOV R18, RZ ;  /* 0x000000ff00121202 */ /* 0x000fe20000000f00 */
[----:B------:R-:W-:-:S04]  /*3e00*/  IMAD.MOV R13, RZ, RZ, -R19 ;  /* 0x000000ffff0d7224 */ /* 0x000fc800078e0a13 */
[----:B------:R-:W-:Y:S02]  /*3e10*/  IMAD R13, R13, UR38, R24 ;  /* 0x000000260d0d7c24 */ /* 0x000fe4000f8e0218 */
[----:B------:R-:W1:Y:S02]  /*3e20*/  @P1 LDC R25, c[0x0][0x3f0] ;  /* 0x0000fc00ff191b82 */ /* 0x000e640000000800 */
[----:B------:R-:W-:-:S06]  /*3e30*/  IMAD R22, R13, UR25, R22 ;  /* 0x000000190d167c24 */ /* 0x000fcc000f8e0216 */
[----:B------:R-:W2:Y:S01]  /*3e40*/  @P1 LDC R24, c[0x0][0x384] ;  /* 0x0000e100ff181b82 */ /* 0x000ea20000000800 */
[----:B0-----:R-:W-:-:S05]  /*3e50*/  @P1 IMAD.HI.U32 R16, R19, R16, R18 ;  /* 0x0000001013101227 */ /* 0x001fca00078e0012 */
[----:B------:R-:W-:-:S05]  /*3e60*/  @P1 SHF.R.U32.HI R16, RZ, R17, R16 ;  /* 0x00000011ff101219 */ /* 0x000fca0000011610 */
[----:B------:R-:W-:-:S04]  /*3e70*/  @P1 IMAD.MOV R17, RZ, RZ, -R16 ;  /* 0x000000ffff111224 */ /* 0x000fc800078e0a10 */
[----:B--2---:R-:W-:-:S04]  /*3e80*/  @P1 IMAD R19, R24, R17, R19 ;  /* 0x0000001118131224 */ /* 0x004fc800078e0213 */
[----:B-1----:R-:W-:-:S07]  /*3e90*/  @P1 IMAD R22, R19, R25, R22 ;  /* 0x0000001913161224 */ /* 0x002fce00078e0216 */
.L_x_341:
[----:B------:R-:W-:-:S04]  /*3ea0*/  LOP3.LUT R17, R22, 0xfffffffe, RZ, 0xc0, !PT ;  /* 0xfffffffe16117812 */ /* 0x000fc800078ec0ff */
[----:B------:R-:W-:-:S04]  /*3eb0*/  IADD3 R16, P1, R20, R17, RZ ;  /* 0x0000001114107210 */ /* 0x000fc80007f3e0ff */
[----:B------:R-:W-:-:S05]  /*3ec0*/  IADD3.X R17, RZ, R21, RZ, P1, !PT ;  /* 0x00000015ff117210 */ /* 0x000fca0000ffe4ff */
[----:B0-----:R0:W5:Y:S01]  /*3ed0*/  LDG.E.U16 R13, desc[UR36][R16.64] ;  /* 0x00000024100d7981 */ /* 0x001162000c1e1500 */
[----:B------:R-:W-:Y:S01]  /*3ee0*/  IMAD.IADD R23, R23, 0x1, R2 ;  /* 0x0000000117177824 */ /* 0x000fe200078e0202 */
[----:B------:R-:W-:Y:S01]  /*3ef0*/  MOV R24, RZ ;  /* 0x000000ff00187202 */ /* 0x000fe20000000f00 */
[----:B------:R-:W-:Y:S01]  /*3f00*/  IMAD.MOV.U32 R22, RZ, RZ, RZ ;  /* 0x000000ffff167224 */ /* 0x000fe200078e00ff */
[----:B------:R-:W-:Y:S06]  /*3f10*/  @!P0 BRA `(.L_x_342) ;  /* 0x0000000c00ac8947 */ /* 0x000fec0003800000 */
[----:B0-----:R-:W0:Y:S01]  /*3f20*/  LDC.64 R16, c[0x0][0x260] ;  /* 0x00009800ff107b82 */ /* 0x001e220000000a00 */
[----:B------:R-:W-:-:S10]  /*3f30*/  HFMA2.MMA R22, -RZ, RZ, 0, 0 ;  /* 0x00000000ff167435 */ /* 0x000fd400000001ff */
[----:B------:R-:W-:-:S05]  /*3f40*/  IMAD.HI.U32 R19, R23, UR30, R22 ;  /* 0x0000001e17137c27 */ /* 0x000fca000f8e0016 */
[----:B------:R-:W-:-:S05]  /*3f50*/  SHF.R.U32.HI R19, RZ, UR31, R19 ;  /* 0x0000001fff137c19 */ /* 0x000fca0008011613 */
[----:B------:R-:W-:Y:S01]  /*3f60*/  IMAD.MOV R18, RZ, RZ, -R19 ;  /* 0x000000ffff127224 */ /* 0x000fe200078e0a13 */
[----:B0-----:R-:W-:-:S03]  /*3f70*/  ISETP.NE.AND P1, PT, R16, 0x1, PT ;  /* 0x000000011000780c */ /* 0x001fc60003f25270 */
[----:B------:R-:W-:-:S04]  /*3f80*/  IMAD R17, R17, R18, R23 ;  /* 0x0000001211117224 */ /* 0x000fc800078e0217 */
[----:B------:R-:W-:-:S06]  /*3f90*/  IMAD R22, R17, UR4, RZ ;  /* 0x0000000411167c24 */ /* 0x000fcc000f8e02ff */
[----:B------:R-:W-:Y:S05]  /*3fa0*/  @!P1 BRA `(.L_x_342) ;  /* 0x0000000c00889947 */ /* 0x000fea0003800000 */
[----:B------:R-:W-:Y:S02]  /*3fb0*/  MOV R18, RZ ;  /* 0x000000ff00127202 */ /* 0x000fe40000000f00 */
[----:B------:R-:W-:-:S03]  /*3fc0*/  ISETP.NE.AND P1, PT, R16, 0x2, PT ;  /* 0x000000021000780c */ /* 0x000fc60003f25270 */
        /* <DEDUP_REMOVED lines=212> */
[----:B------:R-:W0:Y:S02]  /*4d10*/  @P1 LDC.64 R16, c[0x0][0x388] ;  /* 0x0000e200ff101b82 */ /* 0x000e240000000a00 */
[----:B------:R-:W-:-:S06]  /*4d20*/  IMAD.MOV R18, RZ, RZ, -R19 ;  /* 0x000000ffff127224 */ /* 0x000fcc00078e0a13 */
[----:B------:R-:W1:Y:S01]  /*4d30*/  @P1 LDC R29, c[0x0][0x384] ;  /* 0x0000e100ff1d1b82 */ /* 0x000e620000000800 */
[----:B------:R-:W-:Y:S01]  /*4d40*/  IMAD R25, R18, UR38, R25 ;  /* 0x0000002612197c24 */ /* 0x000fe2000f8e0219 */
[----:B------:R-:W-:-:S03]  /*4d50*/  @P1 MOV R18, RZ ;  /* 0x000000ff00121202 */ /* 0x000fc60000000f00 */
[----:B------:R-:W-:-:S03]  /*4d60*/  IMAD R22, R25, UR25, R22 ;  /* 0x0000001919167c24 */ /* 0x000fc6000f8e0216 */
[----:B------:R-:W2:Y:S01]  /*4d70*/  @P1 LDC R27, c[0x0][0x3f0] ;  /* 0x0000fc00ff1b1b82 */ /* 0x000ea20000000800 */
[----:B0-----:R-:W-:-:S05]  /*4d80*/  @P1 IMAD.HI.U32 R16, R19, R16, R18 ;  /* 0x0000001013101227 */ /* 0x001fca00078e0012 */
[----:B------:R-:W-:-:S05]  /*4d90*/  @P1 SHF.R.U32.HI R16, RZ, R17, R16 ;  /* 0x00000011ff101219 */ /* 0x000fca0000011610 */
[----:B------:R-:W-:-:S04]  /*4da0*/  @P1 IMAD.MOV R18, RZ, RZ, -R16 ;  /* 0x000000ffff121224 */ /* 0x000fc800078e0a10 */
[----:B-1----:R-:W-:-:S04]  /*4db0*/  @P1 IMAD R29, R29, R18, R19 ;  /* 0x000000121d1d1224 */ /* 0x002fc800078e0213 */
[----:B--2---:R-:W-:-:S07]  /*4dc0*/  @P1 IMAD R22, R29, R27, R22 ;  /* 0x0000001b1d161224 */ /* 0x004fce00078e0216 */
.L_x_342:
[----:B0-----:R-:W-:-:S04]  /*4dd0*/  LOP3.LUT R17, R22, 0xfffffffe, RZ, 0xc0, !PT ;  /* 0xfffffffe16117812 */ /* 0x001fc800078ec0ff */
[----:B------:R-:W-:-:S04]  /*4de0*/  IADD3 R16, P1, R20, R17, RZ ;  /* 0x0000001114107210 */ /* 0x000fc80007f3e0ff */
[----:B------:R-:W-:-:S05]  /*4df0*/  IADD3.X R17, RZ, R21, RZ, P1, !PT ;  /* 0x00000015ff117210 */ /* 0x000fca0000ffe4ff */
[----:B------:R0:W5:Y:S01]  /*4e00*/  LDG.E.U16 R18, desc[UR36][R16.64] ;  /* 0x0000002410127981 */ /* 0x000162000c1e1500 */
[----:B------:R-:W-:Y:S01]  /*4e10*/  IMAD.IADD R19, R23, 0x1, R2 ;  /* 0x0000000117137824 */ /* 0x000fe200078e0202 */
[----:B------:R-:W-:Y:S06]  /*4e20*/  @!P0 BRA `(.L_x_343) ;  /* 0x0000000c00b08947 */ /* 0x000fec0003800000 */
[----:B0-----:R-:W0:Y:S01]  /*4e30*/  LDC.64 R16, c[0x0][0x260] ;  /* 0x00009800ff107b82 */ /* 0x001e220000000a00 */
[----:B------:R-:W-:Y:S01]  /*4e40*/  HFMA2.MMA R22, -RZ, RZ, 0, 0 ;  /* 0x00000000ff167435 */ /* 0x000fe200000001ff */
[----:B------:R-:W-:-:S09]  /*4e50*/  IMAD.MOV.U32 R23, RZ, RZ, R19 ;  /* 0x000000ffff177224 */ /* 0x000fd200078e0013 */
[----:B------:R-:W-:-:S05]  /*4e60*/  IMAD.HI.U32 R23, R19, UR30, R22 ;  /* 0x0000001e13177c27 */ /* 0x000fca000f8e0016 */
[----:B------:R-:W-:-:S04]  /*4e70*/  SHF.R.U32.HI R23, RZ, UR31, R23 ;  /* 0x0000001fff177c19 */ /* 0x000fc80008011617 */
[----:B------:R-:W-:Y:S02]  /*4e80*/  IADD3 R22, -R23, RZ, RZ ;  /* 0x000000ff17167210 */ /* 0x000fe40007ffe1ff */
[----:B0-----:R-:W-:-:S03]  /*4e90*/  ISETP.NE.AND P1, PT, R16, 0x1, PT ;  /* 0x000000011000780c */ /* 0x001fc60003f25270 */
[----:B------:R-:W-:-:S04]  /*4ea0*/  IMAD R17, R17, R22, R19 ;  /* 0x0000001611117224 */ /* 0x000fc800078e0213 */
[----:B------:R-:W-:-:S06]  /*4eb0*/  IMAD R24, R17, UR4, RZ ;  /* 0x0000000411187c24 */ /* 0x000fcc000f8e02ff */
[----:B------:R-:W-:Y:S05]  /*4ec0*/  @!P1 BRA `(.L_x_343) ;  /* 0x0000000c00889947 */ /* 0x000fea0003800000 */
[----:B------:R-:W-:Y:S01]  /*4ed0*/  IMAD.MOV.U32 R22, RZ, RZ, RZ ;  /* 0x000000ffff167224 */ /* 0x000fe200078e00ff */
        /* <DEDUP_REMOVED lines=94> */
[----:B------:R-:W-:Y:S01]  /*54c0*/  ULDC UR4, c[0x0][0x2f0] ;  /* 0x0000bc0000047ab9 */ /* 0x000fe20000000800 */
        /* <DEDUP_REMOVED lines=118> */
[----:B------:R-:W-:Y:S02]  /*5c30*/  SHF.R.U32.HI R23, RZ, UR24, R22 ;  /* 0x00000018ff177c19 */ /* 0x000fe40008011616 */
[----:B------:R-:W-:-:S03]  /*5c40*/  @P1 MOV R22, RZ ;  /* 0x000000ff00161202 */ /* 0x000fc60000000f00 */
[----:B------:R-:W1:Y:S08]  /*5c50*/  @P1 LDC R27, c[0x0][0x384] ;  /* 0x0000e100ff1b1b82 */ /* 0x000e700000000800 */
[----:B------:R-:W2:Y:S01]  /*5c60*/  @P1 LDC R29, c[0x0][0x3f0] ;  /* 0x0000fc00ff1d1b82 */ /* 0x000ea20000000800 */
[----:B0-----:R-:W-:-:S04]  /*5c70*/  @P1 IMAD.HI.U32 R16, R23, R16, R22 ;  /* 0x0000001017101227 */ /* 0x001fc800078e0016 */
[----:B------:R-:W-:Y:S01]  /*5c80*/  IMAD.MOV R22, RZ, RZ, -R23 ;  /* 0x000000ffff167224 */ /* 0x000fe200078e0a17 */
[----:B------:R-:W-:-:S03]  /*5c90*/  @P1 SHF.R.U32.HI R16, RZ, R17, R16 ;  /* 0x00000011ff101219 */ /* 0x000fc60000011610 */
[----:B------:R-:W-:Y:S01]  /*5ca0*/  IMAD R25, R22, UR4, R25 ;  /* 0x0000000416197c24 */ /* 0x000fe2000f8e0219 */
[----:B------:R-:W-:-:S03]  /*5cb0*/  @P1 IADD3 R22, -R16, RZ, RZ ;  /* 0x000000ff10161210 */ /* 0x000fc60007ffe1ff */
[----:B------:R-:W-:Y:S02]  /*5cc0*/  IMAD R24, R25, UR25, R24 ;  /* 0x0000001919187c24 */ /* 0x000fe4000f8e0218 */
[----:B-1----:R-:W-:-:S04]  /*5cd0*/  @P1 IMAD R27, R27, R22, R23 ;  /* 0x000000161b1b1224 */ /* 0x002fc800078e0217 */
[----:B--2---:R-:W-:-:S07]  /*5ce0*/  @P1 IMAD R24, R27, R29, R24 ;  /* 0x0000001d1b181224 */ /* 0x004fce00078e0218 */
.L_x_343:
[----:B------:R-:W-:Y:S02]  /*5cf0*/  LOP3.LUT R27, R24, 0xfffffffe, RZ, 0xc0, !PT ;  /* 0xfffffffe181b7812 */ /* 0x000fe400078ec0ff */
[----:B0----5:R-:W-:Y:S01]  /*5d00*/  SHF.L.U32 R16, R12, 0x10, RZ ;  /* 0x000000100c107819 */ /* 0x021fe200000006ff */
[----:B------:R-:W-:Y:S01]  /*5d10*/  IMAD.U32 R22, R13, 0x10000, RZ ;  /* 0x000100000d167824 */ /* 0x000fe200078e00ff */
[----:B------:R-:W-:Y:S01]  /*5d20*/  IADD3 R26, P1, R20, R27, RZ ;  /* 0x0000001b141a7210 */ /* 0x000fe20007f3e0ff */
[----:B------:R-:W-:-:S04]  /*5d30*/  ULDC UR4, c[0x0][0x224] ;  /* 0x0000890000047ab9 */ /* 0x000fc80000000800 */
[----:B------:R-:W-:-:S05]  /*5d40*/  IMAD.X R27, RZ, RZ, R21, P1 ;  /* 0x000000ffff1b7224 */ /* 0x000fca00008e0615 */
[----:B------:R-:W2:Y:S01]  /*5d50*/  LDG.E.U16 R26, desc[UR36][R26.64] ;  /* 0x000000241a1a7981 */ /* 0x000ea2000c1e1500 */
[----:B------:R-:W-:Y:S01]  /*5d60*/  FMUL.FTZ R16, R16, 1 ;  /* 0x3f80000010107820 */ /* 0x000fe20000410000 */
[----:B------:R-:W-:Y:S01]  /*5d70*/  FMUL.FTZ R22, R22, 1 ;  /* 0x3f80000016167820 */ /* 0x000fe20000410000 */
[----:B------:R-:W-:Y:S02]  /*5d80*/  SHF.L.U32 R24, R18, 0x10, RZ ;  /* 0x0000001012187819 */ /* 0x000fe400000006ff */
[----:B------:R-:W-:Y:S02]  /*5d90*/  IADD3 R19, R19, R2, RZ ;  /* 0x0000000213137210 */ /* 0x000fe40007ffe0ff */
[----:B------:R-:W0:Y:S01]  /*5da0*/  F2F.F64.F32 R16, R16 ;  /* 0x0000001000107310 */ /* 0x000e220000201800 */
[----:B------:R-:W-:-:S07]  /*5db0*/  FMUL.FTZ R24, R24, 1 ;  /* 0x3f80000018187820 */ /* 0x000fce0000410000 */
[----:B------:R-:W1:Y:S01]  /*5dc0*/  F2F.F64.F32 R22, R22 ;  /* 0x0000001600167310 */ /* 0x000e620000201800 */
[----:B0-----:R-:W-:-:S07]  /*5dd0*/  LOP3.LUT R11, R11, R17, RZ, 0x3c, !PT ;  /* 0x000000110b0b7212 */ /* 0x001fce00078e3cff */
[----:B------:R-:W0:Y:S01]  /*5de0*/  F2F.F64.F32 R24, R24 ;  /* 0x0000001800187310 */ /* 0x000e220000201800 */
[----:B------:R-:W-:Y:S02]  /*5df0*/  LOP3.LUT R10, R10, R16, RZ, 0x3c, !PT ;  /* 0x000000100a0a7212 */ /* 0x000fe400078e3cff */
[----:B-1----:R-:W-:Y:S01]  /*5e00*/  LOP3.LUT R9, R9, R22, RZ, 0x3c, !PT ;  /* 0x0000001609097212 */ /* 0x002fe200078e3cff */
[----:B------:R-:W-:Y:S01]  /*5e10*/  IMAD.U32 R22, RZ, RZ, UR4 ;  /* 0x00000004ff167e24 */ /* 0x000fe2000f8e00ff */
[----:B------:R-:W-:Y:S01]  /*5e20*/  LOP3.LUT R8, R8, R23, RZ, 0x3c, !PT ;  /* 0x0000001708087212 */ /* 0x000fe200078e3cff */
[----:B------:R-:W-:-:S05]  /*5e30*/  IMAD R23, R2, 0x3, R19 ;  /* 0x0000000302177824 */ /* 0x000fca00078e0213 */
[----:B------:R-:W-:Y:S02]  /*5e40*/  ISETP.GE.U32.AND P1, PT, R23, R22, PT ;  /* 0x000000161700720c */ /* 0x000fe40003f26070 */
[----:B0-----:R-:W-:Y:S02]  /*5e50*/  LOP3.LUT R6, R6, R24, RZ, 0x3c, !PT ;  /* 0x0000001806067212 */ /* 0x001fe400078e3cff */
[----:B------:R-:W-:Y:S01]  /*5e60*/  LOP3.LUT R7, R7, R25, RZ, 0x3c, !PT ;  /* 0x0000001907077212 */ /* 0x000fe200078e3cff */
[----:B--2---:R-:W-:-:S04]  /*5e70*/  IMAD.U32 R28, R26, 0x10000, RZ ;  /* 0x000100001a1c7824 */ /* 0x004fc800078e00ff */
[----:B------:R-:W-:-:S06]  /*5e80*/  FMUL.FTZ R17, R28, 1 ;  /* 0x3f8000001c117820 */ /* 0x000fcc0000410000 */
[----:B------:R-:W0:Y:S02]  /*5e90*/  F2F.F64.F32 R16, R17 ;  /* 0x0000001100107310 */ /* 0x000e240000201800 */
[----:B0-----:R-:W-:Y:S02]  /*5ea0*/  LOP3.LUT R4, R4, R16, RZ, 0x3c, !PT ;  /* 0x0000001004047212 */ /* 0x001fe400078e3cff */
[----:B------:R-:W-:Y:S01]  /*5eb0*/  LOP3.LUT R5, R5, R17, RZ, 0x3c, !PT ;  /* 0x0000001105057212 */ /* 0x000fe200078e3cff */
[----:B------:R-:W-:Y:S06]  /*5ec0*/  @!P1 BRA `(.L_x_344) ;  /* 0xffffffbc00849947 */ /* 0x000fec000383ffff */
[----:B------:R-:W-:Y:S05]  /*5ed0*/  BSYNC B2 ;  /* 0x0000000000027941 */ /* 0x000fea0003800000 */
.L_x_339:
[----:B------:R-:W-:-:S07]  /*5ee0*/  PRMT R24, R26, 0x7610, R24 ;  /* 0x000076101a187816 */ /* 0x000fce0000000018 */
.L_x_338:
[----:B------:R-:W-:Y:S05]  /*5ef0*/  BSYNC B1 ;  /* 0x0000000000017941 */ /* 0x000fea0003800000 */
.L_x_337:
[----:B------:R-:W-:Y:S01]  /*5f00*/  ISETP.GE.U32.AND P0, PT, R19, R22, PT ;  /* 0x000000161300720c */ /* 0x000fe20003f06070 */
[----:B------:R-:W-:-:S12]  /*5f10*/  BSSY B1, `(.L_x_345) ;  /* 0x0000466000017945 */ /* 0x000fd80003800000 */
[----:B------:R-:W-:Y:S05]  /*5f20*/  @P0 BRA `(.L_x_346) ;  /* 0x0000004400900947 */ /* 0x000fea0003800000 */
[----:B------:R-:W0:Y:S01]  /*5f30*/  LDC R23, c[0x0][0x260] ;  /* 0x00009800ff177b82 */ /* 0x000e220000000800 */
[----:B------:R-:W-:Y:S01]  /*5f40*/  HFMA2.MMA R12, -RZ, RZ, 0, 0 ;  /* 0x00000000ff0c7435 */ /* 0x000fe200000001ff */
[----:B0-----:R-:W-:-:S13]  /*5f50*/  ISETP.NE.AND P1, PT, R23, RZ, PT ;  /* 0x000000ff1700720c */ /* 0x001fda0003f25270 */
[----:B------:R-:W-:Y:S05]  /*5f60*/  @!P1 BRA `(.L_x_347) ;  /* 0x0000001000449947 */ /* 0x000fea0003800000 */
[----:B------:R-:W-:Y:S01]  /*5f70*/  MOV R17, R19 ;  /* 0x0000001300117202 */ /* 0x000fe20000000f00 */
        /* <DEDUP_REMOVED lines=253> */
[----:B------:R-:W-:Y:S01]  /*6f50*/  ISETP.NE.AND P2, PT, R23, 0x18, PT ;  /* 0x000000181700780c */ /* 0x000fe20003f45270 */
[----:B------:R-:W-:Y:S01]  /*6f60*/  HFMA2.MMA R28, -RZ, RZ, 0, 0 ;  /* 0x00000000ff1c7435 */ /* 0x000fe200000001ff */
[----:B------:R-:W-:Y:S01]  /*6f70*/  ULDC.64 UR6, c[0x0][0x378] ;  /* 0x0000de0000067ab9 */ /* 0x000fe20000000a00 */
[----:B------:R-:W-:-:S08]  /*6f80*/  ULDC UR4, c[0x0][0x380] ;  /* 0x0000e00000047ab9 */ /* 0x000fd00000000800 */
[----:B------:R-:W-:Y:S02]  /*6f90*/  IMAD.HI.U32 R26, R29, UR7, R28 ;  /* 0x000000071d1a7c27 */ /* 0x000fe4000f8e001c */
[----:B------:R-:W0:Y:S03]  /*6fa0*/  @P2 LDC.64 R16, c[0x0][0x388] ;  /* 0x0000e200ff102b82 */ /* 0x000e260000000a00 */
[----:B------:R-:W-:Y:S01]  /*6fb0*/  SHF.R.U32.HI R27, RZ, UR4, R26 ;  /* 0x00000004ff1b7c19 */ /* 0x000fe2000801161a */
[----:B------:R-:W-:Y:S01]  /*6fc0*/  ULDC UR4, c[0x0][0x3ec] ;  /* 0x0000fb0000047ab9 */ /* 0x000fe20000000800 */
[----:B------:R-:W-:-:S03]  /*6fd0*/  @P2 MOV R26, RZ ;  /* 0x000000ff001a2202 */ /* 0x000fc60000000f00 */
[----:B------:R-:W-:-:S04]  /*6fe0*/  IMAD.MOV R25, RZ, RZ, -R27 ;  /* 0x000000ffff197224 */ /* 0x000fc800078e0a1b */
[----:B------:R-:W-:Y:S02]  /*6ff0*/  IMAD R29, R25, UR6, R29 ;  /* 0x00000006191d7c24 */ /* 0x000fe4000f8e021d */
[----:B------:R-:W1:Y:S02]  /*7000*/  @P2 LDC R25, c[0x0][0x3f0] ;  /* 0x0000fc00ff192b82 */ /* 0x000e640000000800 */
[----:B------:R-:W-:Y:S02]  /*7010*/  IMAD R12, R29, UR4, R12 ;  /* 0x000000041d0c7c24 */ /* 0x000fe4000f8e020c */
[----:B0-----:R-:W-:-:S04]  /*7020*/  @P2 IMAD.HI.U32 R16, R27, R16, R26 ;  /* 0x000000101b102227 */ /* 0x001fc800078e001a */
[----:B------:R-:W0:Y:S01]  /*7030*/  @P2 LDC R26, c[0x0][0x384] ;  /* 0x0000e100ff1a2b82 */ /* 0x000e220000000800 */
[----:B------:R-:W-:-:S05]  /*7040*/  @P2 SHF.R.U32.HI R16, RZ, R17, R16 ;  /* 0x00000011ff102219 */ /* 0x000fca0000011610 */
[----:B------:R-:W-:-:S04]  /*7050*/  @P2 IMAD.MOV R17, RZ, RZ, -R16 ;  /* 0x000000ffff112224 */ /* 0x000fc800078e0a10 */
[----:B0-----:R-:W-:-:S04]  /*7060*/  @P2 IMAD R26, R26, R17, R27 ;  /* 0x000000111a1a2224 */ /* 0x001fc800078e021b */
[----:B-1----:R-:W-:-:S07]  /*7070*/  @P2 IMAD R12, R26, R25, R12 ;  /* 0x000000191a0c2224 */ /* 0x002fce00078e020c */
.L_x_347:
[----:B------:R-:W-:-:S04]  /*7080*/  LOP3.LUT R17, R12, 0xfffffffe, RZ, 0xc0, !PT ;  /* 0xfffffffe0c117812 */ /* 0x000fc800078ec0ff */
[----:B------:R-:W-:-:S04]  /*7090*/  IADD3 R16, P2, R20, R17, RZ ;  /* 0x0000001114107210 */ /* 0x000fc80007f5e0ff */
[----:B------:R-:W-:-:S05]  /*70a0*/  IADD3.X R17, RZ, R21, RZ, P2, !PT ;  /* 0x00000015ff117210 */ /* 0x000fca00017fe4ff */
[----:B------:R0:W5:Y:S01]  /*70b0*/  LDG.E.U16 R12, desc[UR36][R16.64] ;  /* 0x00000024100c7981 */ /* 0x000162000c1e1500 */
[----:B------:R-:W-:-:S05]  /*70c0*/  IMAD.IADD R27, R19, 0x1, R2 ;  /* 0x00000001131b7824 */ /* 0x000fca00078e0202 */
[----:B------:R-:W-:-:S13]  /*70d0*/  ISETP.GE.U32.AND P2, PT, R27, R22, PT ;  /* 0x000000161b00720c */ /* 0x000fda0003f46070 */
[----:B0-----:R-:W-:Y:S05]  /*70e0*/  @P2 BRA `(.L_x_346) ;  /* 0x0000003400202947 */ /* 0x001fea0003800000 */
[----:B------:R-:W-:Y:S01]  /*70f0*/  HFMA2.MMA R13, -RZ, RZ, 0, 0 ;  /* 0x00000000ff0d7435 */ /* 0x000fe200000001ff */
[----:B------:R-:W-:Y:S10]  /*7100*/  @!P1 BRA `(.L_x_348) ;  /* 0x0000001000409947 */ /* 0x000ff40003800000 */
        /* <DEDUP_REMOVED lines=255> */
[----:B------:R-:W-:Y:S01]  /*8100*/  ISETP.NE.AND P2, PT, R23, 0x18, PT ;  /* 0x000000181700780c */ /* 0x000fe20003f45270 */
[----:B------:R-:W-:Y:S01]  /*8110*/  ULDC UR4, c[0x0][0x380] ;  /* 0x0000e00000047ab9 */ /* 0x000fe20000000800 */
[----:B------:R-:W-:-:S05]  /*8120*/  IMAD.HI.U32 R28, R17, UR7, R16 ;  /* 0x00000007111c7c27 */ /* 0x000fca000f8e0010 */
[----:B------:R-:W-:Y:S01]  /*8130*/  SHF.R.U32.HI R29, RZ, UR4, R28 ;  /* 0x00000004ff1d7c19 */ /* 0x000fe2000801161c */
[----:B------:R-:W-:-:S03]  /*8140*/  ULDC UR4, c[0x0][0x3ec] ;  /* 0x0000fb0000047ab9 */ /* 0x000fc60000000800 */
[----:B------:R-:W-:-:S05]  /*8150*/  IADD3 R16, -R29, RZ, RZ ;  /* 0x000000ff1d107210 */ /* 0x000fca0007ffe1ff */
[----:B------:R-:W-:Y:S02]  /*8160*/  IMAD R28, R16, UR6, R17 ;  /* 0x00000006101c7c24 */ /* 0x000fe4000f8e0211 */
[----:B------:R-:W0:Y:S02]  /*8170*/  @P2 LDC.64 R16, c[0x0][0x388] ;  /* 0x0000e200ff102b82 */ /* 0x000e240000000a00 */
[----:B------:R-:W-:Y:S02]  /*8180*/  IMAD R13, R28, UR4, R13 ;  /* 0x000000041c0d7c24 */ /* 0x000fe4000f8e020d */
[----:B------:R-:W-:-:S04]  /*8190*/  @P2 IMAD.MOV.U32 R28, RZ, RZ, RZ ;  /* 0x000000ffff1c2224 */ /* 0x000fc800078e00ff */
[----:B0-----:R-:W-:-:S05]  /*81a0*/  @P2 IMAD.HI.U32 R16, R29, R16, R28 ;  /* 0x000000101d102227 */ /* 0x001fca00078e001c */
[----:B------:R-:W-:Y:S02]  /*81b0*/  @P2 SHF.R.U32.HI R25, RZ, R17, R16 ;  /* 0x00000011ff192219 */ /* 0x000fe40000011610 */
[----:B------:R-:W0:Y:S02]  /*81c0*/  @P2 LDC R17, c[0x0][0x384] ;  /* 0x0000e100ff112b82 */ /* 0x000e240000000800 */
[----:B------:R-:W-:-:S06]  /*81d0*/  @P2 IADD3 R28, -R25, RZ, RZ ;  /* 0x000000ff191c2210 */ /* 0x000fcc0007ffe1ff */
[----:B------:R-:W1:Y:S01]  /*81e0*/  @P2 LDC R16, c[0x0][0x3f0] ;  /* 0x0000fc00ff102b82 */ /* 0x000e620000000800 */
[----:B0-----:R-:W-:-:S04]  /*81f0*/  @P2 IMAD R17, R17, R28, R29 ;  /* 0x0000001c11112224 */ /* 0x001fc800078e021d */
[----:B-1----:R-:W-:-:S07]  /*8200*/  @P2 IMAD R13, R17, R16, R13 ;  /* 0x00000010110d2224 */ /* 0x002fce00078e020d */
.L_x_348:
[----:B------:R-:W-:-:S04]  /*8210*/  LOP3.LUT R13, R13, 0xfffffffe, RZ, 0xc0, !PT ;  /* 0xfffffffe0d0d7812 */ /* 0x000fc800078ec0ff */
[----:B------:R-:W-:-:S05]  /*8220*/  IADD3 R16, P2, R20, R13, RZ ;  /* 0x0000000d14107210 */ /* 0x000fca0007f5e0ff */
[----:B------:R-:W-:-:S05]  /*8230*/  IMAD.X R17, RZ, RZ, R21, P2 ;  /* 0x000000ffff117224 */ /* 0x000fca00010e0615 */
[----:B------:R0:W5:Y:S01]  /*8240*/  LDG.E.U16 R13, desc[UR36][R16.64] ;  /* 0x00000024100d7981 */ /* 0x000162000c1e1500 */
[----:B------:R-:W-:-:S04]  /*8250*/  IADD3 R27, R27, R2, RZ ;  /* 0x000000021b1b7210 */ /* 0x000fc80007ffe0ff */
[----:B------:R-:W-:-:S13]  /*8260*/  ISETP.GE.U32.AND P2, PT, R27, R22, PT ;  /* 0x000000161b00720c */ /* 0x000fda0003f46070 */
[----:B0-----:R-:W-:Y:S05]  /*8270*/  @P2 BRA `(.L_x_346) ;  /* 0x0000002000bc2947 */ /* 0x001fea0003800000 */
[----:B------:R-:W-:Y:S01]  /*8280*/  IMAD.MOV.U32 R18, RZ, RZ, RZ ;  /* 0x000000ffff127224 */ /* 0x000fe200078e00ff */
        /* <DEDUP_REMOVED lines=256> */
[----:B------:R-:W-:Y:S01]  /*9290*/  ISETP.NE.AND P2, PT, R23, 0x18, PT ;  /* 0x000000181700780c */ /* 0x000fe20003f45270 */
[----:B------:R-:W-:Y:S02]  /*92a0*/  ULDC UR4, c[0x0][0x380] ;  /* 0x0000e00000047ab9 */ /* 0x000fe40000000800 */
[----:B------:R-:W-:-:S05]  /*92b0*/  IMAD.HI.U32 R28, R17, UR7, R16 ;  /* 0x00000007111c7c27 */ /* 0x000fca000f8e0010 */
[----:B------:R-:W-:Y:S01]  /*92c0*/  SHF.R.U32.HI R29, RZ, UR4, R28 ;  /* 0x00000004ff1d7c19 */ /* 0x000fe2000801161c */
[----:B------:R-:W-:-:S04]  /*92d0*/  ULDC UR4, c[0x0][0x3ec] ;  /* 0x0000fb0000047ab9 */ /* 0x000fc80000000800 */
[----:B------:R-:W-:Y:S01]  /*92e0*/  IMAD.MOV R25, RZ, RZ, -R29 ;  /* 0x000000ffff197224 */ /* 0x000fe200078e0a1d */
[----:B------:R-:W-:-:S03]  /*92f0*/  @P2 MOV R28, RZ ;  /* 0x000000ff001c2202 */ /* 0x000fc60000000f00 */
[----:B------:R-:W-:Y:S02]  /*9300*/  IMAD R25, R25, UR6, R17 ;  /* 0x0000000619197c24 */ /* 0x000fe4000f8e0211 */
[----:B------:R-:W0:Y:S02]  /*9310*/  @P2 LDC.64 R16, c[0x0][0x388] ;  /* 0x0000e200ff102b82 */ /* 0x000e240000000a00 */
[----:B------:R-:W-:-:S06]  /*9320*/  IMAD R18, R25, UR4, R18 ;  /* 0x0000000419127c24 */ /* 0x000fcc000f8e0212 */
[----:B------:R-:W1:Y:S01]  /*9330*/  @P2 LDC R25, c[0x0][0x384] ;  /* 0x0000e100ff192b82 */ /* 0x000e620000000800 */
[----:B0-----:R-:W-:-:S05]  /*9340*/  @P2 IMAD.HI.U32 R16, R29, R16, R28 ;  /* 0x000000101d102227 */ /* 0x001fca00078e001c */
[----:B------:R-:W-:Y:S02]  /*9350*/  @P2 SHF.R.U32.HI R16, RZ, R17, R16 ;  /* 0x00000011ff102219 */ /* 0x000fe40000011610 */
[----:B------:R-:W0:Y:S03]  /*9360*/  @P2 LDC R17, c[0x0][0x3f0] ;  /* 0x0000fc00ff112b82 */ /* 0x000e260000000800 */
[----:B------:R-:W-:-:S04]  /*9370*/  @P2 IMAD.MOV R28, RZ, RZ, -R16 ;  /* 0x000000ffff1c2224 */ /* 0x000fc800078e0a10 */
[----:B-1----:R-:W-:-:S04]  /*9380*/  @P2 IMAD R25, R25, R28, R29 ;  /* 0x0000001c19192224 */ /* 0x002fc800078e021d */
[----:B0-----:R-:W-:-:S07]  /*9390*/  @P2 IMAD R18, R25, R17, R18 ;  /* 0x0000001119122224 */ /* 0x001fce00078e0212 */
.L_x_349:
[----:B------:R-:W-:-:S04]  /*93a0*/  LOP3.LUT R29, R18, 0xfffffffe, RZ, 0xc0, !PT ;  /* 0xfffffffe121d7812 */ /* 0x000fc800078ec0ff */
[----:B------:R-:W-:-:S04]  /*93b0*/  IADD3 R28, P2, R20, R29, RZ ;  /* 0x0000001d141c7210 */ /* 0x000fc80007f5e0ff */
[----:B------:R-:W-:-:S05]  /*93c0*/  IADD3.X R29, RZ, R21, RZ, P2, !PT ;  /* 0x00000015ff1d7210 */ /* 0x000fca00017fe4ff */
[----:B------:R0:W5:Y:S01]  /*93d0*/  LDG.E.U16 R18, desc[UR36][R28.64] ;  /* 0x000000241c127981 */ /* 0x000162000c1e1500 */
[----:B------:R-:W-:-:S05]  /*93e0*/  IMAD.IADD R17, R27, 0x1, R2 ;  /* 0x000000011b117824 */ /* 0x000fca00078e0202 */
[----:B------:R-:W-:-:S13]  /*93f0*/  ISETP.GE.U32.AND P2, PT, R17, R22, PT ;  /* 0x000000161100720c */ /* 0x000fda0003f46070 */
[----:B0-----:R-:W-:Y:S05]  /*9400*/  @P2 BRA `(.L_x_346) ;  /* 0x0000001000582947 */ /* 0x001fea0003800000 */
[----:B------:R-:W-:Y:S01]  /*9410*/  MOV R26, RZ ;  /* 0x000000ff001a7202 */ /* 0x000fe20000000f00 */
        /* <DEDUP_REMOVED lines=254> */
[----:B------:R-:W-:Y:S01]  /*a400*/  ISETP.NE.AND P1, PT, R23, 0x18, PT ;  /* 0x000000181700780c */ /* 0x000fe20003f25270 */
[----:B------:R-:W-:Y:S01]  /*a410*/  IMAD.MOV.U32 R24, RZ, RZ, RZ ;  /* 0x000000ffff187224 */ /* 0x000fe200078e00ff */
[----:B------:R-:W-:Y:S01]  /*a420*/  ULDC.64 UR6, c[0x0][0x378] ;  /* 0x0000de0000067ab9 */ /* 0x000fe20000000a00 */
[----:B------:R-:W-:Y:S02]  /*a430*/  ULDC UR4, c[0x0][0x380] ;  /* 0x0000e00000047ab9 */ /* 0x000fe40000000800 */
[----:B------:R-:W-:-:S05]  /*a440*/  IMAD.HI.U32 R28, R25, UR7, R24 ;  /* 0x00000007191c7c27 */ /* 0x000fca000f8e0018 */
[----:B------:R-:W-:Y:S01]  /*a450*/  SHF.R.U32.HI R29, RZ, UR4, R28 ;  /* 0x00000004ff1d7c19 */ /* 0x000fe2000801161c */
[----:B------:R-:W-:Y:S02]  /*a460*/  ULDC UR4, c[0x0][0x3ec] ;  /* 0x0000fb0000047ab9 */ /* 0x000fe40000000800 */
        /* <DEDUP_REMOVED lines=8> */
[----:B------:R-:W-:-:S04]  /*a4f0*/  @P1 SHF.R.U32.HI R17, RZ, R17, R16 ;  /* 0x00000011ff111219 */ /* 0x000fc80000011610 */
[----:B------:R-:W-:-:S05]  /*a500*/  @P1 IADD3 R28, -R17, RZ, RZ ;  /* 0x000000ff111c1210 */ /* 0x000fca0007ffe1ff */
[----:B-1----:R-:W-:-:S04]  /*a510*/  @P1 IMAD R27, R27, R28, R29 ;  /* 0x0000001c1b1b1224 */ /* 0x002fc800078e021d */
[----:B--2---:R-:W-:-:S07]  /*a520*/  @P1 IMAD R26, R27, R23, R26 ;  /* 0x000000171b1a1224 */ /* 0x004fce00078e021a */
.L_x_350:
[----:B------:R-:W-:-:S04]  /*a530*/  LOP3.LUT R25, R26, 0xfffffffe, RZ, 0xc0, !PT ;  /* 0xfffffffe1a197812 */ /* 0x000fc800078ec0ff */
[----:B------:R-:W-:-:S05]  /*a540*/  IADD3 R24, P1, R20, R25, RZ ;  /* 0x0000001914187210 */ /* 0x000fca0007f3e0ff */
[----:B------:R-:W-:-:S05]  /*a550*/  IMAD.X R25, RZ, RZ, R21, P1 ;  /* 0x000000ffff197224 */ /* 0x000fca00008e0615 */
[----:B------:R0:W5:Y:S03]  /*a560*/  LDG.E.U16 R24, desc[UR36][R24.64] ;  /* 0x0000002418187981 */ /* 0x000166000c1e1500 */
.L_x_346:
[----:B------:R-:W-:Y:S05]  /*a570*/  BSYNC B1 ;  /* 0x0000000000017941 */ /* 0x000fea0003800000 */
.L_x_345:
[----:B------:R-:W-:Y:S04]  /*a580*/  BSSY B1, `(.L_x_351) ;  /* 0x000001e000017945 */ /* 0x000fe80003800000 */
[----:B------:R-:W-:Y:S05]  /*a590*/  @P0 BRA `(.L_x_352) ;  /* 0x0000000000700947 */ /* 0x000fea0003800000 */
[----:B-----5:R-:W-:Y:S01]  /*a5a0*/  SHF.L.U32 R12, R12, 0x10, RZ ;  /* 0x000000100c0c7819 */ /* 0x020fe200000006ff */
[----:B------:R-:W-:-:S04]  /*a5b0*/  IMAD.IADD R19, R19, 0x1, R2 ;  /* 0x0000000113137824 */ /* 0x000fc800078e0202 */
[----:B------:R-:W-:Y:S01]  /*a5c0*/  FMUL.FTZ R12, R12, 1 ;  /* 0x3f8000000c0c7820 */ /* 0x000fe20000410000 */
[----:B------:R-:W-:-:S03]  /*a5d0*/  ISETP.GE.U32.AND P0, PT, R19, R22, PT ;  /* 0x000000161300720c */ /* 0x000fc60003f06070 */
[----:B------:R-:W1:Y:S02]  /*a5e0*/  F2F.F64.F32 R16, R12 ;  /* 0x0000000c00107310 */ /* 0x000e640000201800 */
[----:B-1----:R-:W-:Y:S02]  /*a5f0*/  LOP3.LUT R10, R10, R16, RZ, 0x3c, !PT ;  /* 0x000000100a0a7212 */ /* 0x002fe400078e3cff */
[----:B------:R-:W-:-:S06]  /*a600*/  LOP3.LUT R11, R11, R17, RZ, 0x3c, !PT ;  /* 0x000000110b0b7212 */ /* 0x000fcc00078e3cff */
[----:B------:R-:W-:Y:S05]  /*a610*/  @P0 BRA `(.L_x_352) ;  /* 0x0000000000500947 */ /* 0x000fea0003800000 */
[----:B------:R-:W-:Y:S01]  /*a620*/  SHF.L.U32 R13, R13, 0x10, RZ ;  /* 0x000000100d0d7819 */ /* 0x000fe200000006ff */
[----:B------:R-:W-:-:S04]  /*a630*/  IMAD.IADD R17, R19, 0x1, R2 ;  /* 0x0000000113117824 */ /* 0x000fc800078e0202 */
[----:B------:R-:W-:Y:S01]  /*a640*/  FMUL.FTZ R13, R13, 1 ;  /* 0x3f8000000d0d7820 */ /* 0x000fe20000410000 */
[----:B------:R-:W-:-:S05]  /*a650*/  ISETP.GE.U32.AND P0, PT, R17, R22, PT ;  /* 0x000000161100720c */ /* 0x000fca0003f06070 */
[----:B------:R-:W1:Y:S02]  /*a660*/  F2F.F64.F32 R12, R13 ;  /* 0x0000000d000c7310 */ /* 0x000e640000201800 */
[----:B-1----:R-:W-:Y:S02]  /*a670*/  LOP3.LUT R9, R9, R12, RZ, 0x3c, !PT ;  /* 0x0000000c09097212 */ /* 0x002fe400078e3cff */
[----:B------:R-:W-:-:S04]  /*a680*/  LOP3.LUT R8, R8, R13, RZ, 0x3c, !PT ;  /* 0x0000000d08087212 */ /* 0x000fc800078e3cff */
[----:B------:R-:W-:Y:S05]  /*a690*/  @P0 BRA `(.L_x_352) ;  /* 0x0000000000300947 */ /* 0x000fea0003800000 */
[----:B------:R-:W-:Y:S01]  /*a6a0*/  IADD3 R13, R17, R2, RZ ;  /* 0x00000002110d7210 */ /* 0x000fe20007ffe0ff */
[----:B------:R-:W-:-:S03]  /*a6b0*/  IMAD.U32 R18, R18, 0x10000, RZ ;  /* 0x0001000012127824 */ /* 0x000fc600078e00ff */
[----:B------:R-:W-:Y:S01]  /*a6c0*/  ISETP.GE.U32.AND P0, PT, R13, R22, PT ;  /* 0x000000160d00720c */ /* 0x000fe20003f06070 */
[----:B------:R-:W-:-:S06]  /*a6d0*/  FMUL.FTZ R12, R18, 1 ;  /* 0x3f800000120c7820 */ /* 0x000fcc0000410000 */
[----:B------:R-:W1:Y:S06]  /*a6e0*/  F2F.F64.F32 R12, R12 ;  /* 0x0000000c000c7310 */ /* 0x000e6c0000201800 */
[----:B------:R-:W-:-:S05]  /*a6f0*/  @!P0 SHF.L.U32 R24, R24, 0x10, RZ ;  /* 0x0000001018188819 */ /* 0x000fca00000006ff */
[----:B------:R-:W-:Y:S01]  /*a700*/  @!P0 FMUL.FTZ R16, R24, 1 ;  /* 0x3f80000018108820 */ /* 0x000fe20000410000 */
[----:B-1----:R-:W-:-:S05]  /*a710*/  LOP3.LUT R6, R6, R12, RZ, 0x3c, !PT ;  /* 0x0000000c06067212 */ /* 0x002fca00078e3cff */
[----:B------:R-:W1:Y:S01]  /*a720*/  @!P0 F2F.F64.F32 R16, R16 ;  /* 0x0000001000108310 */ /* 0x000e620000201800 */
[----:B------:R-:W-:Y:S02]  /*a730*/  LOP3.LUT R7, R7, R13, RZ, 0x3c, !PT ;  /* 0x0000000d07077212 */ /* 0x000fe400078e3cff */
[----:B-1----:R-:W-:Y:S02]  /*a740*/  @!P0 LOP3.LUT R4, R4, R16, RZ, 0x3c, !PT ;  /* 0x0000001004048212 */ /* 0x002fe400078e3cff */
[----:B------:R-:W-:-:S07]  /*a750*/  @!P0 LOP3.LUT R5, R5, R17, RZ, 0x3c, !PT ;  /* 0x0000001105058212 */ /* 0x000fce00078e3cff */
.L_x_352:
[----:B------:R-:W-:Y:S05]  /*a760*/  BSYNC B1 ;  /* 0x0000000000017941 */ /* 0x000fea0003800000 */
.L_x_351:
[----:B------:R-:W-:Y:S02]  /*a770*/  LOP3.LUT R9, R6, R9, R10, 0x96, !PT ;  /* 0x0000000906097212 */ /* 0x000fe400078e960a */
[----:B------:R-:W-:Y:S02]  /*a780*/  LOP3.LUT R8, R7, R8, R11, 0x96, !PT ;  /* 0x0000000807087212 */ /* 0x000fe400078e960b */
[----:B------:R-:W-:Y:S02]  /*a790*/  LOP3.LUT R16, R4, R9, RZ, 0x3c, !PT ;  /* 0x0000000904107212 */ /* 0x000fe400078e3cff */
[----:B------:R-:W-:Y:S01]  /*a7a0*/  LOP3.LUT R17, R5, R8, RZ, 0x3c, !PT ;  /* 0x0000000805117212 */ /* 0x000fe200078e3cff */
[----:B------:R-:W-:Y:S06]  /*a7b0*/  BRA `(.L_x_320) ;  /* 0x0000000c009c7947 */ /* 0x000fec0003800000 */
.L_x_336:
[----:B------:R-:W-:Y:S01]  /*a7c0*/  ISETP.GE.U32.AND P0, PT, R7, R22, PT ;  /* 0x000000160700720c */ /* 0x000fe20003f06070 */
[----:B------:R-:W-:Y:S01]  /*a7d0*/  BSSY B1, `(.L_x_353) ;  /* 0x0000036000017945 */ /* 0x000fe20003800000 */
[--C-:B------:R-:W-:Y:S01]  /*a7e0*/  IMAD.MOV.U32 R7, RZ, RZ, R6.reuse ;  /* 0x000000ffff077224 */ /* 0x100fe200078e0006 */
[-C--:B------:R-:W-:Y:S01]  /*a7f0*/  MOV R18, R11.reuse ;  /* 0x0000000b00127202 */ /* 0x080fe20000000f00 */
[----:B------:R-:W-:Y:S01]  /*a800*/  IMAD.MOV.U32 R16, RZ, RZ, R6 ;  /* 0x000000ffff107224 */ /* 0x000fe200078e0006 */
[----:B------:R-:W-:Y:S01]  /*a810*/  MOV R17, R11 ;  /* 0x0000000b00117202 */ /* 0x000fe20000000f00 */
[----:B------:R-:W-:-:S07]  /*a820*/  IMAD.MOV.U32 R26, RZ, RZ, R11 ;  /* 0x000000ffff1a7224 */ /* 0x000fce00078e000b */
[----:B------:R-:W-:Y:S05]  /*a830*/  @P0 BRA `(.L_x_354) ;  /* 0x0000000000bc0947 */ /* 0x000fea0003800000 */
[----:B------:R-:W-:Y:S01]  /*a840*/  BSSY B2, `(.L_x_355) ;  /* 0x000002d000027945 */ /* 0x000fe20003800000 */
[----:B------:R-:W-:Y:S01]  /*a850*/  MOV R7, R6 ;  /* 0x0000000600077202 */ /* 0x000fe20000000f00 */
[----:B------:R-:W-:Y:S01]  /*a860*/  IMAD.MOV.U32 R16, RZ, RZ, R6 ;  /* 0x000000ffff107224 */ /* 0x000fe200078e0006 */
[-C--:B------:R-:W-:Y:S01]  /*a870*/  MOV R18, R11.reuse ;  /* 0x0000000b00127202 */ /* 0x080fe20000000f00 */
[----:B------:R-:W-:Y:S01]  /*a880*/  IMAD.MOV.U32 R17, RZ, RZ, R11 ;  /* 0x000000ffff117224 */ /* 0x000fe200078e000b */
[----:B------:R-:W-:-:S07]  /*a890*/  MOV R26, R11 ;  /* 0x0000000b001a7202 */ /* 0x000fce0000000f00 */
.L_x_356:
[----:B------:R-:W-:Y:S02]  /*a8a0*/  IMAD R11, R8, R19, RZ ;  /* 0x00000013080b7224 */ /* 0x000fe400078e02ff */
[----:B------:R-:W-:Y:S02]  /*a8b0*/  IMAD.IADD R19, R2, 0x1, R19 ;  /* 0x0000000102137824 */ /* 0x000fe400078e0213 */
[----:B------:R-:W-:-:S05]  /*a8c0*/  IMAD.WIDE.U32 R10, R11, 0x2, R20 ;  /* 0x000000020b0a7825 */ /* 0x000fca00078e0014 */
[----:B------:R0:W2:Y:S01]  /*a8d0*/  LDG.E.U16 R23, desc[UR36][R10.64] ;  /* 0x000000240a177981 */ /* 0x0000a2000c1e1500 */
[----:B------:R-:W-:Y:S01]  /*a8e0*/  IMAD R13, R8, R19, RZ ;  /* 0x00000013080d7224 */ /* 0x000fe200078e02ff */
[----:B------:R-:W-:-:S03]  /*a8f0*/  IADD3 R19, R19, R2, RZ ;  /* 0x0000000213137210 */ /* 0x000fc60007ffe0ff */
[----:B------:R-:W-:-:S04]  /*a900*/  IMAD.WIDE.U32 R12, R13, 0x2, R20 ;  /* 0x000000020d0c7825 */ /* 0x000fc800078e0014 */
[----:B------:R-:W-:Y:S01]  /*a910*/  IMAD R9, R8, R19, RZ ;  /* 0x0000001308097224 */ /* 0x000fe200078e02ff */
[----:B------:R1:W3:Y:S01]  /*a920*/  LDG.E.U16 R24, desc[UR36][R12.64] ;  /* 0x000000240c187981 */ /* 0x0002e2000c1e1500 */
[----:B------:R-:W-:Y:S02]  /*a930*/  IMAD.IADD R19, R19, 0x1, R2 ;  /* 0x0000000113137824 */ /* 0x000fe400078e0202 */
[----:B0-----:R-:W-:-:S04]  /*a940*/  IMAD.WIDE.U32 R10, R9, 0x2, R20 ;  /* 0x00000002090a7825 */ /* 0x001fc800078e0014 */
[----:B------:R-:W-:Y:S01]  /*a950*/  IMAD R29, R8, R19, RZ ;  /* 0x00000013081d7224 */ /* 0x000fe200078e02ff */
[----:B------:R3:W4:Y:S03]  /*a960*/  LDG.E.U16 R25, desc[UR36][R10.64] ;  /* 0x000000240a197981 */ /* 0x000726000c1e1500 */
[----:B------:R-:W-:-:S05]  /*a970*/  IMAD.WIDE.U32 R28, R29, 0x2, R20 ;  /* 0x000000021d1c7825 */ /* 0x000fca00078e0014 */
[----:B------:R-:W5:Y:S01]  /*a980*/  LDG.E.U16 R9, desc[UR36][R28.64] ;  /* 0x000000241c097981 */ /* 0x000f62000c1e1500 */
[----:B------:R-:W-:Y:S01]  /*a990*/  IMAD.IADD R19, R19, 0x1, R2 ;  /* 0x0000000113137824 */ /* 0x000fe200078e0202 */
[----:B--2---:R-:W-:-:S05]  /*a9a0*/  SHF.L.U32 R27, R23, 0x10, RZ ;  /* 0x00000010171b7819 */ /* 0x004fca00000006ff */
[----:B------:R-:W-:-:S04]  /*a9b0*/  FMUL.FTZ R27, R27, 1 ;  /* 0x3f8000001b1b7820 */ /* 0x000fc80000410000 */
[----:B-1----:R0:W1:Y:S01]  /*a9c0*/  F2F.F64.F32 R12, R27 ;  /* 0x0000001b000c7310 */ /* 0x0020620000201800 */
[----:B---3--:R-:W-:-:S04]  /*a9d0*/  IMAD.U32 R10, R24, 0x10000, RZ ;  /* 0x00010000180a7824 */ /* 0x008fc800078e00ff */
[----:B0-----:R-:W-:-:S04]  /*a9e0*/  FMUL.FTZ R27, R10, 1 ;  /* 0x3f8000000a1b7820 */ /* 0x001fc80000410000 */
[----:B------:R0:W2:Y:S01]  /*a9f0*/  F2F.F64.F32 R10, R27 ;  /* 0x0000001b000a7310 */ /* 0x0000a20000201800 */
[----:B-1----:R-:W-:Y:S02]  /*aa00*/  LOP3.LUT R6, R6, R12, RZ, 0x3c, !PT ;  /* 0x0000000c06067212 */ /* 0x002fe400078e3cff */
[----:B------:R-:W-:Y:S02]  /*aa10*/  LOP3.LUT R26, R26, R13, RZ, 0x3c, !PT ;  /* 0x0000000d1a1a7212 */ /* 0x000fe400078e3cff */
[----:B----4-:R-:W-:Y:S01]  /*aa20*/  SHF.L.U32 R12, R25, 0x10, RZ ;  /* 0x00000010190c7819 */ /* 0x010fe200000006ff */
[----:B0-----:R-:W-:Y:S01]  /*aa30*/  IMAD R27, R2, 0x3, R19 ;  /* 0x00000003021b7824 */ /* 0x001fe200078e0213 */
[----:B-----5:R-:W-:-:S03]  /*aa40*/  SHF.L.U32 R13, R9, 0x10, RZ ;  /* 0x00000010090d7819 */ /* 0x020fc600000006ff */
[----:B------:R-:W-:Y:S01]  /*aa50*/  FMUL.FTZ R12, R12, 1 ;  /* 0x3f8000000c0c7820 */ /* 0x000fe20000410000 */
[----:B------:R-:W-:Y:S01]  /*aa60*/  ISETP.GE.U32.AND P0, PT, R27, R22, PT ;  /* 0x000000161b00720c */ /* 0x000fe20003f06070 */
[----:B------:R-:W-:Y:S01]  /*aa70*/  FMUL.FTZ R13, R13, 1 ;  /* 0x3f8000000d0d7820 */ /* 0x000fe20000410000 */
[----:B--2---:R-:W-:Y:S02]  /*aa80*/  LOP3.LUT R16, R16, R10, RZ, 0x3c, !PT ;  /* 0x0000000a10107212 */ /* 0x004fe400078e3cff */
[----:B------:R-:W-:Y:S02]  /*aa90*/  LOP3.LUT R17, R17, R11, RZ, 0x3c, !PT ;  /* 0x0000000b11117212 */ /* 0x000fe400078e3cff */
[----:B------:R-:W0:Y:S08]  /*aaa0*/  F2F.F64.F32 R10, R12 ;  /* 0x0000000c000a7310 */ /* 0x000e300000201800 */
[----:B------:R-:W1:Y:S01]  /*aab0*/  F2F.F64.F32 R12, R13 ;  /* 0x0000000d000c7310 */ /* 0x000e620000201800 */
[----:B0-----:R-:W-:-:S02]  /*aac0*/  LOP3.LUT R7, R7, R10, RZ, 0x3c, !PT ;  /* 0x0000000a07077212 */ /* 0x001fc400078e3cff */
[----:B------:R-:W-:Y:S02]  /*aad0*/  LOP3.LUT R18, R18, R11, RZ, 0x3c, !PT ;  /* 0x0000000b12127212 */ /* 0x000fe400078e3cff */
[----:B-1----:R-:W-:Y:S02]  /*aae0*/  LOP3.LUT R4, R4, R12, RZ, 0x3c, !PT ;  /* 0x0000000c04047212 */ /* 0x002fe400078e3cff */
[----:B------:R-:W-:Y:S01]  /*aaf0*/  LOP3.LUT R5, R5, R13, RZ, 0x3c, !PT ;  /* 0x0000000d05057212 */ /* 0x000fe200078e3cff */
[----:B------:R-:W-:Y:S06]  /*ab00*/  @!P0 BRA `(.L_x_356) ;  /* 0xfffffffc00648947 */ /* 0x000fec000383ffff */
[----:B------:R-:W-:Y:S05]  /*ab10*/  BSYNC B2 ;  /* 0x0000000000027941 */ /* 0x000fea0003800000 */
.L_x_355:
[----:B------:R-:W-:-:S07]  /*ab20*/  PRMT R12, R9, 0x7610, R12 ;  /* 0x00007610090c7816 */ /* 0x000fce000000000c */
.L_x_354:
[----:B------:R-:W-:Y:S05]  /*ab30*/  BSYNC B1 ;  /* 0x0000000000017941 */ /* 0x000fea0003800000 */
.L_x_353:
[----:B------:R-:W-:Y:S01]  /*ab40*/  ISETP.GE.U32.AND P1, PT, R19, R22, PT ;  /* 0x000000161300720c */ /* 0x000fe20003f26070 */
[----:B------:R-:W-:-:S12]  /*ab50*/  BSSY B1, `(.L_x_357) ;  /* 0x0000016000017945 */ /* 0x000fd80003800000 */
[----:B------:R-:W-:Y:S05]  /*ab60*/  @P1 BRA `(.L_x_358) ;  /* 0x0000000000501947 */ /* 0x000fea0003800000 */
[----:B------:R-:W-:-:S04]  /*ab70*/  IMAD R11, R8, R19, RZ ;  /* 0x00000013080b7224 */ /* 0x000fc800078e02ff */
[----:B------:R-:W-:-:S05]  /*ab80*/  IMAD.WIDE.U32 R10, R11, 0x2, R20 ;  /* 0x000000020b0a7825 */ /* 0x000fca00078e0014 */
[----:B------:R0:W5:Y:S01]  /*ab90*/  LDG.E.U16 R23, desc[UR36][R10.64] ;  /* 0x000000240a177981 */ /* 0x000162000c1e1500 */
[----:B------:R-:W-:-:S04]  /*aba0*/  IADD3 R9, R19, R2, RZ ;  /* 0x0000000213097210 */ /* 0x000fc80007ffe0ff */
[----:B------:R-:W-:-:S13]  /*abb0*/  ISETP.GE.U32.AND P0, PT, R9, R22, PT ;  /* 0x000000160900720c */ /* 0x000fda0003f06070 */
[----:B0-----:R-:W-:Y:S05]  /*abc0*/  @P0 BRA `(.L_x_358) ;  /* 0x0000000000380947 */ /* 0x001fea0003800000 */
[----:B------:R-:W-:-:S04]  /*abd0*/  IMAD R11, R8, R9, RZ ;  /* 0x00000009080b7224 */ /* 0x000fc800078e02ff */
[----:B------:R-:W-:-:S05]  /*abe0*/  IMAD.WIDE.U32 R10, R11, 0x2, R20 ;  /* 0x000000020b0a7825 */ /* 0x000fca00078e0014 */
[----:B------:R0:W5:Y:S01]  /*abf0*/  LDG.E.U16 R24, desc[UR36][R10.64] ;  /* 0x000000240a187981 */ /* 0x000162000c1e1500 */
[----:B------:R-:W-:-:S04]  /*ac00*/  IADD3 R9, R9, R2, RZ ;  /* 0x0000000209097210 */ /* 0x000fc80007ffe0ff */
[----:B------:R-:W-:-:S13]  /*ac10*/  ISETP.GE.U32.AND P0, PT, R9, R22, PT ;  /* 0x000000160900720c */ /* 0x000fda0003f06070 */
[----:B0-----:R-:W-:Y:S05]  /*ac20*/  @P0 BRA `(.L_x_358) ;  /* 0x0000000000200947 */ /* 0x001fea0003800000 */
[----:B------:R-:W-:Y:S02]  /*ac30*/  IMAD.IADD R11, R9, 0x1, R2 ;  /* 0x00000001090b7824 */ /* 0x000fe400078e0202 */
[----:B------:R-:W-:-:S03]  /*ac40*/  IMAD R9, R8, R9, RZ ;  /* 0x0000000908097224 */ /* 0x000fc600078e02ff */
[----:B------:R-:W-:-:S13]  /*ac50*/  ISETP.GE.U32.AND P0, PT, R11, R22, PT ;  /* 0x000000160b00720c */ /* 0x000fda0003f06070 */
[----:B------:R-:W-:Y:S02]  /*ac60*/  @!P0 IMAD R11, R8, R11, RZ ;  /* 0x0000000b080b8224 */ /* 0x000fe400078e02ff */
[----:B------:R-:W-:-:S04]  /*ac70*/  IMAD.WIDE.U32 R8, R9, 0x2, R20 ;  /* 0x0000000209087825 */ /* 0x000fc800078e0014 */
[----:B------:R-:W-:Y:S01]  /*ac80*/  @!P0 IMAD.WIDE.U32 R20, R11, 0x2, R20 ;  /* 0x000000020b148825 */ /* 0x000fe200078e0014 */
[----:B------:R0:W5:Y:S04]  /*ac90*/  LDG.E.U16 R25, desc[UR36][R8.64] ;  /* 0x0000002408197981 */ /* 0x000168000c1e1500 */
[----:B------:R0:W5:Y:S02]  /*aca0*/  @!P0 LDG.E.U16 R12, desc[UR36][R20.64] ;  /* 0x00000024140c8981 */ /* 0x000164000c1e1500 */
.L_x_358:
[----:B------:R-:W-:Y:S05]  /*acb0*/  BSYNC B1 ;  /* 0x0000000000017941 */ /* 0x000fea0003800000 */
.L_x_357:
[----:B------:R-:W-:Y:S04]  /*acc0*/  BSSY B1, `(.L_x_359) ;  /* 0x000001e000017945 */ /* 0x000fe80003800000 */
[----:B------:R-:W-:Y:S05]  /*acd0*/  @P1 BRA `(.L_x_360) ;  /* 0x0000000000701947 */ /* 0x000fea0003800000 */
[----:B-----5:R-:W-:Y:S02]  /*ace0*/  SHF.L.U32 R23, R23, 0x10, RZ ;  /* 0x0000001017177819 */ /* 0x020fe400000006ff */
[----:B------:R-:W-:-:S03]  /*acf0*/  IADD3 R11, R19, R2, RZ ;  /* 0x00000002130b7210 */ /* 0x000fc60007ffe0ff */
[----:B0-----:R-:W-:Y:S01]  /*ad00*/  FMUL.FTZ R8, R23, 1 ;  /* 0x3f80000017087820 */ /* 0x001fe20000410000 */
[----:B------:R-:W-:-:S05]  /*ad10*/  ISETP.GE.U32.AND P0, PT, R11, R22, PT ;  /* 0x000000160b00720c */ /* 0x000fca0003f06070 */
[----:B------:R-:W0:Y:S02]  /*ad20*/  F2F.F64.F32 R8, R8 ;  /* 0x0000000800087310 */ /* 0x000e240000201800 */
[----:B0-----:R-:W-:Y:S02]  /*ad30*/  LOP3.LUT R6, R6, R8, RZ, 0x3c, !PT ;  /* 0x0000000806067212 */ /* 0x001fe400078e3cff */
[----:B------:R-:W-:-:S04]  /*ad40*/  LOP3.LUT R26, R26, R9, RZ, 0x3c, !PT ;  /* 0x000000091a1a7212 */ /* 0x000fc800078e3cff */
[----:B------:R-:W-:Y:S05]  /*ad50*/  @P0 BRA `(.L_x_360) ;  /* 0x0000000000500947 */ /* 0x000fea0003800000 */
[----:B------:R-:W-:Y:S01]  /*ad60*/  IMAD.U32 R24, R24, 0x10000, RZ ;  /* 0x0001000018187824 */ /* 0x000fe200078e00ff */
[----:B------:R-:W-:-:S03]  /*ad70*/  IADD3 R11, R11, R2, RZ ;  /* 0x000000020b0b7210 */ /* 0x000fc60007ffe0ff */
[----:B------:R-:W-:Y:S01]  /*ad80*/  FMUL.FTZ R8, R24, 1 ;  /* 0x3f80000018087820 */ /* 0x000fe20000410000 */
[----:B------:R-:W-:-:S05]  /*ad90*/  ISETP.GE.U32.AND P0, PT, R11, R22, PT ;  /* 0x000000160b00720c */ /* 0x000fca0003f06070 */
[----:B------:R-:W0:Y:S02]  /*ada0*/  F2F.F64.F32 R8, R8 ;  /* 0x0000000800087310 */ /* 0x000e240000201800 */
[----:B0-----:R-:W-:Y:S02]  /*adb0*/  LOP3.LUT R16, R16, R8, RZ, 0x3c, !PT ;  /* 0x0000000810107212 */ /* 0x001fe400078e3cff */
[----:B------:R-:W-:-:S04]  /*adc0*/  LOP3.LUT R17, R17, R9, RZ, 0x3c, !PT ;  /* 0x0000000911117212 */ /* 0x000fc800078e3cff */
[----:B------:R-:W-:Y:S05]  /*add0*/  @P0 BRA `(.L_x_360) ;  /* 0x0000000000300947 */ /* 0x000fea0003800000 */
[----:B------:R-:W-:Y:S01]  /*ade0*/  IADD3 R9, R11, R2, RZ ;  /* 0x000000020b097210 */ /* 0x000fe20007ffe0ff */
[----:B------:R-:W-:-:S03]  /*adf0*/  IMAD.U32 R25, R25, 0x10000, RZ ;  /* 0x0001000019197824 */ /* 0x000fc600078e00ff */
[----:B------:R-:W-:Y:S01]  /*ae00*/  ISETP.GE.U32.AND P0, PT, R9, R22, PT ;  /* 0x000000160900720c */ /* 0x000fe20003f06070 */
[----:B------:R-:W-:-:S06]  /*ae10*/  FMUL.FTZ R8, R25, 1 ;  /* 0x3f80000019087820 */ /* 0x000fcc0000410000 */
[----:B------:R-:W0:Y:S06]  /*ae20*/  F2F.F64.F32 R8, R8 ;  /* 0x0000000800087310 */ /* 0x000e2c0000201800 */
[----:B------:R-:W-:-:S05]  /*ae30*/  @!P0 SHF.L.U32 R12, R12, 0x10, RZ ;  /* 0x000000100c0c8819 */ /* 0x000fca00000006ff */
[----:B------:R-:W-:Y:S01]  /*ae40*/  @!P0 FMUL.FTZ R10, R12, 1 ;  /* 0x3f8000000c0a8820 */ /* 0x000fe20000410000 */
[----:B0-----:R-:W-:-:S05]  /*ae50*/  LOP3.LUT R7, R7, R8, RZ, 0x3c, !PT ;  /* 0x0000000807077212 */ /* 0x001fca00078e3cff */
[----:B------:R-:W0:Y:S01]  /*ae60*/  @!P0 F2F.F64.F32 R10, R10 ;  /* 0x0000000a000a8310 */ /* 0x000e220000201800 */
[----:B------:R-:W-:Y:S02]  /*ae70*/  LOP3.LUT R18, R18, R9, RZ, 0x3c, !PT ;  /* 0x0000000912127212 */ /* 0x000fe400078e3cff */
[----:B0-----:R-:W-:Y:S02]  /*ae80*/  @!P0 LOP3.LUT R4, R4, R10, RZ, 0x3c, !PT ;  /* 0x0000000a04048212 */ /* 0x001fe400078e3cff */
[----:B------:R-:W-:-:S07]  /*ae90*/  @!P0 LOP3.LUT R5, R5, R11, RZ, 0x3c, !PT ;  /* 0x0000000b05058212 */ /* 0x000fce00078e3cff */
.L_x_360:
[----:B------:R-:W-:Y:S05]  /*aea0*/  BSYNC B1 ;  /* 0x0000000000017941 */ /* 0x000fea0003800000 */
.L_x_359:
[----:B------:R-:W-:Y:S02]  /*aeb0*/  LOP3.LUT R7, R7, R16, R6, 0x96, !PT ;  /* 0x0000001007077212 */ /* 0x000fe400078e9606 */
[----:B------:R-:W-:Y:S02]  /*aec0*/  LOP3.LUT R18, R18, R17, R26, 0x96, !PT ;  /* 0x0000001112127212 */ /* 0x000fe400078e961a */
[----:B------:R-:W-:Y:S02]  /*aed0*/  LOP3.LUT R16, R4, R7, RZ, 0x3c, !PT ;  /* 0x0000000704107212 */ /* 0x000fe400078e3cff */
[----:B------:R-:W-:Y:S01]  /*aee0*/  LOP3.LUT R17, R5, R18, RZ, 0x3c, !PT ;  /* 0x0000001205117212 */ /* 0x000fe200078e3cff */
[----:B------:R-:W-:Y:S06]  /*aef0*/  BRA `(.L_x_320) ;  /* 0x0000000400cc7947 */ /* 0x000fec0003800000 */
.L_x_335:
[----:B------:R-:W0:Y:S01]  /*af00*/  LDC R2, c[0x0][0x22c] ;  /* 0x00008b00ff027b82 */ /* 0x000e220000000800 */
[----:B------:R-:W-:Y:S07]  /*af10*/  BSSY B1, `(.L_x_361) ;  /* 0x000003a000017945 */ /* 0x000fee0003800000 */
[----:B------:R-:W1:Y:S08]  /*af20*/  LDC R6, c[0x0][0x218] ;  /* 0x00008600ff067b82 */ /* 0x000e700000000800 */
[----:B------:R-:W2:Y:S01]  /*af30*/  LDC R18, c[0x0][0x21c] ;  /* 0x00008700ff127b82 */ /* 0x000ea20000000800 */
[----:B0-----:R-:W-:-:S05]  /*af40*/  IMAD R5, R2, 0x3, R29 ;  /* 0x0000000302057824 */ /* 0x001fca00078e021d */
[----:B------:R-:W-:Y:S02]  /*af50*/  ISETP.GE.U32.AND P0, PT, R5, R22, PT ;  /* 0x000000160500720c */ /* 0x000fe40003f06070 */
[----:B------:R-:W-:Y:S01]  /*af60*/  MOV R5, R29 ;  /* 0x0000001d00057202 */ /* 0x000fe20000000f00 */
[----:B-1----:R-:W-:Y:S01]  /*af70*/  IMAD.MOV.U32 R4, RZ, RZ, R6 ;  /* 0x000000ffff047224 */ /* 0x002fe200078e0006 */
[-C--:B------:R-:W-:Y:S02]  /*af80*/  MOV R7, R6.reuse ;  /* 0x0000000600077202 */ /* 0x080fe40000000f00 */
[----:B------:R-:W-:Y:S01]  /*af90*/  MOV R8, R6 ;  /* 0x0000000600087202 */ /* 0x000fe20000000f00 */
[----:B--2---:R-:W-:Y:S01]  /*afa0*/  IMAD.MOV.U32 R9, RZ, RZ, R18 ;  /* 0x000000ffff097224 */ /* 0x004fe200078e0012 */
[-C--:B------:R-:W-:Y:S02]  /*afb0*/  MOV R19, R18.reuse ;  /* 0x0000001200137202 */ /* 0x080fe40000000f00 */
[----:B------:R-:W-:-:S03]  /*afc0*/  MOV R23, R18 ;  /* 0x0000001200177202 */ /* 0x000fc60000000f00 */
[----:B------:R-:W-:Y:S05]  /*afd0*/  @P0 BRA `(.L_x_362) ;  /* 0x0000000000b40947 */ /* 0x000fea0003800000 */
[----:B------:R-:W-:Y:S01]  /*afe0*/  BSSY B2, `(.L_x_363) ;  /* 0x0000028000027945 */ /* 0x000fe20003800000 */
[----:B------:R-:W-:Y:S01]  /*aff0*/  IMAD.MOV.U32 R7, RZ, RZ, R6 ;  /* 0x000000ffff077224 */ /* 0x000fe200078e0006 */
[----:B------:R-:W-:Y:S01]  /*b000*/  MOV R8, R6 ;  /* 0x0000000600087202 */ /* 0x000fe20000000f00 */
[----:B------:R-:W-:Y:S01]  /*b010*/  IMAD.MOV.U32 R23, RZ, RZ, R18 ;  /* 0x000000ffff177224 */ /* 0x000fe200078e0012 */
[----:B------:R-:W-:-:S07]  /*b020*/  MOV R19, R18 ;  /* 0x0000001200137202 */ /* 0x000fce0000000f00 */
.L_x_364:
[C---:B------:R-:W-:Y:S01]  /*b030*/  IMAD.WIDE.U32 R12, R5.reuse, 0x2, R20 ;  /* 0x00000002050c7825 */ /* 0x040fe200078e0014 */
[----:B------:R-:W-:-:S04]  /*b040*/  IADD3 R5, R5, R2, RZ ;  /* 0x0000000205057210 */ /* 0x000fc80007ffe0ff */
[----:B------:R-:W2:Y:S01]  /*b050*/  LDG.E.U16 R27, desc[UR36][R12.64] ;  /* 0x000000240c1b7981 */ /* 0x000ea2000c1e1500 */
[C---:B------:R-:W-:Y:S01]  /*b060*/  IMAD.WIDE.U32 R10, R5.reuse, 0x2, R20 ;  /* 0x00000002050a7825 */ /* 0x040fe200078e0014 */
[----:B------:R-:W-:-:S04]  /*b070*/  IADD3 R5, R5, R2, RZ ;  /* 0x0000000205057210 */ /* 0x000fc80007ffe0ff */
[----:B------:R2:W3:Y:S01]  /*b080*/  LDG.E.U16 R26, desc[UR36][R10.64] ;  /* 0x000000240a1a7981 */ /* 0x0004e2000c1e1500 */
[----:B------:R-:W-:-:S04]  /*b090*/  IMAD.WIDE.U32 R28, R5, 0x2, R20 ;  /* 0x00000002051c7825 */ /* 0x000fc800078e0014 */
[----:B------:R-:W-:Y:S01]  /*b0a0*/  IMAD.IADD R5, R5, 0x1, R2 ;  /* 0x0000000105057824 */ /* 0x000fe200078e0202 */
[----:B------:R-:W4:Y:S03]  /*b0b0*/  LDG.E.U16 R25, desc[UR36][R28.64] ;  /* 0x000000241c197981 */ /* 0x000f26000c1e1500 */
[----:B------:R-:W-:-:S05]  /*b0c0*/  IMAD.WIDE.U32 R16, R5, 0x2, R20 ;  /* 0x0000000205107825 */ /* 0x000fca00078e0014 */
[----:B------:R4:W5:Y:S01]  /*b0d0*/  LDG.E.U16 R24, desc[UR36][R16.64] ;  /* 0x0000002410187981 */ /* 0x000962000c1e1500 */
[----:B------:R-:W-:Y:S02]  /*b0e0*/  IADD3 R5, R5, R2, RZ ;  /* 0x0000000205057210 */ /* 0x000fe40007ffe0ff */
[----:B--2---:R-:W-:-:S05]  /*b0f0*/  SHF.L.U32 R10, R27, 0x10, RZ ;  /* 0x000000101b0a7819 */ /* 0x004fca00000006ff */
[----:B------:R-:W-:Y:S01]  /*b100*/  FMUL.FTZ R12, R10, 1 ;  /* 0x3f8000000a0c7820 */ /* 0x000fe20000410000 */
[----:B---3--:R-:W-:-:S05]  /*b110*/  SHF.L.U32 R10, R26, 0x10, RZ ;  /* 0x000000101a0a7819 */ /* 0x008fca00000006ff */
[----:B------:R-:W0:Y:S01]  /*b120*/  F2F.F64.F32 R12, R12 ;  /* 0x0000000c000c7310 */ /* 0x000e220000201800 */
[----:B------:R-:W-:Y:S01]  /*b130*/  FMUL.FTZ R10, R10, 1 ;  /* 0x3f8000000a0a7820 */ /* 0x000fe20000410000 */
[----:B----4-:R-:W-:-:S06]  /*b140*/  IMAD.U32 R16, R25, 0x10000, RZ ;  /* 0x0001000019107824 */ /* 0x010fcc00078e00ff */
[----:B------:R-:W1:Y:S01]  /*b150*/  F2F.F64.F32 R10, R10 ;  /* 0x0000000a000a7310 */ /* 0x000e620000201800 */
[----:B0-----:R-:W-:Y:S01]  /*b160*/  LOP3.LUT R23, R23, R13, RZ, 0x3c, !PT ;  /* 0x0000000d17177212 */ /* 0x001fe200078e3cff */
[----:B------:R-:W-:Y:S01]  /*b170*/  FMUL.FTZ R13, R16, 1 ;  /* 0x3f800000100d7820 */ /* 0x000fe20000410000 */
[----:B-----5:R-:W-:Y:S02]  /*b180*/  SHF.L.U32 R16, R24, 0x10, RZ ;  /* 0x0000001018107819 */ /* 0x020fe400000006ff */
[----:B------:R-:W-:-:S03]  /*b190*/  LOP3.LUT R8, R8, R12, RZ, 0x3c, !PT ;  /* 0x0000000c08087212 */ /* 0x000fc600078e3cff */
[----:B------:R-:W-:Y:S01]  /*b1a0*/  FMUL.FTZ R16, R16, 1 ;  /* 0x3f80000010107820 */ /* 0x000fe20000410000 */
[----:B-1----:R-:W-:Y:S01]  /*b1b0*/  LOP3.LUT R18, R18, R11, RZ, 0x3c, !PT ;  /* 0x0000000b12127212 */ /* 0x002fe200078e3cff */
[----:B------:R-:W-:Y:S01]  /*b1c0*/  IMAD R11, R2, 0x3, R5 ;  /* 0x00000003020b7824 */ /* 0x000fe200078e0205 */
[----:B------:R-:W0:Y:S01]  /*b1d0*/  F2F.F64.F32 R12, R13 ;  /* 0x0000000d000c7310 */ /* 0x000e220000201800 */
[----:B------:R-:W-:-:S03]  /*b1e0*/  LOP3.LUT R7, R7, R10, RZ, 0x3c, !PT ;  /* 0x0000000a07077212 */ /* 0x000fc600078e3cff */
[----:B------:R-:W-:-:S04]  /*b1f0*/  ISETP.GE.U32.AND P0, PT, R11, R22, PT ;  /* 0x000000160b00720c */ /* 0x000fc80003f06070 */
[----:B------:R-:W1:Y:S01]  /*b200*/  F2F.F64.F32 R16, R16 ;  /* 0x0000001000107310 */ /* 0x000e620000201800 */
[----:B0-----:R-:W-:Y:S02]  /*b210*/  LOP3.LUT R6, R6, R12, RZ, 0x3c, !PT ;  /* 0x0000000c06067212 */ /* 0x001fe400078e3cff */
[----:B------:R-:W-:Y:S02]  /*b220*/  LOP3.LUT R19, R19, R13, RZ, 0x3c, !PT ;  /* 0x0000000d13137212 */ /* 0x000fe400078e3cff */
[----:B-1----:R-:W-:Y:S02]  /*b230*/  LOP3.LUT R4, R4, R16, RZ, 0x3c, !PT ;  /* 0x0000001004047212 */ /* 0x002fe400078e3cff */
[----:B------:R-:W-:Y:S02]  /*b240*/  LOP3.LUT R9, R9, R17, RZ, 0x3c, !PT ;  /* 0x0000001109097212 */ /* 0x000fe400078e3cff */
[----:B------:R-:W-:Y:S05]  /*b250*/  @!P0 BRA `(.L_x_364) ;  /* 0xfffffffc00748947 */ /* 0x000fea000383ffff */
[----:B------:R-:W-:Y:S05]  /*b260*/  BSYNC B2 ;  /* 0x0000000000027941 */ /* 0x000fea0003800000 */
.L_x_363:
[----:B------:R-:W-:Y:S02]  /*b270*/  PRMT R17, R27, 0x7610, R17 ;  /* 0x000076101b117816 */ /* 0x000fe40000000011 */
[----:B------:R-:W-:Y:S02]  /*b280*/  PRMT R13, R26, 0x7610, R13 ;  /* 0x000076101a0d7816 */ /* 0x000fe4000000000d */
[----:B------:R-:W-:Y:S02]  /*b290*/  PRMT R16, R25, 0x7610, R16 ;  /* 0x0000761019107816 */ /* 0x000fe40000000010 */
[----:B------:R-:W-:-:S07]  /*b2a0*/  PRMT R12, R24, 0x7610, R12 ;  /* 0x00007610180c7816 */ /* 0x000fce000000000c */
.L_x_362:
[----:B------:R-:W-:Y:S05]  /*b2b0*/  BSYNC B1 ;  /* 0x0000000000017941 */ /* 0x000fea0003800000 */
.L_x_361:
[----:B------:R-:W-:Y:S01]  /*b2c0*/  ISETP.GE.U32.AND P1, PT, R5, R22, PT ;  /* 0x000000160500720c */ /* 0x000fe20003f26070 */
[----:B------:R-:W-:-:S12]  /*b2d0*/  BSSY B1, `(.L_x_365) ;  /* 0x0000012000017945 */ /* 0x000fd80003800000 */
[----:B------:R-:W-:Y:S05]  /*b2e0*/  @P1 BRA `(.L_x_366) ;  /* 0x0000000000401947 */ /* 0x000fea0003800000 */
[----:B------:R-:W-:-:S05]  /*b2f0*/  IMAD.WIDE.U32 R10, R5, 0x2, R20 ;  /* 0x00000002050a7825 */ /* 0x000fca00078e0014 */
[----:B------:R0:W5:Y:S01]  /*b300*/  LDG.E.U16 R17, desc[UR36][R10.64] ;  /* 0x000000240a117981 */ /* 0x000162000c1e1500 */
[----:B------:R-:W-:-:S05]  /*b310*/  IMAD.IADD R25, R5, 0x1, R2 ;  /* 0x0000000105197824 */ /* 0x000fca00078e0202 */
[----:B------:R-:W-:-:S13]  /*b320*/  ISETP.GE.U32.AND P0, PT, R25, R22, PT ;  /* 0x000000161900720c */ /* 0x000fda0003f06070 */
[----:B0-----:R-:W-:Y:S05]  /*b330*/  @P0 BRA `(.L_x_366) ;  /* 0x00000000002c0947 */ /* 0x001fea0003800000 */
[----:B------:R-:W-:-:S05]  /*b340*/  IMAD.WIDE.U32 R10, R25, 0x2, R20 ;  /* 0x00000002190a7825 */ /* 0x000fca00078e0014 */
[----:B------:R0:W5:Y:S01]  /*b350*/  LDG.E.U16 R13, desc[UR36][R10.64] ;  /* 0x000000240a0d7981 */ /* 0x000162000c1e1500 */
[----:B------:R-:W-:-:S04]  /*b360*/  IADD3 R25, R25, R2, RZ ;  /* 0x0000000219197210 */ /* 0x000fc80007ffe0ff */
[----:B------:R-:W-:-:S13]  /*b370*/  ISETP.GE.U32.AND P0, PT, R25, R22, PT ;  /* 0x000000161900720c */ /* 0x000fda0003f06070 */
[----:B0-----:R-:W-:Y:S05]  /*b380*/  @P0 BRA `(.L_x_366) ;  /* 0x0000000000180947 */ /* 0x001fea0003800000 */
[C---:B------:R-:W-:Y:S01]  /*b390*/  IADD3 R27, R25.reuse, R2, RZ ;  /* 0x00000002191b7210 */ /* 0x040fe20007ffe0ff */
[----:B------:R-:W-:-:S03]  /*b3a0*/  IMAD.WIDE.U32 R10, R25, 0x2, R20 ;  /* 0x00000002190a7825 */ /* 0x000fc600078e0014 */
[C---:B------:R-:W-:Y:S02]  /*b3b0*/  ISETP.GE.U32.AND P0, PT, R27.reuse, R22, PT ;  /* 0x000000161b00720c */ /* 0x040fe40003f06070 */
[----:B------:R0:W5:Y:S11]  /*b3c0*/  LDG.E.U16 R16, desc[UR36][R10.64] ;  /* 0x000000240a107981 */ /* 0x000176000c1e1500 */
[----:B------:R-:W-:-:S05]  /*b3d0*/  @!P0 IMAD.WIDE.U32 R20, R27, 0x2, R20 ;  /* 0x000000021b148825 */ /* 0x000fca00078e0014 */
[----:B------:R0:W5:Y:S02]  /*b3e0*/  @!P0 LDG.E.U16 R12, desc[UR36][R20.64] ;  /* 0x00000024140c8981 */ /* 0x000164000c1e1500 */
.L_x_366:
[----:B------:R-:W-:Y:S05]  /*b3f0*/  BSYNC B1 ;  /* 0x0000000000017941 */ /* 0x000fea0003800000 */
.L_x_365:
[----:B------:R-:W-:Y:S04]  /*b400*/  BSSY B1, `(.L_x_367) ;  /* 0x000001e000017945 */ /* 0x000fe80003800000 */
[----:B------:R-:W-:Y:S05]  /*b410*/  @P1 BRA `(.L_x_368) ;  /* 0x0000000000701947 */ /* 0x000fea0003800000 */
[----:B-----5:R-:W-:Y:S01]  /*b420*/  IMAD.U32 R17, R17, 0x10000, RZ ;  /* 0x0001000011117824 */ /* 0x020fe200078e00ff */
[----:B------:R-:W-:-:S03]  /*b430*/  IADD3 R5, R5, R2, RZ ;  /* 0x0000000205057210 */ /* 0x000fc60007ffe0ff */
[----:B0-----:R-:W-:Y:S01]  /*b440*/  FMUL.FTZ R10, R17, 1 ;  /* 0x3f800000110a7820 */ /* 0x001fe20000410000 */
[----:B------:R-:W-:-:S05]  /*b450*/  ISETP.GE.U32.AND P0, PT, R5, R22, PT ;  /* 0x000000160500720c */ /* 0x000fca0003f06070 */
[----:B------:R-:W0:Y:S02]  /*b460*/  F2F.F64.F32 R10, R10 ;  /* 0x0000000a000a7310 */ /* 0x000e240000201800 */
[----:B0-----:R-:W-:Y:S02]  /*b470*/  LOP3.LUT R8, R8, R10, RZ, 0x3c, !PT ;  /* 0x0000000a08087212 */ /* 0x001fe400078e3cff */
[----:B------:R-:W-:-:S04]  /*b480*/  LOP3.LUT R23, R23, R11, RZ, 0x3c, !PT ;  /* 0x0000000b17177212 */ /* 0x000fc800078e3cff */
[----:B------:R-:W-:Y:S05]  /*b490*/  @P0 BRA `(.L_x_368) ;  /* 0x0000000000500947 */ /* 0x000fea0003800000 */
[----:B------:R-:W-:Y:S01]  /*b4a0*/  SHF.L.U32 R13, R13, 0x10, RZ ;  /* 0x000000100d0d7819 */ /* 0x000fe200000006ff */
[----:B------:R-:W-:-:S04]  /*b4b0*/  IMAD.IADD R5, R5, 0x1, R2 ;  /* 0x0000000105057824 */ /* 0x000fc800078e0202 */
[----:B------:R-:W-:Y:S01]  /*b4c0*/  FMUL.FTZ R10, R13, 1 ;  /* 0x3f8000000d0a7820 */ /* 0x000fe20000410000 */
[----:B------:R-:W-:-:S05]  /*b4d0*/  ISETP.GE.U32.AND P0, PT, R5, R22, PT ;  /* 0x000000160500720c */ /* 0x000fca0003f06070 */
[----:B------:R-:W0:Y:S02]  /*b4e0*/  F2F.F64.F32 R10, R10 ;  /* 0x0000000a000a7310 */ /* 0x000e240000201800 */
[----:B0-----:R-:W-:Y:S02]  /*b4f0*/  LOP3.LUT R7, R7, R10, RZ, 0x3c, !PT ;  /* 0x0000000a07077212 */ /* 0x001fe400078e3cff */
[----:B------:R-:W-:-:S04]  /*b500*/  LOP3.LUT R18, R18, R11, RZ, 0x3c, !PT ;  /* 0x0000000b12127212 */ /* 0x000fc800078e3cff */
[----:B------:R-:W-:Y:S05]  /*b510*/  @P0 BRA `(.L_x_368) ;  /* 0x0000000000300947 */ /* 0x000fea0003800000 */
[----:B------:R-:W-:Y:S02]  /*b520*/  IADD3 R5, R5, R2, RZ ;  /* 0x0000000205057210 */ /* 0x000fe40007ffe0ff */
[----:B------:R-:W-:Y:S02]  /*b530*/  SHF.L.U32 R16, R16, 0x10, RZ ;  /* 0x0000001010107819 */ /* 0x000fe400000006ff */
[----:B------:R-:W-:-:S03]  /*b540*/  ISETP.GE.U32.AND P0, PT, R5, R22, PT ;  /* 0x000000160500720c */ /* 0x000fc60003f06070 */
[----:B------:R-:W-:-:S06]  /*b550*/  FMUL.FTZ R10, R16, 1 ;  /* 0x3f800000100a7820 */ /* 0x000fcc0000410000 */
[----:B------:R-:W0:Y:S04]  /*b560*/  F2F.F64.F32 R10, R10 ;  /* 0x0000000a000a7310 */ /* 0x000e280000201800 */
[----:B------:R-:W-:-:S04]  /*b570*/  @!P0 IMAD.U32 R12, R12, 0x10000, RZ ;  /* 0x000100000c0c8824 */ /* 0x000fc800078e00ff */
[----:B------:R-:W-:-:S06]  /*b580*/  @!P0 FMUL.FTZ R12, R12, 1 ;  /* 0x3f8000000c0c8820 */ /* 0x000fcc0000410000 */
[----:B------:R-:W1:Y:S01]  /*b590*/  @!P0 F2F.F64.F32 R12, R12 ;  /* 0x0000000c000c8310 */ /* 0x000e620000201800 */
[----:B0-----:R-:W-:Y:S02]  /*b5a0*/  LOP3.LUT R6, R6, R10, RZ, 0x3c, !PT ;  /* 0x0000000a06067212 */ /* 0x001fe400078e3cff */
[----:B------:R-:W-:Y:S02]  /*b5b0*/  LOP3.LUT R19, R19, R11, RZ, 0x3c, !PT ;  /* 0x0000000b13137212 */ /* 0x000fe400078e3cff */
[----:B-1----:R-:W-:Y:S02]  /*b5c0*/  @!P0 LOP3.LUT R4, R4, R12, RZ, 0x3c, !PT ;  /* 0x0000000c04048212 */ /* 0x002fe400078e3cff */
[----:B------:R-:W-:-:S07]  /*b5d0*/  @!P0 LOP3.LUT R9, R9, R13, RZ, 0x3c, !PT ;  /* 0x0000000d09098212 */ /* 0x000fce00078e3cff */
.L_x_368:
[----:B------:R-:W-:Y:S05]  /*b5e0*/  BSYNC B1 ;  /* 0x0000000000017941 */ /* 0x000fea0003800000 */
.L_x_367:
[----:B------:R-:W-:Y:S02]  /*b5f0*/  LOP3.LUT R7, R6, R7, R8, 0x96, !PT ;  /* 0x0000000706077212 */ /* 0x000fe400078e9608 */
[----:B------:R-:W-:Y:S02]  /*b600*/  LOP3.LUT R18, R19, R18, R23, 0x96, !PT ;  /* 0x0000001213127212 */ /* 0x000fe400078e9617 */
[----:B-----5:R-:W-:Y:S02]  /*b610*/  LOP3.LUT R16, R4, R7, RZ, 0x3c, !PT ;  /* 0x0000000704107212 */ /* 0x020fe400078e3cff */
[----:B------:R-:W-:-:S07]  /*b620*/  LOP3.LUT R17, R9, R18, RZ, 0x3c, !PT ;  /* 0x0000001209117212 */ /* 0x000fce00078e3cff */
.L_x_320:
[----:B------:R-:W-:Y:S05]  /*b630*/  BSYNC B0 ;  /* 0x0000000000007941 */ /* 0x000fea0003800000 */
.L_x_319:
[----:B------:R-:W-:Y:S02]  /*b640*/  ULDC UR4, c[0x0][0x23c] ;  /* 0x00008f0000047ab9 */ /* 0x000fe40000000800 */
[----:B------:R-:W-:-:S13]  /*b650*/  ISETP.NE.AND P0, PT, RZ, UR4, PT ;  /* 0x00000004ff007c0c */ /* 0x000fda000bf05270 */
[----:B------:R-:W-:Y:S05]  /*b660*/  @!P0 BRA `(.L_x_369) ;  /* 0x0000000000688947 */ /* 0x000fea0003800000 */
[----:B------:R-:W1:Y:S01]  /*b670*/  S2UR UR5, SR_CgaCtaId ;  /* 0x00000000000579c3 */ /* 0x000e620000008800 */
[----:B------:R-:W-:Y:S01]  /*b680*/  UMOV UR4, 0x400 ;  /* 0x0000040000047882 */ /* 0x000fe20000000000 */
[----:B------:R-:W-:Y:S01]  /*b690*/  ULDC UR6, c[0x0][0x0] ;  /* 0x0000000000067ab9 */ /* 0x000fe20000000800 */
[----:B------:R-:W-:Y:S01]  /*b6a0*/  UIADD3 UR4, UR4, 0x10, URZ ;  /* 0x0000001004047890 */ /* 0x000fe2000fffe03f */
[----:B------:R-:W-:Y:S01]  /*b6b0*/  IMAD R2, R3, UR6, R0 ;  /* 0x0000000603027c24 */ /* 0x000fe2000f8e0200 */
[----:B------:R-:W-:Y:S02]  /*b6c0*/  ULDC UR7, c[0x0][0x4] ;  /* 0x0000010000077ab9 */ /* 0x000fe40000000800 */
[----:B-1----:R-:W-:Y:S02]  /*b6d0*/  ULEA UR4, UR5, UR4, 0x18 ;  /* 0x0000000405047291 */ /* 0x002fe4000f8ec03f */
[----:B------:R-:W-:-:S04]  /*b6e0*/  USHF.R.U32.HI UR5, URZ, 0x1, UR7 ;  /* 0x000000013f057899 */ /* 0x000fc80008011607 */
[----:B------:R-:W-:Y:S02]  /*b6f0*/  LEA R7, R2, UR4, 0x3 ;  /* 0x0000000402077c11 */ /* 0x000fe4000f8e18ff */
[----:B------:R-:W-:-:S03]  /*b700*/  ISETP.NE.AND P0, PT, RZ, UR5, PT ;  /* 0x00000005ff007c0c */ /* 0x000fc6000bf05270 */
[----:B------:R1:W-:Y:S10]  /*b710*/  STS.64 [R7], R16 ;  /* 0x0000001007007388 */ /* 0x0003f40000000a00 */
[----:B------:R-:W-:Y:S05]  /*b720*/  @!P0 BRA `(.L_x_369) ;  /* 0x0000000000388947 */ /* 0x000fea0003800000 */
[----:B------:R-:W-:-:S07]  /*b730*/  MOV R2, UR5 ;  /* 0x0000000500027c02 */ /* 0x000fce0008000f00 */
.L_x_370:
[----:B------:R-:W-:Y:S01]  /*b740*/  IADD3 R5, R3, R2, RZ ;  /* 0x0000000203057210 */ /* 0x000fe20007ffe0ff */
[----:B------:R-:W-:Y:S03]  /*b750*/  BAR.SYNC.DEFER_BLOCKING 0x0 ;  /* 0x0000000000007b1d */ /* 0x000fe60000010000 */
[----:B------:R-:W-:-:S04]  /*b760*/  ISETP.GE.U32.AND P0, PT, R5, UR7, PT ;  /* 0x0000000705007c0c */ /* 0x000fc8000bf06070 */
[----:B------:R-:W-:-:S13]  /*b770*/  ISETP.GE.U32.OR P0, PT, R3, R2, P0 ;  /* 0x000000020300720c */ /* 0x000fda0000706470 */
[----:B------:R-:W-:-:S05]  /*b780*/  @!P0 IMAD R4, R5, UR6, R0 ;  /* 0x0000000605048c24 */ /* 0x000fca000f8e0200 */
[----:B------:R-:W-:-:S06]  /*b790*/  @!P0 LEA R4, R4, UR4, 0x3 ;  /* 0x0000000404048c11 */ /* 0x000fcc000f8e18ff */
[----:B------:R-:W1:Y:S02]  /*b7a0*/  @!P0 LDS.64 R4, [R4] ;  /* 0x0000000004048984 */ /* 0x000e640000000a00 */
[----:B-1----:R-:W-:Y:S02]  /*b7b0*/  @!P0 LOP3.LUT R16, R4, R16, RZ, 0x3c, !PT ;  /* 0x0000001004108212 */ /* 0x002fe400078e3cff */
[----:B------:R-:W-:-:S05]  /*b7c0*/  @!P0 LOP3.LUT R17, R5, R17, RZ, 0x3c, !PT ;  /* 0x0000001105118212 */ /* 0x000fca00078e3cff */
[----:B------:R2:W-:Y:S01]  /*b7d0*/  @!P0 STS.64 [R7], R16 ;  /* 0x0000001007008388 */ /* 0x0005e20000000a00 */
[----:B------:R-:W-:Y:S02]  /*b7e0*/  ISETP.GT.AND P0, PT, R2, 0x1, PT ;  /* 0x000000010200780c */ /* 0x000fe40003f04270 */
[----:B------:R-:W-:-:S11]  /*b7f0*/  SHF.R.S32.HI R2, RZ, 0x1, R2 ;  /* 0x00000001ff027819 */ /* 0x000fd60000011402 */
[----:B--2---:R-:W-:Y:S05]  /*b800*/  @P0 BRA `(.L_x_370) ;  /* 0xfffffffc00cc0947 */ /* 0x004fea000383ffff */
.L_x_369:
[----:B------:R-:W-:Y:S02]  /*b810*/  ULDC UR4, c[0x0][0x238] ;  /* 0x00008e0000047ab9 */ /* 0x000fe40000000800 */
[----:B------:R-:W-:-:S13]  /*b820*/  ISETP.NE.AND P0, PT, RZ, UR4, PT ;  /* 0x00000004ff007c0c */ /* 0x000fda000bf05270 */
[----:B------:R-:W-:Y:S05]  /*b830*/  @!P0 BRA `(.L_x_371) ;  /* 0x0000000000a48947 */ /* 0x000fea0003800000 */
[----:B0-----:R-:W0:Y:S02]  /*b840*/  LDC R11, c[0x0][RZ] ;  /* 0x00000000ff0b7b82 */ /* 0x001e240000000800 */
[----:B0-----:R-:W-:Y:S01]  /*b850*/  ISETP.GT.AND P0, PT, R11, 0x20, PT ;  /* 0x000000200b00780c */ /* 0x001fe20003f04270 */
[----:B------:R-:W-:-:S12]  /*b860*/  IMAD.MOV.U32 R2, RZ, RZ, R11 ;  /* 0x000000ffff027224 */ /* 0x000fd800078e000b */
[----:B------:R-:W-:Y:S05]  /*b870*/  @!P0 BRA `(.L_x_372) ;  /* 0x0000000000688947 */ /* 0x000fea0003800000 */
[----:B------:R-:W0:Y:S01]  /*b880*/  S2UR UR5, SR_CgaCtaId ;  /* 0x00000000000579c3 */ /* 0x000e220000008800 */
[----:B------:R-:W-:Y:S01]  /*b890*/  UMOV UR4, 0x400 ;  /* 0x0000040000047882 */ /* 0x000fe20000000000 */
[----:B------:R-:W-:Y:S01]  /*b8a0*/  IMAD R2, R3, R11, R0 ;  /* 0x0000000b03027224 */ /* 0x000fe200078e0200 */
[----:B------:R-:W-:-:S04]  /*b8b0*/  UIADD3 UR4, UR4, 0x10, URZ ;  /* 0x0000001004047890 */ /* 0x000fc8000fffe03f */
[----:B0-----:R-:W-:-:S06]  /*b8c0*/  ULEA UR4, UR5, UR4, 0x18 ;  /* 0x0000000405047291 */ /* 0x001fcc000f8ec03f */
[----:B-1----:R-:W-:Y:S02]  /*b8d0*/  LEA R7, R2, UR4, 0x3 ;  /* 0x0000000402077c11 */ /* 0x002fe4000f8e18ff */
[----:B------:R-:W-:-:S03]  /*b8e0*/  LEA.HI R2, R11, R11, RZ, 0x1 ;  /* 0x0000000b0b027211 */ /* 0x000fc600078f08ff */
[----:B------:R0:W-:Y:S01]  /*b8f0*/  STS.64 [R7], R16 ;  /* 0x0000001007007388 */ /* 0x0001e20000000a00 */
[----:B------:R-:W-:Y:S01]  /*b900*/  SHF.R.S32.HI R4, RZ, 0x1, R2 ;  /* 0x00000001ff047819 */ /* 0x000fe20000011402 */
[----:B------:R-:W-:-:S03]  /*b910*/  HFMA2.MMA R2, -RZ, RZ, 0, 1.9073486328125e-06 ;  /* 0x00000020ff027435 */ /* 0x000fc600000001ff */
[----:B------:R-:W-:-:S13]  /*b920*/  ISETP.GE.AND P0, PT, R4, 0x20, PT ;  /* 0x000000200400780c */ /* 0x000fda0003f06270 */
[----:B0-----:R-:W-:Y:S05]  /*b930*/  @!P0 BRA `(.L_x_372) ;  /* 0x0000000000388947 */ /* 0x001fea0003800000 */
[----:B------:R-:W-:-:S07]  /*b940*/  MOV R9, R4 ;  /* 0x0000000400097202 */ /* 0x000fce0000000f00 */
.L_x_373:
[----:B------:R-:W-:Y:S01]  /*b950*/  IMAD.IADD R2, R0, 0x1, R9 ;  /* 0x0000000100027824 */ /* 0x000fe200078e0209 */
[----:B------:R-:W-:Y:S04]  /*b960*/  BAR.SYNC.DEFER_BLOCKING 0x0 ;  /* 0x0000000000007b1d */ /* 0x000fe80000010000 */
[----:B------:R-:W-:-:S04]  /*b970*/  ISETP.GE.U32.AND P0, PT, R2, R11, PT ;  /* 0x0000000b0200720c */ /* 0x000fc80003f06070 */
[----:B------:R-:W-:-:S13]  /*b980*/  ISETP.GE.U32.OR P0, PT, R0, R9, P0 ;  /* 0x000000090000720c */ /* 0x000fda0000706470 */
[----:B------:R-:W-:Y:S02]  /*b990*/  @!P0 LEA R4, R9, R7, 0x3 ;  /* 0x0000000709048211 */ /* 0x000fe400078e18ff */
[----:B------:R-:W-:-:S04]  /*b9a0*/  SHF.R.S32.HI R9, RZ, 0x1, R9 ;  /* 0x00000001ff097819 */ /* 0x000fc80000011409 */
[----:B------:R-:W0:Y:S02]  /*b9b0*/  @!P0 LDS.64 R4, [R4] ;  /* 0x0000000004048984 */ /* 0x000e240000000a00 */
[----:B0-----:R-:W-:Y:S02]  /*b9c0*/  @!P0 LOP3.LUT R16, R4, R16, RZ, 0x3c, !PT ;  /* 0x0000001004108212 */ /* 0x001fe400078e3cff */
[----:B------:R-:W-:-:S05]  /*b9d0*/  @!P0 LOP3.LUT R17, R5, R17, RZ, 0x3c, !PT ;  /* 0x0000001105118212 */ /* 0x000fca00078e3cff */
[----:B------:R0:W-:Y:S01]  /*b9e0*/  @!P0 STS.64 [R7], R16 ;  /* 0x0000001007008388 */ /* 0x0001e20000000a00 */
[----:B------:R-:W-:-:S13]  /*b9f0*/  ISETP.GE.AND P0, PT, R9, 0x20, PT ;  /* 0x000000200900780c */ /* 0x000fda0003f06270 */
[----:B0-----:R-:W-:Y:S05]  /*ba00*/  @P0 BRA `(.L_x_373) ;  /* 0xfffffffc00d00947 */ /* 0x001fea000383ffff */
[----:B------:R-:W-:-:S07]  /*ba10*/  MOV R2, 0x20 ;  /* 0x0000002000027802 */ /* 0x000fce0000000f00 */
.L_x_372:
[----:B------:R-:W-:Y:S01]  /*ba20*/  BAR.SYNC.DEFER_BLOCKING 0x0 ;  /* 0x0000000000007b1d */ /* 0x000fe20000010000 */
[----:B------:R-:W-:-:S13]  /*ba30*/  ISETP.GE.AND P0, PT, R2, 0x2, PT ;  /* 0x000000020200780c */ /* 0x000fda0003f06270 */
[----:B------:R-:W-:Y:S05]  /*ba40*/  @!P0 BRA `(.L_x_371) ;  /* 0x0000000000208947 */ /* 0x000fea0003800000 */
[----:B------:R-:W-:-:S07]  /*ba50*/  IMAD.MOV.U32 R5, RZ, RZ, 0x1 ;  /* 0x00000001ff057424 */ /* 0x000fce00078e00ff */
.L_x_374:
[----:B------:R-:W0:Y:S04]  /*ba60*/  SHFL.DOWN PT, R4, R17, R5, 0x1f ;  /* 0x08001f0511047589 */ /* 0x000e2800000e0000 */
[----:B-1----:R1:W2:Y:S02]  /*ba70*/  SHFL.DOWN PT, R7, R16, R5, 0x1f ;  /* 0x08001f0510077589 */ /* 0x0022a400000e0000 */
[----:B-1----:R-:W-:-:S04]  /*ba80*/  SHF.L.U32 R5, R5, 0x1, RZ ;  /* 0x0000000105057819 */ /* 0x002fc800000006ff */
[----:B------:R-:W-:Y:S02]  /*ba90*/  ISETP.GE.AND P0, PT, R5, R2, PT ;  /* 0x000000020500720c */ /* 0x000fe40003f06270 */
[----:B0-----:R-:W-:Y:S02]  /*baa0*/  LOP3.LUT R17, R4, R17, RZ, 0x3c, !PT ;  /* 0x0000001104117212 */ /* 0x001fe400078e3cff */
[----:B--2---:R-:W-:-:S09]  /*bab0*/  LOP3.LUT R16, R7, R16, RZ, 0x3c, !PT ;  /* 0x0000001007107212 */ /* 0x004fd200078e3cff */
[----:B------:R-:W-:Y:S05]  /*bac0*/  @!P0 BRA `(.L_x_374) ;  /* 0xfffffffc00e48947 */ /* 0x000fea000383ffff */
.L_x_371:
[----:B-----5:R-:W2:Y:S01]  /*bad0*/  LDC R13, c[0x0][0x3f4] ;  /* 0x0000fd00ff0d7b82 */ /* 0x020ea20000000800 */
[----:B------:R-:W-:Y:S01]  /*bae0*/  HFMA2.MMA R18, -RZ, RZ, 0, 0 ;  /* 0x00000000ff127435 */ /* 0x000fe200000001ff */
[----:B--2---:R-:W-:-:S13]  /*baf0*/  ISETP.NE.AND P1, PT, R13, RZ, PT ;  /* 0x000000ff0d00720c */ /* 0x004fda0003f25270 */
[----:B------:R-:W-:Y:S05]  /*bb00*/  @!P1 BRA `(.L_x_375) ;  /* 0x0000001000449947 */ /* 0x000fea0003800000 */
[----:B------:R-:W-:Y:S01]  /*bb10*/  IMAD.MOV.U32 R14, RZ, RZ, RZ ;  /* 0x000000ffff0e7224 */ /* 0x000fe200078e00ff */
[----:B------:R-:W-:Y:S01]  /*bb20*/  ULDC.64 UR6, c[0x0][0x3f8] ;  /* 0x0000fe0000067ab9 */ /* 0x000fe20000000a00 */
[----:B------:R-:W-:Y:S01]  /*bb30*/  ULDC UR4, c[0x0][0x400] ;  /* 0x0001000000047ab9 */ /* 0x000fe20000000800 */
[----:B------:R-:W-:Y:S01]  /*bb40*/  ISETP.NE.AND P0, PT, R13, 0x1, PT ;  /* 0x000000010d00780c */ /* 0x000fe20003f05270 */
[----:B------:R-:W-:-:S05]  /*bb50*/  IMAD.HI.U32 R4, R15, UR7, R14 ;  /* 0x000000070f047c27 */ /* 0x000fca000f8e000e */
[----:B------:R-:W-:Y:S01]  /*bb60*/  SHF.R.U32.HI R5, RZ, UR4, R4 ;  /* 0x00000004ff057c19 */ /* 0x000fe20008011604 */
[----:B------:R-:W-:-:S03]  /*bb70*/  ULDC UR4, c[0x0][0x524] ;  /* 0x0001490000047ab9 */ /* 0x000fc60000000800 */
[----:B-1----:R-:W-:-:S05]  /*bb80*/  IADD3 R7, -R5, RZ, RZ ;  /* 0x000000ff05077210 */ /* 0x002fca0007ffe1ff */
        /* <DEDUP_REMOVED lines=265> */
.L_x_375:
[----:B------:R-:W-:Y:S01]  /*cc20*/  ULDC.64 UR6, c[0x0][0x608] ;  /* 0x0001820000067ab9 */ /* 0x000fe20000000a00 */
[----:B------:R-:W-:Y:S02]  /*cc30*/  CS2R R4, SRZ ;  /* 0x0000000000047805 */ /* 0x000fe4000001ff00 */
[----:B------:R-:W-:Y:S01]  /*cc40*/  ISETP.NE.U32.AND P0, PT, RZ, UR6, PT ;  /* 0x00000006ff007c0c */ /* 0x000fe2000bf05070 */
[----:B------:R-:W-:Y:S01]  /*cc50*/  ULDC.64 UR4, c[0x0][0x5f8] ;  /* 0x00017e0000047ab9 */ /* 0x000fe20000000a00 */
[----:B------:R-:W-:Y:S01]  /*cc60*/  IMAD.MOV.U32 R12, RZ, RZ, RZ ;  /* 0x000000ffff0c7224 */ /* 0x000fe200078e00ff */
[----:B------:R-:W-:Y:S02]  /*cc70*/  IADD3 R6, P2, R18, UR4, RZ ;  /* 0x0000000412067c10 */ /* 0x000fe4000ff5e0ff */
[----:B------:R-:W-:Y:S02]  /*cc80*/  ISETP.NE.AND.EX P0, PT, RZ, UR7, PT, P0 ;  /* 0x00000007ff007c0c */ /* 0x000fe4000bf05300 */
[----:B-1----:R-:W-:-:S11]  /*cc90*/  IADD3.X R7, RZ, UR5, RZ, P2, !PT ;  /* 0x00000005ff077c10 */ /* 0x002fd600097fe4ff */
[----:B------:R-:W-:Y:S01]  /*cca0*/  @P0 IADD3 R4, P3, R18, UR6, RZ ;  /* 0x0000000612040c10 */ /* 0x000fe2000ff7e0ff */
[----:B------:R-:W-:Y:S02]  /*ccb0*/  ULDC UR6, c[0x0][0x240] ;  /* 0x0000900000067ab9 */ /* 0x000fe40000000800 */
[----:B------:R-:W-:Y:S02]  /*ccc0*/  ISETP.NE.AND P4, PT, RZ, UR6, PT ;  /* 0x00000006ff007c0c */ /* 0x000fe4000bf85270 */
[----:B------:R-:W-:-:S04]  /*ccd0*/  @P0 IADD3.X R5, RZ, UR7, RZ, P3, !PT ;  /* 0x00000007ff050c10 */ /* 0x000fc80009ffe4ff */
[----:B------:R-:W-:-:S07]  /*cce0*/  @P0 MOV R12, R5 ;  /* 0x00000005000c0202 */ /* 0x000fce0000000f00 */
[----:B------:R-:W-:Y:S05]  /*ccf0*/  @!P4 BRA `(.L_x_376) ;  /* 0x00000020009cc947 */ /* 0x000fea0003800000 */
[----:B------:R-:W1:Y:S01]  /*cd00*/  S2R R2, SR_CTAID.X ;  /* 0x0000000000027919 */ /* 0x000e620000002500 */
[----:B------:R-:W-:Y:S01]  /*cd10*/  ULDC UR6, c[0x0][0x244] ;  /* 0x0000910000067ab9 */ /* 0x000fe20000000800 */
[----:B------:R-:W-:Y:S02]  /*cd20*/  IMAD.MOV.U32 R18, RZ, RZ, RZ ;  /* 0x000000ffff127224 */ /* 0x000fe400078e00ff */
[----:B------:R-:W-:Y:S01]  /*cd30*/  IMAD R6, R0, UR6, RZ ;  /* 0x0000000600067c24 */ /* 0x000fe2000f8e02ff */
[----:B------:R-:W-:-:S03]  /*cd40*/  ULDC UR6, c[0x0][0x248] ;  /* 0x0000920000067ab9 */ /* 0x000fc60000000800 */
[----:B------:R-:W-:Y:S01]  /*cd50*/  IMAD R7, R3, UR6, R6 ;  /* 0x0000000603077c24 */ /* 0x000fe2000f8e0206 */
[----:B------:R-:W-:-:S03]  /*cd60*/  ULDC UR6, c[0x0][0x230] ;  /* 0x00008c0000067ab9 */ /* 0x000fc60000000800 */
[----:B-1----:R-:W-:Y:S01]  /*cd70*/  IMAD R7, R2, UR6, R7 ;  /* 0x0000000602077c24 */ /* 0x002fe2000f8e0207 */
[----:B------:R-:W-:Y:S06]  /*cd80*/  @!P1 BRA `(.L_x_377) ;  /* 0x0000001000449947 */ /* 0x000fec0003800000 */
[----:B------:R-:W-:Y:S01]  /*cd90*/  MOV R6, RZ ;  /* 0x000000ff00067202 */ /* 0x000fe20000000f00 */
[----:B------:R-:W-:Y:S01]  /*cda0*/  ULDC.64 UR8, c[0x0][0x3f8] ;  /* 0x0000fe0000087ab9 */ /* 0x000fe20000000a00 */
[----:B------:R-:W-:Y:S01]  /*cdb0*/  ULDC UR6, c[0x0][0x400] ;  /* 0x0001000000067ab9 */ /* 0x000fe20000000800 */
[----:B------:R-:W-:Y:S02]  /*cdc0*/  ISETP.NE.AND P0, PT, R13, 0x1, PT ;  /* 0x000000010d00780c */ /* 0x000fe40003f05270 */
[----:B0-----:R-:W-:-:S05]  /*cdd0*/  IMAD.HI.U32 R8, R7, UR9, R6 ;  /* 0x0000000907087c27 */ /* 0x001fca000f8e0006 */
        /* <DEDUP_REMOVED lines=261> */
[----:B------:R-:W-:-:S08]  /*de30*/  ULDC UR6, c[0x0][0x520] ;  /* 0x0001480000067ab9 */ /* 0x000fd00000000800 */
[----:B------:R-:W-:-:S05]  /*de40*/  IMAD.HI.U32 R8, R11, UR9, R10 ;  /* 0x000000090b087c27 */ /* 0x000fca000f8e000a */
[----:B------:R-:W-:Y:S01]  /*de50*/  SHF.R.U32.HI R8, RZ, UR6, R8 ;  /* 0x00000006ff087c19 */ /* 0x000fe20008011608 */
[----:B------:R-:W-:-:S03]  /*de60*/  ULDC UR6, c[0x0][0x5e4] ;  /* 0x0001790000067ab9 */ /* 0x000fc60000000800 */
[----:B------:R-:W-:-:S05]  /*de70*/  IADD3 R9, -R8, RZ, RZ ;  /* 0x000000ff08097210 */ /* 0x000fca0007ffe1ff */
[----:B------:R-:W-:-:S04]  /*de80*/  IMAD R9, R9, UR8, R11 ;  /* 0x0000000809097c24 */ /* 0x000fc8000f8e020b */
[----:B------:R-:W-:-:S07]  /*de90*/  IMAD R18, R9, UR6, R18 ;  /* 0x0000000609127c24 */ /* 0x000fce000f8e0212 */
.L_x_377:
[----:B------:R-:W-:Y:S01]  /*dea0*/  ULDC UR9, c[0x0][0x238] ;  /* 0x00008e0000097ab9 */ /* 0x000fe20000000800 */
[----:B------:R-:W-:Y:S01]  /*deb0*/  ULDC UR6, c[0x0][0x228] ;  /* 0x00008a0000067ab9 */ /* 0x000fe20000000800 */
[----:B------:R-:W-:Y:S01]  /*dec0*/  ISETP.NE.AND P0, PT, RZ, UR9, PT ;  /* 0x00000009ff007c0c */ /* 0x000fe2000bf05270 */
[----:B------:R-:W1:Y:S01]  /*ded0*/  S2UR UR8, SR_CgaCtaId ;  /* 0x00000000000879c3 */ /* 0x000e620000008800 */
[----:B------:R-:W-:Y:S01]  /*dee0*/  IADD3 R6, P1, R18, UR4, RZ ;  /* 0x0000000412067c10 */ /* 0x000fe2000ff3e0ff */
[----:B------:R-:W-:Y:S01]  /*def0*/  BSSY B0, `(.L_x_378) ;  /* 0x000000c000007945 */ /* 0x000fe20003800000 */
[----:B------:R-:W-:Y:S02]  /*df00*/  ISETP.NE.AND P0, PT, R0, RZ, P0 ;  /* 0x000000ff0000720c */ /* 0x000fe40000705270 */
[----:B0-----:R-:W-:Y:S02]  /*df10*/  PRMT R8, RZ, 0x7610, R8 ;  /* 0x00007610ff087816 */ /* 0x001fe40000000008 */
[----:B------:R-:W-:Y:S01]  /*df20*/  ISETP.GE.OR P0, PT, R7, UR6, P0 ;  /* 0x0000000607007c0c */ /* 0x000fe20008706670 */
[----:B------:R-:W-:-:S12]  /*df30*/  IMAD.X R7, RZ, RZ, UR5, P1 ;  /* 0x00000005ff077e24 */ /* 0x000fd800088e06ff */
[----:B------:R-:W-:Y:S05]  /*df40*/  @P0 BRA `(.L_x_379) ;  /* 0x0000000000180947 */ /* 0x000fea0003800000 */
[----:B------:R-:W-:Y:S01]  /*df50*/  ULDC UR4, c[0x0][0x23c] ;  /* 0x00008f0000047ab9 */ /* 0x000fe20000000800 */
[----:B------:R-:W-:Y:S02]  /*df60*/  MOV R8, 0x1 ;  /* 0x0000000100087802 */ /* 0x000fe40000000f00 */
[----:B------:R-:W-:-:S13]  /*df70*/  ISETP.NE.AND P1, PT, RZ, UR4, PT ;  /* 0x00000004ff007c0c */ /* 0x000fda000bf25270 */
[----:B------:R-:W-:-:S04]  /*df80*/  @P1 ISETP.NE.AND P0, PT, R3, RZ, PT ;  /* 0x000000ff0300120c */ /* 0x000fc80003f05270 */
[----:B------:R-:W-:-:S04]  /*df90*/  @P1 SEL R9, RZ, 0x1, P0 ;  /* 0x00000001ff091807 */ /* 0x000fc80000000000 */
[----:B------:R-:W-:-:S07]  /*dfa0*/  @P1 PRMT R8, R9, 0x7610, R8 ;  /* 0x0000761009081816 */ /* 0x000fce0000000008 */
.L_x_379:
[----:B-1----:R-:W-:Y:S05]  /*dfb0*/  BSYNC B0 ;  /* 0x0000000000007941 */ /* 0x002fea0003800000 */
.L_x_378:
[----:B------:R-:W-:Y:S01]  /*dfc0*/  PRMT R8, R8, 0x9910, RZ ;  /* 0x0000991008087816 */ /* 0x000fe200000000ff */
[----:B------:R-:W-:Y:S01]  /*dfd0*/  BSSY B0, `(.L_x_380) ;  /* 0x000000d000007945 */ /* 0x000fe20003800000 */
[----:B------:R-:W-:Y:S02]  /*dfe0*/  LOP3.LUT P0, RZ, R0, R3, RZ, 0xfc, !PT ;  /* 0x0000000300ff7212 */ /* 0x000fe4000780fcff */
[----:B------:R-:W-:-:S13]  /*dff0*/  ISETP.NE.AND P1, PT, R8, RZ, PT ;  /* 0x000000ff0800720c */ /* 0x000fda0003f25270 */
[----:B------:R-:W-:Y:S05]  /*e000*/  @!P1 BRA `(.L_x_381) ;  /* 0x0000000000249947 */ /* 0x000fea0003800000 */
[----:B------:R-:W0:Y:S01]  /*e010*/  S2UR UR4, SR_CTAID.Y ;  /* 0x00000000000479c3 */ /* 0x000e220000002600 */
[----:B------:R-:W-:-:S07]  /*e020*/  ISETP.NE.AND P2, PT, RZ, UR9, PT ;  /* 0x00000009ff007c0c */ /* 0x000fce000bf45270 */
[----:B------:R-:W0:Y:S08]  /*e030*/  LDC R11, c[0x0][0x10] ;  /* 0x00000400ff0b7b82 */ /* 0x000e300000000800 */
[----:B------:R-:W1:Y:S01]  /*e040*/  LDC.64 R8, c[0x0][0x610] ;  /* 0x00018400ff087b82 */ /* 0x000e620000000a00 */
[----:B0-----:R-:W-:Y:S01]  /*e050*/  IMAD R11, R2, R11, UR4 ;  /* 0x00000004020b7e24 */ /* 0x001fe2000f8e020b */
[----:B------:R-:W-:-:S03]  /*e060*/  ULDC UR4, c[0x0][0x0] ;  /* 0x0000000000047ab9 */ /* 0x000fc60000000800 */
[----:B------:R-:W-:-:S04]  /*e070*/  @!P2 IMAD R11, R11, UR4, R0 ;  /* 0x000000040b0bac24 */ /* 0x000fc8000f8e0200 */
[----:B-1----:R-:W-:-:S05]  /*e080*/  IMAD.WIDE.U32 R8, R11, 0x8, R8 ;  /* 0x000000080b087825 */ /* 0x002fca00078e0008 */
[----:B------:R0:W-:Y:S02]  /*e090*/  STG.E.64 desc[UR36][R8.64], R16 ;  /* 0x0000001008007986 */ /* 0x0001e4000c101b24 */
.L_x_381:
[----:B------:R-:W-:Y:S05]  /*e0a0*/  BSYNC B0 ;  /* 0x0000000000007941 */ /* 0x000fea0003800000 */
.L_x_380:
        /* <DEDUP_REMOVED lines=31> */
[----:B0-----:R-:W-:-:S04]  /*e2a0*/  IADD3 R10, R10, R15, RZ ;  /* 0x0000000f0a0a7210 */ /* 0x001fc80007ffe0ff */
[----:B------:R-:W-:-:S04]  /*e2b0*/  ISETP.NE.AND P0, PT, R10, UR4, PT ;  /* 0x000000040a007c0c */ /* 0x000fc8000bf05270 */
[----:B------:R-:W-:-:S05]  /*e2c0*/  SEL R8, RZ, 0x1, P0 ;  /* 0x00000001ff087807 */ /* 0x000fca0000000000 */
[----:B------:R1:W-:Y:S04]  /*e2d0*/  STS.U8 [UR5], R8 ;  /* 0x00000008ff007988 */ /* 0x0003e80008000005 */
.L_x_383:
[----:B------:R-:W-:Y:S05]  /*e2e0*/  BSYNC B0 ;  /* 0x0000000000007941 */ /* 0x000fea0003800000 */
.L_x_382:
        /* <DEDUP_REMOVED lines=15> */
[----:B------:R-:W-:Y:S01]  /*e3e0*/  ULDC.64 UR4, c[0x0][0x218] ;  /* 0x0000860000047ab9 */ /* 0x000fe20000000a00 */
[----:B------:R-:W-:Y:S01]  /*e3f0*/  BSSY B0, `(.L_x_384) ;  /* 0x000002c000007945 */ /* 0x000fe20003800000 */
[----:B------:R-:W-:Y:S01]  /*e400*/  IMAD.U32 R16, RZ, RZ, UR4 ;  /* 0x00000004ff107e24 */ /* 0x000fe2000f8e00ff */
[----:B------:R-:W-:-:S02]  /*e410*/  MOV R17, UR5 ;  /* 0x0000000500117c02 */ /* 0x000fc40008000f00 */
[----:B------:R-:W-:Y:S05]  /*e420*/  @!P0 BRA `(.L_x_385) ;  /* 0x0000000000588947 */ /* 0x000fea0003800000 */
[----:B------:R-:W-:Y:S01]  /*e430*/  ULDC UR4, c[0x0][0x0] ;  /* 0x0000000000047ab9 */ /* 0x000fe20000000800 */
[----:B------:R-:W-:Y:S01]  /*e440*/  ULDC UR6, c[0x0][0x234] ;  /* 0x00008d0000067ab9 */ /* 0x000fe20000000800 */
[----:B------:R-:W-:-:S05]  /*e450*/  IMAD R10, R3, UR4, R0 ;  /* 0x00000004030a7c24 */ /* 0x000fca000f8e0200 */
[----:B------:R-:W-:-:S13]  /*e460*/  ISETP.GE.U32.AND P0, PT, R10, UR6, PT ;  /* 0x000000060a007c0c */ /* 0x000fda000bf06070 */
[----:B------:R-:W-:Y:S05]  /*e470*/  @P0 BRA `(.L_x_386) ;  /* 0x00000000008c0947 */ /* 0x000fea0003800000 */
[----:B------:R-:W-:Y:S01]  /*e480*/  ULDC UR5, c[0x0][0x10] ;  /* 0x0000040000057ab9 */ /* 0x000fe20000000800 */
[----:B------:R-:W0:Y:S01]  /*e490*/  LDC R14, c[0x0][0x4] ;  /* 0x00000100ff0e7b82 */ /* 0x000e220000000800 */
[----:B------:R-:W-:Y:S01]  /*e4a0*/  BSSY B1, `(.L_x_387) ;  /* 0x000000d000017945 */ /* 0x000fe20003800000 */
[----:B------:R-:W-:Y:S01]  /*e4b0*/  MOV R13, R10 ;  /* 0x0000000a000d7202 */ /* 0x000fe20000000f00 */
[----:B------:R-:W-:-:S05]  /*e4c0*/  IMAD R2, R2, UR5, RZ ;  /* 0x0000000502027c24 */ /* 0x000fca000f8e02ff */
[----:B------:R-:W1:Y:S01]  /*e4d0*/  LDC.64 R8, c[0x0][0x610] ;  /* 0x00018400ff087b82 */ /* 0x000e620000000a00 */
[----:B0-----:R-:W-:-:S07]  /*e4e0*/  IMAD R14, R14, UR4, RZ ;  /* 0x000000040e0e7c24 */ /* 0x001fce000f8e02ff */
.L_x_388:
[----:B------:R-:W-:-:S04]  /*e4f0*/  IMAD.IADD R11, R2, 0x1, R13 ;  /* 0x00000001020b7824 */ /* 0x000fc800078e020d */
[----:B-1----:R-:W-:-:S06]  /*e500*/  IMAD.WIDE.U32 R10, R11, 0x8, R8 ;  /* 0x000000080b0a7825 */ /* 0x002fcc00078e0008 */
[----:B------:R-:W2:Y:S01]  /*e510*/  LDG.E.64 R10, desc[UR36][R10.64] ;  /* 0x000000240a0a7981 */ /* 0x000ea2000c1e1b00 */
[----:B------:R-:W-:-:S04]  /*e520*/  IADD3 R13, R14, R13, RZ ;  /* 0x0000000d0e0d7210 */ /* 0x000fc80007ffe0ff */
[----:B------:R-:W-:Y:S02]  /*e530*/  ISETP.GE.U32.AND P0, PT, R13, UR6, PT ;  /* 0x000000060d007c0c */ /* 0x000fe4000bf06070 */
[----:B--2---:R-:W-:Y:S02]  /*e540*/  LOP3.LUT R16, R16, R10, RZ, 0x3c, !PT ;  /* 0x0000000a10107212 */ /* 0x004fe400078e3cff */
[----:B------:R-:W-:-:S09]  /*e550*/  LOP3.LUT R17, R17, R11, RZ, 0x3c, !PT ;  /* 0x0000000b11117212 */ /* 0x000fd200078e3cff */
[----:B------:R-:W-:Y:S05]  /*e560*/  @!P0 BRA `(.L_x_388) ;  /* 0xfffffffc00e08947 */ /* 0x000fea000383ffff */
[----:B------:R-:W-:Y:S05]  /*e570*/  BSYNC B1 ;  /* 0x0000000000017941 */ /* 0x000fea0003800000 */
.L_x_387:
[----:B------:R-:W-:Y:S05]  /*e580*/  BRA `(.L_x_386) ;  /* 0x0000000000487947 */ /* 0x000fea0003800000 */
.L_x_385:
[----:B------:R-:W-:Y:S02]  /*e590*/  ULDC UR5, c[0x0][0x234] ;  /* 0x00008d0000057ab9 */ /* 0x000fe40000000800 */
[----:B------:R-:W-:-:S13]  /*e5a0*/  ISETP.GE.U32.AND P0, PT, R3, UR5, PT ;  /* 0x0000000503007c0c */ /* 0x000fda000bf06070 */
[----:B------:R-:W-:Y:S05]  /*e5b0*/  @P0 BRA `(.L_x_386) ;  /* 0x00000000003c0947 */ /* 0x000fea0003800000 */
[----:B------:R-:W-:Y:S01]  /*e5c0*/  ULDC UR4, c[0x0][0x10] ;  /* 0x0000040000047ab9 */ /* 0x000fe20000000800 */
[----:B------:R-:W0:Y:S01]  /*e5d0*/  LDC R14, c[0x0][RZ] ;  /* 0x00000000ff0e7b82 */ /* 0x000e220000000800 */
[----:B------:R-:W-:Y:S01]  /*e5e0*/  MOV R13, R3 ;  /* 0x00000003000d7202 */ /* 0x000fe20000000f00 */
[----:B------:R-:W-:-:S06]  /*e5f0*/  IMAD R2, R2, UR4, RZ ;  /* 0x0000000402027c24 */ /* 0x000fcc000f8e02ff */
[----:B------:R-:W1:Y:S08]  /*e600*/  LDC.64 R8, c[0x0][0x610] ;  /* 0x00018400ff087b82 */ /* 0x000e700000000a00 */
[----:B------:R-:W2:Y:S02]  /*e610*/  LDC R20, c[0x0][0x4] ;  /* 0x00000100ff147b82 */ /* 0x000ea40000000800 */
.L_x_389:
[----:B------:R-:W-:-:S04]  /*e620*/  IMAD.IADD R11, R2, 0x1, R13 ;  /* 0x00000001020b7824 */ /* 0x000fc800078e020d */
[----:B0-----:R-:W-:-:S04]  /*e630*/  IMAD R11, R11, R14, R0 ;  /* 0x0000000e0b0b7224 */ /* 0x001fc800078e0200 */
[----:B-1----:R-:W-:-:S06]  /*e640*/  IMAD.WIDE.U32 R10, R11, 0x8, R8 ;  /* 0x000000080b0a7825 */ /* 0x002fcc00078e0008 */
[----:B------:R-:W3:Y:S01]  /*e650*/  LDG.E.64 R10, desc[UR36][R10.64] ;  /* 0x000000240a0a7981 */ /* 0x000ee2000c1e1b00 */
[----:B--2---:R-:W-:-:S04]  /*e660*/  IADD3 R13, R20, R13, RZ ;  /* 0x0000000d140d7210 */ /* 0x004fc80007ffe0ff */
[----:B------:R-:W-:Y:S02]  /*e670*/  ISETP.GE.U32.AND P0, PT, R13, UR5, PT ;  /* 0x000000050d007c0c */ /* 0x000fe4000bf06070 */
[----:B---3--:R-:W-:Y:S02]  /*e680*/  LOP3.LUT R16, R16, R10, RZ, 0x3c, !PT ;  /* 0x0000000a10107212 */ /* 0x008fe400078e3cff */
[----:B------:R-:W-:-:S09]  /*e690*/  LOP3.LUT R17, R17, R11, RZ, 0x3c, !PT ;  /* 0x0000000b11117212 */ /* 0x000fd200078e3cff */
[----:B------:R-:W-:Y:S05]  /*e6a0*/  @!P0 BRA `(.L_x_389) ;  /* 0xfffffffc00dc8947 */ /* 0x000fea000383ffff */
.L_x_386:
[----:B------:R-:W-:Y:S05]  /*e6b0*/  BSYNC B0 ;  /* 0x0000000000007941 */ /* 0x000fea0003800000 */
.L_x_384:
[----:B------:R-:W0:Y:S01]  /*e6c0*/  LDC R9, c[0x0][RZ] ;  /* 0x00000000ff097b82 */ /* 0x000e220000000800 */
[----:B------:R-:W-:Y:S01]  /*e6d0*/  UIADD3 UR7, UR7, 0x10, URZ ;  /* 0x0000001007077890 */ /* 0x000fe2000fffe03f */
[----:B------:R-:W-:Y:S01]  /*e6e0*/  ULDC UR5, c[0x0][0x4] ;  /* 0x0000010000057ab9 */ /* 0x000fe20000000800 */
[----:B------:R-:W-:Y:S02]  /*e6f0*/  ULDC UR6, c[0x0][0x238] ;  /* 0x00008e0000067ab9 */ /* 0x000fe40000000800 */
[----:B------:R-:W-:Y:S01]  /*e700*/  ULEA UR7, UR8, UR7, 0x18 ;  /* 0x0000000708077291 */ /* 0x000fe2000f8ec03f */
[----:B------:R-:W-:Y:S01]  /*e710*/  ISETP.NE.AND P2, PT, RZ, UR6, PT ;  /* 0x00000006ff007c0c */ /* 0x000fe2000bf45270 */
[----:B------:R-:W-:-:S06]  /*e720*/  USHF.R.U32.HI UR4, URZ, 0x1, UR5 ;  /* 0x000000013f047899 */ /* 0x000fcc0008011605 */
[----:B------:R-:W-:Y:S01]  /*e730*/  ISETP.NE.AND P0, PT, RZ, UR4, PT ;  /* 0x00000004ff007c0c */ /* 0x000fe2000bf05270 */
[----:B0-----:R-:W-:-:S05]  /*e740*/  IMAD R2, R3, R9, R0 ;  /* 0x0000000903027224 */ /* 0x001fca00078e0200 */
[----:B------:R-:W-:-:S05]  /*e750*/  LEA R2, R2, UR7, 0x3 ;  /* 0x0000000702027c11 */ /* 0x000fca000f8e18ff */
[----:B------:R0:W-:Y:S02]  /*e760*/  STS.64 [R2], R16 ;  /* 0x0000001002007388 */ /* 0x0001e40000000a00 */
[----:B------:R-:W-:Y:S05]  /*e770*/  @!P0 BRA `(.L_x_390) ;  /* 0x0000000000388947 */ /* 0x000fea0003800000 */
[----:B------:R-:W-:-:S07]  /*e780*/  MOV R8, UR4 ;  /* 0x0000000400087c02 */ /* 0x000fce0008000f00 */
.L_x_391:
[----:B------:R-:W-:Y:S01]  /*e790*/  IMAD.IADD R10, R3, 0x1, R8 ;  /* 0x00000001030a7824 */ /* 0x000fe200078e0208 */
[----:B------:R-:W-:Y:S04]  /*e7a0*/  BAR.SYNC.DEFER_BLOCKING 0x0 ;  /* 0x0000000000007b1d */ /* 0x000fe80000010000 */
[----:B------:R-:W-:-:S04]  /*e7b0*/  ISETP.GE.U32.AND P0, PT, R10, UR5, PT ;  /* 0x000000050a007c0c */ /* 0x000fc8000bf06070 */
[----:B------:R-:W-:-:S13]  /*e7c0*/  ISETP.GE.U32.OR P0, PT, R3, R8, P0 ;  /* 0x000000080300720c */ /* 0x000fda0000706470 */
[----:B------:R-:W-:-:S05]  /*e7d0*/  @!P0 IMAD R10, R10, R9, R0 ;  /* 0x000000090a0a8224 */ /* 0x000fca00078e0200 */
[----:B------:R-:W-:-:S06]  /*e7e0*/  @!P0 LEA R10, R10, UR7, 0x3 ;  /* 0x000000070a0a8c11 */ /* 0x000fcc000f8e18ff */
[----:B------:R-:W0:Y:S02]  /*e7f0*/  @!P0 LDS.64 R10, [R10] ;  /* 0x000000000a0a8984 */ /* 0x000e240000000a00 */
[----:B0-----:R-:W-:Y:S02]  /*e800*/  @!P0 LOP3.LUT R16, R10, R16, RZ, 0x3c, !PT ;  /* 0x000000100a108212 */ /* 0x001fe400078e3cff */
[----:B------:R-:W-:-:S05]  /*e810*/  @!P0 LOP3.LUT R17, R11, R17, RZ, 0x3c, !PT ;  /* 0x000000110b118212 */ /* 0x000fca00078e3cff */
[----:B------:R1:W-:Y:S01]  /*e820*/  @!P0 STS.64 [R2], R16 ;  /* 0x0000001002008388 */ /* 0x0003e20000000a00 */
[----:B------:R-:W-:Y:S02]  /*e830*/  ISETP.GT.AND P0, PT, R8, 0x1, PT ;  /* 0x000000010800780c */ /* 0x000fe40003f04270 */
[----:B------:R-:W-:-:S11]  /*e840*/  SHF.R.S32.HI R8, RZ, 0x1, R8 ;  /* 0x00000001ff087819 */ /* 0x000fd60000011408 */
[----:B-1----:R-:W-:Y:S05]  /*e850*/  @P0 BRA `(.L_x_391) ;  /* 0xfffffffc00cc0947 */ /* 0x002fea000383ffff */
.L_x_390:
[----:B------:R-:W-:Y:S05]  /*e860*/  @!P2 BRA `(.L_x_392) ;  /* 0x00000000009ca947 */ /* 0x000fea0003800000 */
[----:B------:R-:W-:Y:S01]  /*e870*/  ISETP.GT.AND P0, PT, R9, 0x20, PT ;  /* 0x000000200900780c */ /* 0x000fe20003f04270 */
[----:B------:R-:W-:Y:S01]  /*e880*/  IMAD.MOV.U32 R3, RZ, RZ, R9 ;  /* 0x000000ffff037224 */ /* 0x000fe200078e0009 */
[----:B------:R-:W-:Y:S02]  /*e890*/  MOV R13, R16 ;  /* 0x00000010000d7202 */ /* 0x000fe40000000f00 */
[----:B------:R-:W-:-:S09]  /*e8a0*/  MOV R15, R17 ;  /* 0x00000011000f7202 */ /* 0x000fd20000000f00 */
[----:B------:R-:W-:Y:S05]  /*e8b0*/  @!P0 BRA `(.L_x_393) ;  /* 0x0000000000548947 */ /* 0x000fea0003800000 */
[----:B------:R-:W-:Y:S01]  /*e8c0*/  LEA.HI R3, R9, R9, RZ, 0x1 ;  /* 0x0000000909037211 */ /* 0x000fe200078f08ff */
[----:B------:R1:W-:Y:S03]  /*e8d0*/  STS.64 [R2], R16 ;  /* 0x0000001002007388 */ /* 0x0003e60000000a00 */
[----:B------:R-:W-:Y:S01]  /*e8e0*/  SHF.R.S32.HI R8, RZ, 0x1, R3 ;  /* 0x00000001ff087819 */ /* 0x000fe20000011403 */
[----:B------:R-:W-:-:S03]  /*e8f0*/  HFMA2.MMA R3, -RZ, RZ, 0, 1.9073486328125e-06 ;  /* 0x00000020ff037435 */ /* 0x000fc600000001ff */
[----:B------:R-:W-:-:S13]  /*e900*/  ISETP.GE.AND P0, PT, R8, 0x20, PT ;  /* 0x000000200800780c */ /* 0x000fda0003f06270 */
[----:B-1----:R-:W-:Y:S05]  /*e910*/  @!P0 BRA `(.L_x_393) ;  /* 0x00000000003c8947 */ /* 0x002fea0003800000 */
.L_x_394:
[----:B------:R-:W-:Y:S01]  /*e920*/  IADD3 R10, R0, R8, RZ ;  /* 0x00000008000a7210 */ /* 0x000fe20007ffe0ff */
[----:B------:R-:W-:Y:S03]  /*e930*/  BAR.SYNC.DEFER_BLOCKING 0x0 ;  /* 0x0000000000007b1d */ /* 0x000fe60000010000 */
[----:B------:R-:W-:-:S04]  /*e940*/  ISETP.GE.U32.AND P0, PT, R10, R9, PT ;  /* 0x000000090a00720c */ /* 0x000fc80003f06070 */
[----:B------:R-:W-:-:S13]  /*e950*/  ISETP.GE.U32.OR P0, PT, R0, R8, P0 ;  /* 0x000000080000720c */ /* 0x000fda0000706470 */
[----:B------:R-:W-:Y:S01]  /*e960*/  @!P0 IMAD R10, R8, 0x8, R2 ;  /* 0x00000008080a8824 */ /* 0x000fe200078e0202 */
[----:B------:R-:W-:-:S05]  /*e970*/  SHF.R.S32.HI R8, RZ, 0x1, R8 ;  /* 0x00000001ff087819 */ /* 0x000fca0000011408 */
[----:B------:R-:W1:Y:S02]  /*e980*/  @!P0 LDS.64 R10, [R10] ;  /* 0x000000000a0a8984 */ /* 0x000e640000000a00 */
[----:B-1----:R-:W-:Y:S02]  /*e990*/  @!P0 LOP3.LUT R13, R10, R13, RZ, 0x3c, !PT ;  /* 0x0000000d0a0d8212 */ /* 0x002fe400078e3cff */
[----:B------:R-:W-:Y:S02]  /*e9a0*/  @!P0 LOP3.LUT R15, R11, R15, RZ, 0x3c, !PT ;  /* 0x0000000f0b0f8212 */ /* 0x000fe400078e3cff */
[----:B------:R-:W-:Y:S02]  /*e9b0*/  @!P0 MOV R10, R13 ;  /* 0x0000000d000a8202 */ /* 0x000fe40000000f00 */
[----:B------:R-:W-:-:S05]  /*e9c0*/  @!P0 MOV R11, R15 ;  /* 0x0000000f000b8202 */ /* 0x000fca0000000f00 */
[----:B------:R1:W-:Y:S01]  /*e9d0*/  @!P0 STS.64 [R2], R10 ;  /* 0x0000000a02008388 */ /* 0x0003e20000000a00 */
[----:B------:R-:W-:-:S13]  /*e9e0*/  ISETP.GE.AND P0, PT, R8, 0x20, PT ;  /* 0x000000200800780c */ /* 0x000fda0003f06270 */
[----:B-1----:R-:W-:Y:S05]  /*e9f0*/  @P0 BRA `(.L_x_394) ;  /* 0xfffffffc00c80947 */ /* 0x002fea000383ffff */
[----:B------:R-:W-:-:S07]  /*ea00*/  IMAD.MOV.U32 R3, RZ, RZ, 0x20 ;  /* 0x00000020ff037424 */ /* 0x000fce00078e00ff */
.L_x_393:
[----:B------:R-:W-:Y:S01]  /*ea10*/  BAR.SYNC.DEFER_BLOCKING 0x0 ;  /* 0x0000000000007b1d */ /* 0x000fe20000010000 */
[----:B------:R-:W-:-:S13]  /*ea20*/  ISETP.GE.AND P0, PT, R3, 0x2, PT ;  /* 0x000000020300780c */ /* 0x000fda0003f06270 */
[----:B------:R-:W-:Y:S05]  /*ea30*/  @!P0 BRA `(.L_x_395) ;  /* 0x0000000000208947 */ /* 0x000fea0003800000 */
[----:B------:R-:W-:-:S07]  /*ea40*/  MOV R0, 0x1 ;  /* 0x0000000100007802 */ /* 0x000fce0000000f00 */
.L_x_396:
[----:B0-----:R-:W0:Y:S04]  /*ea50*/  SHFL.DOWN PT, R2, R15, R0, 0x1f ;  /* 0x08001f000f027589 */ /* 0x001e2800000e0000 */
[----:B------:R1:W2:Y:S02]  /*ea60*/  SHFL.DOWN PT, R8, R13, R0, 0x1f ;  /* 0x08001f000d087589 */ /* 0x0002a400000e0000 */
[----:B-1----:R-:W-:-:S04]  /*ea70*/  SHF.L.U32 R0, R0, 0x1, RZ ;  /* 0x0000000100007819 */ /* 0x002fc800000006ff */
[----:B------:R-:W-:Y:S02]  /*ea80*/  ISETP.GE.AND P0, PT, R0, R3, PT ;  /* 0x000000030000720c */ /* 0x000fe40003f06270 */
[----:B0-----:R-:W-:Y:S02]  /*ea90*/  LOP3.LUT R15, R2, R15, RZ, 0x3c, !PT ;  /* 0x0000000f020f7212 */ /* 0x001fe400078e3cff */
[----:B--2---:R-:W-:-:S09]  /*eaa0*/  LOP3.LUT R13, R8, R13, RZ, 0x3c, !PT ;  /* 0x0000000d080d7212 */ /* 0x004fd200078e3cff */
[----:B------:R-:W-:Y:S05]  /*eab0*/  @!P0 BRA `(.L_x_396) ;  /* 0xfffffffc00e48947 */ /* 0x000fea000383ffff */
.L_x_395:
[----:B0-----:R-:W-:Y:S01]  /*eac0*/  IMAD.MOV.U32 R16, RZ, RZ, R13 ;  /* 0x000000ffff107224 */ /* 0x001fe200078e000d */
[----:B------:R-:W-:-:S07]  /*ead0*/  MOV R17, R15 ;  /* 0x0000000f00117202 */ /* 0x000fce0000000f00 */
.L_x_392:
        /* <DEDUP_REMOVED lines=9> */
[----:B0-----:R-:W2:Y:S02]  /*eb70*/  LDG.E.64 R2, desc[UR36][R4.64] ;  /* 0x0000002404027981 */ /* 0x001ea4000c1e1b00 */
[----:B--2---:R-:W-:Y:S02]  /*eb80*/  LOP3.LUT R16, R16, R2, RZ, 0x3c, !PT ;  /* 0x0000000210107212 */ /* 0x004fe400078e3cff */
[----:B------:R-:W-:-:S07]  /*eb90*/  LOP3.LUT R17, R17, R3, RZ, 0x3c, !PT ;  /* 0x0000000311117212 */ /* 0x000fce00078e3cff */
.L_x_398:
[----:B------:R-:W-:Y:S05]  /*eba0*/  @!P1 BRA `(.L_x_399) ;  /* 0x0000000000609947 */ /* 0x000fea0003800000 */
[----:B------:R-:W1:Y:S02]  /*ebb0*/  LDC R0, c[0x0][0x62c] ;  /* 0x00018b00ff007b82 */ /* 0x000e640000000800 */
[----:B-1----:R-:W-:-:S13]  /*ebc0*/  ISETP.NE.AND P0, PT, R0, 0x1, PT ;  /* 0x000000010000780c */ /* 0x002fda0003f05270 */
[----:B------:R-:W-:Y:S05]  /*ebd0*/  @!P0 BRA `(.L_x_400) ;  /* 0x0000000000408947 */ /* 0x000fea0003800000 */
[----:B0-----:R-:W-:Y:S01]  /*ebe0*/  MOV R2, 0x0 ;  /* 0x0000000000027802 */ /* 0x001fe20000000f00 */
        /* <DEDUP_REMOVED lines=10> */
[----:B------:R-:W-:Y:S01]  /*ec90*/  IMAD.MOV.U32 R12, RZ, RZ, 0x1 ;  /* 0x00000001ff0c7424 */ /* 0x000fe200078e00ff */
[----:B------:R-:W-:-:S02]  /*eca0*/  MOV R11, UR7 ;  /* 0x00000007000b7c02 */ /* 0x000fc40008000f00 */
[----:B------:R-:W-:-:S07]  /*ecb0*/  MOV R13, RZ ;  /* 0x000000ff000d7202 */ /* 0x000fce0000000f00 */
[----:B------:R-:W-:-:S07]  /*ecc0*/  LEPC R20, `(.L_x_400) ;  /* 0x000000001014794e */ /* 0x000fce0000000000 */
[----:B0-----:R-:W-:Y:S05]  /*ecd0*/  CALL.ABS.NOINC R2 ;  /* 0x0000000002007343 */ /* 0x001fea0003c00000 */
.L_x_400:
[----:B------:R-:W-:Y:S02]  /*ece0*/  ULDC.64 UR4, c[0x0][0x5f8] ;  /* 0x00017e0000047ab9 */ /* 0x000fe40000000a00 */
[----:B------:R-:W-:-:S04]  /*ecf0*/  IADD3 R18, P0, R18, UR4, RZ ;  /* 0x0000000412127c10 */ /* 0x000fc8000ff1e0ff */
[----:B------:R-:W-:-:S05]  /*ed00*/  IADD3.X R19, RZ, UR5, RZ, P0, !PT ;  /* 0x00000005ff137c10 */ /* 0x000fca00087fe4ff */
[----:B------:R-:W-:Y:S01]  /*ed10*/  STG.E.64 desc[UR36][R18.64], R16 ;  /* 0x0000001012007986 */ /* 0x000fe2000c101b24 */
[----:B------:R-:W-:Y:S05]  /*ed20*/  EXIT ;  /* 0x000000000000794d */ /* 0x000fea0003800000 */
.L_x_399:
[----:B------:R-:W-:Y:S01]  /*ed30*/  STG.E.64 desc[UR36][R4.64], R16 ;  /* 0x0000001004007986 */ /* 0x000fe2000c101b24 */
[----:B------:R-:W-:Y:S05]  /*ed40*/  EXIT ;  /* 0x000000000000794d */ /* 0x000fea0003800000 */
.L_x_397:
[----:B------:R-:W-:Y:S01]  /*ed50*/  ISETP.NE.AND P0, PT, RZ, UR38, PT ;  /* 0x00000026ff007c0c */ /* 0x000fe2000bf05270 */
[----:B------:R-:W-:Y:S02]  /*ed60*/  ULDC.U8 UR4, c[0x0][0x629] ;  /* 0x00018a4000047ab9 */ /* 0x000fe40000000000 */
[----:B------:R-:W-:-:S10]  /*ed70*/  ISETP.NE.AND P1, PT, RZ, UR4, PT ;  /* 0x00000004ff007c0c */ /* 0x000fd4000bf25270 */
[----:B------:R-:W-:Y:S05]  /*ed80*/  @!P0 BRA `(.L_x_401) ;  /* 0x00000000000c8947 */ /* 0x000fea0003800000 */
[----:B0-----:R-:W2:Y:S02]  /*ed90*/  LDG.E.64 R2, desc[UR36][R6.64] ;  /* 0x0000002406027981 */ /* 0x001ea4000c1e1b00 */
[----:B--2---:R-:W-:Y:S02]  /*eda0*/  LOP3.LUT R16, R2, R16, RZ, 0x3c, !PT ;  /* 0x0000001002107212 */ /* 0x004fe400078e3cff */
[----:B------:R-:W-:-:S07]  /*edb0*/  LOP3.LUT R17, R3, R17, RZ, 0x3c, !PT ;  /* 0x0000001103117212 */ /* 0x000fce00078e3cff */
.L_x_401:
[----:B------:R-:W-:Y:S05]  /*edc0*/  @!P1 BRA `(.L_x_402) ;  /* 0x0000000000609947 */ /* 0x000fea0003800000 */
[----:B------:R-:W1:Y:S02]  /*edd0*/  LDC R0, c[0x0][0x62c] ;  /* 0x00018b00ff007b82 */ /* 0x000e640000000800 */
[----:B-1----:R-:W-:-:S13]  /*ede0*/  ISETP.NE.AND P0, PT, R0, 0x1, PT ;  /* 0x000000010000780c */ /* 0x002fda0003f05270 */
[----:B------:R-:W-:Y:S05]  /*edf0*/  @!P0 BRA `(.L_x_403) ;  /* 0x0000000000408947 */ /* 0x000fea0003800000 */
[----:B0-----:R-:W-:Y:S01]  /*ee00*/  MOV R2, 0x0 ;  /* 0x0000000000027802 */ /* 0x001fe20000000f00 */
[----:B------:R-:W-:Y:S01]  /*ee10*/  ULDC.64 UR4, c[0x4][0x7c8] ;  /* 0x0101f20000047ab9 */ /* 0x000fe20000000a00 */
[----:B------:R-:W-:Y:S01]  /*ee20*/  ULDC.64 UR6, c[0x4][0x670] ;  /* 0x01019c0000067ab9 */ /* 0x000fe20000000a00 */
[----:B------:R-:W-:Y:S01]  /*ee30*/  IMAD.U32 R4, RZ, RZ, UR4 ;  /* 0x00000004ff047e24 */ /* 0x000fe2000f8e00ff */
[----:B------:R-:W-:Y:S01]  /*ee40*/  MOV R5, UR5 ;  /* 0x0000000500057c02 */ /* 0x000fe20008000f00 */
[----:B------:R-:W-:Y:S01]  /*ee50*/  ULDC.64 UR4, c[0x4][0x7b8] ;  /* 0x0101ee0000047ab9 */ /* 0x000fe20000000a00 */
[----:B------:R-:W0:Y:S01]  /*ee60*/  LDC.64 R2, c[0x4][R2] ;  /* 0x0100000002027b82 */ /* 0x000e220000000a00 */
[----:B------:R-:W-:Y:S01]  /*ee70*/  HFMA2.MMA R12, -RZ, RZ, 0, 5.9604644775390625e-08 ;  /* 0x00000001ff0c7435 */ /* 0x000fe200000001ff */
        /* <DEDUP_REMOVED lines=8> */
.L_x_403:
[----:B------:R-:W-:Y:S02]  /*ef00*/  ULDC.64 UR4, c[0x0][0x5f8] ;  /* 0x00017e0000047ab9 */ /* 0x000fe40000000a00 */
[----:B------:R-:W-:-:S05]  /*ef10*/  IADD3 R18, P0, R18, UR4, RZ ;  /* 0x0000000412127c10 */ /* 0x000fca000ff1e0ff */
[----:B------:R-:W-:-:S05]  /*ef20*/  IMAD.X R19, RZ, RZ, UR5, P0 ;  /* 0x00000005ff137e24 */ /* 0x000fca00080e06ff */
[----:B------:R-:W-:Y:S01]  /*ef30*/  STG.E.64 desc[UR36][R18.64], R16 ;  /* 0x0000001012007986 */ /* 0x000fe2000c101b24 */
[----:B------:R-:W-:Y:S05]  /*ef40*/  EXIT ;  /* 0x000000000000794d */ /* 0x000fea0003800000 */
.L_x_402:
[----:B------:R-:W-:Y:S01]  /*ef50*/  STG.E.64 desc[UR36][R6.64], R16 ;  /* 0x0000001006007986 */ /* 0x000fe2000c101b24 */
[----:B------:R-:W-:Y:S05]  /*ef60*/  EXIT ;  /* 0x000000000000794d */ /* 0x000fea0003800000 */
.L_x_376:
        /* <DEDUP_REMOVED lines=19> */
[----:B------:R-:W2:Y:S02]  /*f0a0*/  LDG.E.64 R2, desc[UR36][R4.64] ;  /* 0x0000002404027981 */ /* 0x000ea4000c1e1b00 */
[----:B--2---:R-:W-:Y:S02]  /*f0b0*/  LOP3.LUT R16, R2, R16, RZ, 0x3c, !PT ;  /* 0x0000001002107212 */ /* 0x004fe400078e3cff */
[----:B------:R-:W-:-:S07]  /*f0c0*/  LOP3.LUT R17, R3, R17, RZ, 0x3c, !PT ;  /* 0x0000001103117212 */ /* 0x000fce00078e3cff */
.L_x_405:
        /* <DEDUP_REMOVED lines=8> */
[----:B0-----:R-:W-:Y:S01]  /*f150*/  HFMA2.MMA R8, -RZ, RZ, 0, 4.4763088226318359375e-05 ;  /* 0x000002efff087435 */ /* 0x001fe200000001ff */
[----:B------:R-:W-:Y:S01]  /*f160*/  MOV R5, UR5 ;  /* 0x0000000500057c02 */ /* 0x000fe20008000f00 */
[----:B------:R-:W0:Y:S01]  /*f170*/  LDC.64 R2, c[0x4][R2] ;  /* 0x0100000002027b82 */ /* 0x000e220000000a00 */
[----:B------:R-:W-:Y:S01]  /*f180*/  ULDC.64 UR4, c[0x4][0x7b8] ;  /* 0x0101ee0000047ab9 */ /* 0x000fe20000000a00 */
[----:B------:R-:W-:Y:S01]  /*f190*/  MOV R10, UR6 ;  /* 0x00000006000a7c02 */ /* 0x000fe20008000f00 */
[----:B------:R-:W-:Y:S01]  /*f1a0*/  IMAD.U32 R6, RZ, RZ, UR4 ;  /* 0x00000004ff067e24 */ /* 0x000fe2000f8e00ff */
[----:B------:R-:W-:Y:S01]  /*f1b0*/  MOV R7, UR5 ;  /* 0x0000000500077c02 */ /* 0x000fe20008000f00 */
[----:B------:R-:W-:Y:S01]  /*f1c0*/  IMAD.U32 R11, RZ, RZ, UR7 ;  /* 0x00000007ff0b7e24 */ /* 0x000fe2000f8e00ff */
[----:B------:R-:W-:Y:S01]  /*f1d0*/  MOV R12, 0x1 ;  /* 0x00000001000c7802 */ /* 0x000fe20000000f00 */
[----:B------:R-:W-:-:S07]  /*f1e0*/  IMAD.MOV.U32 R13, RZ, RZ, RZ ;  /* 0x000000ffff0d7224 */ /* 0x000fce00078e00ff */
[----:B------:R-:W-:-:S07]  /*f1f0*/  LEPC R20, `(.L_x_407) ;  /* 0x000000001014794e */ /* 0x000fce0000000000 */
[----:B0-----:R-:W-:Y:S05]  /*f200*/  CALL.ABS.NOINC R2 ;  /* 0x0000000002007343 */ /* 0x001fea0003c00000 */
.L_x_407:
[----:B------:R-:W-:Y:S02]  /*f210*/  ULDC.64 UR4, c[0x0][0x5f8] ;  /* 0x00017e0000047ab9 */ /* 0x000fe40000000a00 */
[----:B------:R-:W-:-:S04]  /*f220*/  IADD3 R18, P0, R18, UR4, RZ ;  /* 0x0000000412127c10 */ /* 0x000fc8000ff1e0ff */
[----:B------:R-:W-:-:S05]  /*f230*/  IADD3.X R19, RZ, UR5, RZ, P0, !PT ;  /* 0x00000005ff137c10 */ /* 0x000fca00087fe4ff */
[----:B------:R-:W-:Y:S01]  /*f240*/  STG.E.64 desc[UR36][R18.64], R16 ;  /* 0x0000001012007986 */ /* 0x000fe2000c101b24 */
[----:B------:R-:W-:Y:S05]  /*f250*/  EXIT ;  /* 0x000000000000794d */ /* 0x000fea0003800000 */
.L_x_406:
[----:B------:R-:W-:Y:S01]  /*f260*/  STG.E.64 desc[UR36][R4.64], R16 ;  /* 0x0000001004007986 */ /* 0x000fe2000c101b24 */
[----:B------:R-:W-:Y:S05]  /*f270*/  EXIT ;  /* 0x000000000000794d */ /* 0x000fea0003800000 */
.L_x_404:
[----:B------:R-:W-:Y:S01]  /*f280*/  ISETP.NE.AND P0, PT, RZ, UR38, PT ;  /* 0x00000026ff007c0c */ /* 0x000fe2000bf05270 */
[----:B------:R-:W-:Y:S02]  /*f290*/  ULDC.U8 UR4, c[0x0][0x629] ;  /* 0x00018a4000047ab9 */ /* 0x000fe40000000000 */
[----:B------:R-:W-:-:S10]  /*f2a0*/  ISETP.NE.AND P1, PT, RZ, UR4, PT ;  /* 0x00000004ff007c0c */ /* 0x000fd4000bf25270 */
[----:B------:R-:W-:Y:S05]  /*f2b0*/  @!P0 BRA `(.L_x_408) ;  /* 0x00000000000c8947 */ /* 0x000fea0003800000 */
[----:B------:R-:W2:Y:S02]  /*f2c0*/  LDG.E.64 R2, desc[UR36][R6.64] ;  /* 0x0000002406027981 */ /* 0x000ea4000c1e1b00 */
[----:B--2---:R-:W-:Y:S02]  /*f2d0*/  LOP3.LUT R16, R2, R16, RZ, 0x3c, !PT ;  /* 0x0000001002107212 */ /* 0x004fe400078e3cff */
[----:B------:R-:W-:-:S07]  /*f2e0*/  LOP3.LUT R17, R3, R17, RZ, 0x3c, !PT ;  /* 0x0000001103117212 */ /* 0x000fce00078e3cff */
.L_x_408:
        /* <DEDUP_REMOVED lines=11> */
[----:B0-----:R-:W-:Y:S01]  /*f3a0*/  HFMA2.MMA R8, -RZ, RZ, 0, 4.4763088226318359375e-05 ;  /* 0x000002efff087435 */ /* 0x001fe200000001ff */
[----:B------:R-:W-:Y:S01]  /*f3b0*/  MOV R6, UR4 ;  /* 0x0000000400067c02 */ /* 0x000fe20008000f00 */
[----:B------:R-:W-:Y:S01]  /*f3c0*/  IMAD.U32 R10, RZ, RZ, UR6 ;  /* 0x00000006ff0a7e24 */ /* 0x000fe2000f8e00ff */
[----:B------:R-:W-:Y:S01]  /*f3d0*/  MOV R7, UR5 ;  /* 0x0000000500077c02 */ /* 0x000fe20008000f00 */
[----:B------:R-:W-:Y:S01]  /*f3e0*/  IMAD.MOV.U32 R12, RZ, RZ, 0x1 ;  /* 0x00000001ff0c7424 */ /* 0x000fe200078e00ff */
[----:B------:R-:W-:-:S02]  /*f3f0*/  MOV R11, UR7 ;  /* 0x00000007000b7c02 */ /* 0x000fc40008000f00 */
[----:B------:R-:W-:-:S07]  /*f400*/  MOV R13, RZ ;  /* 0x000000ff000d7202 */ /* 0x000fce0000000f00 */
[----:B------:R-:W-:-:S07]  /*f410*/  LEPC R20, `(.L_x_410) ;  /* 0x000000001014794e */ /* 0x000fce0000000000 */
[----:B-1----:R-:W-:Y:S05]  /*f420*/  CALL.ABS.NOINC R2 ;  /* 0x0000000002007343 */ /* 0x002fea0003c00000 */
.L_x_410:
[----:B------:R-:W-:Y:S02]  /*f430*/  ULDC.64 UR4, c[0x0][0x5f8] ;  /* 0x00017e0000047ab9 */ /* 0x000fe40000000a00 */
[----:B------:R-:W-:-:S04]  /*f440*/  IADD3 R18, P0, R18, UR4, RZ ;  /* 0x0000000412127c10 */ /* 0x000fc8000ff1e0ff */
[----:B------:R-:W-:-:S05]  /*f450*/  IADD3.X R19, RZ, UR5, RZ, P0, !PT ;  /* 0x00000005ff137c10 */ /* 0x000fca00087fe4ff */
[----:B------:R-:W-:Y:S01]  /*f460*/  STG.E.64 desc[UR36][R18.64], R16 ;  /* 0x0000001012007986 */ /* 0x000fe2000c101b24 */
[----:B------:R-:W-:Y:S05]  /*f470*/  EXIT ;  /* 0x000000000000794d */ /* 0x000fea0003800000 */
.L_x_409:
[----:B------:R-:W-:Y:S01]  /*f480*/  STG.E.64 desc[UR36][R6.64], R16 ;  /* 0x0000001006007986 */ /* 0x000fe2000c101b24 */
[----:B------:R-:W-:Y:S05]  /*f490*/  EXIT ;  /* 0x000000000000794d */ /* 0x000fea0003800000 */
.L_x_411:
        /* <DEDUP_REMOVED lines=14> */
.L_x_9809:


//--------------------- .text._ZN2at6native13reduce_kernelILi256ELi2ENS0_8ReduceOpIN3c108BFloat16ENS0_14func_wrapper_tIdZNS0_15xor_sum_functorIS4_vEclERNS_14TensorIteratorEEUlddE_EEjdLi4ELi4EEEEEvT1_ --------------------------
	.section	.text._ZN2at6native13reduce_kernelILi256ELi2ENS0_8ReduceOpIN3c108BFloat16ENS0_14func_wrapper_tIdZNS0_15xor_sum_functorIS4_vEclERNS_14TensorIteratorEEUlddE_EEjdLi4ELi4EEEEEvT1_,"ax",@progbits
	.align	128
        .global         _ZN2at6native13reduce_kernelILi256ELi2ENS0_8ReduceOpIN3c108BFloat16ENS0_14func_wrapper_tIdZNS0_15xor_sum_functorIS4_vEclERNS_14TensorIteratorEEUlddE_EEjdLi4ELi4EEEEEvT1_
        .type           _ZN2at6native13reduce_kernelILi256ELi2ENS0_8ReduceOpIN3c108BFloat16ENS0_14func_wrapper_tIdZNS0_15xor_sum_functorIS4_vEclERNS_14TensorIteratorEEUlddE_EEjdLi4ELi4EEEEEvT1_,@function
        .size           _ZN2at6native13reduce_kernelILi256ELi2ENS0_8ReduceOpIN3c108BFloat16ENS0_14func_wrapper_tIdZNS0_15xor_sum_functorIS4_vEclERNS_14TensorIteratorEEUlddE_EEjdLi4ELi4EEEEEvT1_,(.L_x_9810 - _ZN2at6native13reduce_kernelILi256ELi2ENS0_8ReduceOpIN3c108BFloat16ENS0_14func_wrapper_tIdZNS0_15xor_sum_functorIS4_vEclERNS_14TensorIteratorEEUlddE_EEjdLi4ELi4EEEEEvT1_)
        .other          _ZN2at6native13reduce_kernelILi256ELi2ENS0_8ReduceOpIN3c108BFloat16ENS0_14func_wrapper_tIdZNS0_15xor_sum_functorIS4_vEclERNS_14TensorIteratorEEUlddE_EEjdLi4ELi4EEEEEvT1_,@"STO_CUDA_ENTRY STV_DEFAULT"
_ZN2at6native13reduce_kernelILi256ELi2ENS0_8ReduceOpIN3c108BFloat16ENS0_14func_wrapper_tIdZNS0_15xor_sum_functorIS4_vEclERNS_14TensorIteratorEEUlddE_EEjdLi4ELi4EEEEEvT1_:
.text._ZN2at6native13reduce_kernelILi256ELi2ENS0_8ReduceOpIN3c108BFloat16ENS0_14func_wrapper_tIdZNS0_15xor_sum_functorIS4_vEclERNS_14TensorIteratorEEUlddE_EEjdLi4ELi4EEEEEvT1_:
        /* <DEDUP_REMOVED lines=8> */
[----:B------:R-:W-:Y:S01]  /*0080*/  ULDC UR5, c[0x0][0x244] ;  /* 0x0000910000057ab9 */ /* 0x000fe20000000800 */
[----:B------:R-:W-:Y:S01]  /*0090*/  HFMA2.MMA R2, -RZ, RZ, 0, 0 ;  /* 0x00000000ff027435 */ /* 0x000fe200000001ff */
[----:B------:R-:W-:Y:S01]  /*00a0*/  IMAD R0, R17, UR5, RZ ;  /* 0x0000000511007c24 */ /* 0x000fe2000f8e02ff */
[----:B------:R-:W-:Y:S01]  /*00b0*/  ULDC UR5, c[0x0][0x248] ;  /* 0x0000920000057ab9 */ /* 0x000fe20000000800 */
[----:B------:R-:W-:Y:S01]  /*00c0*/  ULDC.64 UR6, c[0x0][0x3f8] ;  /* 0x0000fe0000067ab9 */ /* 0x000fe20000000a00 */
[----:B------:R-:W-:Y:S02]  /*00d0*/  ISETP.NE.AND P0, PT, R6, 0x1, PT ;  /* 0x000000010600780c */ /* 0x000fe40003f05270 */
[----:B------:R-:W1:Y:S01]  /*00e0*/  LDC R5, c[0x0][0x230] ;  /* 0x00008c00ff057b82 */ /* 0x000e620000000800 */
[----:B0-----:R-:W-:-:S04]  /*00f0*/  IMAD R0, R3, UR5, R0 ;  /* 0x0000000503007c24 */ /* 0x001fc8000f8e0200 */
[----:B-1----:R-:W-:Y:S01]  /*0100*/  IMAD R0, R5, UR4, R0 ;  /* 0x0000000405007c24 */ /* 0x002fe2000f8e0200 */
[----:B------:R-:W-:-:S03]  /*0110*/  ULDC UR4, c[0x0][0x400] ;  /* 0x0001000000047ab9 */ /* 0x000fc60000000800 */
[----:B------:R-:W-:-:S04]  /*0120*/  IMAD.SHL.U32 R3, R0, 0x2, RZ ;  /* 0x0000000200037824 */ /* 0x000fc800078e00ff */
        /* <DEDUP_REMOVED lines=265> */
[----:B------:R-:W-:-:S04]  /*11c0*/  ULDC UR4, c[0x0][0x5e8] ;  /* 0x00017a0000047ab9 */ /* 0x000fc80000000800 */
[----:B------:R-:W-:-:S04]  /*11d0*/  IMAD.MOV R2, RZ, RZ, -R2 ;  /* 0x000000ffff027224 */ /* 0x000fc800078e0a02 */
[----:B------:R-:W-:-:S04]  /*11e0*/  IMAD R3, R2, UR6, R3 ;  /* 0x0000000602037c24 */ /* 0x000fc8000f8e0203 */
[----:B------:R-:W-:-:S07]  /*11f0*/  IMAD R0, R3, UR4, R0 ;  /* 0x0000000403007c24 */ /* 0x000fce000f8e0200 */
.L_x_412:
        /* <DEDUP_REMOVED lines=8> */
[----:B------:R-:W-:Y:S01]  /*1280*/  ULDC.64 UR60, c[0x0][0x208] ;  /* 0x00008200003c7ab9 */ /* 0x000fe20000000a00 */
[----:B------:R-:W1:Y:S01]  /*1290*/  LDC R4, c[0x0][0x230] ;  /* 0x00008c00ff047b82 */ /* 0x000e620000000800 */
[----:B------:R-:W-:Y:S01]  /*12a0*/  BSSY B6, `(.L_x_413) ;  /* 0x0000b5f000067945 */ /* 0x000fe20003800000 */
[----:B0-----:R-:W-:-:S02]  /*12b0*/  IMAD R3, R2, UR5, R3 ;  /* 0x0000000502037c24 */ /* 0x001fc4000f8e0203 */
[----:B------:R-:W-:Y:S01]  /*12c0*/  IMAD R5, R2, UR4, R5 ;  /* 0x0000000402057c24 */ /* 0x000fe2000f8e0205 */
[----:B------:R-:W-:Y:S01]  /*12d0*/  ULDC UR4, c[0x0][0x224] ;  /* 0x0000890000047ab9 */ /* 0x000fe20000000800 */
[----:B--2---:R-:W-:Y:S02]  /*12e0*/  IMAD R49, R16, UR6, R3 ;  /* 0x0000000610317c24 */ /* 0x004fe4000f8e0203 */
[----:B------:R-:W-:Y:S01]  /*12f0*/  IMAD.U32 R42, RZ, RZ, UR4 ;  /* 0x00000004ff2a7e24 */ /* 0x000fe2000f8e00ff */
[----:B------:R-:W-:Y:S01]  /*1300*/  ULDC UR4, c[0x0][0x228] ;  /* 0x00008a0000047ab9 */ /* 0x000fe20000000800 */
[----:B-1----:R-:W-:-:S03]  /*1310*/  IMAD R4, R4, UR8, R5 ;  /* 0x0000000804047c24 */ /* 0x002fc6000f8e0205 */
[----:B------:R-:W-:Y:S02]  /*1320*/  ISETP.GE.U32.AND P0, PT, R49, R42, PT ;  /* 0x0000002a3100720c */ /* 0x000fe40003f06070 */
[----:B------:R-:W-:-:S04]  /*1330*/  SHF.L.U32 R23, R4, 0x1, RZ ;  /* 0x0000000104177819 */ /* 0x000fc800000006ff */
        /* <DEDUP_REMOVED lines=15> */
[----:B------:R-:W-:Y:S01]  /*1430*/  HFMA2.MMA R12, -RZ, RZ, 0, 5.9604644775390625e-08 ;  /* 0x00000001ff0c7435 */ /* 0x000fe200000001ff */
[----:B------:R-:W-:Y:S01]  /*1440*/  IMAD.U32 R6, RZ, RZ, UR4 ;  /* 0x00000004ff067e24 */ /* 0x000fe2000f8e00ff */
[----:B------:R-:W-:Y:S01]  /*1450*/  MOV R7, UR5 ;  /* 0x0000000500077c02 */ /* 0x000fe20008000f00 */
[----:B------:R-:W-:Y:S01]  /*1460*/  IMAD.U32 R10, RZ, RZ, UR6 ;  /* 0x00000006ff0a7e24 */ /* 0x000fe2000f8e00ff */
[----:B------:R-:W-:Y:S01]  /*1470*/  MOV R11, UR7 ;  /* 0x00000007000b7c02 */ /* 0x000fe20008000f00 */
[----:B------:R-:W-:-:S02]  /*1480*/  IMAD.MOV.U32 R8, RZ, RZ, 0x1e3 ;  /* 0x000001e3ff087424 */ /* 0x000fc400078e00ff */
[----:B0-----:R-:W-:-:S07]  /*1490*/  IMAD.MOV.U32 R13, RZ, RZ, RZ ;  /* 0x000000ffff0d7224 */ /* 0x001fce00078e00ff */
[----:B------:R-:W-:-:S07]  /*14a0*/  LEPC R20, `(.L_x_416) ;  /* 0x000000001014794e */ /* 0x000fce0000000000 */
[----:B-1----:R-:W-:Y:S05]  /*14b0*/  CALL.ABS.NOINC R14 ;  /* 0x000000000e007343 */ /* 0x002fea0003c00000 */
.L_x_416:
[----:B------:R-:W0:Y:S01]  /*14c0*/  LDC R10, c[0x0][0x218] ;  /* 0x00008600ff0a7b82 */ /* 0x000e220000000800 */
[----:B------:R-:W-:Y:S01]  /*14d0*/  SHF.R.U64 R0, R18, 0x1, R19 ;  /* 0x0000000112007819 */ /* 0x000fe20000001213 */
[----:B------:R-:W-:Y:S01]  /*14e0*/  ULDC UR4, c[0x0][0x224] ;  /* 0x0000890000047ab9 */ /* 0x000fe20000000800 */
[----:B------:R-:W-:Y:S01]  /*14f0*/  BSSY B0, `(.L_x_417) ;  /* 0x000002e000007945 */ /* 0x000fe20003800000 */
[----:B------:R-:W-:Y:S02]  /*1500*/  MOV R6, UR4 ;  /* 0x0000000400067c02 */ /* 0x000fe40008000f00 */
[----:B------:R-:W-:Y:S02]  /*1510*/  LOP3.LUT R8, R0, 0x3, RZ, 0xc0, !PT ;  /* 0x0000000300087812 */ /* 0x000fe400078ec0ff */
[----:B------:R-:W1:Y:S02]  /*1520*/  LDC R9, c[0x0][0x21c] ;  /* 0x00008700ff097b82 */ /* 0x000e640000000800 */
[----:B------:R-:W-:Y:S01]  /*1530*/  ISETP.NE.AND P0, PT, R8, RZ, PT ;  /* 0x000000ff0800720c */ /* 0x000fe20003f05270 */
[----:B0-----:R-:W-:Y:S01]  /*1540*/  IMAD.MOV.U32 R4, RZ, RZ, R10 ;  /* 0x000000ffff047224 */ /* 0x001fe200078e000a */
[----:B-1----:R-:W-:-:S11]  /*1550*/  MOV R7, R9 ;  /* 0x0000000900077202 */ /* 0x002fd60000000f00 */
[----:B------:R-:W-:Y:S05]  /*1560*/  @!P0 BRA `(.L_x_418) ;  /* 0x0000000000988947 */ /* 0x000fea0003800000 */
[C---:B------:R-:W-:Y:S01]  /*1570*/  ISETP.GE.U32.AND P0, PT, R17.reuse, R8, PT ;  /* 0x000000081100720c */ /* 0x040fe20003f06070 */
[----:B------:R-:W-:Y:S03]  /*1580*/  BSSY B1, `(.L_x_419) ;  /* 0x000001e000017945 */ /* 0x000fe60003800000 */
[----:B------:R-:W-:-:S13]  /*1590*/  ISETP.GT.U32.OR P0, PT, R17, 0x3, !P0 ;  /* 0x000000031100780c */ /* 0x000fda0004704470 */
        /* <DEDUP_REMOVED lines=13> */
.L_x_422:
[----:B------:R-:W-:Y:S05]  /*1670*/  BSYNC B2 ;  /* 0x0000000000027941 */ /* 0x000fea0003800000 */
.L_x_421:
[----:B------:R-:W-:-:S04]  /*1680*/  PRMT R0, R0, 0x9910, RZ ;  /* 0x0000991000007816 */ /* 0x000fc800000000ff */
[----:B------:R-:W-:-:S13]  /*1690*/  ISETP.NE.AND P0, PT, R0, RZ, PT ;  /* 0x000000ff0000720c */ /* 0x000fda0003f05270 */
[----:B------:R-:W-:Y:S05]  /*16a0*/  @!P0 BRA `(.L_x_420) ;  /* 0x00000000002c8947 */ /* 0x000fea0003800000 */
[----:B------:R-:W-:Y:S01]  /*16b0*/  IADD3 R3, P0, R17, -R8, RZ ;  /* 0x8000000811037210 */ /* 0x000fe20007f1e0ff */
[----:B------:R-:W-:-:S03]  /*16c0*/  ULDC.64 UR4, c[0x0][0x218] ;  /* 0x0000860000047ab9 */ /* 0x000fc60000000a00 */
[----:B------:R-:W-:Y:S02]  /*16d0*/  IADD3.X R0, RZ, -0x1, RZ, P0, !PT ;  /* 0xffffffffff007810 */ /* 0x000fe400007fe4ff */
[----:B------:R-:W-:-:S04]  /*16e0*/  LEA R6, P0, R3, R18, 0x1 ;  /* 0x0000001203067211 */ /* 0x000fc800078008ff */
[----:B------:R-:W-:-:S05]  /*16f0*/  LEA.HI.X R7, R3, R19, R0, 0x1, P0 ;  /* 0x0000001303077211 */ /* 0x000fca00000f0c00 */
[----:B------:R-:W2:Y:S02]  /*1700*/  LDG.E.U16 R6, desc[UR60][R6.64] ;  /* 0x0000003c06067981 */ /* 0x000ea4000c1e1500 */
[----:B--2---:R-:W-:-:S04]  /*1710*/  IMAD.U32 R0, R6, 0x10000, RZ ;  /* 0x0001000006007824 */ /* 0x004fc800078e00ff */
[----:B------:R-:W-:-:S04]  /*1720*/  FMUL.FTZ R0, R0, 1 ;  /* 0x3f80000000007820 */ /* 0x000fc80000410000 */
[----:B------:R-:W0:Y:S02]  /*1730*/  F2F.F64.F32 R4, R0 ;  /* 0x0000000000047310 */ /* 0x000e240000201800 */
[----:B0-----:R-:W-:Y:S02]  /*1740*/  LOP3.LUT R4, R4, UR4, RZ, 0x3c, !PT ;  /* 0x0000000404047c12 */ /* 0x001fe4000f8e3cff */
[----:B------:R-:W-:-:S07]  /*1750*/  LOP3.LUT R7, R5, UR5, RZ, 0x3c, !PT ;  /* 0x0000000505077c12 */ /* 0x000fce000f8e3cff */
.L_x_420:
[----:B------:R-:W-:Y:S05]  /*1760*/  BSYNC B1 ;  /* 0x0000000000017941 */ /* 0x000fea0003800000 */
.L_x_419:
[----:B------:R-:W0:Y:S01]  /*1770*/  LDC R5, c[0x0][0x224] ;  /* 0x00008900ff057b82 */ /* 0x000e220000000800 */
[----:B------:R-:W-:-:S04]  /*1780*/  IADD3 R3, P0, -R8, 0x4, RZ ;  /* 0x0000000408037810 */ /* 0x000fc80007f1e1ff */
[----:B------:R-:W-:Y:S02]  /*1790*/  LEA R18, P1, R3, R18, 0x1 ;  /* 0x0000001203127211 */ /* 0x000fe400078208ff */
[----:B------:R-:W-:-:S04]  /*17a0*/  IADD3.X R0, RZ, -0x1, RZ, P0, !PT ;  /* 0xffffffffff007810 */ /* 0x000fc800007fe4ff */
[----:B------:R-:W-:Y:S02]  /*17b0*/  LEA.HI.X R19, R3, R19, R0, 0x1, P1 ;  /* 0x0000001303137211 */ /* 0x000fe400008f0c00 */
[----:B0-----:R-:W-:-:S07]  /*17c0*/  IADD3 R6, R8, -0x4, R5 ;  /* 0xfffffffc08067810 */ /* 0x001fce0007ffe005 */
.L_x_418:
[----:B------:R-:W-:Y:S05]  /*17d0*/  BSYNC B0 ;  /* 0x0000000000007941 */ /* 0x000fea0003800000 */
.L_x_417:
[----:B------:R-:W0:Y:S01]  /*17e0*/  LDC.64 R12, c[0x0][0x238] ;  /* 0x00008e00ff0c7b82 */ /* 0x000e220000000a00 */
[----:B------:R-:W-:Y:S01]  /*17f0*/  BSSY B0, `(.L_x_423) ;  /* 0x000002e000007945 */ /* 0x000fe20003800000 */
[----:B------:R-:W-:Y:S01]  /*1800*/  ISETP.NE.AND P2, PT, R2, RZ, PT ;  /* 0x000000ff0200720c */ /* 0x000fe20003f45270 */
[----:B------:R-:W-:Y:S01]  /*1810*/  IMAD.MOV.U32 R29, RZ, RZ, R9 ;  /* 0x000000ffff1d7224 */ /* 0x000fe200078e0009 */
[----:B------:R-:W-:Y:S01]  /*1820*/  MOV R0, R10 ;  /* 0x0000000a00007202 */ /* 0x000fe20000000f00 */
[----:B------:R-:W-:Y:S01]  /*1830*/  IMAD.MOV.U32 R11, RZ, RZ, R10 ;  /* 0x000000ffff0b7224 */ /* 0x000fe200078e000a */
[----:B------:R-:W-:Y:S02]  /*1840*/  MOV R8, R9 ;  /* 0x0000000900087202 */ /* 0x000fe40000000f00 */
[----:B------:R-:W1:Y:S01]  /*1850*/  LDC R24, c[0x0][0x240] ;  /* 0x00009000ff187b82 */ /* 0x000e620000000800 */
[----:B0-----:R-:W-:Y:S01]  /*1860*/  IMAD R12, R17, R12, RZ ;  /* 0x0000000c110c7224 */ /* 0x001fe200078e02ff */
[----:B------:R-:W-:-:S03]  /*1870*/  ISETP.NE.AND P1, PT, R13, RZ, PT ;  /* 0x000000ff0d00720c */ /* 0x000fc60003f25270 */
[----:B------:R-:W-:-:S04]  /*1880*/  IMAD R3, R2, R13, R12 ;  /* 0x0000000d02037224 */ /* 0x000fc800078e020c */
[----:B-1----:R-:W-:Y:S02]  /*1890*/  IMAD R25, R16, R24, R3 ;  /* 0x0000001810197224 */ /* 0x002fe400078e0203 */
[----:B------:R-:W-:-:S03]  /*18a0*/  IMAD.MOV.U32 R3, RZ, RZ, R4 ;  /* 0x000000ffff037224 */ /* 0x000fc600078e0004 */
[----:B------:R-:W-:-:S04]  /*18b0*/  LEA R5, R25, 0x3, 0x2 ;  /* 0x0000000319057811 */ /* 0x000fc800078e10ff */
[----:B------:R-:W-:-:S13]  /*18c0*/  ISETP.GE.U32.AND P0, PT, R5, R6, PT ;  /* 0x000000060500720c */ /* 0x000fda0003f06070 */
[----:B------:R-:W-:Y:S05]  /*18d0*/  @P0 BRA `(.L_x_424) ;  /* 0x00000000007c0947 */ /* 0x000fea0003800000 */
[----:B------:R-:W-:Y:S01]  /*18e0*/  MOV R11, R10 ;  /* 0x0000000a000b7202 */ /* 0x000fe20000000f00 */
[----:B------:R-:W-:-:S07]  /*18f0*/  IMAD.MOV.U32 R8, RZ, RZ, R9 ;  /* 0x000000ffff087224 */ /* 0x000fce00078e0009 */
.L_x_425:
[----:B------:R-:W-:Y:S01]  /*1900*/  IMAD.WIDE.U32 R12, R25, 0x8, R18 ;  /* 0x00000008190c7825 */ /* 0x000fe200078e0012 */
[----:B------:R-:W-:-:S05]  /*1910*/  ULDC UR4, c[0x0][0x22c] ;  /* 0x00008b0000047ab9 */ /* 0x000fca0000000800 */
[----:B------:R-:W2:Y:S01]  /*1920*/  LDG.E.64 R12, desc[UR60][R12.64] ;  /* 0x0000003c0c0c7981 */ /* 0x000ea2000c1e1b00 */
[----:B------:R-:W-:-:S04]  /*1930*/  IADD3 R25, R25, UR4, RZ ;  /* 0x0000000419197c10 */ /* 0x000fc8000fffe0ff */
[----:B------:R-:W-:-:S04]  /*1940*/  LEA R27, R25, 0x3, 0x2 ;  /* 0x00000003191b7811 */ /* 0x000fc800078e10ff */
[----:B------:R-:W-:Y:S02]  /*1950*/  ISETP.GE.U32.AND P0, PT, R27, R6, PT ;  /* 0x000000061b00720c */ /* 0x000fe40003f06070 */
[C---:B--2---:R-:W-:Y:S01]  /*1960*/  PRMT R14, R12.reuse, 0x7632, R14 ;  /* 0x000076320c0e7816 */ /* 0x044fe2000000000e */
[C---:B------:R-:W-:Y:S01]  /*1970*/  IMAD.U32 R15, R13.reuse, 0x10000, RZ ;  /* 0x000100000d0f7824 */ /* 0x040fe200078e00ff */
[----:B------:R-:W-:Y:S02]  /*1980*/  PRMT R20, R13, 0x7632, R20 ;  /* 0x000076320d147816 */ /* 0x000fe40000000014 */
[----:B------:R-:W-:Y:S01]  /*1990*/  SHF.L.U32 R4, R12, 0x10, RZ ;  /* 0x000000100c047819 */ /* 0x000fe200000006ff */
[----:B------:R-:W-:Y:S01]  /*19a0*/  FMUL.FTZ R15, R15, 1 ;  /* 0x3f8000000f0f7820 */ /* 0x000fe20000410000 */
[----:B------:R-:W-:Y:S01]  /*19b0*/  SHF.L.U32 R21, R14, 0x10, RZ ;  /* 0x000000100e157819 */ /* 0x000fe200000006ff */
[----:B------:R-:W-:Y:S02]  /*19c0*/  IMAD.U32 R20, R20, 0x10000, RZ ;  /* 0x0001000014147824 */ /* 0x000fe400078e00ff */
[----:B------:R-:W-:-:S02]  /*19d0*/  FMUL.FTZ R4, R4, 1 ;  /* 0x3f80000004047820 */ /* 0x000fc40000410000 */
[----:B------:R-:W-:Y:S01]  /*19e0*/  FMUL.FTZ R12, R21, 1 ;  /* 0x3f800000150c7820 */ /* 0x000fe20000410000 */
[----:B------:R-:W-:Y:S01]  /*19f0*/  FMUL.FTZ R20, R20, 1 ;  /* 0x3f80000014147820 */ /* 0x000fe20000410000 */
[----:B------:R-:W0:Y:S08]  /*1a00*/  F2F.F64.F32 R14, R15 ;  /* 0x0000000f000e7310 */ /* 0x000e300000201800 */
        /* <DEDUP_REMOVED lines=12> */
.L_x_424:
[----:B------:R-:W-:Y:S05]  /*1ad0*/  BSYNC B0 ;  /* 0x0000000000007941 */ /* 0x000fea0003800000 */
.L_x_423:
        /* <DEDUP_REMOVED lines=8> */
.L_x_427:
[----:B------:R-:W-:Y:S05]  /*1b60*/  BSYNC B0 ;  /* 0x0000000000007941 */ /* 0x000fea0003800000 */
.L_x_426:
        /* <DEDUP_REMOVED lines=11> */
[----:B------:R-:W-:-:S06]  /*1c20*/  FMUL.FTZ R4, R4, 1 ;  /* 0x3f80000004047820 */ /* 0x000fcc0000410000 */
[----:B------:R-:W0:Y:S02]  /*1c30*/  F2F.F64.F32 R4, R4 ;  /* 0x0000000400047310 */ /* 0x000e240000201800 */
[----:B0-----:R-:W-:Y:S02]  /*1c40*/  LOP3.LUT R3, R3, R4, RZ, 0x3c, !PT ;  /* 0x0000000403037212 */ /* 0x001fe400078e3cff */
[----:B------:R-:W-:-:S07]  /*1c50*/  LOP3.LUT R7, R7, R5, RZ, 0x3c, !PT ;  /* 0x0000000507077212 */ /* 0x000fce00078e3cff */
.L_x_429:
[----:B------:R-:W-:Y:S05]  /*1c60*/  BSYNC B0 ;  /* 0x0000000000007941 */ /* 0x000fea0003800000 */
.L_x_428:
[----:B------:R-:W-:Y:S01]  /*1c70*/  LOP3.LUT R11, R10, R11, R3, 0x96, !PT ;  /* 0x0000000b0a0b7212 */ /* 0x000fe200078e9603 */
[----:B------:R-:W-:Y:S01]  /*1c80*/  HFMA2.MMA R3, -RZ, RZ, 0, 0 ;  /* 0x00000000ff037435 */ /* 0x000fe200000001ff */
[----:B------:R-:W-:Y:S01]  /*1c90*/  LOP3.LUT R8, R8, R9, R7, 0x96, !PT ;  /* 0x0000000908087212 */ /* 0x000fe200078e9607 */
[----:B------:R-:W-:Y:S01]  /*1ca0*/  IMAD.MOV.U32 R5, RZ, RZ, RZ ;  /* 0x000000ffff057224 */ /* 0x000fe200078e00ff */
[----:B------:R-:W-:Y:S02]  /*1cb0*/  LOP3.LUT R0, R0, R11, RZ, 0x3c, !PT ;  /* 0x0000000b00007212 */ /* 0x000fe400078e3cff */
[----:B------:R-:W-:Y:S01]  /*1cc0*/  LOP3.LUT R29, R29, R8, RZ, 0x3c, !PT ;  /* 0x000000081d1d7212 */ /* 0x000fe200078e3cff */
[----:B------:R-:W-:Y:S06]  /*1cd0*/  BRA `(.L_x_430) ;  /* 0x000000a800e87947 */ /* 0x000fec0003800000 */
.L_x_415:
        /* <DEDUP_REMOVED lines=18> */
[----:B------:R-:W-:Y:S01]  /*1e00*/  MOV R5, R7 ;  /* 0x0000000700057202 */ /* 0x000fe20000000f00 */
[----:B------:R-:W-:Y:S01]  /*1e10*/  IMAD.MOV.U32 R6, RZ, RZ, R37 ;  /* 0x000000ffff067224 */ /* 0x000fe200078e0025 */
[-C--:B------:R-:W-:Y:S01]  /*1e20*/  MOV R8, R37.reuse ;  /* 0x0000002500087202 */ /* 0x080fe20000000f00 */
[--C-:B------:R-:W-:Y:S01]  /*1e30*/  IMAD.MOV.U32 R9, RZ, RZ, R7.reuse ;  /* 0x000000ffff097224 */ /* 0x100fe200078e0007 */
[-C--:B------:R-:W-:Y:S01]  /*1e40*/  MOV R10, R37.reuse ;  /* 0x00000025000a7202 */ /* 0x080fe20000000f00 */
[--C-:B------:R-:W-:Y:S01]  /*1e50*/  IMAD.MOV.U32 R12, RZ, RZ, R7.reuse ;  /* 0x000000ffff0c7224 */ /* 0x100fe200078e0007 */
[-C--:B------:R-:W-:Y:S01]  /*1e60*/  MOV R11, R37.reuse ;  /* 0x00000025000b7202 */ /* 0x080fe20000000f00 */
[--C-:B------:R-:W-:Y:S01]  /*1e70*/  IMAD.MOV.U32 R14, RZ, RZ, R7.reuse ;  /* 0x000000ffff0e7224 */ /* 0x100fe200078e0007 */
[-C--:B------:R-:W-:Y:S01]  /*1e80*/  MOV R13, R37.reuse ;  /* 0x00000025000d7202 */ /* 0x080fe20000000f00 */
[--C-:B------:R-:W-:Y:S01]  /*1e90*/  IMAD.MOV.U32 R15, RZ, RZ, R7.reuse ;  /* 0x000000ffff0f7224 */ /* 0x100fe200078e0007 */
[----:B------:R-:W-:Y:S01]  /*1ea0*/  MOV R16, R37 ;  /* 0x0000002500107202 */ /* 0x000fe20000000f00 */
[----:B------:R-:W-:Y:S01]  /*1eb0*/  IMAD.MOV.U32 R36, RZ, RZ, R7 ;  /* 0x000000ffff247224 */ /* 0x000fe200078e0007 */
[----:B------:R-:W-:Y:S06]  /*1ec0*/  @P0 BRA `(.L_x_434) ;  /* 0x0000004400680947 */ /* 0x000fec0003800000 */
[----:B------:R-:W0:Y:S01]  /*1ed0*/  LDC.64 R20, c[0x0][0x260] ;  /* 0x00009800ff147b82 */ /* 0x000e220000000a00 */
[----:B------:R-:W-:Y:S01]  /*1ee0*/  BSSY B1, `(.L_x_435) ;  /* 0x0000456000017945 */ /* 0x000fe20003800000 */
[----:B------:R-:W-:Y:S01]  /*1ef0*/  ISETP.NE.AND P0, PT, R24, RZ, PT ;  /* 0x000000ff1800720c */ /* 0x000fe20003f05270 */
[--C-:B------:R-:W-:Y:S01]  /*1f00*/  IMAD.MOV.U32 R9, RZ, RZ, R7.reuse ;  /* 0x000000ffff097224 */ /* 0x100fe200078e0007 */
[-C--:B------:R-:W-:Y:S01]  /*1f10*/  MOV R5, R7.reuse ;  /* 0x0000000700057202 */ /* 0x080fe20000000f00 */
[--C-:B------:R-:W-:Y:S01]  /*1f20*/  IMAD.MOV.U32 R14, RZ, RZ, R7.reuse ;  /* 0x000000ffff0e7224 */ /* 0x100fe200078e0007 */
[-C--:B------:R-:W-:Y:S01]  /*1f30*/  MOV R12, R7.reuse ;  /* 0x00000007000c7202 */ /* 0x080fe20000000f00 */
[----:B------:R-:W-:Y:S01]  /*1f40*/  IMAD.MOV.U32 R36, RZ, RZ, R7 ;  /* 0x000000ffff247224 */ /* 0x000fe200078e0007 */
[----:B------:R-:W-:Y:S01]  /*1f50*/  MOV R15, R7 ;  /* 0x00000007000f7202 */ /* 0x000fe20000000f00 */
[--C-:B------:R-:W-:Y:S01]  /*1f60*/  IMAD.MOV.U32 R8, RZ, RZ, R37.reuse ;  /* 0x000000ffff087224 */ /* 0x100fe200078e0025 */
[-C--:B------:R-:W-:Y:S01]  /*1f70*/  MOV R6, R37.reuse ;  /* 0x0000002500067202 */ /* 0x080fe20000000f00 */
[--C-:B------:R-:W-:Y:S01]  /*1f80*/  IMAD.MOV.U32 R11, RZ, RZ, R37.reuse ;  /* 0x000000ffff0b7224 */ /* 0x100fe200078e0025 */
[-C--:B------:R-:W-:Y:S01]  /*1f90*/  MOV R10, R37.reuse ;  /* 0x00000025000a7202 */ /* 0x080fe20000000f00 */
[----:B------:R-:W-:Y:S01]  /*1fa0*/  IMAD.MOV.U32 R16, RZ, RZ, R37 ;  /* 0x000000ffff107224 */ /* 0x000fe200078e0025 */
[----:B------:R-:W-:-:S07]  /*1fb0*/  MOV R13, R37 ;  /* 0x00000025000d7202 */ /* 0x000fce0000000f00 */
.L_x_440:
        /* <DEDUP_REMOVED lines=53> */
[----:B------:R-:W-:Y:S02]  /*2310*/  MOV R42, RZ ;  /* 0x000000ff002a7202 */ /* 0x000fe40000000f00 */
[----:B0-----:R-:W-:-:S03]  /*2320*/  ISETP.NE.AND P1, PT, R20, 0x1, PT ;  /* 0x000000011400780c */ /* 0x001fc60003f25270 */
        /* <DEDUP_REMOVED lines=242> */
.L_x_436:
[----:B------:R-:W-:Y:S01]  /*3250*/  LOP3.LUT R25, R0, 0xfffffffc, RZ, 0xc0, !PT ;  /* 0xfffffffc00197812 */ /* 0x000fe200078ec0ff */
[----:B------:R-:W-:-:S03]  /*3260*/  ULDC UR36, c[0x0][0x22c] ;  /* 0x00008b0000247ab9 */ /* 0x000fc60000000800 */
[----:B------:R-:W-:-:S05]  /*3270*/  IADD3 R24, P1, R18, R25, RZ ;  /* 0x0000001912187210 */ /* 0x000fca0007f3e0ff */
[----:B------:R-:W-:-:S05]  /*3280*/  IMAD.X R25, RZ, RZ, R19, P1 ;  /* 0x000000ffff197224 */ /* 0x000fca00008e0613 */
[----:B------:R-:W2:Y:S01]  /*3290*/  LDG.E R24, desc[UR60][R24.64] ;  /* 0x0000003c18187981 */ /* 0x000ea2000c1e1900 */
[----:B------:R-:W-:-:S05]  /*32a0*/  MOV R0, UR36 ;  /* 0x0000002400007c02 */ /* 0x000fca0008000f00 */
[----:B------:R-:W-:Y:S01]  /*32b0*/  IMAD.IADD R43, R43, 0x1, R0 ;  /* 0x000000012b2b7824 */ /* 0x000fe200078e0200 */
[C---:B--2---:R-:W-:Y:S02]  /*32c0*/  PRMT R38, R24.reuse, 0x7610, R38 ;  /* 0x0000761018267816 */ /* 0x044fe40000000026 */
[----:B------:R-:W-:Y:S01]  /*32d0*/  PRMT R39, R24, 0x7632, R39 ;  /* 0x0000763218277816 */ /* 0x000fe20000000027 */
[----:B------:R-:W-:Y:S06]  /*32e0*/  @!P0 BRA `(.L_x_437) ;  /* 0x0000000c00d08947 */ /* 0x000fec0003800000 */
[----:B------:R-:W-:Y:S01]  /*32f0*/  HFMA2.MMA R42, -RZ, RZ, 0, 0 ;  /* 0x00000000ff2a7435 */ /* 0x000fe200000001ff */
[----:B0-----:R-:W-:-:S09]  /*3300*/  ISETP.NE.AND P1, PT, R20, 0x1, PT ;  /* 0x000000011400780c */ /* 0x001fd20003f25270 */
        /* <DEDUP_REMOVED lines=242> */
.L_x_437:
[----:B------:R-:W-:-:S04]  /*4230*/  LOP3.LUT R25, R28, 0xfffffffc, RZ, 0xc0, !PT ;  /* 0xfffffffc1c197812 */ /* 0x000fc800078ec0ff */
[----:B------:R-:W-:-:S05]  /*4240*/  IADD3 R24, P1, R18, R25, RZ ;  /* 0x0000001912187210 */ /* 0x000fca0007f3e0ff */
[----:B------:R-:W-:-:S05]  /*4250*/  IMAD.X R25, RZ, RZ, R19, P1 ;  /* 0x000000ffff197224 */ /* 0x000fca00008e0613 */
[----:B------:R-:W2:Y:S01]  /*4260*/  LDG.E R24, desc[UR60][R24.64] ;  /* 0x0000003c18187981 */ /* 0x000ea2000c1e1900 */
[----:B------:R-:W-:Y:S02]  /*4270*/  IADD3 R43, R43, R0, RZ ;  /* 0x000000002b2b7210 */ /* 0x000fe40007ffe0ff */
[----:B------:R-:W-:Y:S02]  /*4280*/  CS2R R28, SRZ ;  /* 0x00000000001c7805 */ /* 0x000fe4000001ff00 */
[C---:B--2---:R-:W-:Y:S02]  /*4290*/  PRMT R40, R24.reuse, 0x7610, R40 ;  /* 0x0000761018287816 */ /* 0x044fe40000000028 */
[----:B------:R-:W-:Y:S01]  /*42a0*/  PRMT R41, R24, 0x7632, R41 ;  /* 0x0000763218297816 */ /* 0x000fe20000000029 */
[----:B------:R-:W-:Y:S06]  /*42b0*/  @!P0 BRA `(.L_x_438) ;  /* 0x0000000c00a48947 */ /* 0x000fec0003800000 */
[----:B------:R-:W-:Y:S01]  /*42c0*/  IMAD.MOV.U32 R42, RZ, RZ, RZ ;  /* 0x000000ffff2a7224 */ /* 0x000fe200078e00ff */
[----:B0-----:R-:W-:-:S03]  /*42d0*/  ISETP.NE.AND P1, PT, R20, 0x1, PT ;  /* 0x000000011400780c */ /* 0x001fc60003f25270 */
[----:B------:R-:W-:-:S05]  /*42e0*/  IMAD.HI.U32 R24, R43, UR30, R42 ;  /* 0x0000001e2b187c27 */ /* 0x000fca000f8e002a */
[----:B------:R-:W-:-:S04]  /*42f0*/  SHF.R.U32.HI R25, RZ, UR31, R24 ;  /* 0x0000001fff197c19 */ /* 0x000fc80008011618 */
[----:B------:R-:W-:-:S05]  /*4300*/  IADD3 R24, -R25, RZ, RZ ;  /* 0x000000ff19187210 */ /* 0x000fca0007ffe1ff */
[----:B------:R-:W-:-:S04]  /*4310*/  IMAD R29, R21, R24, R43 ;  /* 0x00000018151d7224 */ /* 0x000fc800078e022b */
[----:B------:R-:W-:Y:S01]  /*4320*/  IMAD R29, R29, UR54, RZ ;  /* 0x000000361d1d7c24 */ /* 0x000fe2000f8e02ff */
[----:B------:R-:W-:Y:S06]  /*4330*/  @!P1 BRA `(.L_x_438) ;  /* 0x0000000c00849947 */ /* 0x000fec0003800000 */
        /* <DEDUP_REMOVED lines=225> */
.L_x_438:
[----:B------:R-:W-:-:S04]  /*5150*/  LOP3.LUT R25, R29, 0xfffffffc, RZ, 0xc0, !PT ;  /* 0xfffffffc1d197812 */ /* 0x000fc800078ec0ff */
[----:B------:R-:W-:-:S05]  /*5160*/  IADD3 R24, P1, R18, R25, RZ ;  /* 0x0000001912187210 */ /* 0x000fca0007f3e0ff */
[----:B------:R-:W-:-:S05]  /*5170*/  IMAD.X R25, RZ, RZ, R19, P1 ;  /* 0x000000ffff197224 */ /* 0x000fca00008e0613 */
[----:B------:R-:W2:Y:S01]  /*5180*/  LDG.E R24, desc[UR60][R24.64] ;  /* 0x0000003c18187981 */ /* 0x000ea2000c1e1900 */
[----:B------:R-:W-:Y:S02]  /*5190*/  IADD3 R43, R43, R0, RZ ;  /* 0x000000002b2b7210 */ /* 0x000fe40007ffe0ff */
        /* <DEDUP_REMOVED lines=22> */
[----:B------:R-:W-:-:S08]  /*5300*/  ISETP.NE.AND P1, PT, R20, 0x3, PT ;  /* 0x000000031400780c */ /* 0x000fd00003f25270 */
        /* <DEDUP_REMOVED lines=213> */
[----:B------:R-:W-:-:S07]  /*6060*/  @P1 IMAD.MOV.U32 R26, RZ, RZ, RZ ;  /* 0x000000ffff1a1224 */ /* 0x000fce00078e00ff */
[----:B------:R-:W1:Y:S08]  /*6070*/  @P1 LDC R31, c[0x0][0x384] ;  /* 0x0000e100ff1f1b82 */ /* 0x000e700000000800 */
[----:B------:R-:W2:Y:S01]  /*6080*/  @P1 LDC R30, c[0x0][0x3f0] ;  /* 0x0000fc00ff1e1b82 */ /* 0x000ea20000000800 */
[C---:B0-----:R-:W-:Y:S01]  /*6090*/  @P1 IMAD.HI.U32 R24, R27.reuse, R24, R26 ;  /* 0x000000181b181227 */ /* 0x041fe200078e001a */
[----:B------:R-:W-:-:S04]  /*60a0*/  IADD3 R26, -R27, RZ, RZ ;  /* 0x000000ff1b1a7210 */ /* 0x000fc80007ffe1ff */
[----:B------:R-:W-:Y:S01]  /*60b0*/  @P1 SHF.R.U32.HI R24, RZ, R25, R24 ;  /* 0x00000019ff181219 */ /* 0x000fe20000011618 */
[----:B------:R-:W-:-:S04]  /*60c0*/  IMAD R25, R26, UR4, R29 ;  /* 0x000000041a197c24 */ /* 0x000fc8000f8e021d */
[----:B------:R-:W-:Y:S02]  /*60d0*/  @P1 IMAD.MOV R26, RZ, RZ, -R24 ;  /* 0x000000ffff1a1224 */ /* 0x000fe400078e0a18 */
[----:B------:R-:W-:Y:S02]  /*60e0*/  IMAD R28, R25, UR28, R28 ;  /* 0x0000001c191c7c24 */ /* 0x000fe4000f8e021c */
[----:B-1----:R-:W-:-:S04]  /*60f0*/  @P1 IMAD R27, R31, R26, R27 ;  /* 0x0000001a1f1b1224 */ /* 0x002fc800078e021b */
[----:B--2---:R-:W-:-:S07]  /*6100*/  @P1 IMAD R28, R27, R30, R28 ;  /* 0x0000001e1b1c1224 */ /* 0x004fce00078e021c */
.L_x_439:
[----:B------:R-:W-:Y:S01]  /*6110*/  LOP3.LUT R27, R28, 0xfffffffc, RZ, 0xc0, !PT ;  /* 0xfffffffc1c1b7812 */ /* 0x000fe200078ec0ff */
[----:B------:R-:W-:Y:S01]  /*6120*/  IMAD.U32 R24, R38, 0x10000, RZ ;  /* 0x0001000026187824 */ /* 0x000fe200078e00ff */
[----:B------:R-:W-:Y:S01]  /*6130*/  SHF.L.U32 R25, R39, 0x10, RZ ;  /* 0x0000001027197819 */ /* 0x000fe200000006ff */
[----:B------:R-:W-:Y:S01]  /*6140*/  ULDC UR4, c[0x0][0x224] ;  /* 0x0000890000047ab9 */ /* 0x000fe20000000800 */
[----:B------:R-:W-:-:S04]  /*6150*/  IADD3 R26, P1, R18, R27, RZ ;  /* 0x0000001b121a7210 */ /* 0x000fc80007f3e0ff */
[----:B------:R-:W-:-:S05]  /*6160*/  IADD3.X R27, RZ, R19, RZ, P1, !PT ;  /* 0x00000013ff1b7210 */ /* 0x000fca0000ffe4ff */
[----:B------:R1:W2:Y:S01]  /*6170*/  LDG.E R50, desc[UR60][R26.64] ;  /* 0x0000003c1a327981 */ /* 0x0002a2000c1e1900 */
[----:B------:R-:W-:Y:S01]  /*6180*/  SHF.L.U32 R28, R41, 0x10, RZ ;  /* 0x00000010291c7819 */ /* 0x000fe200000006ff */
[----:B------:R-:W-:Y:S01]  /*6190*/  FMUL.FTZ R48, R24, 1 ;  /* 0x3f80000018307820 */ /* 0x000fe20000410000 */
[----:B------:R-:W-:Y:S01]  /*61a0*/  SHF.L.U32 R30, R45, 0x10, RZ ;  /* 0x000000102d1e7819 */ /* 0x000fe200000006ff */
[----:B------:R-:W-:Y:S01]  /*61b0*/  IMAD.U32 R24, R40, 0x10000, RZ ;  /* 0x0001000028187824 */ /* 0x000fe200078e00ff */
[----:B------:R-:W-:Y:S01]  /*61c0*/  IADD3 R43, R43, R0, RZ ;  /* 0x000000002b2b7210 */ /* 0x000fe20007ffe0ff */
[----:B------:R-:W-:Y:S01]  /*61d0*/  FMUL.FTZ R46, R25, 1 ;  /* 0x3f800000192e7820 */ /* 0x000fe20000410000 */
[----:B------:R-:W-:Y:S01]  /*61e0*/  MOV R42, UR4 ;  /* 0x00000004002a7c02 */ /* 0x000fe20008000f00 */
[----:B------:R-:W-:Y:S01]  /*61f0*/  FMUL.FTZ R24, R24, 1 ;  /* 0x3f80000018187820 */ /* 0x000fe20000410000 */
[----:B------:R-:W-:Y:S01]  /*6200*/  FMUL.FTZ R30, R30, 1 ;  /* 0x3f8000001e1e7820 */ /* 0x000fe20000410000 */
[----:B-1----:R-:W-:Y:S01]  /*6210*/  FMUL.FTZ R26, R28, 1 ;  /* 0x3f8000001c1a7820 */ /* 0x002fe20000410000 */
[----:B------:R-:W-:Y:S01]  /*6220*/  IMAD.U32 R28, R44, 0x10000, RZ ;  /* 0x000100002c1c7824 */ /* 0x000fe200078e00ff */
[----:B------:R-:W1:Y:S01]  /*6230*/  F2F.F64.F32 R48, R48 ;  /* 0x0000003000307310 */ /* 0x000e620000201800 */
[----:B------:R-:W-:-:S02]  /*6240*/  IMAD R35, R0, 0x3, R43 ;  /* 0x0000000300237824 */ /* 0x000fc400078e022b */
[----:B------:R-:W-:-:S03]  /*6250*/  FMUL.FTZ R28, R28, 1 ;  /* 0x3f8000001c1c7820 */ /* 0x000fc60000410000 */
[----:B------:R-:W-:Y:S02]  /*6260*/  ISETP.GE.U32.AND P1, PT, R35, R42, PT ;  /* 0x0000002a2300720c */ /* 0x000fe40003f26070 */
[----:B------:R-:W3:Y:S01]  /*6270*/  F2F.F64.F32 R46, R46 ;  /* 0x0000002e002e7310 */ /* 0x000ee20000201800 */
[----:B-1----:R-:W-:-:S07]  /*6280*/  LOP3.LUT R36, R36, R48, RZ, 0x3c, !PT ;  /* 0x0000003024247212 */ /* 0x002fce00078e3cff */
[----:B------:R-:W1:Y:S01]  /*6290*/  F2F.F64.F32 R24, R24 ;  /* 0x0000001800187310 */ /* 0x000e620000201800 */
[----:B------:R-:W-:Y:S02]  /*62a0*/  LOP3.LUT R37, R37, R49, RZ, 0x3c, !PT ;  /* 0x0000003125257212 */ /* 0x000fe400078e3cff */
[----:B---3--:R-:W-:-:S05]  /*62b0*/  LOP3.LUT R15, R15, R46, RZ, 0x3c, !PT ;  /* 0x0000002e0f0f7212 */ /* 0x008fca00078e3cff */
[----:B------:R-:W3:Y:S01]  /*62c0*/  F2F.F64.F32 R26, R26 ;  /* 0x0000001a001a7310 */ /* 0x000ee20000201800 */
[----:B------:R-:W-:Y:S02]  /*62d0*/  LOP3.LUT R16, R16, R47, RZ, 0x3c, !PT ;  /* 0x0000002f10107212 */ /* 0x000fe400078e3cff */
[----:B-1----:R-:W-:-:S05]  /*62e0*/  LOP3.LUT R14, R14, R24, RZ, 0x3c, !PT ;  /* 0x000000180e0e7212 */ /* 0x002fca00078e3cff */
[----:B------:R-:W1:Y:S01]  /*62f0*/  F2F.F64.F32 R28, R28 ;  /* 0x0000001c001c7310 */ /* 0x000e620000201800 */
[----:B------:R-:W-:Y:S02]  /*6300*/  LOP3.LUT R13, R13, R25, RZ, 0x3c, !PT ;  /* 0x000000190d0d7212 */ /* 0x000fe400078e3cff */
[----:B---3--:R-:W-:-:S05]  /*6310*/  LOP3.LUT R12, R12, R26, RZ, 0x3c, !PT ;  /* 0x0000001a0c0c7212 */ /* 0x008fca00078e3cff */
[----:B------:R-:W3:Y:S01]  /*6320*/  F2F.F64.F32 R30, R30 ;  /* 0x0000001e001e7310 */ /* 0x000ee20000201800 */
[----:B------:R-:W-:Y:S02]  /*6330*/  LOP3.LUT R11, R11, R27, RZ, 0x3c, !PT ;  /* 0x0000001b0b0b7212 */ /* 0x000fe400078e3cff */
[----:B-1----:R-:W-:Y:S02]  /*6340*/  LOP3.LUT R9, R9, R28, RZ, 0x3c, !PT ;  /* 0x0000001c09097212 */ /* 0x002fe400078e3cff */
[----:B------:R-:W-:Y:S02]  /*6350*/  LOP3.LUT R10, R10, R29, RZ, 0x3c, !PT ;  /* 0x0000001d0a0a7212 */ /* 0x000fe400078e3cff */
[----:B---3--:R-:W-:Y:S02]  /*6360*/  LOP3.LUT R7, R7, R30, RZ, 0x3c, !PT ;  /* 0x0000001e07077212 */ /* 0x008fe400078e3cff */
[----:B------:R-:W-:Y:S02]  /*6370*/  LOP3.LUT R8, R8, R31, RZ, 0x3c, !PT ;  /* 0x0000001f08087212 */ /* 0x000fe400078e3cff */
[C---:B--2---:R-:W-:Y:S01]  /*6380*/  PRMT R32, R50.reuse, 0x7632, R32 ;  /* 0x0000763232207816 */ /* 0x044fe20000000020 */
[----:B------:R-:W-:-:S04]  /*6390*/  IMAD.U32 R33, R50, 0x10000, RZ ;  /* 0x0001000032217824 */ /* 0x000fc800078e00ff */
[----:B------:R-:W-:Y:S02]  /*63a0*/  IMAD.U32 R34, R32, 0x10000, RZ ;  /* 0x0001000020227824 */ /* 0x000fe400078e00ff */
[----:B------:R-:W-:Y:S02]  /*63b0*/  FMUL.FTZ R33, R33, 1 ;  /* 0x3f80000021217820 */ /* 0x000fe40000410000 */
[----:B------:R-:W-:-:S04]  /*63c0*/  FMUL.FTZ R34, R34, 1 ;  /* 0x3f80000022227820 */ /* 0x000fc80000410000 */
[----:B------:R-:W1:Y:S08]  /*63d0*/  F2F.F64.F32 R32, R33 ;  /* 0x0000002100207310 */ /* 0x000e700000201800 */
[----:B------:R-:W2:Y:S01]  /*63e0*/  F2F.F64.F32 R34, R34 ;  /* 0x0000002200227310 */ /* 0x000ea20000201800 */
[----:B-1----:R-:W-:Y:S02]  /*63f0*/  LOP3.LUT R5, R5, R32, RZ, 0x3c, !PT ;  /* 0x0000002005057212 */ /* 0x002fe400078e3cff */
[----:B------:R-:W-:-:S02]  /*6400*/  LOP3.LUT R6, R6, R33, RZ, 0x3c, !PT ;  /* 0x0000002106067212 */ /* 0x000fc400078e3cff */
[----:B--2---:R-:W-:Y:S02]  /*6410*/  LOP3.LUT R3, R3, R34, RZ, 0x3c, !PT ;  /* 0x0000002203037212 */ /* 0x004fe400078e3cff */
[----:B------:R-:W-:Y:S01]  /*6420*/  LOP3.LUT R4, R4, R35, RZ, 0x3c, !PT ;  /* 0x0000002304047212 */ /* 0x000fe200078e3cff */
[----:B------:R-:W-:Y:S06]  /*6430*/  @!P1 BRA `(.L_x_440) ;  /* 0xffffffb800e09947 */ /* 0x000fec000383ffff */
[----:B------:R-:W-:Y:S05]  /*6440*/  BSYNC B1 ;  /* 0x0000000000017941 */ /* 0x000fea0003800000 */
.L_x_435:
[C---:B------:R-:W-:Y:S02]  /*6450*/  PRMT R32, R50.reuse, 0x7610, R32 ;  /* 0x0000761032207816 */ /* 0x040fe40000000020 */
[----:B------:R-:W-:-:S07]  /*6460*/  PRMT R27, R50, 0x7632, R27 ;  /* 0x00007632321b7816 */ /* 0x000fce000000001b */
.L_x_434:
[----:B------:R-:W-:Y:S05]  /*6470*/  BSYNC B0 ;  /* 0x0000000000007941 */ /* 0x000fea0003800000 */
.L_x_433:
[----:B------:R-:W-:Y:S01]  /*6480*/  ISETP.GE.U32.AND P0, PT, R43, R42, PT ;  /* 0x0000002a2b00720c */ /* 0x000fe20003f06070 */
[----:B------:R-:W-:-:S12]  /*6490*/  BSSY B0, `(.L_x_441) ;  /* 0x000046e000007945 */ /* 0x000fd80003800000 */
[----:B------:R-:W-:Y:S05]  /*64a0*/  @P0 BRA `(.L_x_442) ;  /* 0x0000004400b00947 */ /* 0x000fea0003800000 */
[----:B------:R-:W1:Y:S01]  /*64b0*/  LDC R26, c[0x0][0x260] ;  /* 0x00009800ff1a7b82 */ /* 0x000e620000000800 */
[----:B------:R-:W-:Y:S01]  /*64c0*/  IMAD.MOV.U32 R30, RZ, RZ, RZ ;  /* 0x000000ffff1e7224 */ /* 0x000fe200078e00ff */
[----:B-1----:R-:W-:-:S13]  /*64d0*/  ISETP.NE.AND P1, PT, R26, RZ, PT ;  /* 0x000000ff1a00720c */ /* 0x002fda0003f25270 */
[----:B------:R-:W-:Y:S05]  /*64e0*/  @!P1 BRA `(.L_x_443) ;  /* 0x0000001000449947 */ /* 0x000fea0003800000 */
[----:B0-----:R-:W-:Y:S01]  /*64f0*/  MOV R20, RZ ;  /* 0x000000ff00147202 */ /* 0x001fe20000000f00 */
[----:B------:R-:W-:Y:S01]  /*6500*/  IMAD.MOV.U32 R21, RZ, RZ, R43 ;  /* 0x000000ffff157224 */ /* 0x000fe200078e002b */
        /* <DEDUP_REMOVED lines=271> */
.L_x_443:
[----:B0-----:R-:W-:-:S04]  /*7600*/  LOP3.LUT R21, R30, 0xfffffffc, RZ, 0xc0, !PT ;  /* 0xfffffffc1e157812 */ /* 0x001fc800078ec0ff */
[----:B------:R-:W-:-:S05]  /*7610*/  IADD3 R20, P2, R18, R21, RZ ;  /* 0x0000001512147210 */ /* 0x000fca0007f5e0ff */
[----:B------:R-:W-:-:S05]  /*7620*/  IMAD.X R21, RZ, RZ, R19, P2 ;  /* 0x000000ffff157224 */ /* 0x000fca00010e0613 */
[----:B------:R-:W2:Y:S01]  /*7630*/  LDG.E R20, desc[UR60][R20.64] ;  /* 0x0000003c14147981 */ /* 0x000ea2000c1e1900 */
[----:B------:R-:W-:-:S04]  /*7640*/  IADD3 R25, R43, R0, RZ ;  /* 0x000000002b197210 */ /* 0x000fc80007ffe0ff */
[----:B------:R-:W-:Y:S02]  /*7650*/  ISETP.GE.U32.AND P2, PT, R25, R42, PT ;  /* 0x0000002a1900720c */ /* 0x000fe40003f46070 */
[C---:B--2---:R-:W-:Y:S02]  /*7660*/  PRMT R38, R20.reuse, 0x7610, R38 ;  /* 0x0000761014267816 */ /* 0x044fe40000000026 */
[----:B------:R-:W-:-:S09]  /*7670*/  PRMT R39, R20, 0x7632, R39 ;  /* 0x0000763214277816 */ /* 0x000fd20000000027 */
[----:B------:R-:W-:Y:S05]  /*7680*/  @P2 BRA `(.L_x_442) ;  /* 0x0000003400382947 */ /* 0x000fea0003800000 */
[----:B------:R-:W-:Y:S01]  /*7690*/  IMAD.MOV.U32 R33, RZ, RZ, RZ ;  /* 0x000000ffff217224 */ /* 0x000fe200078e00ff */
        /* <DEDUP_REMOVED lines=255> */
[----:B------:R-:W-:Y:S01]  /*8690*/  ULDC.64 UR6, c[0x0][0x378] ;  /* 0x0000de0000067ab9 */ /* 0x000fe20000000a00 */
[----:B------:R-:W-:Y:S01]  /*86a0*/  MOV R30, RZ ;  /* 0x000000ff001e7202 */ /* 0x000fe20000000f00 */
[----:B------:R-:W-:-:S04]  /*86b0*/  ULDC UR4, c[0x0][0x380] ;  /* 0x0000e00000047ab9 */ /* 0x000fc80000000800 */
[----:B------:R-:W-:-:S05]  /*86c0*/  IMAD.HI.U32 R28, R31, UR7, R30 ;  /* 0x000000071f1c7c27 */ /* 0x000fca000f8e001e */
[----:B------:R-:W-:Y:S01]  /*86d0*/  SHF.R.U32.HI R29, RZ, UR4, R28 ;  /* 0x00000004ff1d7c19 */ /* 0x000fe2000801161c */
[----:B------:R-:W0:Y:S01]  /*86e0*/  @P2 LDC.64 R20, c[0x0][0x388] ;  /* 0x0000e200ff142b82 */ /* 0x000e220000000a00 */
[----:B------:R-:W-:Y:S01]  /*86f0*/  @P2 IMAD.MOV.U32 R28, RZ, RZ, RZ ;  /* 0x000000ffff1c2224 */ /* 0x000fe200078e00ff */
[----:B------:R-:W-:Y:S01]  /*8700*/  ULDC UR4, c[0x0][0x3ec] ;  /* 0x0000fb0000047ab9 */ /* 0x000fe20000000800 */
[----:B------:R-:W-:-:S05]  /*8710*/  IADD3 R30, -R29, RZ, RZ ;  /* 0x000000ff1d1e7210 */ /* 0x000fca0007ffe1ff */
[----:B------:R-:W1:Y:S01]  /*8720*/  @P2 LDC R35, c[0x0][0x384] ;  /* 0x0000e100ff232b82 */ /* 0x000e620000000800 */
[----:B------:R-:W-:-:S04]  /*8730*/  IMAD R30, R30, UR6, R31 ;  /* 0x000000061e1e7c24 */ /* 0x000fc8000f8e021f */
[----:B------:R-:W-:-:S03]  /*8740*/  IMAD R33, R30, UR4, R33 ;  /* 0x000000041e217c24 */ /* 0x000fc6000f8e0221 */
[----:B------:R-:W2:Y:S01]  /*8750*/  @P2 LDC R34, c[0x0][0x3f0] ;  /* 0x0000fc00ff222b82 */ /* 0x000ea20000000800 */
[----:B0-----:R-:W-:-:S05]  /*8760*/  @P2 IMAD.HI.U32 R20, R29, R20, R28 ;  /* 0x000000141d142227 */ /* 0x001fca00078e001c */
[----:B------:R-:W-:-:S05]  /*8770*/  @P2 SHF.R.U32.HI R20, RZ, R21, R20 ;  /* 0x00000015ff142219 */ /* 0x000fca0000011614 */
[----:B------:R-:W-:-:S04]  /*8780*/  @P2 IMAD.MOV R28, RZ, RZ, -R20 ;  /* 0x000000ffff1c2224 */ /* 0x000fc800078e0a14 */
[----:B-1----:R-:W-:-:S04]  /*8790*/  @P2 IMAD R28, R35, R28, R29 ;  /* 0x0000001c231c2224 */ /* 0x002fc800078e021d */
[----:B--2---:R-:W-:-:S07]  /*87a0*/  @P2 IMAD R33, R28, R34, R33 ;  /* 0x000000221c212224 */ /* 0x004fce00078e0221 */
.L_x_444:
[----:B------:R-:W-:-:S04]  /*87b0*/  LOP3.LUT R21, R33, 0xfffffffc, RZ, 0xc0, !PT ;  /* 0xfffffffc21157812 */ /* 0x000fc800078ec0ff */
[----:B------:R-:W-:-:S04]  /*87c0*/  IADD3 R20, P2, R18, R21, RZ ;  /* 0x0000001512147210 */ /* 0x000fc80007f5e0ff */
[----:B------:R-:W-:-:S05]  /*87d0*/  IADD3.X R21, RZ, R19, RZ, P2, !PT ;  /* 0x00000013ff157210 */ /* 0x000fca00017fe4ff */
[----:B------:R-:W2:Y:S01]  /*87e0*/  LDG.E R20, desc[UR60][R20.64] ;  /* 0x0000003c14147981 */ /* 0x000ea2000c1e1900 */
[----:B------:R-:W-:-:S05]  /*87f0*/  IMAD.IADD R25, R25, 0x1, R0 ;  /* 0x0000000119197824 */ /* 0x000fca00078e0200 */
[----:B------:R-:W-:Y:S02]  /*8800*/  ISETP.GE.U32.AND P2, PT, R25, R42, PT ;  /* 0x0000002a1900720c */ /* 0x000fe40003f46070 */
[C---:B--2---:R-:W-:Y:S02]  /*8810*/  PRMT R40, R20.reuse, 0x7610, R40 ;  /* 0x0000761014287816 */ /* 0x044fe40000000028 */
[----:B------:R-:W-:-:S09]  /*8820*/  PRMT R41, R20, 0x7632, R41 ;  /* 0x0000763214297816 */ /* 0x000fd20000000029 */
[----:B------:R-:W-:Y:S05]  /*8830*/  @P2 BRA `(.L_x_442) ;  /* 0x0000002000cc2947 */ /* 0x000fea0003800000 */
        /* <DEDUP_REMOVED lines=274> */
.L_x_445:
[----:B------:R-:W-:-:S04]  /*9960*/  LOP3.LUT R29, R33, 0xfffffffc, RZ, 0xc0, !PT ;  /* 0xfffffffc211d7812 */ /* 0x000fc800078ec0ff */
        /* <DEDUP_REMOVED lines=282> */
.L_x_446:
[----:B------:R-:W-:-:S04]  /*ab10*/  LOP3.LUT R27, R27, 0xfffffffc, RZ, 0xc0, !PT ;  /* 0xfffffffc1b1b7812 */ /* 0x000fc800078ec0ff */
[----:B------:R-:W-:-:S04]  /*ab20*/  IADD3 R18, P1, R18, R27, RZ ;  /* 0x0000001b12127210 */ /* 0x000fc80007f3e0ff */
[----:B------:R-:W-:-:S05]  /*ab30*/  IADD3.X R19, RZ, R19, RZ, P1, !PT ;  /* 0x00000013ff137210 */ /* 0x000fca0000ffe4ff */
[----:B------:R-:W2:Y:S02]  /*ab40*/  LDG.E R18, desc[UR60][R18.64] ;  /* 0x0000003c12127981 */ /* 0x000ea4000c1e1900 */
[C---:B--2---:R-:W-:Y:S02]  /*ab50*/  PRMT R32, R18.reuse, 0x7610, R32 ;  /* 0x0000761012207816 */ /* 0x044fe40000000020 */
[----:B------:R-:W-:-:S07]  /*ab60*/  PRMT R27, R18, 0x7632, R27 ;  /* 0x00007632121b7816 */ /* 0x000fce000000001b */
.L_x_442:
[----:B------:R-:W-:Y:S05]  /*ab70*/  BSYNC B0 ;  /* 0x0000000000007941 */ /* 0x000fea0003800000 */
.L_x_441:
[----:B------:R-:W-:Y:S04]  /*ab80*/  BSSY B0, `(.L_x_447) ;  /* 0x0000033000007945 */ /* 0x000fe80003800000 */
[----:B------:R-:W-:Y:S05]  /*ab90*/  @P0 BRA `(.L_x_448) ;  /* 0x0000000000c40947 */ /* 0x000fea0003800000 */
[----:B------:R-:W-:Y:S01]  /*aba0*/  SHF.L.U32 R39, R39, 0x10, RZ ;  /* 0x0000001027277819 */ /* 0x000fe200000006ff */
[----:B------:R-:W-:Y:S02]  /*abb0*/  IMAD.U32 R38, R38, 0x10000, RZ ;  /* 0x0001000026267824 */ /* 0x000fe400078e00ff */
[----:B------:R-:W-:Y:S02]  /*abc0*/  IMAD.IADD R25, R43, 0x1, R0 ;  /* 0x000000012b197824 */ /* 0x000fe400078e0200 */
[----:B0-----:R-:W-:Y:S01]  /*abd0*/  FMUL.FTZ R20, R38, 1 ;  /* 0x3f80000026147820 */ /* 0x001fe20000410000 */
[----:B------:R-:W-:Y:S02]  /*abe0*/  FMUL.FTZ R18, R39, 1 ;  /* 0x3f80000027127820 */ /* 0x000fe40000410000 */
[----:B------:R-:W-:-:S03]  /*abf0*/  ISETP.GE.U32.AND P0, PT, R25, R42, PT ;  /* 0x0000002a1900720c */ /* 0x000fc60003f06070 */
[----:B------:R-:W0:Y:S08]  /*ac00*/  F2F.F64.F32 R20, R20 ;  /* 0x0000001400147310 */ /* 0x000e300000201800 */
[----:B------:R-:W1:Y:S01]  /*ac10*/  F2F.F64.F32 R18, R18 ;  /* 0x0000001200127310 */ /* 0x000e620000201800 */
[----:B0-----:R-:W-:Y:S02]  /*ac20*/  LOP3.LUT R36, R36, R20, RZ, 0x3c, !PT ;  /* 0x0000001424247212 */ /* 0x001fe400078e3cff */
[----:B------:R-:W-:-:S02]  /*ac30*/  LOP3.LUT R37, R37, R21, RZ, 0x3c, !PT ;  /* 0x0000001525257212 */ /* 0x000fc400078e3cff */
[----:B-1----:R-:W-:Y:S02]  /*ac40*/  LOP3.LUT R15, R15, R18, RZ, 0x3c, !PT ;  /* 0x000000120f0f7212 */ /* 0x002fe400078e3cff */
[----:B------:R-:W-:Y:S01]  /*ac50*/  LOP3.LUT R16, R16, R19, RZ, 0x3c, !PT ;  /* 0x0000001310107212 */ /* 0x000fe200078e3cff */
[----:B------:R-:W-:Y:S06]  /*ac60*/  @P0 BRA `(.L_x_448) ;  /* 0x0000000000900947 */ /* 0x000fec0003800000 */
[----:B------:R-:W-:Y:S01]  /*ac70*/  SHF.L.U32 R40, R40, 0x10, RZ ;  /* 0x0000001028287819 */ /* 0x000fe200000006ff */
[----:B------:R-:W-:Y:S01]  /*ac80*/  IMAD.U32 R41, R41, 0x10000, RZ ;  /* 0x0001000029297824 */ /* 0x000fe200078e00ff */
[----:B------:R-:W-:-:S03]  /*ac90*/  IADD3 R25, R25, R0, RZ ;  /* 0x0000000019197210 */ /* 0x000fc60007ffe0ff */
[----:B------:R-:W-:Y:S01]  /*aca0*/  FMUL.FTZ R20, R40, 1 ;  /* 0x3f80000028147820 */ /* 0x000fe20000410000 */
[----:B------:R-:W-:Y:S01]  /*acb0*/  FMUL.FTZ R18, R41, 1 ;  /* 0x3f80000029127820 */ /* 0x000fe20000410000 */
[----:B------:R-:W-:-:S04]  /*acc0*/  ISETP.GE.U32.AND P0, PT, R25, R42, PT ;  /* 0x0000002a1900720c */ /* 0x000fc80003f06070 */
        /* <DEDUP_REMOVED lines=8> */
[----:B------:R-:W-:Y:S02]  /*ad50*/  IMAD.U32 R44, R44, 0x10000, RZ ;  /* 0x000100002c2c7824 */ /* 0x000fe400078e00ff */
[----:B------:R-:W-:Y:S02]  /*ad60*/  IMAD.IADD R25, R25, 0x1, R0 ;  /* 0x0000000119197824 */ /* 0x000fe400078e0200 */
[----:B------:R-:W-:Y:S01]  /*ad70*/  FMUL.FTZ R18, R44, 1 ;  /* 0x3f8000002c127820 */ /* 0x000fe20000410000 */
        /* <DEDUP_REMOVED lines=10> */
[----:B------:R-:W-:-:S04]  /*ae20*/  IMAD.U32 R27, R27, 0x10000, RZ ;  /* 0x000100001b1b7824 */ /* 0x000fc800078e00ff */
[----:B------:R-:W-:Y:S01]  /*ae30*/  FMUL.FTZ R18, R32, 1 ;  /* 0x3f80000020127820 */ /* 0x000fe20000410000 */
[----:B------:R-:W-:-:S05]  /*ae40*/  FMUL.FTZ R20, R27, 1 ;  /* 0x3f8000001b147820 */ /* 0x000fca0000410000 */
[----:B------:R-:W0:Y:S08]  /*ae50*/  F2F.F64.F32 R18, R18 ;  /* 0x0000001200127310 */ /* 0x000e300000201800 */
[----:B------:R-:W1:Y:S01]  /*ae60*/  F2F.F64.F32 R20, R20 ;  /* 0x0000001400147310 */ /* 0x000e620000201800 */
[----:B0-----:R-:W-:Y:S02]  /*ae70*/  LOP3.LUT R5, R5, R18, RZ, 0x3c, !PT ;  /* 0x0000001205057212 */ /* 0x001fe400078e3cff */
[----:B------:R-:W-:-:S02]  /*ae80*/  LOP3.LUT R6, R6, R19, RZ, 0x3c, !PT ;  /* 0x0000001306067212 */ /* 0x000fc400078e3cff */
[----:B-1----:R-:W-:Y:S02]  /*ae90*/  LOP3.LUT R3, R3, R20, RZ, 0x3c, !PT ;  /* 0x0000001403037212 */ /* 0x002fe400078e3cff */
[----:B------:R-:W-:-:S07]  /*aea0*/  LOP3.LUT R4, R4, R21, RZ, 0x3c, !PT ;  /* 0x0000001504047212 */ /* 0x000fce00078e3cff */
.L_x_448:
[----:B------:R-:W-:Y:S05]  /*aeb0*/  BSYNC B0 ;  /* 0x0000000000007941 */ /* 0x000fea0003800000 */
.L_x_447:
[----:B------:R-:W-:Y:S02]  /*aec0*/  LOP3.LUT R0, R9, R14, R36, 0x96, !PT ;  /* 0x0000000e09007212 */ /* 0x000fe400078e9624 */
[----:B------:R-:W-:Y:S02]  /*aed0*/  LOP3.LUT R13, R10, R13, R37, 0x96, !PT ;  /* 0x0000000d0a0d7212 */ /* 0x000fe400078e9625 */
[----:B------:R-:W-:Y:S02]  /*aee0*/  LOP3.LUT R12, R7, R12, R15, 0x96, !PT ;  /* 0x0000000c070c7212 */ /* 0x000fe400078e960f */
[----:B------:R-:W-:Y:S02]  /*aef0*/  LOP3.LUT R11, R8, R11, R16, 0x96, !PT ;  /* 0x0000000b080b7212 */ /* 0x000fe400078e9610 */
[----:B------:R-:W-:Y:S02]  /*af00*/  LOP3.LUT R0, R5, R0, RZ, 0x3c, !PT ;  /* 0x0000000005007212 */ /* 0x000fe400078e3cff */
[----:B------:R-:W-:-:S02]  /*af10*/  LOP3.LUT R29, R6, R13, RZ, 0x3c, !PT ;  /* 0x0000000d061d7212 */ /* 0x000fc400078e3cff */
[----:B------:R-:W-:Y:S02]  /*af20*/  LOP3.LUT R3, R3, R12, RZ, 0x3c, !PT ;  /* 0x0000000c03037212 */ /* 0x000fe400078e3cff */
[----:B------:R-:W-:Y:S01]  /*af30*/  LOP3.LUT R5, R4, R11, RZ, 0x3c, !PT ;  /* 0x0000000b04057212 */ /* 0x000fe200078e3cff */
[----:B------:R-:W-:Y:S06]  /*af40*/  BRA `(.L_x_430) ;  /* 0x00000018004c7947 */ /* 0x000fec0003800000 */
.L_x_432:
[----:B------:R-:W-:Y:S01]  /*af50*/  ISETP.GE.U32.AND P0, PT, R5, R42, PT ;  /* 0x0000002a0500720c */ /* 0x000fe20003f06070 */
[----:B------:R-:W-:Y:S01]  /*af60*/  BSSY B0, `(.L_x_449) ;  /* 0x0000069000007945 */ /* 0x000fe20003800000 */
        /* <DEDUP_REMOVED lines=9> */
[--C-:B------:R-:W-:Y:S01]  /*b000*/  IMAD.MOV.U32 R39, RZ, RZ, R7.reuse ;  /* 0x000000ffff277224 */ /* 0x100fe200078e0007 */
[-C--:B------:R-:W-:Y:S01]  /*b010*/  MOV R41, R37.reuse ;  /* 0x0000002500297202 */ /* 0x080fe20000000f00 */
[----:B------:R-:W-:Y:S01]  /*b020*/  IMAD.MOV.U32 R45, RZ, RZ, R7 ;  /* 0x000000ffff2d7224 */ /* 0x000fe200078e0007 */
[----:B------:R-:W-:Y:S01]  /*b030*/  MOV R47, R37 ;  /* 0x00000025002f7202 */ /* 0x000fe20000000f00 */
[----:B------:R-:W-:Y:S06]  /*b040*/  @P0 BRA `(.L_x_450) ;  /* 0x0000000400680947 */ /* 0x000fec0003800000 */
[----:B------:R-:W-:Y:S01]  /*b050*/  BSSY B1, `(.L_x_451) ;  /* 0x0000051000017945 */ /* 0x000fe20003800000 */
[--C-:B------:R-:W-:Y:S01]  /*b060*/  IMAD.MOV.U32 R5, RZ, RZ, R7.reuse ;  /* 0x000000ffff057224 */ /* 0x100fe200078e0007 */
[-C--:B------:R-:W-:Y:S01]  /*b070*/  MOV R31, R7.reuse ;  /* 0x00000007001f7202 */ /* 0x080fe20000000f00 */
[--C-:B------:R-:W-:Y:S01]  /*b080*/  IMAD.MOV.U32 R35, RZ, RZ, R7.reuse ;  /* 0x000000ffff237224 */ /* 0x100fe200078e0007 */
[-C--:B------:R-:W-:Y:S01]  /*b090*/  MOV R16, R7.reuse ;  /* 0x0000000700107202 */ /* 0x080fe20000000f00 */
[--C-:B------:R-:W-:Y:S01]  /*b0a0*/  IMAD.MOV.U32 R30, RZ, RZ, R7.reuse ;  /* 0x000000ffff1e7224 */ /* 0x100fe200078e0007 */
[----:B------:R-:W-:Y:S01]  /*b0b0*/  MOV R39, R7 ;  /* 0x0000000700277202 */ /* 0x000fe20000000f00 */
[----:B------:R-:W-:Y:S01]  /*b0c0*/  IMAD.MOV.U32 R45, RZ, RZ, R7 ;  /* 0x000000ffff2d7224 */ /* 0x000fe200078e0007 */
[-C--:B------:R-:W-:Y:S01]  /*b0d0*/  MOV R29, R37.reuse ;  /* 0x00000025001d7202 */ /* 0x080fe20000000f00 */
[--C-:B------:R-:W-:Y:S01]  /*b0e0*/  IMAD.MOV.U32 R33, RZ, RZ, R37.reuse ;  /* 0x000000ffff217224 */ /* 0x100fe200078e0025 */
[-C--:B------:R-:W-:Y:S01]  /*b0f0*/  MOV R28, R37.reuse ;  /* 0x00000025001c7202 */ /* 0x080fe20000000f00 */
[--C-:B------:R-:W-:Y:S01]  /*b100*/  IMAD.MOV.U32 R32, RZ, RZ, R37.reuse ;  /* 0x000000ffff207224 */ /* 0x100fe200078e0025 */
[----:B------:R-:W-:Y:S01]  /*b110*/  MOV R41, R37 ;  /* 0x0000002500297202 */ /* 0x000fe20000000f00 */
[----:B------:R-:W-:-:S07]  /*b120*/  IMAD.MOV.U32 R47, RZ, RZ, R37 ;  /* 0x000000ffff2f7224 */ /* 0x000fce00078e0025 */
.L_x_452:
[-C--:B------:R-:W-:Y:S01]  /*b130*/  IMAD R6, R34, R43.reuse, RZ ;  /* 0x0000002b22067224 */ /* 0x080fe200078e02ff */
[----:B------:R-:W-:-:S04]  /*b140*/  IADD3 R43, R0, R43, RZ ;  /* 0x0000002b002b7210 */ /* 0x000fc80007ffe0ff */
[----:B------:R-:W-:Y:S01]  /*b150*/  SHF.R.U32.HI R11, RZ, 0x1, R6 ;  /* 0x00000001ff0b7819 */ /* 0x000fe20000011606 */
[----:B------:R-:W-:Y:S02]  /*b160*/  IMAD R6, R34, R43, RZ ;  /* 0x0000002b22067224 */ /* 0x000fe400078e02ff */
[----:B------:R-:W-:Y:S02]  /*b170*/  IMAD.IADD R43, R43, 0x1, R0 ;  /* 0x000000012b2b7824 */ /* 0x000fe400078e0200 */
[----:B------:R-:W-:Y:S01]  /*b180*/  IMAD.WIDE.U32 R10, R11, 0x4, R18 ;  /* 0x000000040b0a7825 */ /* 0x000fe200078e0012 */
[----:B------:R-:W-:-:S03]  /*b190*/  SHF.R.U32.HI R7, RZ, 0x1, R6 ;  /* 0x00000001ff077819 */ /* 0x000fc60000011606 */
[C---:B------:R-:W-:Y:S01]  /*b1a0*/  IMAD R8, R34.reuse, R43, RZ ;  /* 0x0000002b22087224 */ /* 0x040fe200078e02ff */
[----:B------:R-:W-:Y:S01]  /*b1b0*/  IADD3 R43, R43, R0, RZ ;  /* 0x000000002b2b7210 */ /* 0x000fe20007ffe0ff */
[----:B------:R-:W-:Y:S01]  /*b1c0*/  IMAD.WIDE.U32 R6, R7, 0x4, R18 ;  /* 0x0000000407067825 */ /* 0x000fe200078e0012 */
[----:B------:R0:W2:Y:S02]  /*b1d0*/  LDG.E R38, desc[UR60][R10.64] ;  /* 0x0000003c0a267981 */ /* 0x0000a4000c1e1900 */
[----:B------:R-:W-:Y:S01]  /*b1e0*/  SHF.R.U32.HI R9, RZ, 0x1, R8 ;  /* 0x00000001ff097819 */ /* 0x000fe20000011608 */
[----:B------:R-:W-:Y:S01]  /*b1f0*/  IMAD R12, R34, R43, RZ ;  /* 0x0000002b220c7224 */ /* 0x000fe200078e02ff */
[----:B------:R-:W3:Y:S03]  /*b200*/  LDG.E R40, desc[UR60][R6.64] ;  /* 0x0000003c06287981 */ /* 0x000ee6000c1e1900 */
[----:B------:R-:W-:Y:S01]  /*b210*/  IMAD.WIDE.U32 R8, R9, 0x4, R18 ;  /* 0x0000000409087825 */ /* 0x000fe200078e0012 */
[----:B0-----:R-:W-:-:S04]  /*b220*/  SHF.R.U32.HI R11, RZ, 0x1, R12 ;  /* 0x00000001ff0b7819 */ /* 0x001fc8000001160c */
[----:B------:R-:W4:Y:S01]  /*b230*/  LDG.E R44, desc[UR60][R8.64] ;  /* 0x0000003c082c7981 */ /* 0x000f22000c1e1900 */
[----:B------:R-:W-:-:S05]  /*b240*/  IMAD.WIDE.U32 R10, R11, 0x4, R18 ;  /* 0x000000040b0a7825 */ /* 0x000fca00078e0012 */
[----:B------:R0:W5:Y:S01]  /*b250*/  LDG.E R36, desc[UR60][R10.64] ;  /* 0x0000003c0a247981 */ /* 0x000162000c1e1900 */
[----:B------:R-:W-:-:S05]  /*b260*/  IADD3 R43, R43, R0, RZ ;  /* 0x000000002b2b7210 */ /* 0x000fca0007ffe0ff */
[----:B------:R-:W-:-:S05]  /*b270*/  IMAD R49, R0, 0x3, R43 ;  /* 0x0000000300317824 */ /* 0x000fca00078e022b */
[----:B------:R-:W-:Y:S02]  /*b280*/  ISETP.GE.U32.AND P0, PT, R49, R42, PT ;  /* 0x0000002a3100720c */ /* 0x000fe40003f06070 */
[C---:B--2---:R-:W-:Y:S01]  /*b290*/  PRMT R12, R38.reuse, 0x7632, R12 ;  /* 0x00007632260c7816 */ /* 0x044fe2000000000c */
[----:B------:R-:W-:Y:S02]  /*b2a0*/  IMAD.U32 R13, R38, 0x10000, RZ ;  /* 0x00010000260d7824 */ /* 0x000fe400078e00ff */
[----:B---3--:R-:W-:Y:S01]  /*b2b0*/  IMAD.U32 R14, R40, 0x10000, RZ ;  /* 0x00010000280e7824 */ /* 0x008fe200078e00ff */
[----:B------:R-:W-:Y:S01]  /*b2c0*/  SHF.L.U32 R12, R12, 0x10, RZ ;  /* 0x000000100c0c7819 */ /* 0x000fe200000006ff */
[----:B------:R-:W-:Y:S02]  /*b2d0*/  FMUL.FTZ R13, R13, 1 ;  /* 0x3f8000000d0d7820 */ /* 0x000fe40000410000 */
[----:B------:R-:W-:Y:S02]  /*b2e0*/  FMUL.FTZ R24, R14, 1 ;  /* 0x3f8000000e187820 */ /* 0x000fe40000410000 */
[----:B------:R-:W-:Y:S01]  /*b2f0*/  FMUL.FTZ R15, R12, 1 ;  /* 0x3f8000000c0f7820 */ /* 0x000fe20000410000 */
[----:B------:R-:W-:Y:S01]  /*b300*/  PRMT R12, R40, 0x7632, R12 ;  /* 0x00007632280c7816 */ /* 0x000fe2000000000c */
[----:B0-----:R5:W0:Y:S01]  /*b310*/  F2F.F64.F32 R10, R24 ;  /* 0x00000018000a7310 */ /* 0x001a220000201800 */
[C---:B----4-:R-:W-:Y:S01]  /*b320*/  IMAD.U32 R20, R44.reuse, 0x10000, RZ ;  /* 0x000100002c147824 */ /* 0x050fe200078e00ff */
[----:B------:R-:W-:-:S02]  /*b330*/  PRMT R14, R44, 0x7632, R14 ;  /* 0x000076322c0e7816 */ /* 0x000fc4000000000e */
[----:B------:R-:W-:Y:S01]  /*b340*/  SHF.L.U32 R12, R12, 0x10, RZ ;  /* 0x000000100c0c7819 */ /* 0x000fe200000006ff */
[----:B------:R-:W-:Y:S01]  /*b350*/  FMUL.FTZ R26, R20, 1 ;  /* 0x3f800000141a7820 */ /* 0x000fe20000410000 */
[----:B------:R-:W-:Y:S02]  /*b360*/  SHF.L.U32 R20, R14, 0x10, RZ ;  /* 0x000000100e147819 */ /* 0x000fe400000006ff */
[C---:B-----5:R-:W-:Y:S01]  /*b370*/  PRMT R24, R36.reuse, 0x7632, R24 ;  /* 0x0000763224187816 */ /* 0x060fe20000000018 */
[----:B------:R-:W-:Y:S02]  /*b380*/  IMAD.U32 R25, R36, 0x10000, RZ ;  /* 0x0001000024197824 */ /* 0x000fe400078e00ff */
[----:B------:R-:W-:Y:S01]  /*b390*/  FMUL.FTZ R12, R12, 1 ;  /* 0x3f8000000c0c7820 */ /* 0x000fe20000410000 */
[----:B------:R-:W-:Y:S01]  /*b3a0*/  FMUL.FTZ R20, R20, 1 ;  /* 0x3f80000014147820 */ /* 0x000fe20000410000 */
[----:B------:R-:W1:Y:S01]  /*b3b0*/  F2F.F64.F32 R8, R15 ;  /* 0x0000000f00087310 */ /* 0x000e620000201800 */
[----:B------:R-:W-:-:S02]  /*b3c0*/  IMAD.U32 R27, R24, 0x10000, RZ ;  /* 0x00010000181b7824 */ /* 0x000fc400078e00ff */
[----:B------:R-:W-:Y:S01]  /*b3d0*/  FMUL.FTZ R25, R25, 1 ;  /* 0x3f80000019197820 */ /* 0x000fe20000410000 */
[----:B0-----:R-:W-:Y:S01]  /*b3e0*/  LOP3.LUT R30, R30, R10, RZ, 0x3c, !PT ;  /* 0x0000000a1e1e7212 */ /* 0x001fe200078e3cff */
[----:B------:R-:W-:Y:S01]  /*b3f0*/  FMUL.FTZ R27, R27, 1 ;  /* 0x3f8000001b1b7820 */ /* 0x000fe20000410000 */
[----:B------:R-:W-:Y:S02]  /*b400*/  LOP3.LUT R32, R32, R11, RZ, 0x3c, !PT ;  /* 0x0000000b20207212 */ /* 0x000fe400078e3cff */
[----:B------:R-:W0:Y:S01]  /*b410*/  F2F.F64.F32 R6, R13 ;  /* 0x0000000d00067310 */ /* 0x000e220000201800 */
[----:B-1----:R-:W-:-:S07]  /*b420*/  LOP3.LUT R39, R39, R8, RZ, 0x3c, !PT ;  /* 0x0000000827277212 */ /* 0x002fce00078e3cff */
[----:B------:R-:W1:Y:S01]  /*b430*/  F2F.F64.F32 R14, R26 ;  /* 0x0000001a000e7310 */ /* 0x000e620000201800 */
[----:B------:R-:W-:Y:S02]  /*b440*/  LOP3.LUT R41, R41, R9, RZ, 0x3c, !PT ;  /* 0x0000000929297212 */ /* 0x000fe400078e3cff */
[----:B0-----:R-:W-:-:S05]  /*b450*/  LOP3.LUT R45, R45, R6, RZ, 0x3c, !PT ;  /* 0x000000062d2d7212 */ /* 0x001fca00078e3cff */
[----:B------:R-:W0:Y:S01]  /*b460*/  F2F.F64.F32 R12, R12 ;  /* 0x0000000c000c7310 */ /* 0x000e220000201800 */
[----:B------:R-:W-:Y:S02]  /*b470*/  LOP3.LUT R47, R47, R7, RZ, 0x3c, !PT ;  /* 0x000000072f2f7212 */ /* 0x000fe400078e3cff */
[----:B-1----:R-:W-:-:S05]  /*b480*/  LOP3.LUT R35, R35, R14, RZ, 0x3c, !PT ;  /* 0x0000000e23237212 */ /* 0x002fca00078e3cff */
        /* <DEDUP_REMOVED lines=13> */
[----:B------:R-:W-:Y:S05]  /*b560*/  BSYNC B1 ;  /* 0x0000000000017941 */ /* 0x000fea0003800000 */
.L_x_451:
[----:B------:R-:W-:Y:S02]  /*b570*/  PRMT R8, R38, 0x7610, R8 ;  /* 0x0000761026087816 */ /* 0x000fe40000000008 */
[----:B------:R-:W-:Y:S02]  /*b580*/  PRMT R12, R40, 0x7610, R12 ;  /* 0x00007610280c7816 */ /* 0x000fe4000000000c */
[----:B------:R-:W-:Y:S02]  /*b590*/  PRMT R13, R44, 0x7610, R13 ;  /* 0x000076102c0d7816 */ /* 0x000fe4000000000d */
[----:B------:R-:W-:Y:S02]  /*b5a0*/  PRMT R38, R38, 0x7632, R38 ;  /* 0x0000763226267816 */ /* 0x000fe40000000026 */
[----:B------:R-:W-:Y:S02]  /*b5b0*/  PRMT R40, R40, 0x7632, R40 ;  /* 0x0000763228287816 */ /* 0x000fe40000000028 */
[----:B------:R-:W-:-:S02]  /*b5c0*/  PRMT R44, R44, 0x7632, R44 ;  /* 0x000076322c2c7816 */ /* 0x000fc4000000002c */
[C---:B------:R-:W-:Y:S02]  /*b5d0*/  PRMT R11, R36.reuse, 0x7610, R11 ;  /* 0x00007610240b7816 */ /* 0x040fe4000000000b */
[----:B------:R-:W-:-:S07]  /*b5e0*/  PRMT R10, R36, 0x7632, R10 ;  /* 0x00007632240a7816 */ /* 0x000fce000000000a */
.L_x_450:
[----:B------:R-:W-:Y:S05]  /*b5f0*/  BSYNC B0 ;  /* 0x0000000000007941 */ /* 0x000fea0003800000 */
.L_x_449:
[----:B------:R-:W-:Y:S01]  /*b600*/  ISETP.GE.U32.AND P1, PT, R43, R42, PT ;  /* 0x0000002a2b00720c */ /* 0x000fe20003f26070 */
[----:B------:R-:W-:-:S12]  /*b610*/  BSSY B0, `(.L_x_453) ;  /* 0x0000022000007945 */ /* 0x000fd80003800000 */
[----:B------:R-:W-:Y:S05]  /*b620*/  @P1 BRA `(.L_x_454) ;  /* 0x0000000000801947 */ /* 0x000fea0003800000 */
[----:B------:R-:W-:-:S05]  /*b630*/  IMAD R6, R34, R43, RZ ;  /* 0x0000002b22067224 */ /* 0x000fca00078e02ff */
[----:B------:R-:W-:-:S05]  /*b640*/  SHF.R.U32.HI R7, RZ, 0x1, R6 ;  /* 0x00000001ff077819 */ /* 0x000fca0000011606 */
[----:B------:R-:W-:-:S06]  /*b650*/  IMAD.WIDE.U32 R6, R7, 0x4, R18 ;  /* 0x0000000407067825 */ /* 0x000fcc00078e0012 */
[----:B------:R-:W2:Y:S01]  /*b660*/  LDG.E R6, desc[UR60][R6.64] ;  /* 0x0000003c06067981 */ /* 0x000ea2000c1e1900 */
[----:B------:R-:W-:-:S04]  /*b670*/  IADD3 R9, R43, R0, RZ ;  /* 0x000000002b097210 */ /* 0x000fc80007ffe0ff */
[----:B------:R-:W-:Y:S02]  /*b680*/  ISETP.GE.U32.AND P0, PT, R9, R42, PT ;  /* 0x0000002a0900720c */ /* 0x000fe40003f06070 */
[C---:B--2---:R-:W-:Y:S02]  /*b690*/  PRMT R8, R6.reuse, 0x7610, R8 ;  /* 0x0000761006087816 */ /* 0x044fe40000000008 */
[----:B------:R-:W-:-:S09]  /*b6a0*/  PRMT R38, R6, 0x7632, R38 ;  /* 0x0000763206267816 */ /* 0x000fd20000000026 */
[----:B------:R-:W-:Y:S05]  /*b6b0*/  @P0 BRA `(.L_x_454) ;  /* 0x00000000005c0947 */ /* 0x000fea0003800000 */
[----:B------:R-:W-:-:S05]  /*b6c0*/  IMAD R6, R34, R9, RZ ;  /* 0x0000000922067224 */ /* 0x000fca00078e02ff */
[----:B------:R-:W-:-:S05]  /*b6d0*/  SHF.R.U32.HI R7, RZ, 0x1, R6 ;  /* 0x00000001ff077819 */ /* 0x000fca0000011606 */
[----:B------:R-:W-:-:S06]  /*b6e0*/  IMAD.WIDE.U32 R6, R7, 0x4, R18 ;  /* 0x0000000407067825 */ /* 0x000fcc00078e0012 */
[----:B------:R-:W2:Y:S01]  /*b6f0*/  LDG.E R6, desc[UR60][R6.64] ;  /* 0x0000003c06067981 */ /* 0x000ea2000c1e1900 */
[----:B------:R-:W-:-:S05]  /*b700*/  IMAD.IADD R9, R9, 0x1, R0 ;  /* 0x0000000109097824 */ /* 0x000fca00078e0200 */
[----:B------:R-:W-:Y:S02]  /*b710*/  ISETP.GE.U32.AND P0, PT, R9, R42, PT ;  /* 0x0000002a0900720c */ /* 0x000fe40003f06070 */
[C---:B--2---:R-:W-:Y:S02]  /*b720*/  PRMT R12, R6.reuse, 0x7610, R12 ;  /* 0x00007610060c7816 */ /* 0x044fe4000000000c */
[----:B------:R-:W-:-:S09]  /*b730*/  PRMT R40, R6, 0x7632, R40 ;  /* 0x0000763206287816 */ /* 0x000fd20000000028 */
[----:B------:R-:W-:Y:S05]  /*b740*/  @P0 BRA `(.L_x_454) ;  /* 0x0000000000380947 */ /* 0x000fea0003800000 */
[----:B------:R-:W-:Y:S01]  /*b750*/  IADD3 R7, R9, R0, RZ ;  /* 0x0000000009077210 */ /* 0x000fe20007ffe0ff */
[----:B------:R-:W-:-:S03]  /*b760*/  IMAD R6, R34, R9, RZ ;  /* 0x0000000922067224 */ /* 0x000fc600078e02ff */
[----:B------:R-:W-:-:S13]  /*b770*/  ISETP.GE.U32.AND P0, PT, R7, R42, PT ;  /* 0x0000002a0700720c */ /* 0x000fda0003f06070 */
[----:B------:R-:W-:Y:S01]  /*b780*/  @!P0 IMAD R34, R34, R7, RZ ;  /* 0x0000000722228224 */ /* 0x000fe200078e02ff */
[----:B------:R-:W-:-:S04]  /*b790*/  SHF.R.U32.HI R7, RZ, 0x1, R6 ;  /* 0x00000001ff077819 */ /* 0x000fc80000011606 */
[----:B------:R-:W-:Y:S01]  /*b7a0*/  @!P0 SHF.R.U32.HI R9, RZ, 0x1, R34 ;  /* 0x00000001ff098819 */ /* 0x000fe20000011622 */
[----:B------:R-:W-:-:S04]  /*b7b0*/  IMAD.WIDE.U32 R6, R7, 0x4, R18 ;  /* 0x0000000407067825 */ /* 0x000fc800078e0012 */
[----:B------:R-:W-:Y:S02]  /*b7c0*/  @!P0 IMAD.WIDE.U32 R18, R9, 0x4, R18 ;  /* 0x0000000409128825 */ /* 0x000fe400078e0012 */
[----:B------:R-:W2:Y:S04]  /*b7d0*/  LDG.E R6, desc[UR60][R6.64] ;  /* 0x0000003c06067981 */ /* 0x000ea8000c1e1900 */
[----:B------:R-:W3:Y:S01]  /*b7e0*/  @!P0 LDG.E R18, desc[UR60][R18.64] ;  /* 0x0000003c12128981 */ /* 0x000ee2000c1e1900 */
[C---:B--2---:R-:W-:Y:S02]  /*b7f0*/  PRMT R13, R6.reuse, 0x7610, R13 ;  /* 0x00007610060d7816 */ /* 0x044fe4000000000d */
[----:B------:R-:W-:Y:S02]  /*b800*/  PRMT R44, R6, 0x7632, R44 ;  /* 0x00007632062c7816 */ /* 0x000fe4000000002c */
[----:B---3--:R-:W-:-:S02]  /*b810*/  @!P0 PRMT R11, R18, 0x7610, R11 ;  /* 0x00007610120b8816 */ /* 0x008fc4000000000b */
[----:B------:R-:W-:-:S07]  /*b820*/  @!P0 PRMT R10, R18, 0x7632, R10 ;  /* 0x00007632120a8816 */ /* 0x000fce000000000a */
.L_x_454:
[----:B------:R-:W-:Y:S05]  /*b830*/  BSYNC B0 ;  /* 0x0000000000007941 */ /* 0x000fea0003800000 */
.L_x_453:
[----:B------:R-:W-:Y:S04]  /*b840*/  BSSY B0, `(.L_x_455) ;  /* 0x0000033000007945 */ /* 0x000fe80003800000 */
[----:B------:R-:W-:Y:S05]  /*b850*/  @P1 BRA `(.L_x_456) ;  /* 0x0000000000c41947 */ /* 0x000fea0003800000 */
[----:B------:R-:W-:Y:S01]  /*b860*/  IMAD.U32 R8, R8, 0x10000, RZ ;  /* 0x0001000008087824 */ /* 0x000fe200078e00ff */
[----:B------:R-:W-:Y:S01]  /*b870*/  SHF.L.U32 R38, R38, 0x10, RZ ;  /* 0x0000001026267819 */ /* 0x000fe200000006ff */
[----:B------:R-:W-:Y:S02]  /*b880*/  IMAD.IADD R15, R43, 0x1, R0 ;  /* 0x000000012b0f7824 */ /* 0x000fe400078e0200 */
[----:B------:R-:W-:Y:S02]  /*b890*/  FMUL.FTZ R6, R8, 1 ;  /* 0x3f80000008067820 */ /* 0x000fe40000410000 */
[----:B------:R-:W-:Y:S01]  /*b8a0*/  FMUL.FTZ R8, R38, 1 ;  /* 0x3f80000026087820 */ /* 0x000fe20000410000 */
        /* <DEDUP_REMOVED lines=24> */
[----:B------:R-:W-:Y:S01]  /*ba30*/  FMUL.FTZ R8, R44, 1 ;  /* 0x3f8000002c087820 */ /* 0x000fe20000410000 */
[----:B------:R-:W-:-:S04]  /*ba40*/  IMAD.IADD R13, R15, 0x1, R0 ;  /* 0x000000010f0d7824 */ /* 0x000fc800078e0200 */
[----:B------:R-:W0:Y:S01]  /*ba50*/  F2F.F64.F32 R6, R6 ;  /* 0x0000000600067310 */ /* 0x000e220000201800 */
[----:B------:R-:W-:-:S07]  /*ba60*/  ISETP.GE.U32.AND P0, PT, R13, R42, PT ;  /* 0x0000002a0d00720c */ /* 0x000fce0003f06070 */
[----:B------:R-:W1:Y:S01]  /*ba70*/  F2F.F64.F32 R8, R8 ;  /* 0x0000000800087310 */ /* 0x000e620000201800 */
[----:B0-----:R-:W-:Y:S02]  /*ba80*/  LOP3.LUT R35, R35, R6, RZ, 0x3c, !PT ;  /* 0x0000000623237212 */ /* 0x001fe400078e3cff */
[----:B------:R-:W-:Y:S02]  /*ba90*/  LOP3.LUT R37, R37, R7, RZ, 0x3c, !PT ;  /* 0x0000000725257212 */ /* 0x000fe400078e3cff */
        /* <DEDUP_REMOVED lines=13> */
.L_x_456:
[----:B------:R-:W-:Y:S05]  /*bb70*/  BSYNC B0 ;  /* 0x0000000000007941 */ /* 0x000fea0003800000 */
.L_x_455:
        /* <DEDUP_REMOVED lines=9> */
.L_x_431:
[----:B------:R-:W0:Y:S01]  /*bc10*/  LDC R0, c[0x0][0x22c] ;  /* 0x00008b00ff007b82 */ /* 0x000e220000000800 */
[----:B------:R-:W-:Y:S07]  /*bc20*/  BSSY B0, `(.L_x_457) ;  /* 0x0000069000007945 */ /* 0x000fee0003800000 */
[----:B------:R-:W1:Y:S08]  /*bc30*/  LDC R16, c[0x0][0x218] ;  /* 0x00008600ff107b82 */ /* 0x000e700000000800 */
[----:B------:R-:W2:Y:S01]  /*bc40*/  LDC R28, c[0x0][0x21c] ;  /* 0x00008700ff1c7b82 */ /* 0x000ea20000000800 */
[----:B0-----:R-:W-:-:S05]  /*bc50*/  IMAD R3, R0, 0x3, R49 ;  /* 0x0000000300037824 */ /* 0x001fca00078e0231 */
[----:B------:R-:W-:Y:S02]  /*bc60*/  ISETP.GE.U32.AND P0, PT, R3, R42, PT ;  /* 0x0000002a0300720c */ /* 0x000fe40003f06070 */
[-C--:B-1----:R-:W-:Y:S01]  /*bc70*/  MOV R27, R16.reuse ;  /* 0x00000010001b7202 */ /* 0x082fe20000000f00 */
[--C-:B------:R-:W-:Y:S01]  /*bc80*/  IMAD.MOV.U32 R29, RZ, RZ, R16.reuse ;  /* 0x000000ffff1d7224 */ /* 0x100fe200078e0010 */
[-C--:B------:R-:W-:Y:S01]  /*bc90*/  MOV R31, R16.reuse ;  /* 0x00000010001f7202 */ /* 0x080fe20000000f00 */
[--C-:B------:R-:W-:Y:S01]  /*bca0*/  IMAD.MOV.U32 R43, RZ, RZ, R16.reuse ;  /* 0x000000ffff2b7224 */ /* 0x100fe200078e0010 */
[-C--:B------:R-:W-:Y:S01]  /*bcb0*/  MOV R3, R16.reuse ;  /* 0x0000001000037202 */ /* 0x080fe20000000f00 */
[----:B------:R-:W-:Y:S01]  /*bcc0*/  IMAD.MOV.U32 R26, RZ, RZ, R16 ;  /* 0x000000ffff1a7224 */ /* 0x000fe200078e0010 */
[----:B------:R-:W-:Y:S01]  /*bcd0*/  MOV R33, R16 ;  /* 0x0000001000217202 */ /* 0x000fe20000000f00 */
[--C-:B--2---:R-:W-:Y:S01]  /*bce0*/  IMAD.MOV.U32 R35, RZ, RZ, R28.reuse ;  /* 0x000000ffff237224 */ /* 0x104fe200078e001c */
[-C--:B------:R-:W-:Y:S01]  /*bcf0*/  MOV R37, R28.reuse ;  /* 0x0000001c00257202 */ /* 0x080fe20000000f00 */
[--C-:B------:R-:W-:Y:S01]  /*bd00*/  IMAD.MOV.U32 R39, RZ, RZ, R28.reuse ;  /* 0x000000ffff277224 */ /* 0x100fe200078e001c */
[-C--:B------:R-:W-:Y:S01]  /*bd10*/  MOV R41, R28.reuse ;  /* 0x0000001c00297202 */ /* 0x080fe20000000f00 */
[--C-:B------:R-:W-:Y:S01]  /*bd20*/  IMAD.MOV.U32 R45, RZ, RZ, R28.reuse ;  /* 0x000000ffff2d7224 */ /* 0x100fe200078e001c */
[----:B------:R-:W-:Y:S01]  /*bd30*/  MOV R47, R28 ;  /* 0x0000001c002f7202 */ /* 0x000fe20000000f00 */
[----:B------:R-:W-:Y:S01]  /*bd40*/  IMAD.MOV.U32 R30, RZ, RZ, R28 ;  /* 0x000000ffff1e7224 */ /* 0x000fe200078e001c */
[----:B------:R-:W-:Y:S06]  /*bd50*/  @P0 BRA `(.L_x_458) ;  /* 0x0000000400540947 */ /* 0x000fec0003800000 */
[----:B------:R-:W-:Y:S01]  /*bd60*/  BSSY B1, `(.L_x_459) ;  /* 0x000004c000017945 */ /* 0x000fe20003800000 */
        /* <DEDUP_REMOVED lines=12> */
.L_x_460:
[----:B------:R-:W-:Y:S02]  /*be30*/  SHF.R.U32.HI R5, RZ, 0x1, R49 ;  /* 0x00000001ff057819 */ /* 0x000fe40000011631 */
[----:B------:R-:W-:-:S03]  /*be40*/  IADD3 R49, R49, R0, RZ ;  /* 0x0000000031317210 */ /* 0x000fc60007ffe0ff */
[----:B------:R-:W-:Y:S01]  /*be50*/  IMAD.WIDE.U32 R4, R5, 0x4, R18 ;  /* 0x0000000405047825 */ /* 0x000fe200078e0012 */
[----:B------:R-:W-:-:S03]  /*be60*/  SHF.R.U32.HI R7, RZ, 0x1, R49 ;  /* 0x00000001ff077819 */ /* 0x000fc60000011631 */
[----:B------:R-:W-:Y:S01]  /*be70*/  IMAD.IADD R49, R49, 0x1, R0 ;  /* 0x0000000131317824 */ /* 0x000fe200078e0200 */
[----:B------:R-:W2:Y:S01]  /*be80*/  LDG.E R32, desc[UR60][R4.64] ;  /* 0x0000003c04207981 */ /* 0x000ea2000c1e1900 */
[----:B------:R-:W-:-:S03]  /*be90*/  IMAD.WIDE.U32 R6, R7, 0x4, R18 ;  /* 0x0000000407067825 */ /* 0x000fc600078e0012 */
[----:B------:R-:W-:Y:S02]  /*bea0*/  SHF.R.U32.HI R11, RZ, 0x1, R49 ;  /* 0x00000001ff0b7819 */ /* 0x000fe40000011631 */
[----:B------:R-:W-:Y:S01]  /*beb0*/  IADD3 R49, R49, R0, RZ ;  /* 0x0000000031317210 */ /* 0x000fe20007ffe0ff */
[----:B------:R-:W3:Y:S02]  /*bec0*/  LDG.E R34, desc[UR60][R6.64] ;  /* 0x0000003c06227981 */ /* 0x000ee4000c1e1900 */
[----:B------:R-:W-:Y:S01]  /*bed0*/  IMAD.WIDE.U32 R10, R11, 0x4, R18 ;  /* 0x000000040b0a7825 */ /* 0x000fe200078e0012 */
[----:B------:R-:W-:-:S04]  /*bee0*/  SHF.R.U32.HI R9, RZ, 0x1, R49 ;  /* 0x00000001ff097819 */ /* 0x000fc80000011631 */
[----:B------:R3:W4:Y:S01]  /*bef0*/  LDG.E R36, desc[UR60][R10.64] ;  /* 0x0000003c0a247981 */ /* 0x000722000c1e1900 */
[----:B------:R-:W-:-:S05]  /*bf00*/  IMAD.WIDE.U32 R8, R9, 0x4, R18 ;  /* 0x0000000409087825 */ /* 0x000fca00078e0012 */
[----:B------:R-:W5:Y:S01]  /*bf10*/  LDG.E R38, desc[UR60][R8.64] ;  /* 0x0000003c08267981 */ /* 0x000f62000c1e1900 */
[----:B------:R-:W-:-:S05]  /*bf20*/  IADD3 R49, R49, R0, RZ ;  /* 0x0000000031317210 */ /* 0x000fca0007ffe0ff */
[----:B------:R-:W-:-:S05]  /*bf30*/  IMAD R25, R0, 0x3, R49 ;  /* 0x0000000300197824 */ /* 0x000fca00078e0231 */
[----:B------:R-:W-:Y:S02]  /*bf40*/  ISETP.GE.U32.AND P0, PT, R25, R42, PT ;  /* 0x0000002a1900720c */ /* 0x000fe40003f06070 */
[C---:B--2---:R-:W-:Y:S01]  /*bf50*/  PRMT R4, R32.reuse, 0x7632, R4 ;  /* 0x0000763220047816 */ /* 0x044fe20000000004 */
[----:B------:R-:W-:-:S03]  /*bf60*/  IMAD.U32 R5, R32, 0x10000, RZ ;  /* 0x0001000020057824 */ /* 0x000fc600078e00ff */
[----:B------:R-:W-:Y:S01]  /*bf70*/  SHF.L.U32 R12, R4, 0x10, RZ ;  /* 0x00000010040c7819 */ /* 0x000fe200000006ff */
[----:B------:R-:W-:Y:S01]  /*bf80*/  FMUL.FTZ R5, R5, 1 ;  /* 0x3f80000005057820 */ /* 0x000fe20000410000 */
[C---:B---3--:R-:W-:Y:S01]  /*bf90*/  IMAD.U32 R11, R34.reuse, 0x10000, RZ ;  /* 0x00010000220b7824 */ /* 0x048fe200078e00ff */
[----:B------:R-:W-:Y:S02]  /*bfa0*/  PRMT R10, R34, 0x7632, R10 ;  /* 0x00007632220a7816 */ /* 0x000fe4000000000a */
[----:B------:R-:W-:Y:S01]  /*bfb0*/  FMUL.FTZ R6, R12, 1 ;  /* 0x3f8000000c067820 */ /* 0x000fe20000410000 */
[----:B------:R-:W-:Y:S01]  /*bfc0*/  FMUL.FTZ R20, R11, 1 ;  /* 0x3f8000000b147820 */ /* 0x000fe20000410000 */
[----:B------:R-:W-:Y:S01]  /*bfd0*/  SHF.L.U32 R10, R10, 0x10, RZ ;  /* 0x000000100a0a7819 */ /* 0x000fe200000006ff */
[----:B------:R-:W0:Y:S01]  /*bfe0*/  F2F.F64.F32 R4, R5 ;  /* 0x0000000500047310 */ /* 0x000e220000201800 */
[C---:B----4-:R-:W-:Y:S01]  /*bff0*/  PRMT R12, R36.reuse, 0x7632, R12 ;  /* 0x00007632240c7816 */ /* 0x050fe2000000000c */
[----:B------:R-:W-:-:S02]  /*c000*/  IMAD.U32 R13, R36, 0x10000, RZ ;  /* 0x00010000240d7824 */ /* 0x000fc400078e00ff */
[----:B------:R-:W-:Y:S01]  /*c010*/  FMUL.FTZ R10, R10, 1 ;  /* 0x3f8000000a0a7820 */ /* 0x000fe20000410000 */
[----:B------:R-:W-:Y:S01]  /*c020*/  SHF.L.U32 R14, R12, 0x10, RZ ;  /* 0x000000100c0e7819 */ /* 0x000fe200000006ff */
[----:B------:R-:W-:Y:S01]  /*c030*/  FMUL.FTZ R13, R13, 1 ;  /* 0x3f8000000d0d7820 */ /* 0x000fe20000410000 */
[----:B-----5:R-:W-:Y:S01]  /*c040*/  IMAD.U32 R21, R38, 0x10000, RZ ;  /* 0x0001000026157824 */ /* 0x020fe200078e00ff */
[----:B------:R1:W2:Y:S02]  /*c050*/  F2F.F64.F32 R8, R20 ;  /* 0x0000001400087310 */ /* 0x0002a40000201800 */
[----:B------:R-:W-:Y:S01]  /*c060*/  FMUL.FTZ R14, R14, 1 ;  /* 0x3f8000000e0e7820 */ /* 0x000fe20000410000 */
[----:B------:R-:W-:Y:S01]  /*c070*/  FMUL.FTZ R21, R21, 1 ;  /* 0x3f80000015157820 */ /* 0x000fe20000410000 */
[----:B0-----:R-:W-:-:S04]  /*c080*/  LOP3.LUT R33, R33, R4, RZ, 0x3c, !PT ;  /* 0x0000000421217212 */ /* 0x001fc800078e3cff */
[----:B------:R-:W0:Y:S01]  /*c090*/  F2F.F64.F32 R6, R6 ;  /* 0x0000000600067310 */ /* 0x000e220000201800 */
[----:B-1----:R-:W-:Y:S02]  /*c0a0*/  PRMT R20, R38, 0x7632, R20 ;  /* 0x0000763226147816 */ /* 0x002fe40000000014 */
[----:B------:R-:W-:-:S03]  /*c0b0*/  LOP3.LUT R30, R30, R5, RZ, 0x3c, !PT ;  /* 0x000000051e1e7212 */ /* 0x000fc600078e3cff */
[----:B------:R-:W-:Y:S01]  /*c0c0*/  IMAD.U32 R24, R20, 0x10000, RZ ;  /* 0x0001000014187824 */ /* 0x000fe200078e00ff */
[----:B--2---:R-:W-:Y:S01]  /*c0d0*/  LOP3.LUT R3, R3, R8, RZ, 0x3c, !PT ;  /* 0x0000000803037212 */ /* 0x004fe200078e3cff */
[----:B------:R-:W1:Y:S01]  /*c0e0*/  F2F.F64.F32 R10, R10 ;  /* 0x0000000a000a7310 */ /* 0x000e620000201800 */
[----:B------:R-:W-:Y:S01]  /*c0f0*/  LOP3.LUT R47, R47, R9, RZ, 0x3c, !PT ;  /* 0x000000092f2f7212 */ /* 0x000fe200078e3cff */
[----:B------:R-:W-:Y:S01]  /*c100*/  FMUL.FTZ R24, R24, 1 ;  /* 0x3f80000018187820 */ /* 0x000fe20000410000 */
        /* <DEDUP_REMOVED lines=18> */
.L_x_459:
[----:B------:R-:W-:Y:S02]  /*c230*/  PRMT R6, R32, 0x7610, R6 ;  /* 0x0000761020067816 */ /* 0x000fe40000000006 */
[----:B------:R-:W-:Y:S02]  /*c240*/  PRMT R10, R34, 0x7610, R10 ;  /* 0x00007610220a7816 */ /* 0x000fe4000000000a */
[----:B------:R-:W-:Y:S02]  /*c250*/  PRMT R9, R36, 0x7610, R9 ;  /* 0x0000761024097816 */ /* 0x000fe40000000009 */
[----:B------:R-:W-:Y:S02]  /*c260*/  PRMT R8, R38, 0x7610, R8 ;  /* 0x0000761026087816 */ /* 0x000fe40000000008 */
[----:B------:R-:W-:Y:S02]  /*c270*/  PRMT R32, R32, 0x7632, R32 ;  /* 0x0000763220207816 */ /* 0x000fe40000000020 */
[----:B------:R-:W-:-:S02]  /*c280*/  PRMT R34, R34, 0x7632, R34 ;  /* 0x0000763222227816 */ /* 0x000fc40000000022 */
[----:B------:R-:W-:Y:S02]  /*c290*/  PRMT R36, R36, 0x7632, R36 ;  /* 0x0000763224247816 */ /* 0x000fe40000000024 */
[----:B------:R-:W-:-:S07]  /*c2a0*/  PRMT R38, R38, 0x7632, R38 ;  /* 0x0000763226267816 */ /* 0x000fce0000000026 */
.L_x_458:
[----:B------:R-:W-:Y:S05]  /*c2b0*/  BSYNC B0 ;  /* 0x0000000000007941 */ /* 0x000fea0003800000 */
.L_x_457:
[----:B------:R-:W-:Y:S01]  /*c2c0*/  ISETP.GE.U32.AND P1, PT, R49, R42, PT ;  /* 0x0000002a3100720c */ /* 0x000fe20003f26070 */
[----:B------:R-:W-:-:S12]  /*c2d0*/  BSSY B0, `(.L_x_461) ;  /* 0x000001e000007945 */ /* 0x000fd80003800000 */
[----:B------:R-:W-:Y:S05]  /*c2e0*/  @P1 BRA `(.L_x_462) ;  /* 0x0000000000701947 */ /* 0x000fea0003800000 */
        /* <DEDUP_REMOVED lines=16> */
[----:B------:R-:W-:Y:S02]  /*c3f0*/  IADD3 R9, R7, R0, RZ ;  /* 0x0000000007097210 */ /* 0x000fe40007ffe0ff */
[----:B------:R-:W-:Y:S02]  /*c400*/  SHF.R.U32.HI R5, RZ, 0x1, R7 ;  /* 0x00000001ff057819 */ /* 0x000fe40000011607 */
[----:B------:R-:W-:-:S03]  /*c410*/  ISETP.GE.U32.AND P0, PT, R9, R42, PT ;  /* 0x0000002a0900720c */ /* 0x000fc60003f06070 */
[----:B------:R-:W-:-:S06]  /*c420*/  IMAD.WIDE.U32 R4, R5, 0x4, R18 ;  /* 0x0000000405047825 */ /* 0x000fcc00078e0012 */
[----:B------:R-:W2:Y:S04]  /*c430*/  LDG.E R4, desc[UR60][R4.64] ;  /* 0x0000003c04047981 */ /* 0x000ea8000c1e1900 */
[----:B------:R-:W-:-:S05]  /*c440*/  @!P0 SHF.R.U32.HI R7, RZ, 0x1, R9 ;  /* 0x00000001ff078819 */ /* 0x000fca0000011609 */
[----:B------:R-:W-:-:S06]  /*c450*/  @!P0 IMAD.WIDE.U32 R18, R7, 0x4, R18 ;  /* 0x0000000407128825 */ /* 0x000fcc00078e0012 */
[----:B------:R-:W3:Y:S01]  /*c460*/  @!P0 LDG.E R18, desc[UR60][R18.64] ;  /* 0x0000003c12128981 */ /* 0x000ee2000c1e1900 */
[C---:B--2---:R-:W-:Y:S02]  /*c470*/  PRMT R9, R4.reuse, 0x7610, R9 ;  /* 0x0000761004097816 */ /* 0x044fe40000000009 */
[----:B------:R-:W-:Y:S02]  /*c480*/  PRMT R36, R4, 0x7632, R36 ;  /* 0x0000763204247816 */ /* 0x000fe40000000024 */
[C---:B---3--:R-:W-:Y:S02]  /*c490*/  @!P0 PRMT R8, R18.reuse, 0x7610, R8 ;  /* 0x0000761012088816 */ /* 0x048fe40000000008 */
[----:B------:R-:W-:-:S07]  /*c4a0*/  @!P0 PRMT R38, R18, 0x7632, R38 ;  /* 0x0000763212268816 */ /* 0x000fce0000000026 */
.L_x_462:
[----:B------:R-:W-:Y:S05]  /*c4b0*/  BSYNC B0 ;  /* 0x0000000000007941 */ /* 0x000fea0003800000 */
.L_x_461:
        /* <DEDUP_REMOVED lines=51> */
.L_x_464:
[----:B------:R-:W-:Y:S05]  /*c7f0*/  BSYNC B0 ;  /* 0x0000000000007941 */ /* 0x000fea0003800000 */
.L_x_463:
[----:B------:R-:W-:Y:S02]  /*c800*/  LOP3.LUT R0, R16, R3, R33, 0x96, !PT ;  /* 0x0000000310007212 */ /* 0x000fe400078e9621 */
[----:B------:R-:W-:Y:S02]  /*c810*/  LOP3.LUT R30, R41, R47, R30, 0x96, !PT ;  /* 0x0000002f291e7212 */ /* 0x000fe400078e961e */
[----:B------:R-:W-:Y:S02]  /*c820*/  LOP3.LUT R26, R31, R43, R26, 0x96, !PT ;  /* 0x0000002b1f1a7212 */ /* 0x000fe400078e961a */
[----:B------:R-:W-:Y:S02]  /*c830*/  LOP3.LUT R28, R39, R45, R28, 0x96, !PT ;  /* 0x0000002d271c7212 */ /* 0x000fe400078e961c */
[----:B------:R-:W-:Y:S02]  /*c840*/  LOP3.LUT R0, R29, R0, RZ, 0x3c, !PT ;  /* 0x000000001d007212 */ /* 0x000fe400078e3cff */
[----:B------:R-:W-:-:S02]  /*c850*/  LOP3.LUT R29, R37, R30, RZ, 0x3c, !PT ;  /* 0x0000001e251d7212 */ /* 0x000fc400078e3cff */
[----:B------:R-:W-:Y:S02]  /*c860*/  LOP3.LUT R3, R27, R26, RZ, 0x3c, !PT ;  /* 0x0000001a1b037212 */ /* 0x000fe400078e3cff */
[----:B------:R-:W-:-:S07]  /*c870*/  LOP3.LUT R5, R35, R28, RZ, 0x3c, !PT ;  /* 0x0000001c23057212 */ /* 0x000fce00078e3cff */
.L_x_430:
[----:B------:R-:W-:-:S07]  /*c880*/  MOV R4, R3 ;  /* 0x0000000300047202 */ /* 0x000fce0000000f00 */
.L_x_414:
[----:B------:R-:W-:Y:S05]  /*c890*/  BSYNC B6 ;  /* 0x0000000000067941 */ /* 0x000fea0003800000 */
.L_x_413:
[----:B------:R-:W-:Y:S02]  /*c8a0*/  ULDC UR4, c[0x0][0x23c] ;  /* 0x00008f0000047ab9 */ /* 0x000fe40000000800 */
[----:B------:R-:W-:-:S13]  /*c8b0*/  ISETP.NE.AND P0, PT, RZ, UR4, PT ;  /* 0x00000004ff007c0c */ /* 0x000fda000bf05270 */
[----:B------:R-:W-:Y:S05]  /*c8c0*/  @!P0 BRA `(.L_x_465) ;  /* 0x0000000000988947 */ /* 0x000fea0003800000 */
[----:B------:R-:W1:Y:S01]  /*c8d0*/  S2R R7, SR_CgaCtaId ;  /* 0x0000000000077919 */ /* 0x000e620000008800 */
[----:B------:R-:W2:Y:S01]  /*c8e0*/  LDC R14, c[0x0][RZ] ;  /* 0x00000000ff0e7b82 */ /* 0x000ea20000000800 */
[----:B------:R-:W-:Y:S01]  /*c8f0*/  MOV R3, 0x400 ;  /* 0x0000040000037802 */ /* 0x000fe20000000f00 */
[----:B------:R-:W-:Y:S01]  /*c900*/  IMAD.MOV.U32 R28, RZ, RZ, R0 ;  /* 0x000000ffff1c7224 */ /* 0x000fe200078e0000 */
[----:B------:R-:W-:Y:S01]  /*c910*/  MOV R30, R4 ;  /* 0x00000004001e7202 */ /* 0x000fe20000000f00 */
[----:B------:R-:W-:Y:S02]  /*c920*/  IMAD.MOV.U32 R31, RZ, RZ, R5 ;  /* 0x000000ffff1f7224 */ /* 0x000fe400078e0005 */
[----:B------:R-:W-:Y:S02]  /*c930*/  VIADD R6, R3, 0x10 ;  /* 0x0000001003067836 */ /* 0x000fe40000000000 */
[----:B------:R-:W3:Y:S01]  /*c940*/  LDC R13, c[0x0][0x4] ;  /* 0x00000100ff0d7b82 */ /* 0x000ee20000000800 */
[----:B--2---:R-:W-:-:S02]  /*c950*/  IMAD R3, R2, R14, R17 ;  /* 0x0000000e02037224 */ /* 0x004fc400078e0211 */
[----:B-1----:R-:W-:Y:S02]  /*c960*/  LEA R6, R7, R6, 0x18 ;  /* 0x0000000607067211 */ /* 0x002fe400078ec0ff */
[----:B---3--:R-:W-:Y:S02]  /*c970*/  SHF.R.U32.HI R7, RZ, 0x1, R13 ;  /* 0x00000001ff077819 */ /* 0x008fe4000001160d */
[----:B------:R-:W-:Y:S02]  /*c980*/  LEA R3, R3, R6, 0x4 ;  /* 0x0000000603037211 */ /* 0x000fe400078e20ff */
[----:B------:R-:W-:-:S03]  /*c990*/  ISETP.NE.AND P0, PT, R7, RZ, PT ;  /* 0x000000ff0700720c */ /* 0x000fc60003f05270 */
[----:B------:R1:W-:Y:S10]  /*c9a0*/  STS.128 [R3], R28 ;  /* 0x0000001c03007388 */ /* 0x0003f40000000c00 */
[----:B------:R-:W-:Y:S05]  /*c9b0*/  @!P0 BRA `(.L_x_465) ;  /* 0x00000000005c8947 */ /* 0x000fea0003800000 */
.L_x_468:
[----:B------:R-:W-:Y:S01]  /*c9c0*/  IADD3 R8, R2, R7, RZ ;  /* 0x0000000702087210 */ /* 0x000fe20007ffe0ff */
[----:B------:R-:W-:Y:S05]  /*c9d0*/  WARPSYNC.ALL ;  /* 0x0000000000007948 */ /* 0x000fea0003800000 */
[----:B------:R-:W-:Y:S01]  /*c9e0*/  BAR.SYNC.DEFER_BLOCKING 0x0 ;  /* 0x0000000000007b1d */ /* 0x000fe20000010000 */
[----:B------:R-:W-:Y:S02]  /*c9f0*/  ISETP.GE.U32.AND P0, PT, R8, R13, PT ;  /* 0x0000000d0800720c */ /* 0x000fe40003f06070 */
[----:B------:R-:W-:Y:S02]  /*ca00*/  ISETP.GT.AND P1, PT, R7, 0x1, PT ;  /* 0x000000010700780c */ /* 0x000fe40003f24270 */
[----:B------:R-:W-:Y:S01]  /*ca10*/  ISETP.GE.U32.OR P0, PT, R2, R7, P0 ;  /* 0x000000070200720c */ /* 0x000fe20000706470 */
[----:B------:R-:W-:Y:S01]  /*ca20*/  BSSY B0, `(.L_x_466) ;  /* 0x000000e000007945 */ /* 0x000fe20003800000 */
[----:B------:R-:W-:-:S11]  /*ca30*/  SHF.R.S32.HI R12, RZ, 0x1, R7 ;  /* 0x00000001ff0c7819 */ /* 0x000fd60000011407 */
[----:B--2---:R-:W-:Y:S05]  /*ca40*/  @P0 BRA `(.L_x_467) ;  /* 0x00000000002c0947 */ /* 0x004fea0003800000 */
[----:B------:R-:W-:-:S04]  /*ca50*/  IMAD R7, R8, R14, R17 ;  /* 0x0000000e08077224 */ /* 0x000fc800078e0211 */
[----:B------:R-:W-:-:S05]  /*ca60*/  IMAD R7, R7, 0x10, R6 ;  /* 0x0000001007077824 */ /* 0x000fca00078e0206 */
[----:B------:R-:W2:Y:S02]  /*ca70*/  LDS.128 R8, [R7] ;  /* 0x0000000007087984 */ /* 0x000ea40000000c00 */
[----:B--2---:R-:W-:Y:S02]  /*ca80*/  LOP3.LUT R4, R10, R4, RZ, 0x3c, !PT ;  /* 0x000000040a047212 */ /* 0x004fe400078e3cff */
[----:B------:R-:W-:Y:S02]  /*ca90*/  LOP3.LUT R0, R8, R0, RZ, 0x3c, !PT ;  /* 0x0000000008007212 */ /* 0x000fe400078e3cff */
[----:B------:R-:W-:Y:S01]  /*caa0*/  LOP3.LUT R5, R11, R5, RZ, 0x3c, !PT ;  /* 0x000000050b057212 */ /* 0x000fe200078e3cff */
[----:B-1----:R-:W-:Y:S01]  /*cab0*/  IMAD.MOV.U32 R30, RZ, RZ, R4 ;  /* 0x000000ffff1e7224 */ /* 0x002fe200078e0004 */
[----:B------:R-:W-:Y:S02]  /*cac0*/  LOP3.LUT R29, R9, R29, RZ, 0x3c, !PT ;  /* 0x0000001d091d7212 */ /* 0x000fe400078e3cff */
[----:B------:R-:W-:-:S02]  /*cad0*/  MOV R28, R0 ;  /* 0x00000000001c7202 */ /* 0x000fc40000000f00 */
[----:B------:R-:W-:-:S05]  /*cae0*/  MOV R31, R5 ;  /* 0x00000005001f7202 */ /* 0x000fca0000000f00 */
[----:B------:R2:W-:Y:S02]  /*caf0*/  STS.128 [R3], R28 ;  /* 0x0000001c03007388 */ /* 0x0005e40000000c00 */
.L_x_467:
[----:B------:R-:W-:Y:S05]  /*cb00*/  BSYNC B0 ;  /* 0x0000000000007941 */ /* 0x000fea0003800000 */
.L_x_466:
[----:B------:R-:W-:Y:S01]  /*cb10*/  IMAD.MOV.U32 R7, RZ, RZ, R12 ;  /* 0x000000ffff077224 */ /* 0x000fe200078e000c */
[----:B------:R-:W-:Y:S06]  /*cb20*/  @P1 BRA `(.L_x_468) ;  /* 0xfffffffc00a41947 */ /* 0x000fec000383ffff */
.L_x_465:
[----:B------:R-:W-:Y:S02]  /*cb30*/  ULDC UR4, c[0x0][0x238] ;  /* 0x00008e0000047ab9 */ /* 0x000fe40000000800 */
[----:B------:R-:W-:-:S13]  /*cb40*/  ISETP.NE.AND P0, PT, RZ, UR4, PT ;  /* 0x00000004ff007c0c */ /* 0x000fda000bf05270 */
[----:B------:R-:W-:Y:S05]  /*cb50*/  @!P0 BRA `(.L_x_469) ;  /* 0x0000000000e48947 */ /* 0x000fea0003800000 */
[----:B------:R-:W3:Y:S02]  /*cb60*/  LDC R12, c[0x0][RZ] ;  /* 0x00000000ff0c7b82 */ /* 0x000ee40000000800 */
[----:B---3--:R-:W-:Y:S02]  /*cb70*/  ISETP.GT.AND P0, PT, R12, 0x20, PT ;  /* 0x000000200c00780c */ /* 0x008fe40003f04270 */
[----:B-12---:R-:W-:-:S11]  /*cb80*/  MOV R3, R12 ;  /* 0x0000000c00037202 */ /* 0x006fd60000000f00 */
[----:B------:R-:W-:Y:S05]  /*cb90*/  @!P0 BRA `(.L_x_470) ;  /* 0x0000000000948947 */ /* 0x000fea0003800000 */
[----:B------:R-:W1:Y:S01]  /*cba0*/  S2UR UR5, SR_CgaCtaId ;  /* 0x00000000000579c3 */ /* 0x000e620000008800 */
[----:B------:R-:W-:Y:S01]  /*cbb0*/  UMOV UR4, 0x400 ;  /* 0x0000040000047882 */ /* 0x000fe20000000000 */
[----:B------:R-:W-:Y:S01]  /*cbc0*/  IMAD R3, R2, R12, R17 ;  /* 0x0000000c02037224 */ /* 0x000fe200078e0211 */
[----:B------:R-:W-:Y:S01]  /*cbd0*/  UIADD3 UR4, UR4, 0x10, URZ ;  /* 0x0000001004047890 */ /* 0x000fe2000fffe03f */
[----:B------:R-:W-:Y:S01]  /*cbe0*/  IMAD.MOV.U32 R28, RZ, RZ, R0 ;  /* 0x000000ffff1c7224 */ /* 0x000fe200078e0000 */
[----:B------:R-:W-:Y:S01]  /*cbf0*/  MOV R30, R4 ;  /* 0x00000004001e7202 */ /* 0x000fe20000000f00 */
[----:B------:R-:W-:Y:S01]  /*cc00*/  IMAD.MOV.U32 R31, RZ, RZ, R5 ;  /* 0x000000ffff1f7224 */ /* 0x000fe200078e0005 */
[----:B-1----:R-:W-:-:S06]  /*cc10*/  ULEA UR4, UR5, UR4, 0x18 ;  /* 0x0000000405047291 */ /* 0x002fcc000f8ec03f */
[----:B------:R-:W-:Y:S02]  /*cc20*/  LEA R7, R3, UR4, 0x4 ;  /* 0x0000000403077c11 */ /* 0x000fe4000f8e20ff */
[----:B------:R-:W-:-:S03]  /*cc30*/  LEA.HI R3, R12, R12, RZ, 0x1 ;  /* 0x0000000c0c037211 */ /* 0x000fc600078f08ff */
[----:B------:R1:W-:Y:S01]  /*cc40*/  STS.128 [R7], R28 ;  /* 0x0000001c07007388 */ /* 0x0003e20000000c00 */
[----:B------:R-:W-:Y:S01]  /*cc50*/  SHF.R.S32.HI R6, RZ, 0x1, R3 ;  /* 0x00000001ff067819 */ /* 0x000fe20000011403 */
[----:B------:R-:W-:-:S03]  /*cc60*/  HFMA2.MMA R3, -RZ, RZ, 0, 1.9073486328125e-06 ;  /* 0x00000020ff037435 */ /* 0x000fc600000001ff */
[----:B------:R-:W-:-:S13]  /*cc70*/  ISETP.GE.AND P0, PT, R6, 0x20, PT ;  /* 0x000000200600780c */ /* 0x000fda0003f06270 */
[----:B-1----:R-:W-:Y:S05]  /*cc80*/  @!P0 BRA `(.L_x_470) ;  /* 0x0000000000588947 */ /* 0x002fea0003800000 */
.L_x_473:
[----:B------:R-:W-:Y:S01]  /*cc90*/  IMAD.IADD R3, R17, 0x1, R6 ;  /* 0x0000000111037824 */ /* 0x000fe200078e0206 */
[----:B------:R-:W-:Y:S05]  /*cca0*/  WARPSYNC.ALL ;  /* 0x0000000000007948 */ /* 0x000fea0003800000 */
[----:B------:R-:W-:Y:S01]  /*ccb0*/  BAR.SYNC.DEFER_BLOCKING 0x0 ;  /* 0x0000000000007b1d */ /* 0x000fe20000010000 */
[----:B------:R-:W-:-:S04]  /*ccc0*/  ISETP.GE.U32.AND P0, PT, R3, R12, PT ;  /* 0x0000000c0300720c */ /* 0x000fc80003f06070 */
[----:B------:R-:W-:Y:S01]  /*ccd0*/  ISETP.GE.U32.OR P0, PT, R17, R6, P0 ;  /* 0x000000061100720c */ /* 0x000fe20000706470 */
[----:B------:R-:W-:-:S12]  /*cce0*/  BSSY B0, `(.L_x_471) ;  /* 0x000000c000007945 */ /* 0x000fd80003800000 */
[----:B-1----:R-:W-:Y:S05]  /*ccf0*/  @P0 BRA `(.L_x_472) ;  /* 0x0000000000280947 */ /* 0x002fea0003800000 */
[----:B------:R-:W-:-:S06]  /*cd00*/  LEA R8, R6, R7, 0x4 ;  /* 0x0000000706087211 */ /* 0x000fcc00078e20ff */
[----:B------:R-:W1:Y:S02]  /*cd10*/  LDS.128 R8, [R8] ;  /* 0x0000000008087984 */ /* 0x000e640000000c00 */
[----:B-1----:R-:W-:Y:S02]  /*cd20*/  LOP3.LUT R0, R8, R0, RZ, 0x3c, !PT ;  /* 0x0000000008007212 */ /* 0x002fe400078e3cff */
[----:B------:R-:W-:Y:S02]  /*cd30*/  LOP3.LUT R5, R11, R5, RZ, 0x3c, !PT ;  /* 0x000000050b057212 */ /* 0x000fe400078e3cff */
[----:B------:R-:W-:Y:S01]  /*cd40*/  LOP3.LUT R4, R10, R4, RZ, 0x3c, !PT ;  /* 0x000000040a047212 */ /* 0x000fe200078e3cff */
[----:B------:R-:W-:Y:S01]  /*cd50*/  IMAD.MOV.U32 R28, RZ, RZ, R0 ;  /* 0x000000ffff1c7224 */ /* 0x000fe200078e0000 */
[----:B------:R-:W-:Y:S01]  /*cd60*/  LOP3.LUT R29, R9, R29, RZ, 0x3c, !PT ;  /* 0x0000001d091d7212 */ /* 0x000fe200078e3cff */
[----:B------:R-:W-:Y:S01]  /*cd70*/  IMAD.MOV.U32 R31, RZ, RZ, R5 ;  /* 0x000000ffff1f7224 */ /* 0x000fe200078e0005 */
[----:B------:R-:W-:-:S05]  /*cd80*/  MOV R30, R4 ;  /* 0x00000004001e7202 */ /* 0x000fca0000000f00 */
[----:B------:R1:W-:Y:S02]  /*cd90*/  STS.128 [R7], R28 ;  /* 0x0000001c07007388 */ /* 0x0003e40000000c00 */
.L_x_472:
[----:B------:R-:W-:Y:S05]  /*cda0*/  BSYNC B0 ;  /* 0x0000000000007941 */ /* 0x000fea0003800000 */
.L_x_471:
[----:B------:R-:W-:-:S04]  /*cdb0*/  SHF.R.S32.HI R6, RZ, 0x1, R6 ;  /* 0x00000001ff067819 */ /* 0x000fc80000011406 */
[----:B------:R-:W-:-:S13]  /*cdc0*/  ISETP.GE.AND P0, PT, R6, 0x20, PT ;  /* 0x000000200600780c */ /* 0x000fda0003f06270 */
[----:B------:R-:W-:Y:S05]  /*cdd0*/  @P0 BRA `(.L_x_473) ;  /* 0xfffffffc00ac0947 */ /* 0x000fea000383ffff */
[----:B------:R-:W-:-:S11]  /*cde0*/  HFMA2.MMA R3, -RZ, RZ, 0, 1.9073486328125e-06 ;  /* 0x00000020ff037435 */ /* 0x000fd600000001ff */
.L_x_470:
[----:B------:R-:W-:Y:S01]  /*cdf0*/  ISETP.GE.AND P0, PT, R3, 0x2, PT ;  /* 0x000000020300780c */ /* 0x000fe20003f06270 */
[----:B------:R-:W-:Y:S05]  /*ce00*/  WARPSYNC.ALL ;  /* 0x0000000000007948 */ /* 0x000fea0003800000 */
[----:B------:R-:W-:Y:S07]  /*ce10*/  BAR.SYNC.DEFER_BLOCKING 0x0 ;  /* 0x0000000000007b1d */ /* 0x000fee0000010000 */
[----:B------:R-:W-:Y:S05]  /*ce20*/  @!P0 BRA `(.L_x_469) ;  /* 0x0000000000308947 */ /* 0x000fea0003800000 */
[----:B------:R-:W-:-:S07]  /*ce30*/  IMAD.MOV.U32 R6, RZ, RZ, 0x1 ;  /* 0x00000001ff067424 */ /* 0x000fce00078e00ff */
.L_x_474:
[----:B------:R-:W2:Y:S04]  /*ce40*/  SHFL.DOWN PT, R8, R29, R6, 0x1f ;  /* 0x08001f061d087589 */ /* 0x000ea800000e0000 */
[----:B-1----:R-:W1:Y:S04]  /*ce50*/  SHFL.DOWN PT, R7, R0, R6, 0x1f ;  /* 0x08001f0600077589 */ /* 0x002e6800000e0000 */
[----:B------:R-:W3:Y:S04]  /*ce60*/  SHFL.DOWN PT, R10, R5, R6, 0x1f ;  /* 0x08001f06050a7589 */ /* 0x000ee800000e0000 */
[----:B------:R4:W5:Y:S02]  /*ce70*/  SHFL.DOWN PT, R9, R4, R6, 0x1f ;  /* 0x08001f0604097589 */ /* 0x00096400000e0000 */
[----:B----4-:R-:W-:-:S02]  /*ce80*/  SHF.L.U32 R6, R6, 0x1, RZ ;  /* 0x0000000106067819 */ /* 0x010fc400000006ff */
[----:B--2---:R-:W-:Y:S02]  /*ce90*/  LOP3.LUT R29, R29, R8, RZ, 0x3c, !PT ;  /* 0x000000081d1d7212 */ /* 0x004fe400078e3cff */
[----:B------:R-:W-:Y:S02]  /*cea0*/  ISETP.GE.AND P0, PT, R6, R3, PT ;  /* 0x000000030600720c */ /* 0x000fe40003f06270 */
[----:B-1----:R-:W-:Y:S02]  /*ceb0*/  LOP3.LUT R0, R0, R7, RZ, 0x3c, !PT ;  /* 0x0000000700007212 */ /* 0x002fe400078e3cff */
[----:B---3--:R-:W-:Y:S02]  /*cec0*/  LOP3.LUT R5, R5, R10, RZ, 0x3c, !PT ;  /* 0x0000000a05057212 */ /* 0x008fe400078e3cff */
[----:B-----5:R-:W-:-:S07]  /*ced0*/  LOP3.LUT R4, R4, R9, RZ, 0x3c, !PT ;  /* 0x0000000904047212 */ /* 0x020fce00078e3cff */
[----:B------:R-:W-:Y:S05]  /*cee0*/  @!P0 BRA `(.L_x_474) ;  /* 0xfffffffc00d48947 */ /* 0x000fea000383ffff */
.L_x_469:
[----:B------:R-:W3:Y:S01]  /*cef0*/  LDC R12, c[0x0][0x3f4] ;  /* 0x0000fd00ff0c7b82 */ /* 0x000ee20000000800 */
[----:B------:R-:W-:Y:S01]  /*cf00*/  IMAD.MOV.U32 R16, RZ, RZ, RZ ;  /* 0x000000ffff107224 */ /* 0x000fe200078e00ff */
[----:B------:R-:W-:Y:S02]  /*cf10*/  MOV R18, RZ ;  /* 0x000000ff00127202 */ /* 0x000fe40000000f00 */
[----:B---3--:R-:W-:-:S13]  /*cf20*/  ISETP.NE.AND P1, PT, R12, RZ, PT ;  /* 0x000000ff0c00720c */ /* 0x008fda0003f25270 */
[----:B------:R-:W-:Y:S05]  /*cf30*/  @!P1 BRA `(.L_x_475) ;  /* 0x0000001000449947 */ /* 0x000fea0003800000 */
[----:B------:R-:W-:Y:S01]  /*cf40*/  IMAD.MOV.U32 R22, RZ, RZ, RZ ;  /* 0x000000ffff167224 */ /* 0x000fe200078e00ff */
[----:B------:R-:W-:Y:S01]  /*cf50*/  ULDC.64 UR6, c[0x0][0x3f8] ;  /* 0x0000fe0000067ab9 */ /* 0x000fe20000000a00 */
[----:B------:R-:W-:Y:S01]  /*cf60*/  ULDC UR4, c[0x0][0x400] ;  /* 0x0001000000047ab9 */ /* 0x000fe20000000800 */
[----:B------:R-:W-:Y:S01]  /*cf70*/  ISETP.NE.AND P0, PT, R12, 0x1, PT ;  /* 0x000000010c00780c */ /* 0x000fe20003f05270 */
[----:B------:R-:W-:-:S05]  /*cf80*/  IMAD.HI.U32 R6, R23, UR7, R22 ;  /* 0x0000000717067c27 */ /* 0x000fca000f8e0016 */
[----:B-1----:R-:W-:Y:S01]  /*cf90*/  SHF.R.U32.HI R7, RZ, UR4, R6 ;  /* 0x00000004ff077c19 */ /* 0x002fe20008011606 */
[----:B------:R-:W-:-:S03]  /*cfa0*/  ULDC UR4, c[0x0][0x524] ;  /* 0x0001490000047ab9 */ /* 0x000fc60000000800 */
[----:B--2---:R-:W-:-:S05]  /*cfb0*/  IADD3 R3, -R7, RZ, RZ ;  /* 0x000000ff07037210 */ /* 0x004fca0007ffe1ff */
        /* <DEDUP_REMOVED lines=265> */
.L_x_475:
[----:B------:R-:W-:Y:S02]  /*e050*/  ULDC.64 UR4, c[0x0][0x5f8] ;  /* 0x00017e0000047ab9 */ /* 0x000fe40000000a00 */
[----:B------:R-:W-:-:S05]  /*e060*/  IADD3 R6, P0, R18, UR4, RZ ;  /* 0x0000000412067c10 */ /* 0x000fca000ff1e0ff */
[----:B-1----:R-:W-:Y:S01]  /*e070*/  IMAD.X R7, RZ, RZ, UR5, P0 ;  /* 0x00000005ff077e24 */ /* 0x002fe200080e06ff */
[----:B------:R-:W-:Y:S07]  /*e080*/  @!P1 BRA `(.L_x_476) ;  /* 0x0000001000489947 */ /* 0x000fee0003800000 */
[----:B------:R-:W-:Y:S01]  /*e090*/  IADD3 R9, R23, 0x1, RZ ;  /* 0x0000000117097810 */ /* 0x000fe20007ffe0ff */
        /* <DEDUP_REMOVED lines=17> */
[----:B--2---:R-:W-:-:S05]  /*e1b0*/  IADD3 R3, -R9, RZ, RZ ;  /* 0x000000ff09037210 */ /* 0x004fca0007ffe1ff */
        /* <DEDUP_REMOVED lines=255> */
.L_x_476:
[----:B------:R-:W-:Y:S01]  /*f1b0*/  ULDC.64 UR6, c[0x0][0x608] ;  /* 0x0001820000067ab9 */ /* 0x000fe20000000a00 */
[----:B------:R-:W-:Y:S02]  /*f1c0*/  CS2R R8, SRZ ;  /* 0x0000000000087805 */ /* 0x000fe4000001ff00 */
[----:B------:R-:W-:Y:S01]  /*f1d0*/  ISETP.NE.U32.AND P0, PT, RZ, UR6, PT ;  /* 0x00000006ff007c0c */ /* 0x000fe2000bf05070 */
[----:B------:R-:W-:Y:S01]  /*f1e0*/  HFMA2.MMA R14, -RZ, RZ, 0, 0 ;  /* 0x00000000ff0e7435 */ /* 0x000fe200000001ff */
[----:B------:R-:W-:Y:S02]  /*f1f0*/  IADD3 R10, P2, R16, UR4, RZ ;  /* 0x00000004100a7c10 */ /* 0x000fe4000ff5e0ff */
[----:B------:R-:W-:-:S03]  /*f200*/  ISETP.NE.AND.EX P0, PT, RZ, UR7, PT, P0 ;  /* 0x00000007ff007c0c */ /* 0x000fc6000bf05300 */
[----:B------:R-:W-:-:S10]  /*f210*/  IMAD.X R11, RZ, RZ, UR5, P2 ;  /* 0x00000005ff0b7e24 */ /* 0x000fd400090e06ff */
[----:B------:R-:W-:Y:S01]  /*f220*/  @P0 IADD3 R8, P3, R18, UR6, RZ ;  /* 0x0000000612080c10 */ /* 0x000fe2000ff7e0ff */
[----:B------:R-:W-:Y:S02]  /*f230*/  ULDC UR6, c[0x0][0x240] ;  /* 0x0000900000067ab9 */ /* 0x000fe40000000800 */
[----:B------:R-:W-:Y:S02]  /*f240*/  ISETP.NE.AND P4, PT, RZ, UR6, PT ;  /* 0x00000006ff007c0c */ /* 0x000fe4000bf85270 */
[----:B------:R-:W-:-:S05]  /*f250*/  @P0 IMAD.X R9, RZ, RZ, UR7, P3 ;  /* 0x00000007ff090e24 */ /* 0x000fca00098e06ff */
[----:B------:R-:W-:-:S06]  /*f260*/  @P0 MOV R14, R9 ;  /* 0x00000009000e0202 */ /* 0x000fcc0000000f00 */
[----:B------:R-:W-:Y:S05]  /*f270*/  @!P4 BRA `(.L_x_477) ;  /* 0x000000380074c947 */ /* 0x000fea0003800000 */
[----:B--2---:R-:W1:Y:S01]  /*f280*/  S2R R3, SR_CTAID.X ;  /* 0x0000000000037919 */ /* 0x004e620000002500 */
[----:B------:R-:W-:Y:S01]  /*f290*/  ULDC UR6, c[0x0][0x244] ;  /* 0x0000910000067ab9 */ /* 0x000fe20000000800 */
[----:B------:R-:W-:Y:S01]  /*f2a0*/  IMAD.MOV.U32 R16, RZ, RZ, RZ ;  /* 0x000000ffff107224 */ /* 0x000fe200078e00ff */
[----:B------:R-:W-:Y:S01]  /*f2b0*/  MOV R22, RZ ;  /* 0x000000ff00167202 */ /* 0x000fe20000000f00 */
[----:B------:R-:W-:Y:S01]  /*f2c0*/  IMAD R7, R17, UR6, RZ ;  /* 0x0000000611077c24 */ /* 0x000fe2000f8e02ff */
[----:B------:R-:W-:-:S03]  /*f2d0*/  ULDC UR6, c[0x0][0x248] ;  /* 0x0000920000067ab9 */ /* 0x000fc60000000800 */
[----:B------:R-:W-:Y:S01]  /*f2e0*/  IMAD R6, R2, UR6, R7 ;  /* 0x0000000602067c24 */ /* 0x000fe2000f8e0207 */
[----:B------:R-:W-:-:S03]  /*f2f0*/  ULDC UR6, c[0x0][0x230] ;  /* 0x00008c0000067ab9 */ /* 0x000fc60000000800 */
[----:B-1----:R-:W-:-:S04]  /*f300*/  IMAD R6, R3, UR6, R6 ;  /* 0x0000000603067c24 */ /* 0x002fc8000f8e0206 */
[----:B------:R-:W-:Y:S01]  /*f310*/  IMAD.SHL.U32 R7, R6, 0x2, RZ ;  /* 0x0000000206077824 */ /* 0x000fe200078e00ff */
        /* <DEDUP_REMOVED lines=274> */
.L_x_478:
[----:B------:R-:W-:-:S04]  /*10440*/  IADD3 R10, P0, R22, UR4, RZ ;  /* 0x00000004160a7c10 */ /* 0x000fc8000ff1e0ff */
[----:B------:R-:W-:Y:S01]  /*10450*/  IADD3.X R11, RZ, UR5, RZ, P0, !PT ;  /* 0x00000005ff0b7c10 */ /* 0x000fe200087fe4ff */
[----:B------:R-:W-:Y:S08]  /*10460*/  @!P1 BRA `(.L_x_479) ;  /* 0x0000001000489947 */ /* 0x000ff00003800000 */
[----:B------:R-:W-:Y:S01]  /*10470*/  MOV R18, RZ ;  /* 0x000000ff00127202 */ /* 0x000fe20000000f00 */
[----:B------:R-:W-:Y:S01]  /*10480*/  VIADD R19, R7, 0x1 ;  /* 0x0000000107137836 */ /* 0x000fe20000000000 */
        /* <DEDUP_REMOVED lines=265> */
[----:B------:R-:W-:-:S03]  /*11520*/  ULDC UR6, c[0x0][0x520] ;  /* 0x0001480000067ab9 */ /* 0x000fc60000000800 */
[----:B------:R-:W-:-:S05]  /*11530*/  IMAD.HI.U32 R12, R13, UR9, R12 ;  /* 0x000000090d0c7c27 */ /* 0x000fca000f8e000c */
[----:B------:R-:W-:Y:S01]  /*11540*/  SHF.R.U32.HI R12, RZ, UR6, R12 ;  /* 0x00000006ff0c7c19 */ /* 0x000fe2000801160c */
[----:B------:R-:W-:-:S04]  /*11550*/  ULDC UR6, c[0x0][0x5e4] ;  /* 0x0001790000067ab9 */ /* 0x000fc80000000800 */
[----:B------:R-:W-:-:S04]  /*11560*/  IMAD.MOV R12, RZ, RZ, -R12 ;  /* 0x000000ffff0c7224 */ /* 0x000fc800078e0a0c */
[----:B------:R-:W-:-:S04]  /*11570*/  IMAD R13, R12, UR8, R13 ;  /* 0x000000080c0d7c24 */ /* 0x000fc8000f8e020d */
[----:B------:R-:W-:-:S07]  /*11580*/  IMAD R16, R13, UR6, R16 ;  /* 0x000000060d107c24 */ /* 0x000fce000f8e0210 */
.L_x_479:
[----:B------:R-:W1:Y:S01]  /*11590*/  LDC R19, c[0x0][0x238] ;  /* 0x00008e00ff137b82 */ /* 0x000e620000000800 */
[----:B------:R-:W-:Y:S01]  /*115a0*/  ULDC UR6, c[0x0][0x228] ;  /* 0x00008a0000067ab9 */ /* 0x000fe20000000800 */
[----:B------:R-:W-:Y:S01]  /*115b0*/  IADD3 R12, P1, R16, UR4, RZ ;  /* 0x00000004100c7c10 */ /* 0x000fe2000ff3e0ff */
[----:B------:R-:W-:Y:S01]  /*115c0*/  BSSY B0, `(.L_x_480) ;  /* 0x000000d000007945 */ /* 0x000fe20003800000 */
[----:B------:R-:W-:Y:S02]  /*115d0*/  PRMT R6, RZ, 0x7610, R6 ;  /* 0x00007610ff067816 */ /* 0x000fe40000000006 */
[----:B------:R-:W-:Y:S02]  /*115e0*/  IADD3.X R13, RZ, UR5, RZ, P1, !PT ;  /* 0x00000005ff0d7c10 */ /* 0x000fe40008ffe4ff */
[----:B-1----:R-:W-:-:S04]  /*115f0*/  ISETP.NE.AND P0, PT, R19, RZ, PT ;  /* 0x000000ff1300720c */ /* 0x002fc80003f05270 */
[----:B------:R-:W-:-:S04]  /*11600*/  ISETP.NE.AND P0, PT, R17, RZ, P0 ;  /* 0x000000ff1100720c */ /* 0x000fc80000705270 */
[----:B------:R-:W-:-:S13]  /*11610*/  ISETP.GE.OR P0, PT, R7, UR6, P0 ;  /* 0x0000000607007c0c */ /* 0x000fda0008706670 */
[----:B------:R-:W-:Y:S05]  /*11620*/  @P0 BRA `(.L_x_481) ;  /* 0x0000000000180947 */ /* 0x000fea0003800000 */
[----:B------:R-:W-:Y:S01]  /*11630*/  ULDC UR4, c[0x0][0x23c] ;  /* 0x00008f0000047ab9 */ /* 0x000fe20000000800 */
[----:B------:R-:W-:Y:S01]  /*11640*/  IMAD.MOV.U32 R6, RZ, RZ, 0x1 ;  /* 0x00000001ff067424 */ /* 0x000fe200078e00ff */
[----:B------:R-:W-:-:S13]  /*11650*/  ISETP.NE.AND P1, PT, RZ, UR4, PT ;  /* 0x00000004ff007c0c */ /* 0x000fda000bf25270 */
[----:B------:R-:W-:-:S04]  /*11660*/  @P1 ISETP.NE.AND P0, PT, R2, RZ, PT ;  /* 0x000000ff0200120c */ /* 0x000fc80003f05270 */
[----:B------:R-:W-:-:S04]  /*11670*/  @P1 SEL R7, RZ, 0x1, P0 ;  /* 0x00000001ff071807 */ /* 0x000fc80000000000 */
[----:B------:R-:W-:-:S07]  /*11680*/  @P1 PRMT R6, R7, 0x7610, R6 ;  /* 0x0000761007061816 */ /* 0x000fce0000000006 */
.L_x_481:
[----:B------:R-:W-:Y:S05]  /*11690*/  BSYNC B0 ;  /* 0x0000000000007941 */ /* 0x000fea0003800000 */
.L_x_480:
[----:B------:R-:W-:Y:S01]  /*116a0*/  PRMT R6, R6, 0x9910, RZ ;  /* 0x0000991006067816 */ /* 0x000fe200000000ff */
[----:B------:R-:W-:Y:S01]  /*116b0*/  BSSY B0, `(.L_x_482) ;  /* 0x000000f000007945 */ /* 0x000fe20003800000 */
[----:B------:R-:W-:Y:S02]  /*116c0*/  LOP3.LUT P0, RZ, R17, R2, RZ, 0xfc, !PT ;  /* 0x0000000211ff7212 */ /* 0x000fe4000780fcff */
[----:B------:R-:W-:-:S13]  /*116d0*/  ISETP.NE.AND P1, PT, R6, RZ, PT ;  /* 0x000000ff0600720c */ /* 0x000fda0003f25270 */
[----:B------:R-:W-:Y:S05]  /*116e0*/  @!P1 BRA `(.L_x_483) ;  /* 0x00000000002c9947 */ /* 0x000fea0003800000 */
[----:B------:R-:W1:Y:S01]  /*116f0*/  S2UR UR4, SR_CTAID.Y ;  /* 0x00000000000479c3 */ /* 0x000e620000002600 */
[----:B------:R-:W-:Y:S02]  /*11700*/  ISETP.NE.AND P2, PT, R19, RZ, PT ;  /* 0x000000ff1300720c */ /* 0x000fe40003f45270 */
[----:B------:R-:W-:-:S05]  /*11710*/  MOV R28, R0 ;  /* 0x00000000001c7202 */ /* 0x000fca0000000f00 */
[----:B------:R-:W1:Y:S08]  /*11720*/  LDC R18, c[0x0][0x10] ;  /* 0x00000400ff127b82 */ /* 0x000e700000000800 */
[----:B------:R-:W2:Y:S01]  /*11730*/  LDC.64 R6, c[0x0][0x610] ;  /* 0x00018400ff067b82 */ /* 0x000ea20000000a00 */
[----:B-1----:R-:W-:Y:S01]  /*11740*/  IMAD R15, R3, R18, UR4 ;  /* 0x00000004030f7e24 */ /* 0x002fe2000f8e0212 */
[----:B------:R-:W-:-:S03]  /*11750*/  ULDC UR4, c[0x0][0x0] ;  /* 0x0000000000047ab9 */ /* 0x000fc60000000800 */
[----:B------:R-:W-:-:S04]  /*11760*/  @!P2 IMAD R15, R15, UR4, R17 ;  /* 0x000000040f0fac24 */ /* 0x000fc8000f8e0211 */
[----:B--2---:R-:W-:-:S05]  /*11770*/  IMAD.WIDE.U32 R6, R15, 0x10, R6 ;  /* 0x000000100f067825 */ /* 0x004fca00078e0006 */
[----:B------:R1:W-:Y:S04]  /*11780*/  STG.E.64 desc[UR60][R6.64], R28 ;  /* 0x0000001c06007986 */ /* 0x0003e8000c101b3c */
[----:B------:R1:W-:Y:S02]  /*11790*/  STG.E.64 desc[UR60][R6.64+0x8], R4 ;  /* 0x0000080406007986 */ /* 0x0003e4000c101b3c */
.L_x_483:
[----:B------:R-:W-:Y:S05]  /*117a0*/  BSYNC B0 ;  /* 0x0000000000007941 */ /* 0x000fea0003800000 */
.L_x_482:
[----:B------:R-:W-:Y:S01]  /*117b0*/  @!PT LDS RZ, [RZ] ;  /* 0x00000000fffff984 */ /* 0x000fe20000000800 */
[----:B------:R-:W-:Y:S01]  /*117c0*/  @!PT LDS RZ, [RZ] ;  /* 0x00000000fffff984 */ /* 0x000fe20000000800 */
[----:B------:R-:W-:Y:S01]  /*117d0*/  @!PT LDS RZ, [RZ] ;  /* 0x00000000fffff984 */ /* 0x000fe20000000800 */
[----:B------:R-:W-:Y:S01]  /*117e0*/  @!PT LDS RZ, [RZ] ;  /* 0x00000000fffff984 */ /* 0x000fe20000000800 */
[----:B------:R2:W-:Y:S06]  /*117f0*/  MEMBAR.ALL.CTA ;  /* 0x0000000000007992 */ /* 0x0005ec0000008000 */
[----:B--2---:R-:W-:Y:S06]  /*11800*/  MEMBAR.SC.GPU ;  /* 0x0000000000007992 */ /* 0x004fec0000002000 */
        /* <DEDUP_REMOVED lines=8> */
[----:B------:R-:W2:Y:S01]  /*11890*/  S2R R15, SR_LANEID ;  /* 0x00000000000f7919 */ /* 0x000ea20000000000 */
[----:B------:R-:W-:Y:S01]  /*118a0*/  VOTEU.ANY UR4, UPT, PT ;  /* 0x0000000000047886 */ /* 0x000fe200038e0100 */
[----:B-1----:R-:W1:Y:S01]  /*118b0*/  LDC.64 R4, c[0x0][0x618] ;  /* 0x00018600ff047b82 */ /* 0x002e620000000a00 */
[----:B------:R-:W2:Y:S08]  /*118c0*/  FLO.U32 R6, UR4 ;  /* 0x0000000400067d00 */ /* 0x000eb000080e0000 */
[----:B------:R-:W3:Y:S01]  /*118d0*/  POPC R7, UR4 ;  /* 0x0000000400077d09 */ /* 0x000ee20008000000 */
[----:B-1----:R-:W-:Y:S01]  /*118e0*/  IMAD.WIDE.U32 R4, R3, 0x4, R4 ;  /* 0x0000000403047825 */ /* 0x002fe200078e0004 */
[----:B--2---:R-:W-:-:S13]  /*118f0*/  ISETP.EQ.U32.AND P0, PT, R6, R15, PT ;  /* 0x0000000f0600720c */ /* 0x004fda0003f02070 */
[----:B---3--:R-:W2:Y:S01]  /*11900*/  @P0 ATOMG.E.ADD.STRONG.GPU PT, R5, desc[UR60][R4.64], R7 ;  /* 0x00000007040509a8 */ /* 0x008ea200081ee1fc */
[----:B------:R-:W1:Y:S01]  /*11910*/  S2UR UR6, SR_CgaCtaId ;  /* 0x00000000000679c3 */ /* 0x000e620000008800 */
[----:B------:R-:W-:Y:S01]  /*11920*/  UMOV UR5, 0x400 ;  /* 0x0000040000057882 */ /* 0x000fe20000000000 */
[----:B------:R-:W3:Y:S01]  /*11930*/  S2R R15, SR_LTMASK ;  /* 0x00000000000f7919 */ /* 0x000ee20000003900 */
[----:B-1----:R-:W-:Y:S01]  /*11940*/  ULEA UR5, UR6, UR5, 0x18 ;  /* 0x0000000506057291 */ /* 0x002fe2000f8ec03f */
[----:B---3--:R-:W-:Y:S01]  /*11950*/  LOP3.LUT R15, R15, UR4, RZ, 0xc0, !PT ;  /* 0x000000040f0f7c12 */ /* 0x008fe2000f8ec0ff */
[----:B------:R-:W-:Y:S02]  /*11960*/  ULDC UR4, c[0x0][0x10] ;  /* 0x0000040000047ab9 */ /* 0x000fe40000000800 */
[----:B------:R-:W-:-:S03]  /*11970*/  UIADD3 UR4, UR4, -0x1, URZ ;  /* 0xffffffff04047890 */ /* 0x000fc6000fffe03f */
[----:B------:R-:W1:Y:S01]  /*11980*/  POPC R15, R15 ;  /* 0x0000000f000f7309 */ /* 0x000e620000000000 */
[----:B--2---:R-:W1:Y:S02]  /*11990*/  SHFL.IDX PT, R0, R5, R6, 0x1f ;  /* 0x00001f0605007589 */ /* 0x004e6400000e0000 */
[----:B-1----:R-:W-:-:S05]  /*119a0*/  IMAD.IADD R0, R0, 0x1, R15 ;  /* 0x0000000100007824 */ /* 0x002fca00078e020f */
[----:B------:R-:W-:-:S04]  /*119b0*/  ISETP.NE.AND P0, PT, R0, UR4, PT ;  /* 0x0000000400007c0c */ /* 0x000fc8000bf05270 */
[----:B------:R-:W-:-:S05]  /*119c0*/  SEL R0, RZ, 0x1, P0 ;  /* 0x00000001ff007807 */ /* 0x000fca0000000000 */
[----:B------:R2:W-:Y:S04]  /*119d0*/  STS.U8 [UR5], R0 ;  /* 0x00000000ff007988 */ /* 0x0005e80008000005 */
.L_x_485:
[----:B------:R-:W-:Y:S05]  /*119e0*/  BSYNC B0 ;  /* 0x0000000000007941 */ /* 0x000fea0003800000 */
.L_x_484:
[----:B------:R-:W3:Y:S08]  /*119f0*/  S2UR UR5, SR_CgaCtaId ;  /* 0x00000000000579c3 */ /* 0x000ef00000008800 */
[----:B------:R-:W-:Y:S06]  /*11a00*/  BAR.SYNC.DEFER_BLOCKING 0x0 ;  /* 0x0000000000007b1d */ /* 0x000fec0000010000 */
[----:B------:R-:W-:-:S02]  /*11a10*/  UMOV UR4, 0x400 ;  /* 0x0000040000047882 */ /* 0x000fc40000000000 */
[----:B---3--:R-:W-:-:S09]  /*11a20*/  ULEA UR6, UR5, UR4, 0x18 ;  /* 0x0000000405067291 */ /* 0x008fd2000f8ec03f */
[----:B--2---:R-:W2:Y:S02]  /*11a30*/  LDS.U8 R0, [UR6] ;  /* 0x00000006ff007984 */ /* 0x004ea40008000000 */
[----:B--2---:R-:W-:-:S13]  /*11a40*/  ISETP.NE.AND P0, PT, R0, RZ, PT ;  /* 0x000000ff0000720c */ /* 0x004fda0003f05270 */
[----:B------:R-:W-:Y:S05]  /*11a50*/  @!P0 EXIT ;  /* 0x000000000000894d */ /* 0x000fea0003800000 */
[----:B------:R-:W-:Y:S01]  /*11a60*/  ISETP.NE.AND P0, PT, R19, RZ, PT ;  /* 0x000000ff1300720c */ /* 0x000fe20003f05270 */
        /* <DEDUP_REMOVED lines=9> */
[----:B------:R-:W-:Y:S01]  /*11b00*/  ULDC.64 UR10, c[0x0][0x218] ;  /* 0x00008600000a7ab9 */ /* 0x000fe20000000a00 */
[----:B------:R-:W-:Y:S01]  /*11b10*/  BSSY B0, `(.L_x_486) ;  /* 0x0000039000007945 */ /* 0x000fe20003800000 */
[----:B------:R-:W-:Y:S01]  /*11b20*/  MOV R24, UR10 ;  /* 0x0000000a00187c02 */ /* 0x000fe20008000f00 */
[----:B------:R-:W-:-:S02]  /*11b30*/  IMAD.U32 R25, RZ, RZ, UR11 ;  /* 0x0000000bff197e24 */ /* 0x000fc4000f8e00ff */
[----:B------:R-:W-:Y:S05]  /*11b40*/  @!P0 BRA `(.L_x_487) ;  /* 0x0000000000708947 */ /* 0x000fea0003800000 */
[----:B------:R-:W-:Y:S01]  /*11b50*/  ULDC UR6, c[0x0][0x0] ;  /* 0x0000000000067ab9 */ /* 0x000fe20000000800 */
[----:B------:R-:W-:Y:S01]  /*11b60*/  ULDC UR8, c[0x0][0x234] ;  /* 0x00008d0000087ab9 */ /* 0x000fe20000000800 */
[----:B------:R-:W-:Y:S01]  /*11b70*/  IMAD R0, R2, UR6, R17 ;  /* 0x0000000602007c24 */ /* 0x000fe2000f8e0211 */
[----:B------:R-:W-:Y:S01]  /*11b80*/  MOV R18, UR10 ;  /* 0x0000000a00127c02 */ /* 0x000fe20008000f00 */
[----:B------:R-:W-:-:S03]  /*11b90*/  IMAD.U32 R19, RZ, RZ, UR11 ;  /* 0x0000000bff137e24 */ /* 0x000fc6000f8e00ff */
[----:B------:R-:W-:-:S13]  /*11ba0*/  ISETP.GE.U32.AND P0, PT, R0, UR8, PT ;  /* 0x0000000800007c0c */ /* 0x000fda000bf06070 */
[----:B------:R-:W-:Y:S05]  /*11bb0*/  @P0 BRA `(.L_x_488) ;  /* 0x0000000000b80947 */ /* 0x000fea0003800000 */
[----:B------:R-:W-:Y:S01]  /*11bc0*/  ULDC UR7, c[0x0][0x10] ;  /* 0x0000040000077ab9 */ /* 0x000fe20000000800 */
[----:B------:R-:W2:Y:S01]  /*11bd0*/  LDC R15, c[0x0][0x4] ;  /* 0x00000100ff0f7b82 */ /* 0x000ea20000000800 */
[----:B------:R-:W-:Y:S01]  /*11be0*/  BSSY B1, `(.L_x_489) ;  /* 0x0000011000017945 */ /* 0x000fe20003800000 */
[----:B------:R-:W-:Y:S01]  /*11bf0*/  MOV R18, UR10 ;  /* 0x0000000a00127c02 */ /* 0x000fe20008000f00 */
[----:B------:R-:W-:Y:S02]  /*11c00*/  IMAD.U32 R19, RZ, RZ, UR11 ;  /* 0x0000000bff137e24 */ /* 0x000fe4000f8e00ff */
[----:B------:R-:W-:-:S03]  /*11c10*/  IMAD R3, R3, UR7, RZ ;  /* 0x0000000703037c24 */ /* 0x000fc6000f8e02ff */
[----:B------:R-:W3:Y:S01]  /*11c20*/  LDC.64 R26, c[0x0][0x610] ;  /* 0x00018400ff1a7b82 */ /* 0x000ee20000000a00 */
[----:B--2---:R-:W-:-:S07]  /*11c30*/  IMAD R15, R15, UR6, RZ ;  /* 0x000000060f0f7c24 */ /* 0x004fce000f8e02ff */
.L_x_490:
[----:B-1----:R-:W-:-:S05]  /*11c40*/  IADD3 R5, R3, R0, RZ ;  /* 0x0000000003057210 */ /* 0x002fca0007ffe0ff */
[----:B---3--:R-:W-:-:S05]  /*11c50*/  IMAD.WIDE.U32 R4, R5, 0x10, R26 ;  /* 0x0000001005047825 */ /* 0x008fca00078e001a */
[----:B------:R-:W2:Y:S04]  /*11c60*/  LDG.E.64 R6, desc[UR60][R4.64] ;  /* 0x0000003c04067981 */ /* 0x000ea8000c1e1b00 */
[----:B0-----:R-:W3:Y:S01]  /*11c70*/  LDG.E.64 R20, desc[UR60][R4.64+0x8] ;  /* 0x0000083c04147981 */ /* 0x001ee2000c1e1b00 */
[----:B------:R-:W-:-:S05]  /*11c80*/  IMAD.IADD R0, R15, 0x1, R0 ;  /* 0x000000010f007824 */ /* 0x000fca00078e0200 */
[----:B------:R-:W-:Y:S02]  /*11c90*/  ISETP.GE.U32.AND P0, PT, R0, UR8, PT ;  /* 0x0000000800007c0c */ /* 0x000fe4000bf06070 */
[----:B--2---:R-:W-:Y:S02]  /*11ca0*/  LOP3.LUT R24, R6, R24, RZ, 0x3c, !PT ;  /* 0x0000001806187212 */ /* 0x004fe400078e3cff */
[----:B------:R-:W-:Y:S02]  /*11cb0*/  LOP3.LUT R25, R7, R25, RZ, 0x3c, !PT ;  /* 0x0000001907197212 */ /* 0x000fe400078e3cff */
[----:B---3--:R-:W-:Y:S02]  /*11cc0*/  LOP3.LUT R18, R20, R18, RZ, 0x3c, !PT ;  /* 0x0000001214127212 */ /* 0x008fe400078e3cff */
[----:B------:R-:W-:-:S05]  /*11cd0*/  LOP3.LUT R19, R21, R19, RZ, 0x3c, !PT ;  /* 0x0000001315137212 */ /* 0x000fca00078e3cff */
[----:B------:R-:W-:Y:S05]  /*11ce0*/  @!P0 BRA `(.L_x_490) ;  /* 0xfffffffc00d48947 */ /* 0x000fea000383ffff */
[----:B------:R-:W-:Y:S05]  /*11cf0*/  BSYNC B1 ;  /* 0x0000000000017941 */ /* 0x000fea0003800000 */
.L_x_489:
[----:B------:R-:W-:Y:S05]  /*11d00*/  BRA `(.L_x_488) ;  /* 0x0000000000647947 */ /* 0x000fea0003800000 */
.L_x_487:
[----:B------:R-:W-:Y:S01]  /*11d10*/  ULDC UR7, c[0x0][0x234] ;  /* 0x00008d0000077ab9 */ /* 0x000fe20000000800 */
[----:B------:R-:W-:Y:S01]  /*11d20*/  MOV R18, UR10 ;  /* 0x0000000a00127c02 */ /* 0x000fe20008000f00 */
[----:B------:R-:W-:Y:S01]  /*11d30*/  IMAD.U32 R19, RZ, RZ, UR11 ;  /* 0x0000000bff137e24 */ /* 0x000fe2000f8e00ff */
[----:B------:R-:W-:-:S13]  /*11d40*/  ISETP.GE.U32.AND P0, PT, R2, UR7, PT ;  /* 0x0000000702007c0c */ /* 0x000fda000bf06070 */
[----:B------:R-:W-:Y:S05]  /*11d50*/  @P0 BRA `(.L_x_488) ;  /* 0x0000000000500947 */ /* 0x000fea0003800000 */
[----:B------:R-:W-:Y:S01]  /*11d60*/  ULDC UR6, c[0x0][0x10] ;  /* 0x0000040000067ab9 */ /* 0x000fe20000000800 */
[----:B------:R-:W2:Y:S01]  /*11d70*/  LDC R15, c[0x0][RZ] ;  /* 0x00000000ff0f7b82 */ /* 0x000ea20000000800 */
[----:B------:R-:W-:Y:S01]  /*11d80*/  MOV R18, UR10 ;  /* 0x0000000a00127c02 */ /* 0x000fe20008000f00 */
[----:B------:R-:W-:Y:S01]  /*11d90*/  IMAD.U32 R19, RZ, RZ, UR11 ;  /* 0x0000000bff137e24 */ /* 0x000fe2000f8e00ff */
[----:B------:R-:W-:Y:S01]  /*11da0*/  MOV R0, R2 ;  /* 0x0000000200007202 */ /* 0x000fe20000000f00 */
[----:B------:R-:W-:-:S04]  /*11db0*/  IMAD R3, R3, UR6, RZ ;  /* 0x0000000603037c24 */ /* 0x000fc8000f8e02ff */
[----:B------:R-:W3:Y:S08]  /*11dc0*/  LDC.64 R26, c[0x0][0x610] ;  /* 0x00018400ff1a7b82 */ /* 0x000ef00000000a00 */
[----:B------:R-:W4:Y:S02]  /*11dd0*/  LDC R23, c[0x0][0x4] ;  /* 0x00000100ff177b82 */ /* 0x000f240000000800 */
.L_x_491:
[----:B-1----:R-:W-:-:S04]  /*11de0*/  IMAD.IADD R4, R3, 0x1, R0 ;  /* 0x0000000103047824 */ /* 0x002fc800078e0200 */
[----:B--2---:R-:W-:-:S04]  /*11df0*/  IMAD R5, R4, R15, R17 ;  /* 0x0000000f04057224 */ /* 0x004fc800078e0211 */
[----:B---3--:R-:W-:-:S05]  /*11e00*/  IMAD.WIDE.U32 R4, R5, 0x10, R26 ;  /* 0x0000001005047825 */ /* 0x008fca00078e001a */
[----:B------:R-:W2:Y:S04]  /*11e10*/  LDG.E.64 R6, desc[UR60][R4.64] ;  /* 0x0000003c04067981 */ /* 0x000ea8000c1e1b00 */
[----:B0-----:R-:W3:Y:S01]  /*11e20*/  LDG.E.64 R20, desc[UR60][R4.64+0x8] ;  /* 0x0000083c04147981 */ /* 0x001ee2000c1e1b00 */
[----:B----4-:R-:W-:-:S04]  /*11e30*/  IADD3 R0, R23, R0, RZ ;  /* 0x0000000017007210 */ /* 0x010fc80007ffe0ff */
[----:B------:R-:W-:Y:S02]  /*11e40*/  ISETP.GE.U32.AND P0, PT, R0, UR7, PT ;  /* 0x0000000700007c0c */ /* 0x000fe4000bf06070 */
[----:B--2---:R-:W-:Y:S02]  /*11e50*/  LOP3.LUT R24, R6, R24, RZ, 0x3c, !PT ;  /* 0x0000001806187212 */ /* 0x004fe400078e3cff */
[----:B------:R-:W-:Y:S02]  /*11e60*/  LOP3.LUT R25, R7, R25, RZ, 0x3c, !PT ;  /* 0x0000001907197212 */ /* 0x000fe400078e3cff */
[----:B---3--:R-:W-:Y:S02]  /*11e70*/  LOP3.LUT R18, R20, R18, RZ, 0x3c, !PT ;  /* 0x0000001214127212 */ /* 0x008fe400078e3cff */
[----:B------:R-:W-:-:S05]  /*11e80*/  LOP3.LUT R19, R21, R19, RZ, 0x3c, !PT ;  /* 0x0000001315137212 */ /* 0x000fca00078e3cff */
[----:B------:R-:W-:Y:S05]  /*11e90*/  @!P0 BRA `(.L_x_491) ;  /* 0xfffffffc00d08947 */ /* 0x000fea000383ffff */
.L_x_488:
[----:B------:R-:W-:Y:S05]  /*11ea0*/  BSYNC B0 ;  /* 0x0000000000007941 */ /* 0x000fea0003800000 */
.L_x_486:
[----:B------:R-:W2:Y:S01]  /*11eb0*/  LDC R0, c[0x0][RZ] ;  /* 0x00000000ff007b82 */ /* 0x000ea20000000800 */
[----:B------:R-:W-:Y:S01]  /*11ec0*/  UIADD3 UR4, UR4, 0x10, URZ ;  /* 0x0000001004047890 */ /* 0x000fe2000fffe03f */
[----:B-1----:R-:W-:Y:S01]  /*11ed0*/  IMAD.MOV.U32 R4, RZ, RZ, R24 ;  /* 0x000000ffff047224 */ /* 0x002fe200078e0018 */
[----:B------:R-:W-:Y:S01]  /*11ee0*/  MOV R5, R25 ;  /* 0x0000001900057202 */ /* 0x000fe20000000f00 */
[----:B------:R-:W-:Y:S01]  /*11ef0*/  IMAD.MOV.U32 R6, RZ, RZ, R18 ;  /* 0x000000ffff067224 */ /* 0x000fe200078e0012 */
[----:B------:R-:W-:Y:S01]  /*11f00*/  ULEA UR4, UR5, UR4, 0x18 ;  /* 0x0000000405047291 */ /* 0x000fe2000f8ec03f */
[----:B------:R-:W-:Y:S01]  /*11f10*/  MOV R7, R19 ;  /* 0x0000001300077202 */ /* 0x000fe20000000f00 */
[----:B------:R-:W-:Y:S02]  /*11f20*/  ULDC UR6, c[0x0][0x4] ;  /* 0x0000010000067ab9 */ /* 0x000fe40000000800 */
[----:B------:R-:W-:-:S06]  /*11f30*/  USHF.R.U32.HI UR5, URZ, 0x1, UR6 ;  /* 0x000000013f057899 */ /* 0x000fcc0008011606 */
[----:B------:R-:W-:Y:S01]  /*11f40*/  ISETP.NE.AND P0, PT, RZ, UR5, PT ;  /* 0x00000005ff007c0c */ /* 0x000fe2000bf05270 */
[----:B--2---:R-:W-:-:S05]  /*11f50*/  IMAD R3, R2, R0, R17 ;  /* 0x0000000002037224 */ /* 0x004fca00078e0211 */
[----:B------:R-:W-:-:S05]  /*11f60*/  LEA R3, R3, UR4, 0x4 ;  /* 0x0000000403037c11 */ /* 0x000fca000f8e20ff */
[----:B------:R1:W-:Y:S02]  /*11f70*/  STS.128 [R3], R4 ;  /* 0x0000000403007388 */ /* 0x0003e40000000c00 */
[----:B------:R-:W-:Y:S05]  /*11f80*/  @!P0 BRA `(.L_x_492) ;  /* 0x0000000000608947 */ /* 0x000fea0003800000 */
[----:B-1----:R-:W-:-:S07]  /*11f90*/  IMAD.U32 R5, RZ, RZ, UR5 ;  /* 0x00000005ff057e24 */ /* 0x002fce000f8e00ff */
.L_x_495:
[-C--:B------:R-:W-:Y:S01]  /*11fa0*/  IADD3 R4, R2, R5.reuse, RZ ;  /* 0x0000000502047210 */ /* 0x080fe20007ffe0ff */
[----:B------:R-:W-:Y:S01]  /*11fb0*/  BAR.SYNC.DEFER_BLOCKING 0x0 ;  /* 0x0000000000007b1d */ /* 0x000fe20000010000 */
[----:B------:R-:W-:Y:S02]  /*11fc0*/  ISETP.GT.AND P2, PT, R5, 0x1, PT ;  /* 0x000000010500780c */ /* 0x000fe40003f44270 */
[----:B------:R-:W-:Y:S02]  /*11fd0*/  ISETP.GE.U32.AND P0, PT, R4, UR6, PT ;  /* 0x0000000604007c0c */ /* 0x000fe4000bf06070 */
[----:B------:R-:W-:Y:S01]  /*11fe0*/  SHF.R.S32.HI R15, RZ, 0x1, R5 ;  /* 0x00000001ff0f7819 */ /* 0x000fe20000011405 */
[----:B------:R-:W-:Y:S01]  /*11ff0*/  BSSY B0, `(.L_x_493) ;  /* 0x000000f000007945 */ /* 0x000fe20003800000 */
[----:B------:R-:W-:-:S13]  /*12000*/  ISETP.GE.U32.OR P0, PT, R2, R5, P0 ;  /* 0x000000050200720c */ /* 0x000fda0000706470 */
[----:B------:R-:W-:Y:S05]  /*12010*/  @P0 BRA `(.L_x_494) ;  /* 0x0000000000300947 */ /* 0x000fea0003800000 */
[----:B------:R-:W-:-:S05]  /*12020*/  IMAD R4, R4, R0, R17 ;  /* 0x0000000004047224 */ /* 0x000fca00078e0211 */
[----:B------:R-:W-:-:S06]  /*12030*/  LEA R4, R4, UR4, 0x4 ;  /* 0x0000000404047c11 */ /* 0x000fcc000f8e20ff */
[----:B------:R-:W1:Y:S02]  /*12040*/  LDS.128 R4, [R4] ;  /* 0x0000000004047984 */ /* 0x000e640000000c00 */
[----:B-1----:R-:W-:Y:S02]  /*12050*/  LOP3.LUT R24, R4, R24, RZ, 0x3c, !PT ;  /* 0x0000001804187212 */ /* 0x002fe400078e3cff */
[----:B------:R-:W-:Y:S02]  /*12060*/  LOP3.LUT R18, R6, R18, RZ, 0x3c, !PT ;  /* 0x0000001206127212 */ /* 0x000fe400078e3cff */
[----:B------:R-:W-:Y:S01]  /*12070*/  LOP3.LUT R25, R5, R25, RZ, 0x3c, !PT ;  /* 0x0000001905197212 */ /* 0x000fe200078e3cff */
[----:B------:R-:W-:Y:S01]  /*12080*/  IMAD.MOV.U32 R4, RZ, RZ, R24 ;  /* 0x000000ffff047224 */ /* 0x000fe200078e0018 */
[----:B------:R-:W-:Y:S01]  /*12090*/  LOP3.LUT R19, R7, R19, RZ, 0x3c, !PT ;  /* 0x0000001307137212 */ /* 0x000fe200078e3cff */
[----:B------:R-:W-:Y:S01]  /*120a0*/  IMAD.MOV.U32 R6, RZ, RZ, R18 ;  /* 0x000000ffff067224 */ /* 0x000fe200078e0012 */
[----:B------:R-:W-:-:S02]  /*120b0*/  MOV R5, R25 ;  /* 0x0000001900057202 */ /* 0x000fc40000000f00 */
[----:B------:R-:W-:-:S05]  /*120c0*/  MOV R7, R19 ;  /* 0x0000001300077202 */ /* 0x000fca0000000f00 */
[----:B------:R1:W-:Y:S02]  /*120d0*/  STS.128 [R3], R4 ;  /* 0x0000000403007388 */ /* 0x0003e40000000c00 */
.L_x_494:
[----:B------:R-:W-:Y:S05]  /*120e0*/  BSYNC B0 ;  /* 0x0000000000007941 */ /* 0x000fea0003800000 */
.L_x_493:
[----:B-1----:R-:W-:Y:S01]  /*120f0*/  IMAD.MOV.U32 R5, RZ, RZ, R15 ;  /* 0x000000ffff057224 */ /* 0x002fe200078e000f */
[----:B------:R-:W-:Y:S06]  /*12100*/  @P2 BRA `(.L_x_495) ;  /* 0xfffffffc00a42947 */ /* 0x000fec000383ffff */
.L_x_492:
[----:B------:R-:W-:Y:S02]  /*12110*/  ULDC UR4, c[0x0][0x238] ;  /* 0x00008e0000047ab9 */ /* 0x000fe40000000800 */
[----:B------:R-:W-:-:S13]  /*12120*/  ISETP.NE.AND P0, PT, RZ, UR4, PT ;  /* 0x00000004ff007c0c */ /* 0x000fda000bf05270 */
[----:B------:R-:W-:Y:S05]  /*12130*/  @!P0 BRA `(.L_x_496) ;  /* 0x0000000000c88947 */ /* 0x000fea0003800000 */
[----:B------:R-:W-:Y:S02]  /*12140*/  ISETP.GT.AND P0, PT, R0, 0x20, PT ;  /* 0x000000200000780c */ /* 0x000fe40003f04270 */
[----:B------:R-:W-:-:S11]  /*12150*/  MOV R2, R0 ;  /* 0x0000000000027202 */ /* 0x000fd60000000f00 */
[----:B------:R-:W-:Y:S05]  /*12160*/  @!P0 BRA `(.L_x_497) ;  /* 0x0000000000808947 */ /* 0x000fea0003800000 */
[----:B-1----:R-:W-:Y:S01]  /*12170*/  IMAD.MOV.U32 R4, RZ, RZ, R24 ;  /* 0x000000ffff047224 */ /* 0x002fe200078e0018 */
[----:B------:R-:W-:Y:S01]  /*12180*/  MOV R5, R25 ;  /* 0x0000001900057202 */ /* 0x000fe20000000f00 */
[----:B------:R-:W-:Y:S01]  /*12190*/  IMAD.MOV.U32 R6, RZ, RZ, R18 ;  /* 0x000000ffff067224 */ /* 0x000fe200078e0012 */
[----:B------:R-:W-:Y:S02]  /*121a0*/  MOV R7, R19 ;  /* 0x0000001300077202 */ /* 0x000fe40000000f00 */
[----:B------:R-:W-:-:S03]  /*121b0*/  LEA.HI R2, R0, R0, RZ, 0x1 ;  /* 0x0000000000027211 */ /* 0x000fc600078f08ff */
[----:B------:R2:W-:Y:S01]  /*121c0*/  STS.128 [R3], R4 ;  /* 0x0000000403007388 */ /* 0x0005e20000000c00 */
[----:B------:R-:W-:Y:S01]  /*121d0*/  SHF.R.S32.HI R15, RZ, 0x1, R2 ;  /* 0x00000001ff0f7819 */ /* 0x000fe20000011402 */
[----:B------:R-:W-:-:S03]  /*121e0*/  IMAD.MOV.U32 R2, RZ, RZ, 0x20 ;  /* 0x00000020ff027424 */ /* 0x000fc600078e00ff */
[----:B------:R-:W-:-:S13]  /*121f0*/  ISETP.GE.AND P0, PT, R15, 0x20, PT ;  /* 0x000000200f00780c */ /* 0x000fda0003f06270 */
[----:B--2---:R-:W-:Y:S05]  /*12200*/  @!P0 BRA `(.L_x_497) ;  /* 0x0000000000588947 */ /* 0x004fea0003800000 */
.L_x_500:
[----:B-1----:R-:W-:Y:S01]  /*12210*/  IADD3 R5, R17, R15, RZ ;  /* 0x0000000f11057210 */ /* 0x002fe20007ffe0ff */
[----:B------:R-:W-:Y:S03]  /*12220*/  BAR.SYNC.DEFER_BLOCKING 0x0 ;  /* 0x0000000000007b1d */ /* 0x000fe60000010000 */
[----:B------:R-:W-:-:S03]  /*12230*/  ISETP.GE.U32.AND P0, PT, R5, R0, PT ;  /* 0x000000000500720c */ /* 0x000fc60003f06070 */
[----:B------:R-:W-:Y:S01]  /*12240*/  BSSY B0, `(.L_x_498) ;  /* 0x000000e000007945 */ /* 0x000fe20003800000 */
[----:B------:R-:W-:-:S13]  /*12250*/  ISETP.GE.U32.OR P0, PT, R17, R15, P0 ;  /* 0x0000000f1100720c */ /* 0x000fda0000706470 */
[----:B------:R-:W-:Y:S05]  /*12260*/  @P0 BRA `(.L_x_499) ;  /* 0x00000000002c0947 */ /* 0x000fea0003800000 */
[----:B------:R-:W-:-:S06]  /*12270*/  IMAD R4, R15, 0x10, R3 ;  /* 0x000000100f047824 */ /* 0x000fcc00078e0203 */
        /* <DEDUP_REMOVED lines=10> */
.L_x_499:
[----:B------:R-:W-:Y:S05]  /*12320*/  BSYNC B0 ;  /* 0x0000000000007941 */ /* 0x000fea0003800000 */
.L_x_498:
[----:B------:R-:W-:-:S04]  /*12330*/  SHF.R.S32.HI R15, RZ, 0x1, R15 ;  /* 0x00000001ff0f7819 */ /* 0x000fc8000001140f */
[----:B------:R-:W-:-:S13]  /*12340*/  ISETP.GE.AND P0, PT, R15, 0x20, PT ;  /* 0x000000200f00780c */ /* 0x000fda0003f06270 */
[----:B------:R-:W-:Y:S05]  /*12350*/  @P0 BRA `(.L_x_500) ;  /* 0xfffffffc00ac0947 */ /* 0x000fea000383ffff */
[----:B------:R-:W-:-:S11]  /*12360*/  HFMA2.MMA R2, -RZ, RZ, 0, 1.9073486328125e-06 ;  /* 0x00000020ff027435 */ /* 0x000fd600000001ff */
.L_x_497:
[----:B------:R-:W-:Y:S01]  /*12370*/  BAR.SYNC.DEFER_BLOCKING 0x0 ;  /* 0x0000000000007b1d */ /* 0x000fe20000010000 */
[----:B------:R-:W-:-:S13]  /*12380*/  ISETP.GE.AND P0, PT, R2, 0x2, PT ;  /* 0x000000020200780c */ /* 0x000fda0003f06270 */
[----:B------:R-:W-:Y:S05]  /*12390*/  @!P0 BRA `(.L_x_496) ;  /* 0x0000000000308947 */ /* 0x000fea0003800000 */
[----:B-1----:R-:W-:-:S07]  /*123a0*/  IMAD.MOV.U32 R3, RZ, RZ, 0x1 ;  /* 0x00000001ff037424 */ /* 0x002fce00078e00ff */
.L_x_501:
[----:B------:R-:W1:Y:S04]  /*123b0*/  SHFL.DOWN PT, R0, R25, R3, 0x1f ;  /* 0x08001f0319007589 */ /* 0x000e6800000e0000 */
[----:B------:R-:W2:Y:S04]  /*123c0*/  SHFL.DOWN PT, R5, R24, R3, 0x1f ;  /* 0x08001f0318057589 */ /* 0x000ea800000e0000 */
[----:B------:R-:W3:Y:S04]  /*123d0*/  SHFL.DOWN PT, R4, R19, R3, 0x1f ;  /* 0x08001f0313047589 */ /* 0x000ee800000e0000 */
[----:B------:R4:W5:Y:S02]  /*123e0*/  SHFL.DOWN PT, R7, R18, R3, 0x1f ;  /* 0x08001f0312077589 */ /* 0x00096400000e0000 */
[----:B----4-:R-:W-:-:S02]  /*123f0*/  SHF.L.U32 R3, R3, 0x1, RZ ;  /* 0x0000000103037819 */ /* 0x010fc400000006ff */
[----:B-1----:R-:W-:Y:S02]  /*12400*/  LOP3.LUT R25, R25, R0, RZ, 0x3c, !PT ;  /* 0x0000000019197212 */ /* 0x002fe400078e3cff */
[----:B------:R-:W-:Y:S02]  /*12410*/  ISETP.GE.AND P0, PT, R3, R2, PT ;  /* 0x000000020300720c */ /* 0x000fe40003f06270 */
[----:B--2---:R-:W-:Y:S02]  /*12420*/  LOP3.LUT R24, R24, R5, RZ, 0x3c, !PT ;  /* 0x0000000518187212 */ /* 0x004fe400078e3cff */
[----:B---3--:R-:W-:Y:S02]  /*12430*/  LOP3.LUT R19, R19, R4, RZ, 0x3c, !PT ;  /* 0x0000000413137212 */ /* 0x008fe400078e3cff */
[----:B-----5:R-:W-:-:S07]  /*12440*/  LOP3.LUT R18, R18, R7, RZ, 0x3c, !PT ;  /* 0x0000000712127212 */ /* 0x020fce00078e3cff */
[----:B------:R-:W-:Y:S05]  /*12450*/  @!P0 BRA `(.L_x_501) ;  /* 0xfffffffc00d48947 */ /* 0x000fea000383ffff */
.L_x_496:
        /* <DEDUP_REMOVED lines=9> */
[----:B-1----:R-:W2:Y:S04]  /*124f0*/  LDG.E.64 R2, desc[UR60][R8.64] ;  /* 0x0000003c08027981 */ /* 0x002ea8000c1e1b00 */
[----:B------:R-:W3:Y:S01]  /*12500*/  LDG.E.64 R4, desc[UR60][R8.64+0x8] ;  /* 0x0000083c08047981 */ /* 0x000ee2000c1e1b00 */
[----:B--2---:R-:W-:Y:S02]  /*12510*/  LOP3.LUT R24, R24, R2, RZ, 0x3c, !PT ;  /* 0x0000000218187212 */ /* 0x004fe400078e3cff */
[----:B------:R-:W-:Y:S02]  /*12520*/  LOP3.LUT R25, R25, R3, RZ, 0x3c, !PT ;  /* 0x0000000319197212 */ /* 0x000fe400078e3cff */
[----:B---3--:R-:W-:Y:S02]  /*12530*/  LOP3.LUT R18, R18, R4, RZ, 0x3c, !PT ;  /* 0x0000000412127212 */ /* 0x008fe400078e3cff */
[----:B------:R-:W-:-:S07]  /*12540*/  LOP3.LUT R19, R19, R5, RZ, 0x3c, !PT ;  /* 0x0000000513137212 */ /* 0x000fce00078e3cff */
.L_x_503:
[----:B------:R-:W-:Y:S05]  /*12550*/  @!P1 BRA `(.L_x_504) ;  /* 0x0000000000bc9947 */ /* 0x000fea0003800000 */
[----:B------:R-:W2:Y:S02]  /*12560*/  LDC R17, c[0x0][0x62c] ;  /* 0x00018b00ff117b82 */ /* 0x000ea40000000800 */
[----:B--2---:R-:W-:-:S04]  /*12570*/  ISETP.NE.AND P0, PT, R17, 0x1, PT ;  /* 0x000000011100780c */ /* 0x004fc80003f05270 */
[----:B------:R-:W-:-:S09]  /*12580*/  P2R R0, PR, RZ, 0x1 ;  /* 0x00000001ff007803 */ /* 0x000fd20000000000 */
[----:B------:R-:W-:Y:S05]  /*12590*/  @!P0 BRA `(.L_x_505) ;  /* 0x0000000000408947 */ /* 0x000fea0003800000 */
[----:B------:R-:W-:Y:S01]  /*125a0*/  MOV R0, 0x0 ;  /* 0x0000000000007802 */ /* 0x000fe20000000f00 */
[----:B------:R-:W-:Y:S01]  /*125b0*/  ULDC.64 UR4, c[0x4][0x7c8] ;  /* 0x0101f20000047ab9 */ /* 0x000fe20000000a00 */
[----:B------:R-:W-:Y:S01]  /*125c0*/  ULDC.64 UR6, c[0x4][0x7b8] ;  /* 0x0101ee0000067ab9 */ /* 0x000fe20000000a00 */
[----:B-1----:R-:W-:Y:S01]  /*125d0*/  IMAD.U32 R4, RZ, RZ, UR4 ;  /* 0x00000004ff047e24 */ /* 0x002fe2000f8e00ff */
[----:B------:R1:W2:Y:S01]  /*125e0*/  LDC.64 R2, c[0x4][R0] ;  /* 0x0100000000027b82 */ /* 0x0002a20000000a00 */
        /* <DEDUP_REMOVED lines=8> */
[----:B-1----:R-:W-:-:S07]  /*12670*/  IMAD.MOV.U32 R13, RZ, RZ, RZ ;  /* 0x000000ffff0d7224 */ /* 0x002fce00078e00ff */
[----:B0-----:R-:W-:-:S07]  /*12680*/  LEPC R20, `(.L_x_505) ;  /* 0x000000001014794e */ /* 0x001fce0000000000 */
[----:B--2---:R-:W-:Y:S05]  /*12690*/  CALL.ABS.NOINC R2 ;  /* 0x0000000002007343 */ /* 0x004fea0003c00000 */
.L_x_505:
[----:B------:R-:W-:Y:S01]  /*126a0*/  ULDC.64 UR4, c[0x0][0x5f8] ;  /* 0x00017e0000047ab9 */ /* 0x000fe20000000a00 */
[----:B------:R-:W-:Y:S02]  /*126b0*/  ISETP.NE.AND P6, PT, R17, 0x1, PT ;  /* 0x000000011100780c */ /* 0x000fe40003fc5270 */
[----:B------:R-:W-:-:S04]  /*126c0*/  IADD3 R22, P0, R22, UR4, RZ ;  /* 0x0000000416167c10 */ /* 0x000fc8000ff1e0ff */
[----:B------:R-:W-:-:S05]  /*126d0*/  IADD3.X R23, RZ, UR5, RZ, P0, !PT ;  /* 0x00000005ff177c10 */ /* 0x000fca00087fe4ff */
[----:B------:R2:W-:Y:S02]  /*126e0*/  STG.E.64 desc[UR60][R22.64], R24 ;  /* 0x0000001816007986 */ /* 0x0005e4000c101b3c */
[----:B------:R-:W-:Y:S05]  /*126f0*/  @!P6 BRA `(.L_x_506) ;  /* 0x000000000040e947 */ /* 0x000fea0003800000 */
[----:B------:R-:W-:Y:S01]  /*12700*/  MOV R0, 0x0 ;  /* 0x0000000000007802 */ /* 0x000fe20000000f00 */
[----:B------:R-:W-:Y:S01]  /*12710*/  ULDC.64 UR4, c[0x4][0x7c8] ;  /* 0x0101f20000047ab9 */ /* 0x000fe20000000a00 */
[----:B------:R-:W-:Y:S01]  /*12720*/  ULDC.64 UR6, c[0x4][0x670] ;  /* 0x01019c0000067ab9 */ /* 0x000fe20000000a00 */
[----:B-1----:R-:W-:Y:S01]  /*12730*/  IMAD.U32 R4, RZ, RZ, UR4 ;  /* 0x00000004ff047e24 */ /* 0x002fe2000f8e00ff */
[----:B------:R1:W3:Y:S01]  /*12740*/  LDC.64 R2, c[0x4][R0] ;  /* 0x0100000000027b82 */ /* 0x0002e20000000a00 */
        /* <DEDUP_REMOVED lines=10> */
[----:B--23--:R-:W-:Y:S05]  /*127f0*/  CALL.ABS.NOINC R2 ;  /* 0x0000000002007343 */ /* 0x00cfea0003c00000 */
.L_x_506:
[----:B------:R-:W-:Y:S02]  /*12800*/  ULDC.64 UR4, c[0x0][0x5f8] ;  /* 0x00017e0000047ab9 */ /* 0x000fe40000000a00 */
[----:B------:R-:W-:-:S04]  /*12810*/  IADD3 R16, P0, R16, UR4, RZ ;  /* 0x0000000410107c10 */ /* 0x000fc8000ff1e0ff */
[----:B------:R-:W-:-:S05]  /*12820*/  IADD3.X R17, RZ, UR5, RZ, P0, !PT ;  /* 0x00000005ff117c10 */ /* 0x000fca00087fe4ff */
[----:B------:R-:W-:Y:S01]  /*12830*/  STG.E.64 desc[UR60][R16.64], R18 ;  /* 0x0000001210007986 */ /* 0x000fe2000c101b3c */
[----:B------:R-:W-:Y:S05]  /*12840*/  EXIT ;  /* 0x000000000000794d */ /* 0x000fea0003800000 */
.L_x_504:
[----:B------:R-:W-:Y:S04]  /*12850*/  STG.E.64 desc[UR60][R8.64], R24 ;  /* 0x0000001808007986 */ /* 0x000fe8000c101b3c */
[----:B------:R-:W-:Y:S01]  /*12860*/  STG.E.64 desc[UR60][R8.64+0x8], R18 ;  /* 0x0000081208007986 */ /* 0x000fe2000c101b3c */
[----:B------:R-:W-:Y:S05]  /*12870*/  EXIT ;  /* 0x000000000000794d */ /* 0x000fea0003800000 */
.L_x_502:
        /* <DEDUP_REMOVED lines=10> */
.L_x_507:
        /* <DEDUP_REMOVED lines=21> */
.L_x_509:
        /* <DEDUP_REMOVED lines=22> */
.L_x_510:
[----:B------:R-:W-:Y:S02]  /*12bd0*/  ULDC.64 UR4, c[0x0][0x5f8] ;  /* 0x00017e0000047ab9 */ /* 0x000fe40000000a00 */
[----:B------:R-:W-:-:S04]  /*12be0*/  IADD3 R16, P0, R16, UR4, RZ ;  /* 0x0000000410107c10 */ /* 0x000fc8000ff1e0ff */
[----:B------:R-:W-:-:S05]  /*12bf0*/  IADD3.X R17, RZ, UR5, RZ, P0, !PT ;  /* 0x00000005ff117c10 */ /* 0x000fca00087fe4ff */
[----:B------:R-:W-:Y:S01]  /*12c00*/  STG.E.64 desc[UR60][R16.64], R18 ;  /* 0x0000001210007986 */ /* 0x000fe2000c101b3c */
[----:B------:R-:W-:Y:S05]  /*12c10*/  EXIT ;  /* 0x000000000000794d */ /* 0x000fea0003800000 */
.L_x_508:
[----:B------:R-:W-:Y:S04]  /*12c20*/  STG.E.64 desc[UR60][R10.64], R24 ;  /* 0x000000180a007986 */ /* 0x000fe8000c101b3c */
[----:B------:R-:W-:Y:S01]  /*12c30*/  STG.E.64 desc[UR60][R12.64], R18 ;  /* 0x000000120c007986 */ /* 0x000fe2000c101b3c */
[----:B------:R-:W-:Y:S05]  /*12c40*/  EXIT ;  /* 0x000000000000794d */ /* 0x000fea0003800000 */
.L_x_477:
        /* <DEDUP_REMOVED lines=11> */
[----:B------:R-:W1:Y:S01]  /*12d00*/  LDC.U8 R2, c[0x0][0x628] ;  /* 0x00018a00ff027b82 */ /* 0x000e620000000000 */
[----:B------:R-:W-:-:S04]  /*12d10*/  ISETP.NE.U32.AND P0, PT, R8, RZ, PT ;  /* 0x000000ff0800720c */ /* 0x000fc80003f05070 */
[----:B------:R-:W-:-:S13]  /*12d20*/  ISETP.NE.AND.EX P0, PT, R14, RZ, PT, P0 ;  /* 0x000000ff0e00720c */ /* 0x000fda0003f05300 */
[----:B------:R-:W-:Y:S05]  /*12d30*/  @!P0 BRA `(.L_x_511) ;  /* 0x0000000400008947 */ /* 0x000fea0003800000 */
[----:B-1----:R-:W-:Y:S01]  /*12d40*/  ISETP.NE.AND P0, PT, R2, RZ, PT ;  /* 0x000000ff0200720c */ /* 0x002fe20003f05270 */
[----:B------:R-:W-:Y:S02]  /*12d50*/  ULDC.U8 UR4, c[0x0][0x629] ;  /* 0x00018a4000047ab9 */ /* 0x000fe40000000000 */
[----:B------:R-:W-:-:S10]  /*12d60*/  ISETP.NE.AND P1, PT, RZ, UR4, PT ;  /* 0x00000004ff007c0c */ /* 0x000fd4000bf25270 */
[----:B------:R-:W-:Y:S05]  /*12d70*/  @!P0 BRA `(.L_x_512) ;  /* 0x0000000000188947 */ /* 0x000fea0003800000 */
[----:B--2---:R-:W2:Y:S04]  /*12d80*/  LDG.E.64 R2, desc[UR60][R8.64] ;  /* 0x0000003c08027981 */ /* 0x004ea8000c1e1b00 */
[----:B------:R-:W3:Y:S01]  /*12d90*/  LDG.E.64 R6, desc[UR60][R8.64+0x8] ;  /* 0x0000083c08067981 */ /* 0x000ee2000c1e1b00 */
[----:B--2---:R-:W-:Y:S02]  /*12da0*/  LOP3.LUT R0, R0, R2, RZ, 0x3c, !PT ;  /* 0x0000000200007212 */ /* 0x004fe400078e3cff */
[----:B------:R-:W-:Y:S02]  /*12db0*/  LOP3.LUT R29, R29, R3, RZ, 0x3c, !PT ;  /* 0x000000031d1d7212 */ /* 0x000fe400078e3cff */
[----:B---3--:R-:W-:Y:S02]  /*12dc0*/  LOP3.LUT R4, R4, R6, RZ, 0x3c, !PT ;  /* 0x0000000604047212 */ /* 0x008fe400078e3cff */
[----:B------:R-:W-:-:S07]  /*12dd0*/  LOP3.LUT R5, R5, R7, RZ, 0x3c, !PT ;  /* 0x0000000705057212 */ /* 0x000fce00078e3cff */
.L_x_512:
[----:B--2---:R-:W-:Y:S01]  /*12de0*/  IMAD.MOV.U32 R28, RZ, RZ, R0 ;  /* 0x000000ffff1c7224 */ /* 0x004fe200078e0000 */
[----:B------:R-:W-:Y:S01]  /*12df0*/  MOV R22, R4 ;  /* 0x0000000400167202 */ /* 0x000fe20000000f00 */
[----:B------:R-:W-:Y:S01]  /*12e00*/  IMAD.MOV.U32 R23, RZ, RZ, R5 ;  /* 0x000000ffff177224 */ /* 0x000fe200078e0005 */
[----:B------:R-:W-:Y:S06]  /*12e10*/  @!P1 BRA `(.L_x_513) ;  /* 0x0000000000bc9947 */ /* 0x000fec0003800000 */
[----:B------:R-:W1:Y:S02]  /*12e20*/  LDC R17, c[0x0][0x62c] ;  /* 0x00018b00ff117b82 */ /* 0x000e640000000800 */
[----:B-1----:R-:W-:-:S04]  /*12e30*/  ISETP.NE.AND P0, PT, R17, 0x1, PT ;  /* 0x000000011100780c */ /* 0x002fc80003f05270 */
[----:B------:R-:W-:-:S09]  /*12e40*/  P2R R0, PR, RZ, 0x1 ;  /* 0x00000001ff007803 */ /* 0x000fd20000000000 */
[----:B------:R-:W-:Y:S05]  /*12e50*/  @!P0 BRA `(.L_x_514) ;  /* 0x0000000000408947 */ /* 0x000fea0003800000 */
[----:B------:R-:W-:Y:S01]  /*12e60*/  MOV R0, 0x0 ;  /* 0x0000000000007802 */ /* 0x000fe20000000f00 */
[----:B------:R-:W-:Y:S01]  /*12e70*/  ULDC.64 UR4, c[0x4][0x7c8] ;  /* 0x0101f20000047ab9 */ /* 0x000fe20000000a00 */
[----:B------:R-:W-:Y:S01]  /*12e80*/  ULDC.64 UR6, c[0x4][0x670] ;  /* 0x01019c0000067ab9 */ /* 0x000fe20000000a00 */
[----:B------:R-:W-:Y:S01]  /*12e90*/  MOV R4, UR4 ;  /* 0x0000000400047c02 */ /* 0x000fe20008000f00 */
[----:B------:R1:W2:Y:S01]  /*12ea0*/  LDC.64 R2, c[0x4][R0] ;  /* 0x0100000000027b82 */ /* 0x0002a20000000a00 */
[----:B------:R-:W-:Y:S01]  /*12eb0*/  IMAD.U32 R5, RZ, RZ, UR5 ;  /* 0x00000005ff057e24 */ /* 0x000fe2000f8e00ff */
[----:B------:R-:W-:Y:S01]  /*12ec0*/  ULDC.64 UR4, c[0x4][0x7b8] ;  /* 0x0101ee0000047ab9 */ /* 0x000fe20000000a00 */
[----:B------:R-:W-:Y:S01]  /*12ed0*/  HFMA2.MMA R8, -RZ, RZ, 0, 4.4763088226318359375e-05 ;  /* 0x000002efff087435 */ /* 0x000fe200000001ff */
[----:B------:R-:W-:Y:S01]  /*12ee0*/  MOV R6, UR4 ;  /* 0x0000000400067c02 */ /* 0x000fe20008000f00 */
[----:B------:R-:W-:Y:S01]  /*12ef0*/  IMAD.U32 R7, RZ, RZ, UR5 ;  /* 0x00000005ff077e24 */ /* 0x000fe2000f8e00ff */
[----:B------:R-:W-:Y:S01]  /*12f00*/  MOV R10, UR6 ;  /* 0x00000006000a7c02 */ /* 0x000fe20008000f00 */
[----:B------:R-:W-:Y:S01]  /*12f10*/  IMAD.U32 R11, RZ, RZ, UR7 ;  /* 0x00000007ff0b7e24 */ /* 0x000fe2000f8e00ff */
[----:B------:R-:W-:Y:S01]  /*12f20*/  MOV R13, RZ ;  /* 0x000000ff000d7202 */ /* 0x000fe20000000f00 */
[----:B-1----:R-:W-:-:S07]  /*12f30*/  IMAD.MOV.U32 R12, RZ, RZ, 0x1 ;  /* 0x00000001ff0c7424 */ /* 0x002fce00078e00ff */
[----:B0-----:R-:W-:-:S07]  /*12f40*/  LEPC R20, `(.L_x_514) ;  /* 0x000000001014794e */ /* 0x001fce0000000000 */
[----:B--2---:R-:W-:Y:S05]  /*12f50*/  CALL.ABS.NOINC R2 ;  /* 0x0000000002007343 */ /* 0x004fea0003c00000 */
.L_x_514:
[----:B------:R-:W-:Y:S01]  /*12f60*/  ULDC.64 UR4, c[0x0][0x5f8] ;  /* 0x00017e0000047ab9 */ /* 0x000fe20000000a00 */
[----:B------:R-:W-:Y:S02]  /*12f70*/  ISETP.NE.AND P6, PT, R17, 0x1, PT ;  /* 0x000000011100780c */ /* 0x000fe40003fc5270 */
[----:B------:R-:W-:-:S05]  /*12f80*/  IADD3 R18, P0, R18, UR4, RZ ;  /* 0x0000000412127c10 */ /* 0x000fca000ff1e0ff */
[----:B------:R-:W-:-:S05]  /*12f90*/  IMAD.X R19, RZ, RZ, UR5, P0 ;  /* 0x00000005ff137e24 */ /* 0x000fca00080e06ff */
[----:B------:R1:W-:Y:S01]  /*12fa0*/  STG.E.64 desc[UR60][R18.64], R28 ;  /* 0x0000001c12007986 */ /* 0x0003e2000c101b3c */
[----:B------:R-:W-:Y:S05]  /*12fb0*/  @!P6 BRA `(.L_x_515) ;  /* 0x000000000040e947 */ /* 0x000fea0003800000 */
[----:B------:R-:W-:Y:S01]  /*12fc0*/  MOV R0, 0x0 ;  /* 0x0000000000007802 */ /* 0x000fe20000000f00 */
[----:B------:R-:W-:Y:S01]  /*12fd0*/  ULDC.64 UR4, c[0x4][0x7c8] ;  /* 0x0101f20000047ab9 */ /* 0x000fe20000000a00 */
[----:B------:R-:W-:Y:S01]  /*12fe0*/  ULDC.64 UR6, c[0x4][0x670] ;  /* 0x01019c0000067ab9 */ /* 0x000fe20000000a00 */
[----:B------:R-:W-:Y:S01]  /*12ff0*/  MOV R4, UR4 ;  /* 0x0000000400047c02 */ /* 0x000fe20008000f00 */
[----:B------:R2:W3:Y:S01]  /*13000*/  LDC.64 R2, c[0x4][R0] ;  /* 0x0100000000027b82 */ /* 0x0004e20000000a00 */
        /* <DEDUP_REMOVED lines=8> */
[----:B--2---:R-:W-:-:S07]  /*13090*/  IMAD.MOV.U32 R12, RZ, RZ, 0x1 ;  /* 0x00000001ff0c7424 */ /* 0x004fce00078e00ff */
[----:B0-----:R-:W-:-:S07]  /*130a0*/  LEPC R20, `(.L_x_515) ;  /* 0x000000001014794e */ /* 0x001fce0000000000 */
[----:B-1-3--:R-:W-:Y:S05]  /*130b0*/  CALL.ABS.NOINC R2 ;  /* 0x0000000002007343 */ /* 0x00afea0003c00000 */
.L_x_515:
[----:B------:R-:W-:Y:S02]  /*130c0*/  ULDC.64 UR4, c[0x0][0x5f8] ;  /* 0x00017e0000047ab9 */ /* 0x000fe40000000a00 */
[----:B------:R-:W-:-:S05]  /*130d0*/  IADD3 R16, P0, R16, UR4, RZ ;  /* 0x0000000410107c10 */ /* 0x000fca000ff1e0ff */
[----:B------:R-:W-:-:S05]  /*130e0*/  IMAD.X R17, RZ, RZ, UR5, P0 ;  /* 0x00000005ff117e24 */ /* 0x000fca00080e06ff */
[----:B------:R-:W-:Y:S01]  /*130f0*/  STG.E.64 desc[UR60][R16.64], R22 ;  /* 0x0000001610007986 */ /* 0x000fe2000c101b3c */
[----:B------:R-:W-:Y:S05]  /*13100*/  EXIT ;  /* 0x000000000000794d */ /* 0x000fea0003800000 */
.L_x_513:
[----:B------:R-:W-:Y:S04]  /*13110*/  STG.E.64 desc[UR60][R8.64], R28 ;  /* 0x0000001c08007986 */ /* 0x000fe8000c101b3c */
[----:B------:R-:W-:Y:S01]  /*13120*/  STG.E.64 desc[UR60][R8.64+0x8], R22 ;  /* 0x0000081608007986 */ /* 0x000fe2000c101b3c */
[----:B------:R-:W-:Y:S05]  /*13130*/  EXIT ;  /* 0x000000000000794d */ /* 0x000fea0003800000 */
.L_x_511:
        /* <DEDUP_REMOVED lines=10> */
.L_x_516:
[----:B--2---:R-:W-:Y:S01]  /*131e0*/  MOV R28, R0 ;  /* 0x00000000001c7202 */ /* 0x004fe20000000f00 */
[----:B------:R-:W-:Y:S01]  /*131f0*/  IMAD.MOV.U32 R22, RZ, RZ, R4 ;  /* 0x000000ffff167224 */ /* 0x000fe200078e0004 */
[----:B------:R-:W-:Y:S01]  /*13200*/  MOV R23, R5 ;  /* 0x0000000500177202 */ /* 0x000fe20000000f00 */
        /* <DEDUP_REMOVED lines=8> */
[----:B------:R-:W-:Y:S01]  /*13290*/  IMAD.U32 R4, RZ, RZ, UR4 ;  /* 0x00000004ff047e24 */ /* 0x000fe2000f8e00ff */
        /* <DEDUP_REMOVED lines=12> */
.L_x_518:
        /* <DEDUP_REMOVED lines=9> */
[----:B------:R-:W-:Y:S01]  /*133f0*/  IMAD.U32 R4, RZ, RZ, UR4 ;  /* 0x00000004ff047e24 */ /* 0x000fe2000f8e00ff */
        /* <DEDUP_REMOVED lines=9> */
[----:B--2---:R-:W-:-:S07]  /*13490*/  IMAD.MOV.U32 R13, RZ, RZ, RZ ;  /* 0x000000ffff0d7224 */ /* 0x004fce00078e00ff */
[----:B0-----:R-:W-:-:S07]  /*134a0*/  LEPC R20, `(.L_x_519) ;  /* 0x000000001014794e */ /* 0x001fce0000000000 */
[----:B-1-3--:R-:W-:Y:S05]  /*134b0*/  CALL.ABS.NOINC R2 ;  /* 0x0000000002007343 */ /* 0x00afea0003c00000 */
.L_x_519:
[----:B------:R-:W-:Y:S02]  /*134c0*/  ULDC.64 UR4, c[0x0][0x5f8] ;  /* 0x00017e0000047ab9 */ /* 0x000fe40000000a00 */
[----:B------:R-:W-:-:S04]  /*134d0*/  IADD3 R16, P0, R16, UR4, RZ ;  /* 0x0000000410107c10 */ /* 0x000fc8000ff1e0ff */
[----:B------:R-:W-:-:S05]  /*134e0*/  IADD3.X R17, RZ, UR5, RZ, P0, !PT ;  /* 0x00000005ff117c10 */ /* 0x000fca00087fe4ff */
[----:B------:R-:W-:Y:S01]  /*134f0*/  STG.E.64 desc[UR60][R16.64], R22 ;  /* 0x0000001610007986 */ /* 0x000fe2000c101b3c */
[----:B------:R-:W-:Y:S05]  /*13500*/  EXIT ;  /* 0x000000000000794d */ /* 0x000fea0003800000 */
.L_x_517:
[----:B------:R-:W-:Y:S04]  /*13510*/  STG.E.64 desc[UR60][R6.64], R28 ;  /* 0x0000001c06007986 */ /* 0x000fe8000c101b3c */
[----:B------:R-:W-:Y:S01]  /*13520*/  STG.E.64 desc[UR60][R10.64], R22 ;  /* 0x000000160a007986 */ /* 0x000fe2000c101b3c */
[----:B------:R-:W-:Y:S05]  /*13530*/  EXIT ;  /* 0x000000000000794d */ /* 0x000fea0003800000 */
.L_x_520:
        /* <DEDUP_REMOVED lines=12> */
.L_x_9810:


//--------------------- .text._ZN2at6native13reduce_kernelILi128ELi4ENS0_8ReduceOpIN3c108BFloat16ENS0_14func_wrapper_tIdZNS0_15xor_sum_functorIS4_vEclERNS_14TensorIteratorEEUlddE_EEjdLi4ELi4EEEEEvT1_ --------------------------
	.section	.text._ZN2at6native13reduce_kernelILi128ELi4ENS0_8ReduceOpIN3c108BFloat16ENS0_14func_wrapper_tIdZNS0_15xor_sum_functorIS4_vEclERNS_14TensorIteratorEEUlddE_EEjdLi4ELi4EEEEEvT1_,"ax",@progbits
	.align	128
        .global         _ZN2at6native13reduce_kernelILi128ELi4ENS0_8ReduceOpIN3c108BFloat16ENS0_14func_wrapper_tIdZNS0_15xor_sum_functorIS4_vEclERNS_14TensorIteratorEEUlddE_EEjdLi4ELi4EEEEEvT1_
        .type           _ZN2at6native13reduce_kernelILi128ELi4ENS0_8ReduceOpIN3c108BFloat16ENS0_14func_wrapper_tIdZNS0_15xor_sum_functorIS4_vEclERNS_14TensorIteratorEEUlddE_EEjdLi4ELi4EEEEEvT1_,@function
        .size           _ZN2at6native13reduce_kernelILi128ELi4ENS0_8ReduceOpIN3c108BFloat16ENS0_14func_wrapper_tIdZNS0_15xor_sum_functorIS4_vEclERNS_14TensorIteratorEEUlddE_EEjdLi4ELi4EEEEEvT1_,(.L_x_9811 - _ZN2at6native13reduce_kernelILi128ELi4ENS0_8ReduceOpIN3c108BFloat16ENS0_14func_wrapper_tIdZNS0_15xor_sum_functorIS4_vEclERNS_14TensorIteratorEEUlddE_EEjdLi4ELi4EEEEEvT1_)
        .other          _ZN2at6native13reduce_kernelILi128ELi4ENS0_8ReduceOpIN3c108BFloat16ENS0_14func_wrapper_tIdZNS0_15xor_sum_functorIS4_vEclERNS_14TensorIteratorEEUlddE_EEjdLi4ELi4EEEEEvT1_,@"STO_CUDA_ENTRY STV_DEFAULT"
_ZN2at6native13reduce_kernelILi128ELi4ENS0_8ReduceOpIN3c108BFloat16ENS0_14func_wrapper_tIdZNS0_15xor_sum_functorIS4_vEclERNS_14TensorIteratorEEUlddE_EEjdLi4ELi4EEEEEvT1_:
.text._ZN2at6native13reduce_kernelILi128ELi4ENS0_8ReduceOpIN3c108BFloat16ENS0_14func_wrapper_tIdZNS0_15xor_sum_functorIS4_vEclERNS_14TensorIteratorEEUlddE_EEjdLi4ELi4EEEEEvT1_:
[----:B------:R-:W0:Y:S01]  /*0000*/  LDC R1, c[0x0][0x28] ;  /* 0x00000a00ff017b82 */ /* 0x000e220000000800 */
[----:B------:R-:W1:Y:S07]  /*0010*/  S2R R17, SR_TID.X ;  /* 0x0000000000117919 */ /* 0x000e6e0000002100 */
[----:B------:R-:W2:Y:S01]  /*0020*/  LDC R8, c[0x0][0x3f4] ;  /* 0x0000fd00ff087b82 */ /* 0x000ea20000000800 */
[----:B------:R-:W-:Y:S01]  /*0030*/  ULDC.64 UR8, c[0x0][0x240] ;  /* 0x0000900000087ab9 */ /* 0x000fe20000000a00 */
[----:B------:R-:W-:Y:S01]  /*0040*/  ULDC.64 UR6, c[0x0][0x238] ;  /* 0x00008e0000067ab9 */ /* 0x000fe20000000a00 */
[----:B------:R-:W3:Y:S01]  /*0050*/  S2R R2, SR_TID.Y ;  /* 0x0000000000027919 */ /* 0x000ee20000002200 */
[----:B------:R-:W-:Y:S01]  /*0060*/  ULDC UR5, c[0x0][0x248] ;  /* 0x0000920000057ab9 */ /* 0x000fe20000000800 */
[----:B------:R-:W4:Y:S03]  /*0070*/  S2R R16, SR_CTAID.Y ;  /* 0x0000000000107919 */ /* 0x000f260000002600 */
[----:B------:R-:W5:Y:S08]  /*0080*/  S2UR UR4, SR_CTAID.X ;  /* 0x00000000000479c3 */ /* 0x000f700000002500 */
[----:B------:R-:W5:Y:S01]  /*0090*/  LDC R0, c[0x0][0x230] ;  /* 0x00008c00ff007b82 */ /* 0x000f620000000800 */
[----:B--2---:R-:W-:Y:S01]  /*00a0*/  ISETP.NE.AND P0, PT, R8, RZ, PT ;  /* 0x000000ff0800720c */ /* 0x004fe20003f05270 */
[----:B-1----:R-:W-:-:S02]  /*00b0*/  IMAD R3, R17, UR9, RZ ;  /* 0x0000000911037c24 */ /* 0x002fc4000f8e02ff */
[----:B------:R-:W-:Y:S02]  /*00c0*/  IMAD R5, R17, UR6, RZ ;  /* 0x0000000611057c24 */ /* 0x000fe4000f8e02ff */
[C---:B---3--:R-:W-:Y:S02]  /*00d0*/  IMAD R3, R2.reuse, UR5, R3 ;  /* 0x0000000502037c24 */ /* 0x048fe4000f8e0203 */
[----:B------:R-:W-:Y:S02]  /*00e0*/  IMAD R5, R2, UR7, R5 ;  /* 0x0000000702057c24 */ /* 0x000fe4000f8e0205 */
[----:B-----5:R-:W-:Y:S02]  /*00f0*/  IMAD R3, R0, UR4, R3 ;  /* 0x0000000400037c24 */ /* 0x020fe4000f8e0203 */
[----:B----4-:R-:W-:Y:S02]  /*0100*/  IMAD R89, R16, UR8, R5 ;  /* 0x0000000810597c24 */ /* 0x010fe4000f8e0205 */
[----:B------:R-:W-:-:S02]  /*0110*/  IMAD.MOV.U32 R0, RZ, RZ, RZ ;  /* 0x000000ffff007224 */ /* 0x000fc400078e00ff */
[----:B------:R-:W-:Y:S01]  /*0120*/  IMAD.SHL.U32 R23, R3, 0x4, RZ ;  /* 0x0000000403177824 */ /* 0x000fe200078e00ff */
[----:B0-----:R-:W-:Y:S06]  /*0130*/  @!P0 BRA `(.L_x_521) ;  /* 0x0000001000448947 */ /* 0x001fec0003800000 */
        /* <DEDUP_REMOVED lines=273> */
.L_x_521:
[----:B------:R-:W-:Y:S01]  /*1250*/  ULDC UR4, c[0x0][0x224] ;  /* 0x0000890000047ab9 */ /* 0x000fe20000000800 */
[----:B------:R-:W-:Y:S01]  /*1260*/  ULDC.64 UR60, c[0x0][0x208] ;  /* 0x00008200003c7ab9 */ /* 0x000fe20000000a00 */
[----:B------:R-:W-:Y:S01]  /*1270*/  IMAD.U32 R76, RZ, RZ, UR4 ;  /* 0x00000004ff4c7e24 */ /* 0x000fe2000f8e00ff */
[----:B------:R-:W-:Y:S01]  /*1280*/  ULDC UR4, c[0x0][0x228] ;  /* 0x00008a0000047ab9 */ /* 0x000fe20000000800 */
[----:B------:R-:W-:Y:S03]  /*1290*/  BSSY B6, `(.L_x_522) ;  /* 0x0000cf8000067945 */ /* 0x000fe60003800000 */
        /* <DEDUP_REMOVED lines=16> */
[----:B------:R-:W-:Y:S01]  /*13a0*/  HFMA2.MMA R13, -RZ, RZ, 0, 0 ;  /* 0x00000000ff0d7435 */ /* 0x000fe200000001ff */
[----:B------:R-:W-:Y:S01]  /*13b0*/  MOV R6, UR4 ;  /* 0x0000000400067c02 */ /* 0x000fe20008000f00 */
[----:B------:R-:W-:Y:S01]  /*13c0*/  IMAD.U32 R7, RZ, RZ, UR5 ;  /* 0x00000005ff077e24 */ /* 0x000fe2000f8e00ff */
[----:B------:R-:W-:Y:S01]  /*13d0*/  MOV R11, UR7 ;  /* 0x00000007000b7c02 */ /* 0x000fe20008000f00 */
[----:B------:R-:W-:-:S02]  /*13e0*/  IMAD.U32 R10, RZ, RZ, UR6 ;  /* 0x00000006ff0a7e24 */ /* 0x000fc4000f8e00ff */
[----:B------:R-:W-:Y:S02]  /*13f0*/  IMAD.MOV.U32 R8, RZ, RZ, 0x1e3 ;  /* 0x000001e3ff087424 */ /* 0x000fe400078e00ff */
[----:B0-----:R-:W-:-:S07]  /*1400*/  IMAD.MOV.U32 R12, RZ, RZ, 0x1 ;  /* 0x00000001ff0c7424 */ /* 0x001fce00078e00ff */
[----:B------:R-:W-:-:S07]  /*1410*/  LEPC R20, `(.L_x_525) ;  /* 0x000000001014794e */ /* 0x000fce0000000000 */
[----:B-1----:R-:W-:Y:S05]  /*1420*/  CALL.ABS.NOINC R14 ;  /* 0x000000000e007343 */ /* 0x002fea0003c00000 */
.L_x_525:
[----:B------:R-:W0:Y:S01]  /*1430*/  LDC R12, c[0x0][0x218] ;  /* 0x00008600ff0c7b82 */ /* 0x000e220000000800 */
[----:B------:R-:W-:Y:S01]  /*1440*/  SHF.R.U64 R0, R18, 0x1, R19 ;  /* 0x0000000112007819 */ /* 0x000fe20000001213 */
[----:B------:R-:W-:Y:S01]  /*1450*/  ULDC UR4, c[0x0][0x224] ;  /* 0x0000890000047ab9 */ /* 0x000fe20000000800 */
[----:B------:R-:W-:Y:S02]  /*1460*/  BSSY B0, `(.L_x_526) ;  /* 0x000002e000007945 */ /* 0x000fe40003800000 */
[----:B------:R-:W-:Y:S01]  /*1470*/  LOP3.LUT R8, R0, 0x3, RZ, 0xc0, !PT ;  /* 0x0000000300087812 */ /* 0x000fe200078ec0ff */
[----:B------:R-:W-:Y:S02]  /*1480*/  IMAD.U32 R0, RZ, RZ, UR4 ;  /* 0x00000004ff007e24 */ /* 0x000fe4000f8e00ff */
[----:B------:R-:W1:Y:S01]  /*1490*/  LDC R14, c[0x0][0x21c] ;  /* 0x00008700ff0e7b82 */ /* 0x000e620000000800 */
        /* <DEDUP_REMOVED lines=20> */
.L_x_531:
[----:B------:R-:W-:Y:S05]  /*15e0*/  BSYNC B2 ;  /* 0x0000000000027941 */ /* 0x000fea0003800000 */
.L_x_530:
        /* <DEDUP_REMOVED lines=14> */
.L_x_529:
[----:B------:R-:W-:Y:S05]  /*16d0*/  BSYNC B1 ;  /* 0x0000000000017941 */ /* 0x000fea0003800000 */
.L_x_528:
[----:B------:R-:W0:Y:S01]  /*16e0*/  LDC R5, c[0x0][0x224] ;  /* 0x00008900ff057b82 */ /* 0x000e220000000800 */
[----:B------:R-:W-:-:S04]  /*16f0*/  IADD3 R3, P0, -R8, 0x4, RZ ;  /* 0x0000000408037810 */ /* 0x000fc80007f1e1ff */
[----:B------:R-:W-:Y:S01]  /*1700*/  LEA R18, P1, R3, R18, 0x1 ;  /* 0x0000001203127211 */ /* 0x000fe200078208ff */
[----:B------:R-:W-:-:S05]  /*1710*/  IMAD.X R4, RZ, RZ, -0x1, P0 ;  /* 0xffffffffff047424 */ /* 0x000fca00000e06ff */
[----:B------:R-:W-:Y:S02]  /*1720*/  LEA.HI.X R19, R3, R19, R4, 0x1, P1 ;  /* 0x0000001303137211 */ /* 0x000fe400008f0c04 */
[----:B0-----:R-:W-:-:S07]  /*1730*/  IADD3 R0, R8, -0x4, R5 ;  /* 0xfffffffc08007810 */ /* 0x001fce0007ffe005 */
.L_x_527:
[----:B------:R-:W-:Y:S05]  /*1740*/  BSYNC B0 ;  /* 0x0000000000007941 */ /* 0x000fea0003800000 */
.L_x_526:
[----:B------:R-:W0:Y:S01]  /*1750*/  LDC.64 R4, c[0x0][0x238] ;  /* 0x00008e00ff047b82 */ /* 0x000e220000000a00 */
[----:B------:R-:W-:Y:S01]  /*1760*/  BSSY B0, `(.L_x_532) ;  /* 0x000002e000007945 */ /* 0x000fe20003800000 */
[----:B------:R-:W-:Y:S01]  /*1770*/  ISETP.NE.AND P2, PT, R2, RZ, PT ;  /* 0x000000ff0200720c */ /* 0x000fe20003f45270 */
[--C-:B------:R-:W-:Y:S01]  /*1780*/  IMAD.MOV.U32 R21, RZ, RZ, R12.reuse ;  /* 0x000000ffff157224 */ /* 0x100fe200078e000c */
[----:B------:R-:W-:Y:S01]  /*1790*/  MOV R20, R14 ;  /* 0x0000000e00147202 */ /* 0x000fe20000000f00 */
[----:B------:R-:W-:Y:S02]  /*17a0*/  IMAD.MOV.U32 R15, RZ, RZ, R12 ;  /* 0x000000ffff0f7224 */ /* 0x000fe400078e000c */
[----:B------:R-:W-:Y:S01]  /*17b0*/  IMAD.MOV.U32 R53, RZ, RZ, R14 ;  /* 0x000000ffff357224 */ /* 0x000fe200078e000e */
[----:B------:R-:W1:Y:S01]  /*17c0*/  LDC R24, c[0x0][0x240] ;  /* 0x00009000ff187b82 */ /* 0x000e620000000800 */
[----:B0-----:R-:W-:Y:S01]  /*17d0*/  IMAD R4, R17, R4, RZ ;  /* 0x0000000411047224 */ /* 0x001fe200078e02ff */
[----:B------:R-:W-:-:S03]  /*17e0*/  ISETP.NE.AND P1, PT, R5, RZ, PT ;  /* 0x000000ff0500720c */ /* 0x000fc60003f25270 */
[----:B------:R-:W-:-:S04]  /*17f0*/  IMAD R3, R2, R5, R4 ;  /* 0x0000000502037224 */ /* 0x000fc800078e0204 */
[----:B-1----:R-:W-:-:S05]  /*1800*/  IMAD R4, R16, R24, R3 ;  /* 0x0000001810047224 */ /* 0x002fca00078e0203 */
[----:B------:R-:W-:-:S04]  /*1810*/  LEA R3, R4, 0x3, 0x2 ;  /* 0x0000000304037811 */ /* 0x000fc800078e10ff */
[----:B------:R-:W-:-:S13]  /*1820*/  ISETP.GE.U32.AND P0, PT, R3, R0, PT ;  /* 0x000000000300720c */ /* 0x000fda0003f06070 */
[----:B------:R-:W-:Y:S05]  /*1830*/  @P0 BRA `(.L_x_533) ;  /* 0x0000000000800947 */ /* 0x000fea0003800000 */
[----:B------:R-:W-:Y:S01]  /*1840*/  MOV R3, R4 ;  /* 0x0000000400037202 */ /* 0x000fe20000000f00 */
[----:B------:R-:W-:Y:S02]  /*1850*/  IMAD.MOV.U32 R15, RZ, RZ, R12 ;  /* 0x000000ffff0f7224 */ /* 0x000fe400078e000c */
[----:B------:R-:W-:-:S07]  /*1860*/  IMAD.MOV.U32 R53, RZ, RZ, R14 ;  /* 0x000000ffff357224 */ /* 0x000fce00078e000e */
.L_x_534:
[----:B------:R-:W-:Y:S01]  /*1870*/  IMAD.WIDE.U32 R4, R3, 0x8, R18 ;  /* 0x0000000803047825 */ /* 0x000fe200078e0012 */
[----:B------:R-:W-:-:S05]  /*1880*/  ULDC UR4, c[0x0][0x22c] ;  /* 0x00008b0000047ab9 */ /* 0x000fca0000000800 */
[----:B------:R-:W2:Y:S01]  /*1890*/  LDG.E.64 R4, desc[UR60][R4.64] ;  /* 0x0000003c04047981 */ /* 0x000ea2000c1e1b00 */
[----:B------:R-:W-:-:S05]  /*18a0*/  VIADD R3, R3, UR4 ;  /* 0x0000000403037c36 */ /* 0x000fca0008000000 */
[----:B------:R-:W-:-:S04]  /*18b0*/  LEA R13, R3, 0x3, 0x2 ;  /* 0x00000003030d7811 */ /* 0x000fc800078e10ff */
[----:B------:R-:W-:Y:S02]  /*18c0*/  ISETP.GE.U32.AND P0, PT, R13, R0, PT ;  /* 0x000000000d00720c */ /* 0x000fe40003f06070 */
[C---:B--2---:R-:W-:Y:S01]  /*18d0*/  PRMT R8, R4.reuse, 0x7632, R8 ;  /* 0x0000763204087816 */ /* 0x044fe20000000008 */
[C---:B------:R-:W-:Y:S01]  /*18e0*/  IMAD.U32 R9, R5.reuse, 0x10000, RZ ;  /* 0x0001000005097824 */ /* 0x040fe200078e00ff */
[----:B------:R-:W-:Y:S02]  /*18f0*/  PRMT R10, R5, 0x7632, R10 ;  /* 0x00007632050a7816 */ /* 0x000fe4000000000a */
[----:B------:R-:W-:Y:S01]  /*1900*/  SHF.L.U32 R6, R4, 0x10, RZ ;  /* 0x0000001004067819 */ /* 0x000fe200000006ff */
[----:B------:R-:W-:Y:S01]  /*1910*/  IMAD.U32 R11, R8, 0x10000, RZ ;  /* 0x00010000080b7824 */ /* 0x000fe200078e00ff */
[----:B------:R-:W-:Y:S01]  /*1920*/  SHF.L.U32 R10, R10, 0x10, RZ ;  /* 0x000000100a0a7819 */ /* 0x000fe200000006ff */
[----:B------:R-:W-:Y:S02]  /*1930*/  FMUL.FTZ R9, R9, 1 ;  /* 0x3f80000009097820 */ /* 0x000fe40000410000 */
[----:B------:R-:W-:Y:S01]  /*1940*/  FMUL.FTZ R6, R6, 1 ;  /* 0x3f80000006067820 */ /* 0x000fe20000410000 */
[----:B------:R-:W-:Y:S01]  /*1950*/  FMUL.FTZ R4, R11, 1 ;  /* 0x3f8000000b047820 */ /* 0x000fe20000410000 */
[----:B------:R-:W-:-:S02]  /*1960*/  FMUL.FTZ R10, R10, 1 ;  /* 0x3f8000000a0a7820 */ /* 0x000fc40000410000 */
        /* <DEDUP_REMOVED lines=13> */
.L_x_533:
[----:B------:R-:W-:Y:S05]  /*1a40*/  BSYNC B0 ;  /* 0x0000000000007941 */ /* 0x000fea0003800000 */
.L_x_532:
        /* <DEDUP_REMOVED lines=8> */
.L_x_536:
[----:B------:R-:W-:Y:S05]  /*1ad0*/  BSYNC B0 ;  /* 0x0000000000007941 */ /* 0x000fea0003800000 */
.L_x_535:
        /* <DEDUP_REMOVED lines=15> */
.L_x_538:
[----:B------:R-:W-:Y:S05]  /*1bd0*/  BSYNC B0 ;  /* 0x0000000000007941 */ /* 0x000fea0003800000 */
.L_x_537:
[----:B------:R-:W-:Y:S02]  /*1be0*/  LOP3.LUT R0, R12, R15, R25, 0x96, !PT ;  /* 0x0000000f0c007212 */ /* 0x000fe400078e9619 */
[----:B------:R-:W-:Y:S02]  /*1bf0*/  CS2R R24, SRZ ;  /* 0x0000000000187805 */ /* 0x000fe4000001ff00 */
[----:B------:R-:W-:Y:S02]  /*1c00*/  LOP3.LUT R53, R14, R53, R27, 0x96, !PT ;  /* 0x000000350e357212 */ /* 0x000fe400078e961b */
[----:B------:R-:W-:Y:S02]  /*1c10*/  CS2R R14, SRZ ;  /* 0x00000000000e7805 */ /* 0x000fe4000001ff00 */
[----:B------:R-:W-:Y:S02]  /*1c20*/  LOP3.LUT R0, R21, R0, RZ, 0x3c, !PT ;  /* 0x0000000015007212 */ /* 0x000fe400078e3cff */
[----:B------:R-:W-:-:S02]  /*1c30*/  LOP3.LUT R53, R20, R53, RZ, 0x3c, !PT ;  /* 0x0000003514357212 */ /* 0x000fc400078e3cff */
[----:B------:R-:W-:Y:S01]  /*1c40*/  CS2R R20, SRZ ;  /* 0x0000000000147805 */ /* 0x000fe2000001ff00 */
[----:B------:R-:W-:Y:S06]  /*1c50*/  BRA `(.L_x_523) ;  /* 0x000000c4006c7947 */ /* 0x000fec0003800000 */
.L_x_524:
        /* <DEDUP_REMOVED lines=9> */
[----:B------:R-:W-:Y:S01]  /*1cf0*/  MOV R77, R89 ;  /* 0x00000059004d7202 */ /* 0x000fe20000000f00 */
[----:B------:R-:W-:-:S04]  /*1d00*/  IMAD.U32 R0, RZ, RZ, UR4 ;  /* 0x00000004ff007e24 */ /* 0x000fc8000f8e00ff */
[----:B------:R-:W-:Y:S01]  /*1d10*/  IMAD R5, R0, 0x3, R89 ;  /* 0x0000000300057824 */ /* 0x000fe200078e0259 */
[----:B------:R-:W1:Y:S01]  /*1d20*/  LDC R65, c[0x0][0x21c] ;  /* 0x00008700ff417b82 */ /* 0x000e620000000800 */
[----:B0-----:R-:W-:Y:S02]  /*1d30*/  IMAD.MOV.U32 R3, RZ, RZ, R7 ;  /* 0x000000ffff037224 */ /* 0x001fe400078e0007 */
[----:B-1----:R-:W-:Y:S01]  /*1d40*/  IMAD.MOV.U32 R4, RZ, RZ, R65 ;  /* 0x000000ffff047224 */ /* 0x002fe200078e0041 */
[----:B------:R-:W-:Y:S06]  /*1d50*/  @!P1 BRA `(.L_x_540) ;  /* 0x0000009800809947 */ /* 0x000fec0003800000 */
[----:B------:R-:W-:Y:S01]  /*1d60*/  ISETP.GE.U32.AND P0, PT, R5, R76, PT ;  /* 0x0000004c0500720c */ /* 0x000fe20003f06070 */
[----:B------:R-:W-:Y:S01]  /*1d70*/  BSSY B0, `(.L_x_541) ;  /* 0x00004b9000007945 */ /* 0x000fe20003800000 */
[-C--:B------:R-:W-:Y:S01]  /*1d80*/  MOV R5, R7.reuse ;  /* 0x0000000700057202 */ /* 0x080fe20000000f00 */
[--C-:B------:R-:W-:Y:S01]  /*1d90*/  IMAD.MOV.U32 R6, RZ, RZ, R65.reuse ;  /* 0x000000ffff067224 */ /* 0x100fe200078e0041 */
[----:B------:R-:W-:Y:S01]  /*1da0*/  MOV R9, R7 ;  /* 0x0000000700097202 */ /* 0x000fe20000000f00 */
[--C-:B------:R-:W-:Y:S01]  /*1db0*/  IMAD.MOV.U32 R8, RZ, RZ, R65.reuse ;  /* 0x000000ffff087224 */ /* 0x100fe200078e0041 */
[----:B------:R-:W-:Y:S01]  /*1dc0*/  MOV R12, R65 ;  /* 0x00000041000c7202 */ /* 0x000fe20000000f00 */
[----:B------:R-:W-:Y:S01]  /*1dd0*/  IMAD.MOV.U32 R10, RZ, RZ, R65 ;  /* 0x000000ffff0a7224 */ /* 0x000fe200078e0041 */
        /* <DEDUP_REMOVED lines=13> */
[----:B------:R-:W-:-:S02]  /*1eb0*/  IMAD.MOV.U32 R25, RZ, RZ, R65 ;  /* 0x000000ffff197224 */ /* 0x000fc400078e0041 */
[----:B------:R-:W-:Y:S02]  /*1ec0*/  IMAD.MOV.U32 R27, RZ, RZ, R65 ;  /* 0x000000ffff1b7224 */ /* 0x000fe400078e0041 */
[--C-:B------:R-:W-:Y:S02]  /*1ed0*/  IMAD.MOV.U32 R28, RZ, RZ, R7.reuse ;  /* 0x000000ffff1c7224 */ /* 0x100fe400078e0007 */
[----:B------:R-:W-:Y:S02]  /*1ee0*/  IMAD.MOV.U32 R31, RZ, RZ, R7 ;  /* 0x000000ffff1f7224 */ /* 0x000fe400078e0007 */
[--C-:B------:R-:W-:Y:S02]  /*1ef0*/  IMAD.MOV.U32 R30, RZ, RZ, R65.reuse ;  /* 0x000000ffff1e7224 */ /* 0x100fe400078e0041 */
[----:B------:R-:W-:Y:S02]  /*1f00*/  IMAD.MOV.U32 R33, RZ, RZ, R65 ;  /* 0x000000ffff217224 */ /* 0x000fe400078e0041 */
[----:B------:R-:W-:-:S02]  /*1f10*/  IMAD.MOV.U32 R34, RZ, RZ, R7 ;  /* 0x000000ffff227224 */ /* 0x000fc400078e0007 */
[----:B------:R-:W-:Y:S02]  /*1f20*/  IMAD.MOV.U32 R62, RZ, RZ, R7 ;  /* 0x000000ffff3e7224 */ /* 0x000fe400078e0007 */
[----:B------:R-:W-:Y:S01]  /*1f30*/  IMAD.MOV.U32 R63, RZ, RZ, R65 ;  /* 0x000000ffff3f7224 */ /* 0x000fe200078e0041 */
[----:B------:R-:W-:Y:S06]  /*1f40*/  @P0 BRA `(.L_x_542) ;  /* 0x00000048006c0947 */ /* 0x000fec0003800000 */
[----:B------:R-:W-:Y:S01]  /*1f50*/  ISETP.NE.AND P0, PT, R36, RZ, PT ;  /* 0x000000ff2400720c */ /* 0x000fe20003f05270 */
[----:B------:R-:W-:Y:S01]  /*1f60*/  BSSY B1, `(.L_x_543) ;  /* 0x0000495000017945 */ /* 0x000fe20003800000 */
[----:B------:R-:W0:Y:S01]  /*1f70*/  LDC.64 R36, c[0x0][0x260] ;  /* 0x00009800ff247b82 */ /* 0x000e220000000a00 */
        /* <DEDUP_REMOVED lines=8> */
[--C-:B------:R-:W-:Y:S01]  /*2000*/  IMAD.MOV.U32 R24, RZ, RZ, R7.reuse ;  /* 0x000000ffff187224 */ /* 0x100fe200078e0007 */
        /* <DEDUP_REMOVED lines=9> */
[----:B------:R-:W-:-:S02]  /*20a0*/  IMAD.MOV.U32 R64, RZ, RZ, R7 ;  /* 0x000000ffff407224 */ /* 0x000fc400078e0007 */
[--C-:B------:R-:W-:Y:S02]  /*20b0*/  IMAD.MOV.U32 R8, RZ, RZ, R65.reuse ;  /* 0x000000ffff087224 */ /* 0x100fe400078e0041 */
[--C-:B------:R-:W-:Y:S02]  /*20c0*/  IMAD.MOV.U32 R10, RZ, RZ, R65.reuse ;  /* 0x000000ffff0a7224 */ /* 0x100fe400078e0041 */
[--C-:B------:R-:W-:Y:S02]  /*20d0*/  IMAD.MOV.U32 R14, RZ, RZ, R65.reuse ;  /* 0x000000ffff0e7224 */ /* 0x100fe400078e0041 */
[--C-:B------:R-:W-:Y:S02]  /*20e0*/  IMAD.MOV.U32 R16, RZ, RZ, R65.reuse ;  /* 0x000000ffff107224 */ /* 0x100fe400078e0041 */
[--C-:B------:R-:W-:Y:S02]  /*20f0*/  IMAD.MOV.U32 R25, RZ, RZ, R65.reuse ;  /* 0x000000ffff197224 */ /* 0x100fe400078e0041 */
[----:B------:R-:W-:-:S02]  /*2100*/  IMAD.MOV.U32 R27, RZ, RZ, R65 ;  /* 0x000000ffff1b7224 */ /* 0x000fc400078e0041 */
[--C-:B------:R-:W-:Y:S02]  /*2110*/  IMAD.MOV.U32 R30, RZ, RZ, R65.reuse ;  /* 0x000000ffff1e7224 */ /* 0x100fe400078e0041 */
[--C-:B------:R-:W-:Y:S02]  /*2120*/  IMAD.MOV.U32 R33, RZ, RZ, R65.reuse ;  /* 0x000000ffff217224 */ /* 0x100fe400078e0041 */
[----:B------:R-:W-:-:S07]  /*2130*/  IMAD.MOV.U32 R63, RZ, RZ, R65 ;  /* 0x000000ffff3f7224 */ /* 0x000fce00078e0041 */
.L_x_548:
        /* <DEDUP_REMOVED lines=293> */
[----:B------:R-:W-:-:S05]  /*3390*/  @P1 SHF.R.U32.HI R42, RZ, R43, R42 ;  /* 0x0000002bff2a1219 */ /* 0x000fca000001162a */
[----:B------:R-:W-:-:S04]  /*33a0*/  @P1 IMAD.MOV R38, RZ, RZ, -R42 ;  /* 0x000000ffff261224 */ /* 0x000fc800078e0a2a */
[----:B-1----:R-:W-:-:S04]  /*33b0*/  @P1 IMAD R39, R38, R45, R39 ;  /* 0x0000002d26271224 */ /* 0x002fc800078e0227 */
[----:B--2---:R-:W-:-:S07]  /*33c0*/  @P1 IMAD R0, R39, R44, R0 ;  /* 0x0000002c27001224 */ /* 0x004fce00078e0200 */
.L_x_544:
[----:B------:R-:W-:Y:S01]  /*33d0*/  LOP3.LUT R39, R0, 0xfffffff8, RZ, 0xc0, !PT ;  /* 0xfffffff800277812 */ /* 0x000fe200078ec0ff */
[----:B------:R-:W-:-:S03]  /*33e0*/  ULDC UR36, c[0x0][0x22c] ;  /* 0x00008b0000247ab9 */ /* 0x000fc60000000800 */
[----:B------:R-:W-:-:S05]  /*33f0*/  IADD3 R38, P1, R18, R39, RZ ;  /* 0x0000002712267210 */ /* 0x000fca0007f3e0ff */
[----:B------:R-:W-:-:S06]  /*3400*/  IMAD.X R39, RZ, RZ, R19, P1 ;  /* 0x000000ffff277224 */ /* 0x000fcc00008e0613 */
[----:B------:R-:W2:Y:S01]  /*3410*/  LDG.E.64 R38, desc[UR60][R38.64] ;  /* 0x0000003c26267981 */ /* 0x000ea2000c1e1b00 */
[----:B------:R-:W-:-:S05]  /*3420*/  MOV R0, UR36 ;  /* 0x0000002400007c02 */ /* 0x000fca0008000f00 */
[----:B------:R-:W-:Y:S01]  /*3430*/  IMAD.IADD R77, R77, 0x1, R0 ;  /* 0x000000014d4d7824 */ /* 0x000fe200078e0200 */
[C---:B--2---:R-:W-:Y:S02]  /*3440*/  PRMT R66, R38.reuse, 0x7610, R66 ;  /* 0x0000761026427816 */ /* 0x044fe40000000042 */
[----:B------:R-:W-:Y:S02]  /*3450*/  PRMT R67, R38, 0x7632, R67 ;  /* 0x0000763226437816 */ /* 0x000fe40000000043 */
[C---:B------:R-:W-:Y:S02]  /*3460*/  PRMT R72, R39.reuse, 0x7610, R72 ;  /* 0x0000761027487816 */ /* 0x040fe40000000048 */
        /* <DEDUP_REMOVED lines=240> */
[----:B------:R-:W-:Y:S01]  /*4370*/  @P1 SHF.R.U32.HI R38, RZ, R39, R38 ;  /* 0x00000027ff261219 */ /* 0x000fe20000011626 */
[----:B------:R-:W-:-:S04]  /*4380*/  IMAD R39, R41, UR36, R44 ;  /* 0x0000002429277c24 */ /* 0x000fc8000f8e022c */
[----:B------:R-:W-:Y:S02]  /*4390*/  @P1 IMAD.MOV R41, RZ, RZ, -R38 ;  /* 0x000000ffff291224 */ /* 0x000fe400078e0a26 */
[----:B------:R-:W-:Y:S02]  /*43a0*/  IMAD R40, R39, UR28, R40 ;  /* 0x0000001c27287c24 */ /* 0x000fe4000f8e0228 */
[----:B-1----:R-:W-:-:S04]  /*43b0*/  @P1 IMAD R43, R45, R41, R43 ;  /* 0x000000292d2b1224 */ /* 0x002fc800078e022b */
[----:B--2---:R-:W-:-:S07]  /*43c0*/  @P1 IMAD R40, R43, R46, R40 ;  /* 0x0000002e2b281224 */ /* 0x004fce00078e0228 */
.L_x_545:
[----:B------:R-:W-:-:S04]  /*43d0*/  LOP3.LUT R39, R40, 0xfffffff8, RZ, 0xc0, !PT ;  /* 0xfffffff828277812 */ /* 0x000fc800078ec0ff */
[----:B------:R-:W-:-:S04]  /*43e0*/  IADD3 R38, P1, R18, R39, RZ ;  /* 0x0000002712267210 */ /* 0x000fc80007f3e0ff */
[----:B------:R-:W-:-:S06]  /*43f0*/  IADD3.X R39, RZ, R19, RZ, P1, !PT ;  /* 0x00000013ff277210 */ /* 0x000fcc0000ffe4ff */
[----:B------:R-:W2:Y:S01]  /*4400*/  LDG.E.64 R38, desc[UR60][R38.64] ;  /* 0x0000003c26267981 */ /* 0x000ea2000c1e1b00 */
[----:B------:R-:W-:Y:S01]  /*4410*/  IMAD.IADD R77, R77, 0x1, R0 ;  /* 0x000000014d4d7824 */ /* 0x000fe200078e0200 */
[----:B------:R-:W-:Y:S02]  /*4420*/  CS2R R42, SRZ ;  /* 0x00000000002a7805 */ /* 0x000fe4000001ff00 */
        /* <DEDUP_REMOVED lines=238> */
.L_x_546:
[----:B------:R-:W-:-:S04]  /*5310*/  LOP3.LUT R39, R43, 0xfffffff8, RZ, 0xc0, !PT ;  /* 0xfffffff82b277812 */ /* 0x000fc800078ec0ff */
[----:B------:R-:W-:-:S05]  /*5320*/  IADD3 R38, P1, R18, R39, RZ ;  /* 0x0000002712267210 */ /* 0x000fca0007f3e0ff */
[----:B------:R-:W-:-:S06]  /*5330*/  IMAD.X R39, RZ, RZ, R19, P1 ;  /* 0x000000ffff277224 */ /* 0x000fcc00008e0613 */
[----:B------:R-:W2:Y:S01]  /*5340*/  LDG.E.64 R38, desc[UR60][R38.64] ;  /* 0x0000003c26267981 */ /* 0x000ea2000c1e1b00 */
[----:B------:R-:W-:Y:S01]  /*5350*/  IMAD.IADD R77, R77, 0x1, R0 ;  /* 0x000000014d4d7824 */ /* 0x000fe200078e0200 */
[C---:B--2---:R-:W-:Y:S02]  /*5360*/  PRMT R74, R38.reuse, 0x7610, R74 ;  /* 0x00007610264a7816 */ /* 0x044fe4000000004a */
[----:B------:R-:W-:Y:S02]  /*5370*/  PRMT R75, R38, 0x7632, R75 ;  /* 0x00007632264b7816 */ /* 0x000fe4000000004b */
[C---:B------:R-:W-:Y:S02]  /*5380*/  PRMT R78, R39.reuse, 0x7610, R78 ;  /* 0x00007610274e7816 */ /* 0x040fe4000000004e */
        /* <DEDUP_REMOVED lines=246> */
.L_x_547:
[----:B------:R-:W-:Y:S01]  /*62f0*/  LOP3.LUT R39, R42, 0xfffffff8, RZ, 0xc0, !PT ;  /* 0xfffffff82a277812 */ /* 0x000fe200078ec0ff */
[----:B------:R-:W-:-:S03]  /*6300*/  ULDC UR4, c[0x0][0x224] ;  /* 0x0000890000047ab9 */ /* 0x000fc60000000800 */
[----:B------:R-:W-:-:S05]  /*6310*/  IADD3 R38, P1, R18, R39, RZ ;  /* 0x0000002712267210 */ /* 0x000fca0007f3e0ff */
[----:B------:R-:W-:-:S06]  /*6320*/  IMAD.X R39, RZ, RZ, R19, P1 ;  /* 0x000000ffff277224 */ /* 0x000fcc00008e0613 */
[----:B------:R-:W2:Y:S01]  /*6330*/  LDG.E.64 R38, desc[UR60][R38.64] ;  /* 0x0000003c26267981 */ /* 0x000ea2000c1e1b00 */
[----:B------:R-:W-:Y:S01]  /*6340*/  SHF.L.U32 R40, R66, 0x10, RZ ;  /* 0x0000001042287819 */ /* 0x000fe200000006ff */
[----:B------:R-:W-:Y:S01]  /*6350*/  IMAD.U32 R42, R73, 0x10000, RZ ;  /* 0x00010000492a7824 */ /* 0x000fe200078e00ff */
[----:B------:R-:W-:Y:S01]  /*6360*/  SHF.L.U32 R44, R68, 0x10, RZ ;  /* 0x00000010442c7819 */ /* 0x000fe200000006ff */
[----:B------:R-:W-:Y:S01]  /*6370*/  IMAD.U32 R76, RZ, RZ, UR4 ;  /* 0x00000004ff4c7e24 */ /* 0x000fe2000f8e00ff */
[----:B------:R-:W-:Y:S01]  /*6380*/  SHF.L.U32 R41, R72, 0x10, RZ ;  /* 0x0000001048297819 */ /* 0x000fe200000006ff */
[----:B------:R-:W-:Y:S01]  /*6390*/  FMUL.FTZ R60, R40, 1 ;  /* 0x3f800000283c7820 */ /* 0x000fe20000410000 */
[----:B------:R-:W-:Y:S02]  /*63a0*/  IMAD.U32 R40, R67, 0x10000, RZ ;  /* 0x0001000043287824 */ /* 0x000fe400078e00ff */
[----:B------:R-:W-:Y:S01]  /*63b0*/  FMUL.FTZ R42, R42, 1 ;  /* 0x3f8000002a2a7820 */ /* 0x000fe20000410000 */
[----:B------:R-:W-:Y:S01]  /*63c0*/  FMUL.FTZ R44, R44, 1 ;  /* 0x3f8000002c2c7820 */ /* 0x000fe20000410000 */
[----:B------:R-:W-:Y:S01]  /*63d0*/  FMUL.FTZ R41, R41, 1 ;  /* 0x3f80000029297820 */ /* 0x000fe20000410000 */
[----:B------:R-:W-:Y:S01]  /*63e0*/  FMUL.FTZ R80, R40, 1 ;  /* 0x3f80000028507820 */ /* 0x000fe20000410000 */
[----:B------:R-:W-:Y:S01]  /*63f0*/  IADD3 R77, R77, R0, RZ ;  /* 0x000000004d4d7210 */ /* 0x000fe20007ffe0ff */
[----:B------:R-:W1:Y:S01]  /*6400*/  F2F.F64.F32 R60, R60 ;  /* 0x0000003c003c7310 */ /* 0x000e620000201800 */
[----:B------:R-:W-:Y:S01]  /*6410*/  SHF.L.U32 R48, R70, 0x10, RZ ;  /* 0x0000001046307819 */ /* 0x000fe200000006ff */
[----:B------:R-:W-:Y:S01]  /*6420*/  IMAD.U32 R46, R69, 0x10000, RZ ;  /* 0x00010000452e7824 */ /* 0x000fe200078e00ff */
[----:B------:R-:W-:Y:S01]  /*6430*/  SHF.L.U32 R52, R74, 0x10, RZ ;  /* 0x000000104a347819 */ /* 0x000fe200000006ff */
[----:B------:R-:W-:Y:S01]  /*6440*/  IMAD R83, R0, 0x3, R77 ;  /* 0x0000000300537824 */ /* 0x000fe200078e024d */
[----:B------:R-:W-:Y:S01]  /*6450*/  SHF.L.U32 R56, R78, 0x10, RZ ;  /* 0x000000104e387819 */ /* 0x000fe200000006ff */
[----:B------:R-:W-:-:S02]  /*6460*/  IMAD.U32 R50, R71, 0x10000, RZ ;  /* 0x0001000047327824 */ /* 0x000fc400078e00ff */
[----:B------:R-:W-:Y:S01]  /*6470*/  FMUL.FTZ R46, R46, 1 ;  /* 0x3f8000002e2e7820 */ /* 0x000fe20000410000 */
[----:B------:R-:W3:Y:S01]  /*6480*/  F2F.F64.F32 R80, R80 ;  /* 0x0000005000507310 */ /* 0x000ee20000201800 */
[----:B------:R-:W-:Y:S01]  /*6490*/  IMAD.U32 R54, R75, 0x10000, RZ ;  /* 0x000100004b367824 */ /* 0x000fe200078e00ff */
[----:B------:R-:W-:Y:S01]  /*64a0*/  ISETP.GE.U32.AND P1, PT, R83, R76, PT ;  /* 0x0000004c5300720c */ /* 0x000fe20003f26070 */
[----:B------:R-:W-:Y:S02]  /*64b0*/  IMAD.U32 R58, R79, 0x10000, RZ ;  /* 0x000100004f3a7824 */ /* 0x000fe400078e00ff */
[----:B------:R-:W-:Y:S01]  /*64c0*/  FMUL.FTZ R48, R48, 1 ;  /* 0x3f80000030307820 */ /* 0x000fe20000410000 */
[----:B------:R-:W-:Y:S01]  /*64d0*/  FMUL.FTZ R50, R50, 1 ;  /* 0x3f80000032327820 */ /* 0x000fe20000410000 */
[----:B------:R-:W-:Y:S01]  /*64e0*/  FMUL.FTZ R52, R52, 1 ;  /* 0x3f80000034347820 */ /* 0x000fe20000410000 */
[----:B------:R-:W-:Y:S01]  /*64f0*/  FMUL.FTZ R54, R54, 1 ;  /* 0x3f80000036367820 */ /* 0x000fe20000410000 */
[----:B------:R-:W4:Y:S01]  /*6500*/  F2F.F64.F32 R42, R42 ;  /* 0x0000002a002a7310 */ /* 0x000f220000201800 */
[----:B------:R-:W-:Y:S01]  /*6510*/  FMUL.FTZ R56, R56, 1 ;  /* 0x3f80000038387820 */ /* 0x000fe20000410000 */
[----:B------:R-:W-:Y:S01]  /*6520*/  FMUL.FTZ R58, R58, 1 ;  /* 0x3f8000003a3a7820 */ /* 0x000fe20000410000 */
[----:B-1----:R-:W-:-:S02]  /*6530*/  LOP3.LUT R64, R64, R60, RZ, 0x3c, !PT ;  /* 0x0000003c40407212 */ /* 0x002fc400078e3cff */
[----:B------:R-:W-:Y:S02]  /*6540*/  LOP3.LUT R65, R65, R61, RZ, 0x3c, !PT ;  /* 0x0000003d41417212 */ /* 0x000fe400078e3cff */
[----:B---3--:R-:W-:Y:S01]  /*6550*/  LOP3.LUT R62, R62, R80, RZ, 0x3c, !PT ;  /* 0x000000503e3e7212 */ /* 0x008fe200078e3cff */
[----:B------:R-:W1:Y:S01]  /*6560*/  F2F.F64.F32 R44, R44 ;  /* 0x0000002c002c7310 */ /* 0x000e620000201800 */
[----:B------:R-:W-:Y:S02]  /*6570*/  LOP3.LUT R63, R63, R81, RZ, 0x3c, !PT ;  /* 0x000000513f3f7212 */ /* 0x000fe400078e3cff */
[----:B----4-:R-:W-:-:S05]  /*6580*/  LOP3.LUT R32, R32, R42, RZ, 0x3c, !PT ;  /* 0x0000002a20207212 */ /* 0x010fca00078e3cff */
        /* <DEDUP_REMOVED lines=23> */
[----:B---3--:R-:W-:Y:S02]  /*6700*/  LOP3.LUT R13, R13, R56, RZ, 0x3c, !PT ;  /* 0x000000380d0d7212 */ /* 0x008fe400078e3cff */
[----:B------:R-:W-:Y:S02]  /*6710*/  LOP3.LUT R14, R14, R57, RZ, 0x3c, !PT ;  /* 0x000000390e0e7212 */ /* 0x000fe400078e3cff */
[----:B-1----:R-:W-:Y:S02]  /*6720*/  LOP3.LUT R11, R11, R58, RZ, 0x3c, !PT ;  /* 0x0000003a0b0b7212 */ /* 0x002fe400078e3cff */
[----:B------:R-:W-:Y:S02]  /*6730*/  LOP3.LUT R12, R12, R59, RZ, 0x3c, !PT ;  /* 0x0000003b0c0c7212 */ /* 0x000fe400078e3cff */
[----:B--2---:R-:W-:Y:S01]  /*6740*/  PRMT R80, R38, 0x7632, R80 ;  /* 0x0000763226507816 */ /* 0x004fe20000000050 */
[C---:B------:R-:W-:Y:S01]  /*6750*/  IMAD.U32 R83, R39.reuse, 0x10000, RZ ;  /* 0x0001000027537824 */ /* 0x040fe200078e00ff */
[----:B------:R-:W-:-:S02]  /*6760*/  PRMT R42, R39, 0x7632, R42 ;  /* 0x00007632272a7816 */ /* 0x000fc4000000002a */
[----:B------:R-:W-:Y:S01]  /*6770*/  SHF.L.U32 R80, R80, 0x10, RZ ;  /* 0x0000001050507819 */ /* 0x000fe200000006ff */
[----:B------:R-:W-:Y:S01]  /*6780*/  FMUL.FTZ R83, R83, 1 ;  /* 0x3f80000053537820 */ /* 0x000fe20000410000 */
[----:B------:R-:W-:Y:S01]  /*6790*/  SHF.L.U32 R82, R38, 0x10, RZ ;  /* 0x0000001026527819 */ /* 0x000fe200000006ff */
[----:B------:R-:W-:Y:S02]  /*67a0*/  IMAD.U32 R44, R42, 0x10000, RZ ;  /* 0x000100002a2c7824 */ /* 0x000fe400078e00ff */
[----:B------:R-:W-:Y:S01]  /*67b0*/  FMUL.FTZ R43, R80, 1 ;  /* 0x3f800000502b7820 */ /* 0x000fe20000410000 */
[----:B------:R-:W1:Y:S01]  /*67c0*/  F2F.F64.F32 R40, R83 ;  /* 0x0000005300287310 */ /* 0x000e620000201800 */
[----:B------:R-:W-:Y:S01]  /*67d0*/  FMUL.FTZ R44, R44, 1 ;  /* 0x3f8000002c2c7820 */ /* 0x000fe20000410000 */
[----:B------:R-:W-:-:S06]  /*67e0*/  FMUL.FTZ R82, R82, 1 ;  /* 0x3f80000052527820 */ /* 0x000fcc0000410000 */
[----:B------:R-:W2:Y:S01]  /*67f0*/  F2F.F64.F32 R60, R82 ;  /* 0x00000052003c7310 */ /* 0x000ea20000201800 */
[----:B-1----:R-:W-:-:S07]  /*6800*/  LOP3.LUT R5, R5, R40, RZ, 0x3c, !PT ;  /* 0x0000002805057212 */ /* 0x002fce00078e3cff */
[----:B------:R-:W1:Y:S01]  /*6810*/  F2F.F64.F32 R42, R43 ;  /* 0x0000002b002a7310 */ /* 0x000e620000201800 */
[----:B------:R-:W-:Y:S02]  /*6820*/  LOP3.LUT R6, R6, R41, RZ, 0x3c, !PT ;  /* 0x0000002906067212 */ /* 0x000fe400078e3cff */
[----:B--2---:R-:W-:-:S05]  /*6830*/  LOP3.LUT R9, R9, R60, RZ, 0x3c, !PT ;  /* 0x0000003c09097212 */ /* 0x004fca00078e3cff */
[----:B------:R-:W2:Y:S01]  /*6840*/  F2F.F64.F32 R44, R44 ;  /* 0x0000002c002c7310 */ /* 0x000ea20000201800 */
[----:B------:R-:W-:Y:S02]  /*6850*/  LOP3.LUT R10, R10, R61, RZ, 0x3c, !PT ;  /* 0x0000003d0a0a7212 */ /* 0x000fe400078e3cff */
[----:B-1----:R-:W-:Y:S02]  /*6860*/  LOP3.LUT R7, R7, R42, RZ, 0x3c, !PT ;  /* 0x0000002a07077212 */ /* 0x002fe400078e3cff */
[----:B------:R-:W-:Y:S02]  /*6870*/  LOP3.LUT R8, R8, R43, RZ, 0x3c, !PT ;  /* 0x0000002b08087212 */ /* 0x000fe400078e3cff */
[----:B--2---:R-:W-:Y:S02]  /*6880*/  LOP3.LUT R3, R3, R44, RZ, 0x3c, !PT ;  /* 0x0000002c03037212 */ /* 0x004fe400078e3cff */
[----:B------:R-:W-:Y:S01]  /*6890*/  LOP3.LUT R4, R4, R45, RZ, 0x3c, !PT ;  /* 0x0000002d04047212 */ /* 0x000fe200078e3cff */
[----:B------:R-:W-:Y:S06]  /*68a0*/  @!P1 BRA `(.L_x_548) ;  /* 0xffffffb800249947 */ /* 0x000fec000383ffff */
[----:B------:R-:W-:Y:S05]  /*68b0*/  BSYNC B1 ;  /* 0x0000000000017941 */ /* 0x000fea0003800000 */
.L_x_543:
[C---:B------:R-:W-:Y:S02]  /*68c0*/  PRMT R41, R38.reuse, 0x7610, R41 ;  /* 0x0000761026297816 */ /* 0x040fe40000000029 */
[----:B------:R-:W-:Y:S02]  /*68d0*/  PRMT R46, R38, 0x7632, R46 ;  /* 0x00007632262e7816 */ /* 0x000fe4000000002e */
[C---:B------:R-:W-:Y:S02]  /*68e0*/  PRMT R48, R39.reuse, 0x7610, R48 ;  /* 0x0000761027307816 */ /* 0x040fe40000000030 */
[----:B------:R-:W-:-:S07]  /*68f0*/  PRMT R47, R39, 0x7632, R47 ;  /* 0x00007632272f7816 */ /* 0x000fce000000002f */
.L_x_542:
[----:B------:R-:W-:Y:S05]  /*6900*/  BSYNC B0 ;  /* 0x0000000000007941 */ /* 0x000fea0003800000 */
.L_x_541:
[----:B------:R-:W-:Y:S01]  /*6910*/  ISETP.GE.U32.AND P0, PT, R77, R76, PT ;  /* 0x0000004c4d00720c */ /* 0x000fe20003f06070 */
[----:B------:R-:W-:-:S12]  /*6920*/  BSSY B0, `(.L_x_549) ;  /* 0x0000476000007945 */ /* 0x000fd80003800000 */
[----:B------:R-:W-:Y:S05]  /*6930*/  @P0 BRA `(.L_x_550) ;  /* 0x0000004400d00947 */ /* 0x000fea0003800000 */
[----:B------:R-:W1:Y:S01]  /*6940*/  LDC R40, c[0x0][0x260] ;  /* 0x00009800ff287b82 */ /* 0x000e620000000800 */
[----:B------:R-:W-:Y:S01]  /*6950*/  HFMA2.MMA R44, -RZ, RZ, 0, 0 ;  /* 0x00000000ff2c7435 */ /* 0x000fe200000001ff */
[----:B-1----:R-:W-:-:S13]  /*6960*/  ISETP.NE.AND P1, PT, R40, RZ, PT ;  /* 0x000000ff2800720c */ /* 0x002fda0003f25270 */
[----:B------:R-:W-:Y:S05]  /*6970*/  @!P1 BRA `(.L_x_551) ;  /* 0x0000001000449947 */ /* 0x000fea0003800000 */
[----:B0-----:R-:W-:Y:S01]  /*6980*/  MOV R37, R77 ;  /* 0x0000004d00257202 */ /* 0x001fe20000000f00 */
        /* <DEDUP_REMOVED lines=260> */
[----:B------:R-:W-:Y:S01]  /*79d0*/  @P2 IMAD.MOV.U32 R38, RZ, RZ, RZ ;  /* 0x000000ffff262224 */ /* 0x000fe200078e00ff */
[----:B------:R-:W-:Y:S02]  /*79e0*/  ULDC UR4, c[0x0][0x3ec] ;  /* 0x0000fb0000047ab9 */ /* 0x000fe40000000800 */
        /* <DEDUP_REMOVED lines=10> */
.L_x_551:
[----:B0-----:R-:W-:-:S04]  /*7a90*/  LOP3.LUT R37, R44, 0xfffffff8, RZ, 0xc0, !PT ;  /* 0xfffffff82c257812 */ /* 0x001fc800078ec0ff */
[----:B------:R-:W-:-:S04]  /*7aa0*/  IADD3 R36, P2, R18, R37, RZ ;  /* 0x0000002512247210 */ /* 0x000fc80007f5e0ff */
[----:B------:R-:W-:-:S05]  /*7ab0*/  IADD3.X R37, RZ, R19, RZ, P2, !PT ;  /* 0x00000013ff257210 */ /* 0x000fca00017fe4ff */
[----:B------:R-:W2:Y:S01]  /*7ac0*/  LDG.E.64 R72, desc[UR60][R36.64] ;  /* 0x0000003c24487981 */ /* 0x000ea2000c1e1b00 */
[----:B------:R-:W-:-:S05]  /*7ad0*/  IMAD.IADD R43, R77, 0x1, R0 ;  /* 0x000000014d2b7824 */ /* 0x000fca00078e0200 */
[----:B------:R-:W-:Y:S02]  /*7ae0*/  ISETP.GE.U32.AND P2, PT, R43, R76, PT ;  /* 0x0000004c2b00720c */ /* 0x000fe40003f46070 */
[C---:B--2---:R-:W-:Y:S02]  /*7af0*/  PRMT R66, R72.reuse, 0x7610, R66 ;  /* 0x0000761048427816 */ /* 0x044fe40000000042 */
[----:B------:R-:W-:Y:S02]  /*7b00*/  PRMT R67, R72, 0x7632, R67 ;  /* 0x0000763248437816 */ /* 0x000fe40000000043 */
[C---:B------:R-:W-:Y:S02]  /*7b10*/  PRMT R72, R73.reuse, 0x7610, R72 ;  /* 0x0000761049487816 */ /* 0x040fe40000000048 */
[----:B------:R-:W-:-:S05]  /*7b20*/  PRMT R73, R73, 0x7632, R73 ;  /* 0x0000763249497816 */ /* 0x000fca0000000049 */
[----:B------:R-:W-:Y:S05]  /*7b30*/  @P2 BRA `(.L_x_550) ;  /* 0x0000003400502947 */ /* 0x000fea0003800000 */
        /* <DEDUP_REMOVED lines=274> */
.L_x_552:
[----:B------:R-:W-:-:S04]  /*8c60*/  LOP3.LUT R37, R49, 0xfffffff8, RZ, 0xc0, !PT ;  /* 0xfffffff831257812 */ /* 0x000fc800078ec0ff */
[----:B------:R-:W-:-:S05]  /*8c70*/  IADD3 R36, P2, R18, R37, RZ ;  /* 0x0000002512247210 */ /* 0x000fca0007f5e0ff */
[----:B------:R-:W-:-:S05]  /*8c80*/  IMAD.X R37, RZ, RZ, R19, P2 ;  /* 0x000000ffff257224 */ /* 0x000fca00010e0613 */
[----:B------:R-:W2:Y:S01]  /*8c90*/  LDG.E.64 R70, desc[UR60][R36.64] ;  /* 0x0000003c24467981 */ /* 0x000ea2000c1e1b00 */
[----:B------:R-:W-:-:S04]  /*8ca0*/  IADD3 R43, R43, R0, RZ ;  /* 0x000000002b2b7210 */ /* 0x000fc80007ffe0ff */
[----:B------:R-:W-:Y:S02]  /*8cb0*/  ISETP.GE.U32.AND P2, PT, R43, R76, PT ;  /* 0x0000004c2b00720c */ /* 0x000fe40003f46070 */
[C---:B--2---:R-:W-:Y:S02]  /*8cc0*/  PRMT R68, R70.reuse, 0x7610, R68 ;  /* 0x0000761046447816 */ /* 0x044fe40000000044 */
[----:B------:R-:W-:Y:S02]  /*8cd0*/  PRMT R69, R70, 0x7632, R69 ;  /* 0x0000763246457816 */ /* 0x000fe40000000045 */
[C---:B------:R-:W-:Y:S02]  /*8ce0*/  PRMT R70, R71.reuse, 0x7610, R70 ;  /* 0x0000761047467816 */ /* 0x040fe40000000046 */
[----:B------:R-:W-:-:S05]  /*8cf0*/  PRMT R71, R71, 0x7632, R71 ;  /* 0x0000763247477816 */ /* 0x000fca0000000047 */
        /* <DEDUP_REMOVED lines=275> */
.L_x_553:
[----:B------:R-:W-:-:S04]  /*9e30*/  LOP3.LUT R37, R49, 0xfffffff8, RZ, 0xc0, !PT ;  /* 0xfffffff831257812 */ /* 0x000fc800078ec0ff */
[----:B------:R-:W-:-:S04]  /*9e40*/  IADD3 R36, P2, R18, R37, RZ ;  /* 0x0000002512247210 */ /* 0x000fc80007f5e0ff */
[----:B------:R-:W-:-:S06]  /*9e50*/  IADD3.X R37, RZ, R19, RZ, P2, !PT ;  /* 0x00000013ff257210 */ /* 0x000fcc00017fe4ff */
        /* <DEDUP_REMOVED lines=282> */
.L_x_554:
[----:B------:R-:W-:-:S04]  /*b000*/  LOP3.LUT R41, R41, 0xfffffff8, RZ, 0xc0, !PT ;  /* 0xfffffff829297812 */ /* 0x000fc800078ec0ff */
[----:B------:R-:W-:-:S05]  /*b010*/  IADD3 R18, P1, R18, R41, RZ ;  /* 0x0000002912127210 */ /* 0x000fca0007f3e0ff */
[----:B------:R-:W-:-:S06]  /*b020*/  IMAD.X R19, RZ, RZ, R19, P1 ;  /* 0x000000ffff137224 */ /* 0x000fcc00008e0613 */
[----:B------:R-:W2:Y:S02]  /*b030*/  LDG.E.64 R18, desc[UR60][R18.64] ;  /* 0x0000003c12127981 */ /* 0x000ea4000c1e1b00 */
[C---:B--2---:R-:W-:Y:S02]  /*b040*/  PRMT R41, R18.reuse, 0x7610, R41 ;  /* 0x0000761012297816 */ /* 0x044fe40000000029 */
[----:B------:R-:W-:Y:S02]  /*b050*/  PRMT R46, R18, 0x7632, R46 ;  /* 0x00007632122e7816 */ /* 0x000fe4000000002e */
[C---:B------:R-:W-:Y:S02]  /*b060*/  PRMT R48, R19.reuse, 0x7610, R48 ;  /* 0x0000761013307816 */ /* 0x040fe40000000030 */
[----:B------:R-:W-:-:S07]  /*b070*/  PRMT R47, R19, 0x7632, R47 ;  /* 0x00007632132f7816 */ /* 0x000fce000000002f */
.L_x_550:
[----:B------:R-:W-:Y:S05]  /*b080*/  BSYNC B0 ;  /* 0x0000000000007941 */ /* 0x000fea0003800000 */
.L_x_549:
[----:B------:R-:W-:Y:S04]  /*b090*/  BSSY B0, `(.L_x_555) ;  /* 0x000005b000007945 */ /* 0x000fe80003800000 */
[----:B------:R-:W-:Y:S05]  /*b0a0*/  @P0 BRA `(.L_x_556) ;  /* 0x0000000400640947 */ /* 0x000fea0003800000 */
[----:B------:R-:W-:Y:S01]  /*b0b0*/  SHF.L.U32 R66, R66, 0x10, RZ ;  /* 0x0000001042427819 */ /* 0x000fe200000006ff */
[----:B------:R-:W-:Y:S01]  /*b0c0*/  IMAD.U32 R67, R67, 0x10000, RZ ;  /* 0x0001000043437824 */ /* 0x000fe200078e00ff */
[----:B------:R-:W-:Y:S01]  /*b0d0*/  SHF.L.U32 R72, R72, 0x10, RZ ;  /* 0x0000001048487819 */ /* 0x000fe200000006ff */
[----:B------:R-:W-:Y:S01]  /*b0e0*/  IMAD.U32 R73, R73, 0x10000, RZ ;  /* 0x0001000049497824 */ /* 0x000fe200078e00ff */
[----:B------:R-:W-:Y:S01]  /*b0f0*/  IADD3 R45, R77, R0, RZ ;  /* 0x000000004d2d7210 */ /* 0x000fe20007ffe0ff */
[----:B------:R-:W-:Y:S01]  /*b100*/  FMUL.FTZ R18, R66, 1 ;  /* 0x3f80000042127820 */ /* 0x000fe20000410000 */
[----:B0-----:R-:W-:Y:S01]  /*b110*/  FMUL.FTZ R36, R67, 1 ;  /* 0x3f80000043247820 */ /* 0x001fe20000410000 */
[----:B------:R-:W-:Y:S01]  /*b120*/  FMUL.FTZ R42, R72, 1 ;  /* 0x3f800000482a7820 */ /* 0x000fe20000410000 */
[----:B------:R-:W-:Y:S01]  /*b130*/  FMUL.FTZ R38, R73, 1 ;  /* 0x3f80000049267820 */ /* 0x000fe20000410000 */
[----:B------:R-:W-:Y:S02]  /*b140*/  ISETP.GE.U32.AND P0, PT, R45, R76, PT ;  /* 0x0000004c2d00720c */ /* 0x000fe40003f06070 */
        /* <DEDUP_REMOVED lines=12> */
[----:B------:R-:W-:Y:S06]  /*b210*/  @P0 BRA `(.L_x_556) ;  /* 0x0000000400080947 */ /* 0x000fec0003800000 */
[----:B------:R-:W-:Y:S01]  /*b220*/  SHF.L.U32 R69, R69, 0x10, RZ ;  /* 0x0000001045457819 */ /* 0x000fe200000006ff */
[----:B------:R-:W-:Y:S01]  /*b230*/  IMAD.U32 R68, R68, 0x10000, RZ ;  /* 0x0001000044447824 */ /* 0x000fe200078e00ff */
[----:B------:R-:W-:Y:S01]  /*b240*/  SHF.L.U32 R71, R71, 0x10, RZ ;  /* 0x0000001047477819 */ /* 0x000fe200000006ff */
[----:B------:R-:W-:Y:S02]  /*b250*/  IMAD.U32 R70, R70, 0x10000, RZ ;  /* 0x0001000046467824 */ /* 0x000fe400078e00ff */
[----:B------:R-:W-:Y:S01]  /*b260*/  FMUL.FTZ R18, R68, 1 ;  /* 0x3f80000044127820 */ /* 0x000fe20000410000 */
[----:B------:R-:W-:Y:S01]  /*b270*/  FMUL.FTZ R36, R69, 1 ;  /* 0x3f80000045247820 */ /* 0x000fe20000410000 */
[----:B------:R-:W-:Y:S01]  /*b280*/  FMUL.FTZ R42, R70, 1 ;  /* 0x3f800000462a7820 */ /* 0x000fe20000410000 */
[----:B------:R-:W-:Y:S01]  /*b290*/  FMUL.FTZ R38, R71, 1 ;  /* 0x3f80000047267820 */ /* 0x000fe20000410000 */
[----:B------:R-:W-:Y:S02]  /*b2a0*/  IMAD.IADD R45, R45, 0x1, R0 ;  /* 0x000000012d2d7824 */ /* 0x000fe400078e0200 */
[----:B------:R-:W0:Y:S03]  /*b2b0*/  F2F.F64.F32 R18, R18 ;  /* 0x0000001200127310 */ /* 0x000e260000201800 */
[----:B------:R-:W-:-:S05]  /*b2c0*/  ISETP.GE.U32.AND P0, PT, R45, R76, PT ;  /* 0x0000004c2d00720c */ /* 0x000fca0003f06070 */
        /* <DEDUP_REMOVED lines=15> */
[----:B------:R-:W-:Y:S01]  /*b3c0*/  IMAD.U32 R79, R79, 0x10000, RZ ;  /* 0x000100004f4f7824 */ /* 0x000fe200078e00ff */
[----:B------:R-:W-:Y:S01]  /*b3d0*/  IADD3 R45, R45, R0, RZ ;  /* 0x000000002d2d7210 */ /* 0x000fe20007ffe0ff */
[----:B------:R-:W-:Y:S01]  /*b3e0*/  FMUL.FTZ R18, R74, 1 ;  /* 0x3f8000004a127820 */ /* 0x000fe20000410000 */
[----:B------:R-:W-:Y:S01]  /*b3f0*/  FMUL.FTZ R36, R75, 1 ;  /* 0x3f8000004b247820 */ /* 0x000fe20000410000 */
        /* <DEDUP_REMOVED lines=23> */
[----:B------:R-:W-:-:S03]  /*b570*/  FMUL.FTZ R40, R47, 1 ;  /* 0x3f8000002f287820 */ /* 0x000fc60000410000 */
        /* <DEDUP_REMOVED lines=11> */
[----:B------:R-:W-:-:S07]  /*b630*/  LOP3.LUT R4, R4, R41, RZ, 0x3c, !PT ;  /* 0x0000002904047212 */ /* 0x000fce00078e3cff */
.L_x_556:
[----:B------:R-:W-:Y:S05]  /*b640*/  BSYNC B0 ;  /* 0x0000000000007941 */ /* 0x000fea0003800000 */
.L_x_555:
[----:B------:R-:W-:Y:S02]  /*b650*/  LOP3.LUT R21, R21, R30, R65, 0x96, !PT ;  /* 0x0000001e15157212 */ /* 0x000fe400078e9641 */
[----:B------:R-:W-:Y:S02]  /*b660*/  LOP3.LUT R0, R20, R31, R64, 0x96, !PT ;  /* 0x0000001f14007212 */ /* 0x000fe400078e9640 */
[----:B------:R-:W-:Y:S02]  /*b670*/  LOP3.LUT R28, R15, R28, R62, 0x96, !PT ;  /* 0x0000001c0f1c7212 */ /* 0x000fe400078e963e */
[----:B------:R-:W-:Y:S02]  /*b680*/  LOP3.LUT R29, R16, R29, R63, 0x96, !PT ;  /* 0x0000001d101d7212 */ /* 0x000fe400078e963f */
[----:B------:R-:W-:Y:S02]  /*b690*/  LOP3.LUT R26, R13, R26, R34, 0x96, !PT ;  /* 0x0000001a0d1a7212 */ /* 0x000fe400078e9622 */
[----:B------:R-:W-:-:S02]  /*b6a0*/  LOP3.LUT R27, R14, R27, R35, 0x96, !PT ;  /* 0x0000001b0e1b7212 */ /* 0x000fc400078e9623 */
[----:B------:R-:W-:Y:S02]  /*b6b0*/  LOP3.LUT R24, R11, R24, R32, 0x96, !PT ;  /* 0x000000180b187212 */ /* 0x000fe400078e9620 */
[----:B------:R-:W-:Y:S02]  /*b6c0*/  LOP3.LUT R25, R12, R25, R33, 0x96, !PT ;  /* 0x000000190c197212 */ /* 0x000fe400078e9621 */
[----:B------:R-:W-:Y:S02]  /*b6d0*/  LOP3.LUT R53, R10, R21, RZ, 0x3c, !PT ;  /* 0x000000150a357212 */ /* 0x000fe400078e3cff */
[----:B------:R-:W-:Y:S02]  /*b6e0*/  LOP3.LUT R0, R9, R0, RZ, 0x3c, !PT ;  /* 0x0000000009007212 */ /* 0x000fe400078e3cff */
[----:B------:R-:W-:Y:S02]  /*b6f0*/  LOP3.LUT R14, R7, R28, RZ, 0x3c, !PT ;  /* 0x0000001c070e7212 */ /* 0x000fe400078e3cff */
[----:B------:R-:W-:-:S02]  /*b700*/  LOP3.LUT R15, R8, R29, RZ, 0x3c, !PT ;  /* 0x0000001d080f7212 */ /* 0x000fc400078e3cff */
[----:B------:R-:W-:Y:S02]  /*b710*/  LOP3.LUT R20, R5, R26, RZ, 0x3c, !PT ;  /* 0x0000001a05147212 */ /* 0x000fe400078e3cff */
[----:B------:R-:W-:Y:S02]  /*b720*/  LOP3.LUT R21, R6, R27, RZ, 0x3c, !PT ;  /* 0x0000001b06157212 */ /* 0x000fe400078e3cff */
[----:B------:R-:W-:Y:S02]  /*b730*/  LOP3.LUT R24, R3, R24, RZ, 0x3c, !PT ;  /* 0x0000001803187212 */ /* 0x000fe400078e3cff */
[----:B------:R-:W-:Y:S01]  /*b740*/  LOP3.LUT R25, R4, R25, RZ, 0x3c, !PT ;  /* 0x0000001904197212 */ /* 0x000fe200078e3cff */
[----:B------:R-:W-:Y:S06]  /*b750*/  BRA `(.L_x_523) ;  /* 0x0000002800ac7947 */ /* 0x000fec0003800000 */
.L_x_540:
[----:B------:R-:W-:Y:S01]  /*b760*/  ISETP.GE.U32.AND P0, PT, R5, R76, PT ;  /* 0x0000004c0500720c */ /* 0x000fe20003f06070 */
[----:B------:R-:W-:Y:S01]  /*b770*/  BSSY B0, `(.L_x_557) ;  /* 0x00000bd000007945 */ /* 0x000fe20003800000 */
        /* <DEDUP_REMOVED lines=59> */
[----:B------:R-:W-:-:S07]  /*bb30*/  MOV R87, R65 ;  /* 0x0000004100577202 */ /* 0x000fce0000000f00 */
.L_x_560:
[----:B------:R-:W-:-:S05]  /*bb40*/  IMAD R6, R58, R77, RZ ;  /* 0x0000004d3a067224 */ /* 0x000fca00078e02ff */
[----:B------:R-:W-:-:S05]  /*bb50*/  SHF.R.U32.HI R7, RZ, 0x2, R6 ;  /* 0x00000002ff077819 */ /* 0x000fca0000011606 */
[----:B------:R-:W-:-:S04]  /*bb60*/  IMAD.WIDE.U32 R6, R7, 0x8, R18 ;  /* 0x0000000807067825 */ /* 0x000fc800078e0012 */
[----:B------:R-:W-:Y:S02]  /*bb70*/  IMAD.IADD R77, R0, 0x1, R77 ;  /* 0x00000001004d7824 */ /* 0x000fe400078e024d */
[----:B------:R-:W2:Y:S02]  /*bb80*/  LDG.E.64 R6, desc[UR60][R6.64] ;  /* 0x0000003c06067981 */ /* 0x000ea4000c1e1b00 */
[----:B------:R-:W-:-:S05]  /*bb90*/  IMAD R8, R58, R77, RZ ;  /* 0x0000004d3a087224 */ /* 0x000fca00078e02ff */
[----:B------:R-:W-:Y:S02]  /*bba0*/  SHF.R.U32.HI R9, RZ, 0x2, R8 ;  /* 0x00000002ff097819 */ /* 0x000fe40000011608 */
[----:B------:R-:W-:-:S03]  /*bbb0*/  IADD3 R77, R77, R0, RZ ;  /* 0x000000004d4d7210 */ /* 0x000fc60007ffe0ff */
[----:B------:R-:W-:-:S04]  /*bbc0*/  IMAD.WIDE.U32 R8, R9, 0x8, R18 ;  /* 0x0000000809087825 */ /* 0x000fc800078e0012 */
[C---:B------:R-:W-:Y:S02]  /*bbd0*/  IMAD R10, R58.reuse, R77, RZ ;  /* 0x0000004d3a0a7224 */ /* 0x040fe400078e02ff */
[----:B------:R-:W3:Y:S01]  /*bbe0*/  LDG.E.64 R8, desc[UR60][R8.64] ;  /* 0x0000003c08087981 */ /* 0x000ee2000c1e1b00 */
[----:B------:R-:W-:Y:S02]  /*bbf0*/  IMAD.IADD R77, R77, 0x1, R0 ;  /* 0x000000014d4d7824 */ /* 0x000fe400078e0200 */
[----:B------:R-:W-:Y:S02]  /*bc00*/  SHF.R.U32.HI R11, RZ, 0x2, R10 ;  /* 0x00000002ff0b7819 */ /* 0x000fe4000001160a */
[----:B------:R-:W-:-:S03]  /*bc10*/  IMAD R12, R58, R77, RZ ;  /* 0x0000004d3a0c7224 */ /* 0x000fc600078e02ff */
[----:B------:R-:W-:Y:S02]  /*bc20*/  IMAD.WIDE.U32 R10, R11, 0x8, R18 ;  /* 0x000000080b0a7825 */ /* 0x000fe400078e0012 */
[----:B------:R-:W-:-:S04]  /*bc30*/  SHF.R.U32.HI R13, RZ, 0x2, R12 ;  /* 0x00000002ff0d7819 */ /* 0x000fc8000001160c */
[----:B------:R-:W4:Y:S01]  /*bc40*/  LDG.E.64 R10, desc[UR60][R10.64] ;  /* 0x0000003c0a0a7981 */ /* 0x000f22000c1e1b00 */
[----:B------:R-:W-:-:S06]  /*bc50*/  IMAD.WIDE.U32 R12, R13, 0x8, R18 ;  /* 0x000000080d0c7825 */ /* 0x000fcc00078e0012 */
[----:B------:R-:W5:Y:S01]  /*bc60*/  LDG.E.64 R12, desc[UR60][R12.64] ;  /* 0x0000003c0c0c7981 */ /* 0x000f62000c1e1b00 */
[----:B------:R-:W-:-:S04]  /*bc70*/  IMAD.IADD R77, R77, 0x1, R0 ;  /* 0x000000014d4d7824 */ /* 0x000fc800078e0200 */
[----:B------:R-:W-:-:S05]  /*bc80*/  IMAD R89, R0, 0x3, R77 ;  /* 0x0000000300597824 */ /* 0x000fca00078e024d */
[----:B------:R-:W-:Y:S02]  /*bc90*/  ISETP.GE.U32.AND P0, PT, R89, R76, PT ;  /* 0x0000004c5900720c */ /* 0x000fe40003f06070 */
[----:B--2---:R-:W-:Y:S01]  /*bca0*/  SHF.L.U32 R14, R6, 0x10, RZ ;  /* 0x00000010060e7819 */ /* 0x004fe200000006ff */
[----:B------:R-:W-:-:S04]  /*bcb0*/  IMAD.U32 R15, R7, 0x10000, RZ ;  /* 0x00010000070f7824 */ /* 0x000fc800078e00ff */
[----:B------:R-:W-:Y:S01]  /*bcc0*/  FMUL.FTZ R34, R14, 1 ;  /* 0x3f8000000e227820 */ /* 0x000fe20000410000 */
[----:B------:R-:W-:Y:S01]  /*bcd0*/  PRMT R14, R6, 0x7632, R14 ;  /* 0x00007632060e7816 */ /* 0x000fe2000000000e */
[----:B------:R-:W-:-:S03]  /*bce0*/  FMUL.FTZ R40, R15, 1 ;  /* 0x3f8000000f287820 */ /* 0x000fc60000410000 */
[----:B------:R-:W-:Y:S01]  /*bcf0*/  SHF.L.U32 R15, R14, 0x10, RZ ;  /* 0x000000100e0f7819 */ /* 0x000fe200000006ff */
[----:B------:R-:W0:Y:S01]  /*bd00*/  F2F.F64.F32 R34, R34 ;  /* 0x0000002200227310 */ /* 0x000e220000201800 */
[----:B------:R-:W-:-:S03]  /*bd10*/  PRMT R14, R7, 0x7632, R14 ;  /* 0x00007632070e7816 */ /* 0x000fc6000000000e */
[----:B------:R-:W-:Y:S02]  /*bd20*/  FMUL.FTZ R15, R15, 1 ;  /* 0x3f8000000f0f7820 */ /* 0x000fe40000410000 */
[----:B------:R-:W-:Y:S01]  /*bd30*/  IMAD.U32 R14, R14, 0x10000, RZ ;  /* 0x000100000e0e7824 */ /* 0x000fe200078e00ff */
[----:B---3--:R-:W-:Y:S01]  /*bd40*/  SHF.L.U32 R20, R8, 0x10, RZ ;  /* 0x0000001008147819 */ /* 0x008fe200000006ff */
[----:B------:R-:W-:Y:S01]  /*bd50*/  IMAD.U32 R21, R9, 0x10000, RZ ;  /* 0x0001000009157824 */ /* 0x000fe200078e00ff */
[----:B------:R-:W1:Y:S01]  /*bd60*/  F2F.F64.F32 R40, R40 ;  /* 0x0000002800287310 */ /* 0x000e620000201800 */
[----:B------:R-:W-:Y:S01]  /*bd70*/  FMUL.FTZ R36, R14, 1 ;  /* 0x3f8000000e247820 */ /* 0x000fe20000410000 */
[----:B------:R-:W-:Y:S01]  /*bd80*/  PRMT R14, R8, 0x7632, R14 ;  /* 0x00007632080e7816 */ /* 0x000fe2000000000e */
[----:B------:R-:W-:Y:S01]  /*bd90*/  FMUL.FTZ R20, R20, 1 ;  /* 0x3f80000014147820 */ /* 0x000fe20000410000 */
[----:B------:R-:W-:Y:S02]  /*bda0*/  FMUL.FTZ R28, R21, 1 ;  /* 0x3f800000151c7820 */ /* 0x000fe40000410000 */
[----:B------:R-:W-:-:S02]  /*bdb0*/  SHF.L.U32 R21, R14, 0x10, RZ ;  /* 0x000000100e157819 */ /* 0x000fc400000006ff */
[----:B------:R-:W2:Y:S01]  /*bdc0*/  F2F.F64.F32 R36, R36 ;  /* 0x0000002400247310 */ /* 0x000ea20000201800 */
[----:B------:R-:W-:Y:S02]  /*bdd0*/  PRMT R14, R9, 0x7632, R14 ;  /* 0x00007632090e7816 */ /* 0x000fe4000000000e */
[----:B------:R-:W-:Y:S01]  /*bde0*/  FMUL.FTZ R30, R21, 1 ;  /* 0x3f800000151e7820 */ /* 0x000fe20000410000 */
[C---:B----4-:R-:W-:Y:S01]  /*bdf0*/  PRMT R24, R11.reuse, 0x7632, R24 ;  /* 0x000076320b187816 */ /* 0x050fe20000000018 */
[----:B------:R-:W-:Y:S01]  /*be00*/  IMAD.U32 R21, R11, 0x10000, RZ ;  /* 0x000100000b157824 */ /* 0x000fe200078e00ff */
[----:B0-----:R-:W-:Y:S01]  /*be10*/  LOP3.LUT R85, R85, R34, RZ, 0x3c, !PT ;  /* 0x0000002255557212 */ /* 0x001fe200078e3cff */
[----:B------:R-:W-:Y:S01]  /*be20*/  IMAD.U32 R14, R14, 0x10000, RZ ;  /* 0x000100000e0e7824 */ /* 0x000fe200078e00ff */
[----:B------:R0:W3:Y:S01]  /*be30*/  F2F.F64.F32 R38, R20 ;  /* 0x0000001400267310 */ /* 0x0000e20000201800 */
[----:B-1----:R-:W-:Y:S01]  /*be40*/  LOP3.LUT R75, R75, R40, RZ, 0x3c, !PT ;  /* 0x000000284b4b7212 */ /* 0x002fe200078e3cff */
[----:B------:R-:W-:Y:S01]  /*be50*/  FMUL.FTZ R21, R21, 1 ;  /* 0x3f80000015157820 */ /* 0x000fe20000410000 */
[C---:B-----5:R-:W-:Y:S01]  /*be60*/  PRMT R40, R12.reuse, 0x7632, R40 ;  /* 0x000076320c287816 */ /* 0x060fe20000000028 */
[----:B------:R-:W-:Y:S01]  /*be70*/  IMAD.U32 R60, R12, 0x10000, RZ ;  /* 0x000100000c3c7824 */ /* 0x000fe200078e00ff */
[----:B------:R-:W-:Y:S01]  /*be80*/  SHF.L.U32 R26, R24, 0x10, RZ ;  /* 0x00000010181a7819 */ /* 0x000fe200000006ff */
[----:B------:R-:W-:Y:S01]  /*be90*/  FMUL.FTZ R32, R14, 1 ;  /* 0x3f8000000e207820 */ /* 0x000fe20000410000 */
[----:B--2---:R-:W-:Y:S01]  /*bea0*/  LOP3.LUT R71, R71, R36, RZ, 0x3c, !PT ;  /* 0x0000002447477212 */ /* 0x004fe200078e3cff */
[----:B------:R1:W2:Y:S01]  /*beb0*/  F2F.F64.F32 R42, R15 ;  /* 0x0000000f002a7310 */ /* 0x0002a20000201800 */
[----:B0-----:R-:W-:Y:S01]  /*bec0*/  PRMT R20, R10, 0x7632, R20 ;  /* 0x000076320a147816 */ /* 0x001fe20000000014 */
[----:B------:R-:W-:Y:S01]  /*bed0*/  FMUL.FTZ R26, R26, 1 ;  /* 0x3f8000001a1a7820 */ /* 0x000fe20000410000 */
[----:B------:R-:W-:Y:S01]  /*bee0*/  PRMT R36, R13, 0x7632, R36 ;  /* 0x000076320d247816 */ /* 0x000fe20000000024 */
[----:B------:R-:W-:Y:S01]  /*bef0*/  FMUL.FTZ R60, R60, 1 ;  /* 0x3f8000003c3c7820 */ /* 0x000fe20000410000 */
[----:B------:R-:W-:-:S02]  /*bf00*/  SHF.L.U32 R25, R20, 0x10, RZ ;  /* 0x0000001014197819 */ /* 0x000fc400000006ff */
[----:B---3--:R-:W-:Y:S01]  /*bf10*/  LOP3.LUT R54, R54, R38, RZ, 0x3c, !PT ;  /* 0x0000002636367212 */ /* 0x008fe200078e3cff */
[----:B------:R-:W0:Y:S01]  /*bf20*/  F2F.F64.F32 R28, R28 ;  /* 0x0000001c001c7310 */ /* 0x000e220000201800 */
[----:B-1----:R-:W-:Y:S01]  /*bf30*/  SHF.L.U32 R15, R10, 0x10, RZ ;  /* 0x000000100a0f7819 */ /* 0x002fe200000006ff */
[----:B------:R-:W-:Y:S01]  /*bf40*/  FMUL.FTZ R25, R25, 1 ;  /* 0x3f80000019197820 */ /* 0x000fe20000410000 */
[----:B------:R-:W-:Y:S02]  /*bf50*/  SHF.L.U32 R62, R13, 0x10, RZ ;  /* 0x000000100d3e7819 */ /* 0x000fe400000006ff */
[----:B------:R-:W-:Y:S01]  /*bf60*/  SHF.L.U32 R38, R36, 0x10, RZ ;  /* 0x0000001024267819 */ /* 0x000fe200000006ff */
[----:B------:R-:W-:Y:S01]  /*bf70*/  FMUL.FTZ R15, R15, 1 ;  /* 0x3f8000000f0f7820 */ /* 0x000fe20000410000 */
[----:B--2---:R-:W-:Y:S01]  /*bf80*/  LOP3.LUT R81, R81, R42, RZ, 0x3c, !PT ;  /* 0x0000002a51517212 */ /* 0x004fe200078e3cff */
[----:B------:R-:W-:Y:S01]  /*bf90*/  IMAD.U32 R42, R40, 0x10000, RZ ;  /* 0x00010000282a7824 */ /* 0x000fe200078e00ff */
[----:B------:R-:W-:Y:S01]  /*bfa0*/  LOP3.LUT R79, R79, R41, RZ, 0x3c, !PT ;  /* 0x000000294f4f7212 */ /* 0x000fe200078e3cff */
[----:B------:R-:W-:Y:S01]  /*bfb0*/  FMUL.FTZ R41, R62, 1 ;  /* 0x3f8000003e297820 */ /* 0x000fe20000410000 */
[----:B------:R-:W-:Y:S01]  /*bfc0*/  LOP3.LUT R73, R73, R37, RZ, 0x3c, !PT ;  /* 0x0000002549497212 */ /* 0x000fe200078e3cff */
[----:B------:R-:W-:Y:S01]  /*bfd0*/  FMUL.FTZ R37, R42, 1 ;  /* 0x3f8000002a257820 */ /* 0x000fe20000410000 */
[----:B------:R-:W-:Y:S01]  /*bfe0*/  LOP3.LUT R87, R87, R35, RZ, 0x3c, !PT ;  /* 0x0000002357577212 */ /* 0x000fe200078e3cff */
[----:B------:R-:W1:Y:S01]  /*bff0*/  F2F.F64.F32 R30, R30 ;  /* 0x0000001e001e7310 */ /* 0x000e620000201800 */
[----:B0-----:R-:W-:Y:S01]  /*c000*/  LOP3.LUT R46, R46, R28, RZ, 0x3c, !PT ;  /* 0x0000001c2e2e7212 */ /* 0x001fe200078e3cff */
[----:B------:R-:W-:Y:S01]  /*c010*/  FMUL.FTZ R28, R38, 1 ;  /* 0x3f800000261c7820 */ /* 0x000fe20000410000 */
[----:B------:R-:W-:-:S02]  /*c020*/  LOP3.LUT R48, R48, R29, RZ, 0x3c, !PT ;  /* 0x0000001d30307212 */ /* 0x000fc400078e3cff */
[----:B------:R-:W-:Y:S02]  /*c030*/  LOP3.LUT R83, R83, R43, RZ, 0x3c, !PT ;  /* 0x0000002b53537212 */ /* 0x000fe400078e3cff */
[----:B------:R-:W-:Y:S01]  /*c040*/  LOP3.LUT R56, R56, R39, RZ, 0x3c, !PT ;  /* 0x0000002738387212 */ /* 0x000fe200078e3cff */
        /* <DEDUP_REMOVED lines=25> */
[----:B-1----:R-:W-:Y:S02]  /*c1e0*/  LOP3.LUT R47, R47, R36, RZ, 0x3c, !PT ;  /* 0x000000242f2f7212 */ /* 0x002fe400078e3cff */
[----:B------:R-:W-:Y:S02]  /*c1f0*/  LOP3.LUT R49, R49, R37, RZ, 0x3c, !PT ;  /* 0x0000002531317212 */ /* 0x000fe400078e3cff */
[----:B0-----:R-:W-:Y:S02]  /*c200*/  LOP3.LUT R3, R3, R28, RZ, 0x3c, !PT ;  /* 0x0000001c03037212 */ /* 0x001fe400078e3cff */
[----:B------:R-:W-:Y:S01]  /*c210*/  LOP3.LUT R4, R4, R29, RZ, 0x3c, !PT ;  /* 0x0000001d04047212 */ /* 0x000fe200078e3cff */
[----:B------:R-:W-:Y:S06]  /*c220*/  @!P0 BRA `(.L_x_560) ;  /* 0xfffffff800448947 */ /* 0x000fec000383ffff */
[----:B------:R-:W-:Y:S05]  /*c230*/  BSYNC B1 ;  /* 0x0000000000017941 */ /* 0x000fea0003800000 */
.L_x_559:
[C---:B------:R-:W-:Y:S02]  /*c240*/  PRMT R33, R6.reuse, 0x7610, R33 ;  /* 0x0000761006217816 */ /* 0x040fe40000000021 */
[----:B------:R-:W-:Y:S02]  /*c250*/  PRMT R34, R6, 0x7632, R34 ;  /* 0x0000763206227816 */ /* 0x000fe40000000022 */
[C---:B------:R-:W-:Y:S02]  /*c260*/  PRMT R35, R7.reuse, 0x7610, R35 ;  /* 0x0000761007237816 */ /* 0x040fe40000000023 */
[----:B------:R-:W-:Y:S02]  /*c270*/  PRMT R32, R7, 0x7632, R32 ;  /* 0x0000763207207816 */ /* 0x000fe40000000020 */
[C---:B------:R-:W-:Y:S02]  /*c280*/  PRMT R26, R8.reuse, 0x7610, R26 ;  /* 0x00007610081a7816 */ /* 0x040fe4000000001a */
[----:B------:R-:W-:-:S02]  /*c290*/  PRMT R27, R8, 0x7632, R27 ;  /* 0x00007632081b7816 */ /* 0x000fc4000000001b */
        /* <DEDUP_REMOVED lines=9> */
[----:B------:R-:W-:-:S07]  /*c330*/  PRMT R15, R13, 0x7632, R15 ;  /* 0x000076320d0f7816 */ /* 0x000fce000000000f */
.L_x_558:
[----:B------:R-:W-:Y:S05]  /*c340*/  BSYNC B0 ;  /* 0x0000000000007941 */ /* 0x000fea0003800000 */
.L_x_557:
[----:B------:R-:W-:Y:S01]  /*c350*/  ISETP.GE.U32.AND P1, PT, R77, R76, PT ;  /* 0x0000004c4d00720c */ /* 0x000fe20003f26070 */
[----:B------:R-:W-:-:S12]  /*c360*/  BSSY B0, `(.L_x_561) ;  /* 0x000002a000007945 */ /* 0x000fd80003800000 */
[----:B------:R-:W-:Y:S05]  /*c370*/  @P1 BRA `(.L_x_562) ;  /* 0x0000000000a01947 */ /* 0x000fea0003800000 */
[----:B------:R-:W-:-:S05]  /*c380*/  IMAD R6, R58, R77, RZ ;  /* 0x0000004d3a067224 */ /* 0x000fca00078e02ff */
[----:B------:R-:W-:-:S05]  /*c390*/  SHF.R.U32.HI R7, RZ, 0x2, R6 ;  /* 0x00000002ff077819 */ /* 0x000fca0000011606 */
[----:B------:R-:W-:-:S06]  /*c3a0*/  IMAD.WIDE.U32 R6, R7, 0x8, R18 ;  /* 0x0000000807067825 */ /* 0x000fcc00078e0012 */
        /* <DEDUP_REMOVED lines=8> */
[----:B------:R-:W-:-:S05]  /*c430*/  IMAD R6, R58, R9, RZ ;  /* 0x000000093a067224 */ /* 0x000fca00078e02ff */
[----:B------:R-:W-:-:S05]  /*c440*/  SHF.R.U32.HI R7, RZ, 0x2, R6 ;  /* 0x00000002ff077819 */ /* 0x000fca0000011606 */
[----:B------:R-:W-:-:S06]  /*c450*/  IMAD.WIDE.U32 R6, R7, 0x8, R18 ;  /* 0x0000000807067825 */ /* 0x000fcc00078e0012 */
        /* <DEDUP_REMOVED lines=8> */
[----:B------:R-:W-:-:S05]  /*c4e0*/  IMAD.IADD R7, R9, 0x1, R0 ;  /* 0x0000000109077824 */ /* 0x000fca00078e0200 */
[----:B------:R-:W-:-:S13]  /*c4f0*/  ISETP.GE.U32.AND P0, PT, R7, R76, PT ;  /* 0x0000004c0700720c */ /* 0x000fda0003f06070 */
[C---:B------:R-:W-:Y:S02]  /*c500*/  @!P0 IMAD R6, R58.reuse, R7, RZ ;  /* 0x000000073a068224 */ /* 0x040fe400078e02ff */
[----:B------:R-:W-:-:S03]  /*c510*/  IMAD R58, R58, R9, RZ ;  /* 0x000000093a3a7224 */ /* 0x000fc600078e02ff */
[----:B------:R-:W-:Y:S02]  /*c520*/  @!P0 SHF.R.U32.HI R7, RZ, 0x2, R6 ;  /* 0x00000002ff078819 */ /* 0x000fe40000011606 */
[----:B------:R-:W-:-:S03]  /*c530*/  SHF.R.U32.HI R9, RZ, 0x2, R58 ;  /* 0x00000002ff097819 */ /* 0x000fc6000001163a */
[----:B------:R-:W-:-:S04]  /*c540*/  @!P0 IMAD.WIDE.U32 R6, R7, 0x8, R18 ;  /* 0x0000000807068825 */ /* 0x000fc800078e0012 */
[----:B------:R-:W-:Y:S02]  /*c550*/  IMAD.WIDE.U32 R18, R9, 0x8, R18 ;  /* 0x0000000809127825 */ /* 0x000fe400078e0012 */
[----:B------:R-:W2:Y:S04]  /*c560*/  @!P0 LDG.E.64 R6, desc[UR60][R6.64] ;  /* 0x0000003c06068981 */ /* 0x000ea8000c1e1b00 */
[----:B------:R-:W3:Y:S01]  /*c570*/  LDG.E.64 R18, desc[UR60][R18.64] ;  /* 0x0000003c12127981 */ /* 0x000ee2000c1e1b00 */
[C---:B--2---:R-:W-:Y:S02]  /*c580*/  @!P0 PRMT R20, R6.reuse, 0x7610, R20 ;  /* 0x0000761006148816 */ /* 0x044fe40000000014 */
[----:B------:R-:W-:Y:S02]  /*c590*/  @!P0 PRMT R21, R6, 0x7632, R21 ;  /* 0x0000763206158816 */ /* 0x000fe40000000015 */
[----:B------:R-:W-:-:S02]  /*c5a0*/  @!P0 PRMT R14, R7, 0x7610, R14 ;  /* 0x00007610070e8816 */ /* 0x000fc4000000000e */
[----:B------:R-:W-:Y:S02]  /*c5b0*/  @!P0 PRMT R15, R7, 0x7632, R15 ;  /* 0x00007632070f8816 */ /* 0x000fe4000000000f */
[C---:B---3--:R-:W-:Y:S02]  /*c5c0*/  PRMT R29, R18.reuse, 0x7610, R29 ;  /* 0x00007610121d7816 */ /* 0x048fe4000000001d */
[----:B------:R-:W-:Y:S02]  /*c5d0*/  PRMT R30, R18, 0x7632, R30 ;  /* 0x00007632121e7816 */ /* 0x000fe4000000001e */
[C---:B------:R-:W-:Y:S02]  /*c5e0*/  PRMT R31, R19.reuse, 0x7610, R31 ;  /* 0x00007610131f7816 */ /* 0x040fe4000000001f */
[----:B------:R-:W-:-:S07]  /*c5f0*/  PRMT R25, R19, 0x7632, R25 ;  /* 0x0000763213197816 */ /* 0x000fce0000000019 */
.L_x_562:
[----:B------:R-:W-:Y:S05]  /*c600*/  BSYNC B0 ;  /* 0x0000000000007941 */ /* 0x000fea0003800000 */
.L_x_561:
        /* <DEDUP_REMOVED lines=91> */
.L_x_564:
[----:B------:R-:W-:Y:S05]  /*cbc0*/  BSYNC B0 ;  /* 0x0000000000007941 */ /* 0x000fea0003800000 */
.L_x_563:
        /* <DEDUP_REMOVED lines=17> */
.L_x_539:
[----:B------:R-:W0:Y:S01]  /*cce0*/  LDC R0, c[0x0][0x22c] ;  /* 0x00008b00ff007b82 */ /* 0x000e220000000800 */
[----:B------:R-:W-:Y:S07]  /*ccf0*/  BSSY B0, `(.L_x_565) ;  /* 0x00000bd000007945 */ /* 0x000fee0003800000 */
[----:B------:R-:W1:Y:S08]  /*cd00*/  LDC R16, c[0x0][0x218] ;  /* 0x00008600ff107b82 */ /* 0x000e700000000800 */
[----:B------:R-:W2:Y:S01]  /*cd10*/  LDC R48, c[0x0][0x21c] ;  /* 0x00008700ff307b82 */ /* 0x000ea20000000800 */
[----:B0-----:R-:W-:-:S05]  /*cd20*/  IMAD R3, R0, 0x3, R89 ;  /* 0x0000000300037824 */ /* 0x001fca00078e0259 */
[----:B------:R-:W-:Y:S01]  /*cd30*/  ISETP.GE.U32.AND P0, PT, R3, R76, PT ;  /* 0x0000004c0300720c */ /* 0x000fe20003f06070 */
[--C-:B-1----:R-:W-:Y:S01]  /*cd40*/  IMAD.MOV.U32 R3, RZ, RZ, R16.reuse ;  /* 0x000000ffff037224 */ /* 0x102fe200078e0010 */
        /* <DEDUP_REMOVED lines=14> */
[-C--:B--2---:R-:W-:Y:S01]  /*ce30*/  MOV R65, R48.reuse ;  /* 0x0000003000417202 */ /* 0x084fe20000000f00 */
        /* <DEDUP_REMOVED lines=44> */
.L_x_568:
[----:B------:R-:W-:-:S05]  /*d100*/  SHF.R.U32.HI R5, RZ, 0x2, R89 ;  /* 0x00000002ff057819 */ /* 0x000fca0000011659 */
[----:B------:R-:W-:-:S06]  /*d110*/  IMAD.WIDE.U32 R4, R5, 0x8, R18 ;  /* 0x0000000805047825 */ /* 0x000fcc00078e0012 */
[----:B------:R-:W2:Y:S01]  /*d120*/  LDG.E.64 R4, desc[UR60][R4.64] ;  /* 0x0000003c04047981 */ /* 0x000ea2000c1e1b00 */
[----:B------:R-:W-:-:S05]  /*d130*/  IMAD.IADD R89, R89, 0x1, R0 ;  /* 0x0000000159597824 */ /* 0x000fca00078e0200 */
[----:B------:R-:W-:-:S05]  /*d140*/  SHF.R.U32.HI R7, RZ, 0x2, R89 ;  /* 0x00000002ff077819 */ /* 0x000fca0000011659 */
[----:B------:R-:W-:Y:S01]  /*d150*/  IMAD.WIDE.U32 R6, R7, 0x8, R18 ;  /* 0x0000000807067825 */ /* 0x000fe200078e0012 */
[----:B------:R-:W-:-:S05]  /*d160*/  IADD3 R89, R89, R0, RZ ;  /* 0x0000000059597210 */ /* 0x000fca0007ffe0ff */
[----:B------:R-:W3:Y:S01]  /*d170*/  LDG.E.64 R6, desc[UR60][R6.64] ;  /* 0x0000003c06067981 */ /* 0x000ee2000c1e1b00 */
[----:B------:R-:W-:Y:S01]  /*d180*/  SHF.R.U32.HI R9, RZ, 0x2, R89 ;  /* 0x00000002ff097819 */ /* 0x000fe20000011659 */
[----:B------:R-:W-:-:S04]  /*d190*/  IMAD.IADD R89, R89, 0x1, R0 ;  /* 0x0000000159597824 */ /* 0x000fc800078e0200 */
[----:B------:R-:W-:Y:S01]  /*d1a0*/  IMAD.WIDE.U32 R8, R9, 0x8, R18 ;  /* 0x0000000809087825 */ /* 0x000fe200078e0012 */
[----:B------:R-:W-:-:S05]  /*d1b0*/  SHF.R.U32.HI R11, RZ, 0x2, R89 ;  /* 0x00000002ff0b7819 */ /* 0x000fca0000011659 */
[----:B------:R-:W-:Y:S01]  /*d1c0*/  IMAD.WIDE.U32 R10, R11, 0x8, R18 ;  /* 0x000000080b0a7825 */ /* 0x000fe200078e0012 */
[----:B------:R-:W4:Y:S05]  /*d1d0*/  LDG.E.64 R8, desc[UR60][R8.64] ;  /* 0x0000003c08087981 */ /* 0x000f2a000c1e1b00 */
        /* <DEDUP_REMOVED lines=24> */
[----:B----4-:R-:W-:Y:S01]  /*d360*/  PRMT R20, R9, 0x7632, R20 ;  /* 0x0000763209147816 */ /* 0x010fe20000000014 */
[----:B------:R-:W-:Y:S01]  /*d370*/  FMUL.FTZ R28, R15, 1 ;  /* 0x3f8000000f1c7820 */ /* 0x000fe20000410000 */
[----:B------:R-:W-:Y:S01]  /*d380*/  IMAD.U32 R15, R9, 0x10000, RZ ;  /* 0x00010000090f7824 */ /* 0x000fe200078e00ff */
[----:B0-----:R-:W-:Y:S01]  /*d390*/  LOP3.LUT R63, R63, R32, RZ, 0x3c, !PT ;  /* 0x000000203f3f7212 */ /* 0x001fe200078e3cff */
[----:B------:R-:W-:Y:S01]  /*d3a0*/  IMAD.U32 R12, R12, 0x10000, RZ ;  /* 0x000100000c0c7824 */ /* 0x000fe200078e00ff */
[----:B------:R0:W3:Y:S01]  /*d3b0*/  F2F.F64.F32 R36, R14 ;  /* 0x0000000e00247310 */ /* 0x0000e20000201800 */
[----:B-1----:R-:W-:Y:S01]  /*d3c0*/  LOP3.LUT R59, R59, R38, RZ, 0x3c, !PT ;  /* 0x000000263b3b7212 */ /* 0x002fe200078e3cff */
[C---:B-----5:R-:W-:Y:S01]  /*d3d0*/  IMAD.U32 R56, R10.reuse, 0x10000, RZ ;  /* 0x000100000a387824 */ /* 0x060fe200078e00ff */
[----:B------:R-:W-:Y:S01]  /*d3e0*/  PRMT R38, R10, 0x7632, R38 ;  /* 0x000076320a267816 */ /* 0x000fe20000000026 */
[----:B------:R-:W-:Y:S01]  /*d3f0*/  FMUL.FTZ R30, R12, 1 ;  /* 0x3f8000000c1e7820 */ /* 0x000fe20000410000 */
        /* <DEDUP_REMOVED lines=60> */
.L_x_567:
        /* <DEDUP_REMOVED lines=16> */
.L_x_566:
[----:B------:R-:W-:Y:S05]  /*d8c0*/  BSYNC B0 ;  /* 0x0000000000007941 */ /* 0x000fea0003800000 */
.L_x_565:
[----:B------:R-:W-:Y:S01]  /*d8d0*/  ISETP.GE.U32.AND P1, PT, R89, R76, PT ;  /* 0x0000004c5900720c */ /* 0x000fe20003f26070 */
[----:B------:R-:W-:-:S12]  /*d8e0*/  BSSY B0, `(.L_x_569) ;  /* 0x0000026000007945 */ /* 0x000fd80003800000 */
[----:B------:R-:W-:Y:S05]  /*d8f0*/  @P1 BRA `(.L_x_570) ;  /* 0x0000000000901947 */ /* 0x000fea0003800000 */
        /* <DEDUP_REMOVED lines=20> */
[----:B------:R-:W-:Y:S01]  /*da40*/  IMAD.IADD R7, R9, 0x1, R0 ;  /* 0x0000000109077824 */ /* 0x000fe200078e0200 */
[----:B------:R-:W-:-:S04]  /*da50*/  SHF.R.U32.HI R5, RZ, 0x2, R9 ;  /* 0x00000002ff057819 */ /* 0x000fc80000011609 */
[----:B------:R-:W-:Y:S01]  /*da60*/  ISETP.GE.U32.AND P0, PT, R7, R76, PT ;  /* 0x0000004c0700720c */ /* 0x000fe20003f06070 */
[----:B------:R-:W-:-:S06]  /*da70*/  IMAD.WIDE.U32 R4, R5, 0x8, R18 ;  /* 0x0000000805047825 */ /* 0x000fcc00078e0012 */
[----:B------:R-:W2:Y:S06]  /*da80*/  LDG.E.64 R4, desc[UR60][R4.64] ;  /* 0x0000003c04047981 */ /* 0x000eac000c1e1b00 */
[----:B------:R-:W-:-:S05]  /*da90*/  @!P0 SHF.R.U32.HI R7, RZ, 0x2, R7 ;  /* 0x00000002ff078819 */ /* 0x000fca0000011607 */
[----:B------:R-:W-:-:S06]  /*daa0*/  @!P0 IMAD.WIDE.U32 R6, R7, 0x8, R18 ;  /* 0x0000000807068825 */ /* 0x000fcc00078e0012 */
[----:B------:R-:W3:Y:S01]  /*dab0*/  @!P0 LDG.E.64 R6, desc[UR60][R6.64] ;  /* 0x0000003c06068981 */ /* 0x000ee2000c1e1b00 */
[C---:B--2---:R-:W-:Y:S02]  /*dac0*/  PRMT R24, R4.reuse, 0x7610, R24 ;  /* 0x0000761004187816 */ /* 0x044fe40000000018 */
[----:B------:R-:W-:Y:S02]  /*dad0*/  PRMT R25, R4, 0x7632, R25 ;  /* 0x0000763204197816 */ /* 0x000fe40000000019 */
[C---:B------:R-:W-:Y:S02]  /*dae0*/  PRMT R26, R5.reuse, 0x7610, R26 ;  /* 0x00007610051a7816 */ /* 0x040fe4000000001a */
[----:B------:R-:W-:Y:S02]  /*daf0*/  PRMT R20, R5, 0x7632, R20 ;  /* 0x0000763205147816 */ /* 0x000fe40000000014 */
[C---:B---3--:R-:W-:Y:S02]  /*db00*/  @!P0 PRMT R13, R6.reuse, 0x7610, R13 ;  /* 0x00007610060d8816 */ /* 0x048fe4000000000d */
[----:B------:R-:W-:-:S02]  /*db10*/  @!P0 PRMT R14, R6, 0x7632, R14 ;  /* 0x00007632060e8816 */ /* 0x000fc4000000000e */
[C---:B------:R-:W-:Y:S02]  /*db20*/  @!P0 PRMT R15, R7.reuse, 0x7610, R15 ;  /* 0x00007610070f8816 */ /* 0x040fe4000000000f */
[----:B------:R-:W-:-:S07]  /*db30*/  @!P0 PRMT R12, R7, 0x7632, R12 ;  /* 0x00007632070c8816 */ /* 0x000fce000000000c */
.L_x_570:
[----:B------:R-:W-:Y:S05]  /*db40*/  BSYNC B0 ;  /* 0x0000000000007941 */ /* 0x000fea0003800000 */
.L_x_569:
        /* <DEDUP_REMOVED lines=91> */
.L_x_572:
[----:B------:R-:W-:Y:S05]  /*e100*/  BSYNC B0 ;  /* 0x0000000000007941 */ /* 0x000fea0003800000 */
.L_x_571:
        /* <DEDUP_REMOVED lines=15> */
[----:B------:R-:W-:-:S07]  /*e200*/  LOP3.LUT R25, R65, R48, RZ, 0x3c, !PT ;  /* 0x0000003041197212 */ /* 0x000fce00078e3cff */
.L_x_523:
[----:B------:R-:W-:Y:S05]  /*e210*/  BSYNC B6 ;  /* 0x0000000000067941 */ /* 0x000fea0003800000 */
.L_x_522:
        /* <DEDUP_REMOVED lines=8> */
[----:B------:R-:W-:Y:S01]  /*e2a0*/  IMAD.MOV.U32 R6, RZ, RZ, R24 ;  /* 0x000000ffff067224 */ /* 0x000fe200078e0018 */
[----:B------:R-:W-:Y:S01]  /*e2b0*/  MOV R7, R25 ;  /* 0x0000001900077202 */ /* 0x000fe20000000f00 */
[----:B------:R-:W-:Y:S02]  /*e2c0*/  VIADD R4, R3, 0x10 ;  /* 0x0000001003047836 */ /* 0x000fe40000000000 */
[----:B------:R-:W3:Y:S01]  /*e2d0*/  LDC R19, c[0x0][0x4] ;  /* 0x00000100ff137b82 */ /* 0x000ee20000000800 */
[----:B--2---:R-:W-:-:S02]  /*e2e0*/  IMAD R3, R2, R26, R17 ;  /* 0x0000001a02037224 */ /* 0x004fc400078e0211 */
[----:B-1----:R-:W-:Y:S01]  /*e2f0*/  LEA R16, R5, R4, 0x18 ;  /* 0x0000000405107211 */ /* 0x002fe200078ec0ff */
[----:B------:R-:W-:Y:S01]  /*e300*/  IMAD.MOV.U32 R4, RZ, RZ, R20 ;  /* 0x000000ffff047224 */ /* 0x000fe200078e0014 */
[----:B------:R-:W-:Y:S02]  /*e310*/  MOV R5, R21 ;  /* 0x0000001500057202 */ /* 0x000fe40000000f00 */
[----:B------:R-:W-:Y:S02]  /*e320*/  LEA R3, R3, R16, 0x5 ;  /* 0x0000001003037211 */ /* 0x000fe400078e28ff */
[----:B---3--:R-:W-:-:S03]  /*e330*/  SHF.R.U32.HI R8, RZ, 0x1, R19 ;  /* 0x00000001ff087819 */ /* 0x008fc60000011613 */
[----:B------:R1:W-:Y:S01]  /*e340*/  STS.128 [R3], R12 ;  /* 0x0000000c03007388 */ /* 0x0003e20000000c00 */
[----:B------:R-:W-:-:S03]  /*e350*/  ISETP.NE.AND P0, PT, R8, RZ, PT ;  /* 0x000000ff0800720c */ /* 0x000fc60003f05270 */
[----:B------:R1:W-:Y:S10]  /*e360*/  STS.128 [R3+0x10], R4 ;  /* 0x0000100403007388 */ /* 0x0003f40000000c00 */
[----:B------:R-:W-:Y:S05]  /*e370*/  @!P0 BRA `(.L_x_573) ;  /* 0x0000000000808947 */ /* 0x000fea0003800000 */
.L_x_576:
[--C-:B-1----:R-:W-:Y:S01]  /*e380*/  IMAD.IADD R4, R2, 0x1, R8.reuse ;  /* 0x0000000102047824 */ /* 0x102fe200078e0208 */
        /* <DEDUP_REMOVED lines=8> */
[----:B------:R-:W-:-:S05]  /*e410*/  IMAD R5, R4, R26, R17 ;  /* 0x0000001a04057224 */ /* 0x000fca00078e0211 */
[----:B------:R-:W-:-:S05]  /*e420*/  LEA R12, R5, R16, 0x5 ;  /* 0x00000010050c7211 */ /* 0x000fca00078e28ff */
[----:B------:R-:W1:Y:S04]  /*e430*/  LDS.128 R4, [R12] ;  /* 0x000000000c047984 */ /* 0x000e680000000c00 */
[----:B------:R-:W2:Y:S01]  /*e440*/  LDS.128 R8, [R12+0x10] ;  /* 0x000010000c087984 */ /* 0x000ea20000000c00 */
[----:B-1----:R-:W-:Y:S02]  /*e450*/  LOP3.LUT R0, R4, R0, RZ, 0x3c, !PT ;  /* 0x0000000004007212 */ /* 0x002fe400078e3cff */
[----:B------:R-:W-:Y:S02]  /*e460*/  LOP3.LUT R53, R5, R53, RZ, 0x3c, !PT ;  /* 0x0000003505357212 */ /* 0x000fe400078e3cff */
[----:B--2---:R-:W-:Y:S01]  /*e470*/  LOP3.LUT R20, R8, R20, RZ, 0x3c, !PT ;  /* 0x0000001408147212 */ /* 0x004fe200078e3cff */
[----:B------:R-:W-:Y:S01]  /*e480*/  IMAD.MOV.U32 R12, RZ, RZ, R0 ;  /* 0x000000ffff0c7224 */ /* 0x000fe200078e0000 */
[----:B------:R-:W-:-:S02]  /*e490*/  LOP3.LUT R24, R10, R24, RZ, 0x3c, !PT ;  /* 0x000000180a187212 */ /* 0x000fc400078e3cff */
[----:B------:R-:W-:Y:S01]  /*e4a0*/  LOP3.LUT R21, R9, R21, RZ, 0x3c, !PT ;  /* 0x0000001509157212 */ /* 0x000fe200078e3cff */
[----:B------:R-:W-:Y:S01]  /*e4b0*/  IMAD.MOV.U32 R4, RZ, RZ, R20 ;  /* 0x000000ffff047224 */ /* 0x000fe200078e0014 */
[----:B------:R-:W-:Y:S02]  /*e4c0*/  LOP3.LUT R25, R11, R25, RZ, 0x3c, !PT ;  /* 0x000000190b197212 */ /* 0x000fe400078e3cff */
[----:B------:R-:W-:Y:S01]  /*e4d0*/  LOP3.LUT R14, R6, R14, RZ, 0x3c, !PT ;  /* 0x0000000e060e7212 */ /* 0x000fe200078e3cff */
[----:B------:R-:W-:Y:S01]  /*e4e0*/  IMAD.MOV.U32 R6, RZ, RZ, R24 ;  /* 0x000000ffff067224 */ /* 0x000fe200078e0018 */
[----:B------:R-:W-:Y:S02]  /*e4f0*/  LOP3.LUT R15, R7, R15, RZ, 0x3c, !PT ;  /* 0x0000000f070f7212 */ /* 0x000fe400078e3cff */
[----:B------:R-:W-:Y:S02]  /*e500*/  MOV R13, R53 ;  /* 0x00000035000d7202 */ /* 0x000fe40000000f00 */
[----:B------:R-:W-:-:S02]  /*e510*/  MOV R5, R21 ;  /* 0x0000001500057202 */ /* 0x000fc40000000f00 */
[----:B------:R-:W-:Y:S01]  /*e520*/  MOV R7, R25 ;  /* 0x0000001900077202 */ /* 0x000fe20000000f00 */
[----:B------:R1:W-:Y:S04]  /*e530*/  STS.128 [R3], R12 ;  /* 0x0000000c03007388 */ /* 0x0003e80000000c00 */
[----:B------:R1:W-:Y:S02]  /*e540*/  STS.128 [R3+0x10], R4 ;  /* 0x0000100403007388 */ /* 0x0003e40000000c00 */
.L_x_575:
[----:B------:R-:W-:Y:S05]  /*e550*/  BSYNC B0 ;  /* 0x0000000000007941 */ /* 0x000fea0003800000 */
.L_x_574:
[----:B------:R-:W-:Y:S01]  /*e560*/  IMAD.MOV.U32 R8, RZ, RZ, R18 ;  /* 0x000000ffff087224 */ /* 0x000fe200078e0012 */
[----:B------:R-:W-:Y:S06]  /*e570*/  @P1 BRA `(.L_x_576) ;  /* 0xfffffffc00801947 */ /* 0x000fec000383ffff */
.L_x_573:
[----:B------:R-:W-:Y:S02]  /*e580*/  ULDC UR4, c[0x0][0x238] ;  /* 0x00008e0000047ab9 */ /* 0x000fe40000000800 */
[----:B------:R-:W-:-:S13]  /*e590*/  ISETP.NE.AND P0, PT, RZ, UR4, PT ;  /* 0x00000004ff007c0c */ /* 0x000fda000bf05270 */
[----:B------:R-:W-:Y:S05]  /*e5a0*/  @!P0 BRA `(.L_x_577) ;  /* 0x00000004003c8947 */ /* 0x000fea0003800000 */
[----:B------:R-:W2:Y:S02]  /*e5b0*/  LDC R18, c[0x0][RZ] ;  /* 0x00000000ff127b82 */ /* 0x000ea40000000800 */
[----:B--2---:R-:W-:Y:S02]  /*e5c0*/  ISETP.GT.AND P0, PT, R18, 0x20, PT ;  /* 0x000000201200780c */ /* 0x004fe40003f04270 */
[----:B-1----:R-:W-:-:S11]  /*e5d0*/  MOV R3, R18 ;  /* 0x0000001200037202 */ /* 0x002fd60000000f00 */
        /* <DEDUP_REMOVED lines=8> */
[----:B------:R-:W-:Y:S01]  /*e660*/  MOV R5, R21 ;  /* 0x0000001500057202 */ /* 0x000fe20000000f00 */
[----:B------:R-:W-:Y:S01]  /*e670*/  IMAD.MOV.U32 R6, RZ, RZ, R24 ;  /* 0x000000ffff067224 */ /* 0x000fe200078e0018 */
[----:B------:R-:W-:Y:S01]  /*e680*/  MOV R7, R25 ;  /* 0x0000001900077202 */ /* 0x000fe20000000f00 */
[----:B-1----:R-:W-:-:S06]  /*e690*/  ULEA UR4, UR5, UR4, 0x18 ;  /* 0x0000000405047291 */ /* 0x002fcc000f8ec03f */
[----:B------:R-:W-:Y:S02]  /*e6a0*/  LEA R19, R3, UR4, 0x5 ;  /* 0x0000000403137c11 */ /* 0x000fe4000f8e28ff */
[----:B------:R-:W-:-:S03]  /*e6b0*/  LEA.HI R3, R18, R18, RZ, 0x1 ;  /* 0x0000001212037211 */ /* 0x000fc600078f08ff */
[----:B------:R1:W-:Y:S01]  /*e6c0*/  STS.128 [R19], R12 ;  /* 0x0000000c13007388 */ /* 0x0003e20000000c00 */
[----:B------:R-:W-:Y:S01]  /*e6d0*/  SHF.R.S32.HI R8, RZ, 0x1, R3 ;  /* 0x00000001ff087819 */ /* 0x000fe20000011403 */
[----:B------:R-:W-:Y:S02]  /*e6e0*/  IMAD.MOV.U32 R3, RZ, RZ, 0x20 ;  /* 0x00000020ff037424 */ /* 0x000fe400078e00ff */
[----:B------:R1:W-:Y:S01]  /*e6f0*/  STS.128 [R19+0x10], R4 ;  /* 0x0000100413007388 */ /* 0x0003e20000000c00 */
[----:B------:R-:W-:-:S13]  /*e700*/  ISETP.GE.AND P0, PT, R8, 0x20, PT ;  /* 0x000000200800780c */ /* 0x000fda0003f06270 */
[----:B------:R-:W-:Y:S05]  /*e710*/  @!P0 BRA `(.L_x_578) ;  /* 0x0000000000808947 */ /* 0x000fea0003800000 */
[----:B------:R-:W-:-:S07]  /*e720*/  MOV R16, R8 ;  /* 0x0000000800107202 */ /* 0x000fce0000000f00 */
.L_x_581:
[----:B------:R-:W-:Y:S01]  /*e730*/  IMAD.IADD R3, R17, 0x1, R16 ;  /* 0x0000000111037824 */ /* 0x000fe200078e0210 */
[----:B------:R-:W-:Y:S05]  /*e740*/  WARPSYNC.ALL ;  /* 0x0000000000007948 */ /* 0x000fea0003800000 */
[----:B------:R-:W-:Y:S01]  /*e750*/  BAR.SYNC.DEFER_BLOCKING 0x0 ;  /* 0x0000000000007b1d */ /* 0x000fe20000010000 */
[----:B------:R-:W-:-:S04]  /*e760*/  ISETP.GE.U32.AND P0, PT, R3, R18, PT ;  /* 0x000000120300720c */ /* 0x000fc80003f06070 */
[----:B------:R-:W-:Y:S01]  /*e770*/  ISETP.GE.U32.OR P0, PT, R17, R16, P0 ;  /* 0x000000101100720c */ /* 0x000fe20000706470 */
[----:B------:R-:W-:-:S12]  /*e780*/  BSSY B0, `(.L_x_579) ;  /* 0x0000015000007945 */ /* 0x000fd80003800000 */
[----:B--2---:R-:W-:Y:S05]  /*e790*/  @P0 BRA `(.L_x_580) ;  /* 0x00000000004c0947 */ /* 0x004fea0003800000 */
[----:B------:R-:W-:-:S05]  /*e7a0*/  LEA R3, R16, R19, 0x5 ;  /* 0x0000001310037211 */ /* 0x000fca00078e28ff */
[----:B-1----:R-:W1:Y:S04]  /*e7b0*/  LDS.128 R4, [R3] ;  /* 0x0000000003047984 */ /* 0x002e680000000c00 */
        /* <DEDUP_REMOVED lines=17> */
.L_x_580:
[----:B------:R-:W-:Y:S05]  /*e8d0*/  BSYNC B0 ;  /* 0x0000000000007941 */ /* 0x000fea0003800000 */
.L_x_579:
[----:B------:R-:W-:-:S04]  /*e8e0*/  SHF.R.S32.HI R16, RZ, 0x1, R16 ;  /* 0x00000001ff107819 */ /* 0x000fc80000011410 */
[----:B------:R-:W-:-:S13]  /*e8f0*/  ISETP.GE.AND P0, PT, R16, 0x20, PT ;  /* 0x000000201000780c */ /* 0x000fda0003f06270 */
[----:B------:R-:W-:Y:S05]  /*e900*/  @P0 BRA `(.L_x_581) ;  /* 0xfffffffc00880947 */ /* 0x000fea000383ffff */
[----:B------:R-:W-:-:S07]  /*e910*/  IMAD.MOV.U32 R3, RZ, RZ, 0x20 ;  /* 0x00000020ff037424 */ /* 0x000fce00078e00ff */
.L_x_578:
[----:B------:R-:W-:Y:S01]  /*e920*/  ISETP.GE.AND P0, PT, R3, 0x2, PT ;  /* 0x000000020300780c */ /* 0x000fe20003f06270 */
[----:B------:R-:W-:Y:S05]  /*e930*/  WARPSYNC.ALL ;  /* 0x0000000000007948 */ /* 0x000fea0003800000 */
[----:B------:R-:W-:Y:S07]  /*e940*/  BAR.SYNC.DEFER_BLOCKING 0x0 ;  /* 0x0000000000007b1d */ /* 0x000fee0000010000 */
[----:B------:R-:W-:Y:S05]  /*e950*/  @!P0 BRA `(.L_x_577) ;  /* 0x0000000000508947 */ /* 0x000fea0003800000 */
[----:B-12---:R-:W-:-:S11]  /*e960*/  HFMA2.MMA R4, -RZ, RZ, 0, 5.9604644775390625e-08 ;  /* 0x00000001ff047435 */ /* 0x006fd600000001ff */
.L_x_582:
[----:B------:R-:W1:Y:S04]  /*e970*/  SHFL.DOWN PT, R6, R53, R4, 0x1f ;  /* 0x08001f0435067589 */ /* 0x000e6800000e0000 */
[----:B------:R-:W2:Y:S04]  /*e980*/  SHFL.DOWN PT, R5, R0, R4, 0x1f ;  /* 0x08001f0400057589 */ /* 0x000ea800000e0000 */
[----:B------:R-:W3:Y:S04]  /*e990*/  SHFL.DOWN PT, R8, R15, R4, 0x1f ;  /* 0x08001f040f087589 */ /* 0x000ee800000e0000 */
[----:B------:R-:W4:Y:S04]  /*e9a0*/  SHFL.DOWN PT, R7, R14, R4, 0x1f ;  /* 0x08001f040e077589 */ /* 0x000f2800000e0000 */
[----:B------:R-:W5:Y:S04]  /*e9b0*/  SHFL.DOWN PT, R10, R21, R4, 0x1f ;  /* 0x08001f04150a7589 */ /* 0x000f6800000e0000 */
[----:B------:R-:W0:Y:S04]  /*e9c0*/  SHFL.DOWN PT, R9, R20, R4, 0x1f ;  /* 0x08001f0414097589 */ /* 0x000e2800000e0000 */
[----:B------:R-:W0:Y:S01]  /*e9d0*/  SHFL.DOWN PT, R12, R25, R4, 0x1f ;  /* 0x08001f04190c7589 */ /* 0x000e2200000e0000 */
[----:B-1----:R-:W-:-:S03]  /*e9e0*/  LOP3.LUT R53, R53, R6, RZ, 0x3c, !PT ;  /* 0x0000000635357212 */ /* 0x002fc600078e3cff */
[----:B------:R1:W0:Y:S01]  /*e9f0*/  SHFL.DOWN PT, R11, R24, R4, 0x1f ;  /* 0x08001f04180b7589 */ /* 0x00022200000e0000 */
[----:B--2---:R-:W-:Y:S02]  /*ea00*/  LOP3.LUT R0, R0, R5, RZ, 0x3c, !PT ;  /* 0x0000000500007212 */ /* 0x004fe400078e3cff */
[----:B---3--:R-:W-:Y:S02]  /*ea10*/  LOP3.LUT R15, R15, R8, RZ, 0x3c, !PT ;  /* 0x000000080f0f7212 */ /* 0x008fe400078e3cff */
[----:B----4-:R-:W-:Y:S01]  /*ea20*/  LOP3.LUT R14, R14, R7, RZ, 0x3c, !PT ;  /* 0x000000070e0e7212 */ /* 0x010fe200078e3cff */
[----:B-1----:R-:W-:Y:S01]  /*ea30*/  IMAD.SHL.U32 R4, R4, 0x2, RZ ;  /* 0x0000000204047824 */ /* 0x002fe200078e00ff */
[----:B-----5:R-:W-:-:S04]  /*ea40*/  LOP3.LUT R21, R21, R10, RZ, 0x3c, !PT ;  /* 0x0000000a15157212 */ /* 0x020fc800078e3cff */
[----:B------:R-:W-:Y:S02]  /*ea50*/  ISETP.GE.AND P0, PT, R4, R3, PT ;  /* 0x000000030400720c */ /* 0x000fe40003f06270 */
[----:B0-----:R-:W-:Y:S02]  /*ea60*/  LOP3.LUT R20, R20, R9, RZ, 0x3c, !PT ;  /* 0x0000000914147212 */ /* 0x001fe400078e3cff */
[----:B------:R-:W-:Y:S02]  /*ea70*/  LOP3.LUT R25, R25, R12, RZ, 0x3c, !PT ;  /* 0x0000000c19197212 */ /* 0x000fe400078e3cff */
[----:B------:R-:W-:-:S07]  /*ea80*/  LOP3.LUT R24, R24, R11, RZ, 0x3c, !PT ;  /* 0x0000000b18187212 */ /* 0x000fce00078e3cff */
[----:B------:R-:W-:Y:S05]  /*ea90*/  @!P0 BRA `(.L_x_582) ;  /* 0xfffffffc00b48947 */ /* 0x000fea000383ffff */
.L_x_577:
[----:B-1----:R-:W1:Y:S01]  /*eaa0*/  LDC R3, c[0x0][0x3f4] ;  /* 0x0000fd00ff037b82 */ /* 0x002e620000000800 */
[----:B--2---:R-:W-:Y:S01]  /*eab0*/  MOV R19, RZ ;  /* 0x000000ff00137202 */ /* 0x004fe20000000f00 */
[----:B------:R-:W-:Y:S01]  /*eac0*/  IMAD.MOV.U32 R26, RZ, RZ, RZ ;  /* 0x000000ffff1a7224 */ /* 0x000fe200078e00ff */
[----:B-1----:R-:W-:-:S13]  /*ead0*/  ISETP.NE.AND P1, PT, R3, RZ, PT ;  /* 0x000000ff0300720c */ /* 0x002fda0003f25270 */
[----:B------:R-:W-:Y:S05]  /*eae0*/  @!P1 BRA `(.L_x_583) ;  /* 0x0000001000489947 */ /* 0x000fea0003800000 */
[----:B------:R-:W-:Y:S01]  /*eaf0*/  HFMA2.MMA R4, -RZ, RZ, 0, 0 ;  /* 0x00000000ff047435 */ /* 0x000fe200000001ff */
[----:B------:R-:W-:Y:S01]  /*eb00*/  IMAD.MOV.U32 R5, RZ, RZ, R23 ;  /* 0x000000ffff057224 */ /* 0x000fe200078e0017 */
[----:B------:R-:W-:Y:S01]  /*eb10*/  ULDC.64 UR6, c[0x0][0x3f8] ;  /* 0x0000fe0000067ab9 */ /* 0x000fe20000000a00 */
[----:B------:R-:W-:Y:S01]  /*eb20*/  ULDC UR4, c[0x0][0x400] ;  /* 0x0001000000047ab9 */ /* 0x000fe20000000800 */
[----:B------:R-:W-:-:S06]  /*eb30*/  ISETP.NE.AND P0, PT, R3, 0x1, PT ;  /* 0x000000010300780c */ /* 0x000fcc0003f05270 */
        /* <DEDUP_REMOVED lines=269> */
.L_x_583:
[----:B------:R-:W-:Y:S02]  /*fc10*/  ULDC.64 UR4, c[0x0][0x5f8] ;  /* 0x00017e0000047ab9 */ /* 0x000fe40000000a00 */
[----:B------:R-:W-:-:S05]  /*fc20*/  IADD3 R6, P0, R26, UR4, RZ ;  /* 0x000000041a067c10 */ /* 0x000fca000ff1e0ff */
[----:B------:R-:W-:Y:S01]  /*fc30*/  IMAD.X R7, RZ, RZ, UR5, P0 ;  /* 0x00000005ff077e24 */ /* 0x000fe200080e06ff */
        /* <DEDUP_REMOVED lines=275> */
.L_x_584:
[----:B------:R-:W-:Y:S01]  /*10d70*/  IADD3 R8, P0, R19, UR4, RZ ;  /* 0x0000000413087c10 */ /* 0x000fe2000ff1e0ff */
[----:B------:R-:W-:Y:S01]  /*10d80*/  IMAD.MOV.U32 R18, RZ, RZ, RZ ;  /* 0x000000ffff127224 */ /* 0x000fe200078e00ff */
[----:B------:R-:W-:-:S03]  /*10d90*/  MOV R16, RZ ;  /* 0x000000ff00107202 */ /* 0x000fc60000000f00 */
        /* <DEDUP_REMOVED lines=276> */
.L_x_585:
        /* <DEDUP_REMOVED lines=277> */
.L_x_586:
[----:B------:R-:W-:Y:S01]  /*13030*/  ULDC.64 UR6, c[0x0][0x608] ;  /* 0x0001820000067ab9 */ /* 0x000fe20000000a00 */
[----:B------:R-:W-:Y:S02]  /*13040*/  CS2R R4, SRZ ;  /* 0x0000000000047805 */ /* 0x000fe4000001ff00 */
[----:B------:R-:W-:Y:S01]  /*13050*/  ISETP.NE.U32.AND P0, PT, RZ, UR6, PT ;  /* 0x00000006ff007c0c */ /* 0x000fe2000bf05070 */
[----:B0-----:R-:W-:Y:S01]  /*13060*/  HFMA2.MMA R36, -RZ, RZ, 0, 0 ;  /* 0x00000000ff247435 */ /* 0x001fe200000001ff */
        /* <DEDUP_REMOVED lines=9> */
[----:B------:R-:W0:Y:S01]  /*13100*/  S2R R26, SR_CTAID.X ;  /* 0x00000000001a7919 */ /* 0x000e220000002500 */
[----:B------:R-:W-:Y:S01]  /*13110*/  ULDC UR6, c[0x0][0x244] ;  /* 0x0000910000067ab9 */ /* 0x000fe20000000800 */
[----:B------:R-:W-:Y:S01]  /*13120*/  IMAD.MOV.U32 R19, RZ, RZ, RZ ;  /* 0x000000ffff137224 */ /* 0x000fe200078e00ff */
[----:B------:R-:W-:Y:S01]  /*13130*/  MOV R22, RZ ;  /* 0x000000ff00167202 */ /* 0x000fe20000000f00 */
[----:B------:R-:W-:Y:S01]  /*13140*/  IMAD R7, R17, UR6, RZ ;  /* 0x0000000611077c24 */ /* 0x000fe2000f8e02ff */
[----:B------:R-:W-:-:S03]  /*13150*/  ULDC UR6, c[0x0][0x248] ;  /* 0x0000920000067ab9 */ /* 0x000fc60000000800 */
[----:B------:R-:W-:Y:S01]  /*13160*/  IMAD R7, R2, UR6, R7 ;  /* 0x0000000602077c24 */ /* 0x000fe2000f8e0207 */
[----:B------:R-:W-:-:S03]  /*13170*/  ULDC UR6, c[0x0][0x230] ;  /* 0x00008c0000067ab9 */ /* 0x000fc60000000800 */
[----:B0-----:R-:W-:-:S04]  /*13180*/  IMAD R7, R26, UR6, R7 ;  /* 0x000000061a077c24 */ /* 0x001fc8000f8e0207 */
        /* <DEDUP_REMOVED lines=275> */
.L_x_588:
        /* <DEDUP_REMOVED lines=277> */
.L_x_589:
[----:B------:R-:W-:Y:S01]  /*15410*/  IADD3 R8, P0, R19, UR4, RZ ;  /* 0x0000000413087c10 */ /* 0x000fe2000ff1e0ff */
[----:B------:R-:W-:Y:S01]  /*15420*/  IMAD.MOV.U32 R16, RZ, RZ, RZ ;  /* 0x000000ffff107224 */ /* 0x000fe200078e00ff */
[----:B------:R-:W-:Y:S02]  /*15430*/  MOV R18, RZ ;  /* 0x000000ff00127202 */ /* 0x000fe40000000f00 */
[----:B------:R-:W-:Y:S01]  /*15440*/  IADD3.X R9, RZ, UR5, RZ, P0, !PT ;  /* 0x00000005ff097c10 */ /* 0x000fe200087fe4ff */
[----:B------:R-:W-:Y:S08]  /*15450*/  @!P1 BRA `(.L_x_590) ;  /* 0x0000001000489947 */ /* 0x000ff00003800000 */
[----:B------:R-:W-:Y:S01]  /*15460*/  HFMA2.MMA R10, -RZ, RZ, 0, 0 ;  /* 0x00000000ff0a7435 */ /* 0x000fe200000001ff */
[----:B------:R-:W-:Y:S01]  /*15470*/  VIADD R11, R13, 0x2 ;  /* 0x000000020d0b7836 */ /* 0x000fe20000000000 */
[----:B------:R-:W-:Y:S01]  /*15480*/  ULDC.64 UR8, c[0x0][0x3f8] ;  /* 0x0000fe0000087ab9 */ /* 0x000fe20000000a00 */
[----:B------:R-:W-:Y:S01]  /*15490*/  ULDC UR6, c[0x0][0x400] ;  /* 0x0001000000067ab9 */ /* 0x000fe20000000800 */
[----:B------:R-:W-:-:S06]  /*154a0*/  ISETP.NE.AND P0, PT, R3, 0x1, PT ;  /* 0x000000010300780c */ /* 0x000fcc0003f05270 */
        /* <DEDUP_REMOVED lines=269> */
.L_x_590:
        /* <DEDUP_REMOVED lines=277> */
.L_x_591:
        /* <DEDUP_REMOVED lines=16> */
.L_x_593:
[----:B------:R-:W-:Y:S05]  /*177d0*/  BSYNC B0 ;  /* 0x0000000000007941 */ /* 0x000fea0003800000 */
.L_x_592:
[----:B------:R-:W-:Y:S01]  /*177e0*/  PRMT R3, R3, 0x9910, RZ ;  /* 0x0000991003037816 */ /* 0x000fe200000000ff */
[----:B------:R-:W-:Y:S01]  /*177f0*/  BSSY B0, `(.L_x_594) ;  /* 0x0000011000007945 */ /* 0x000fe20003800000 */
[----:B------:R-:W-:Y:S02]  /*17800*/  LOP3.LUT P0, RZ, R17, R2, RZ, 0xfc, !PT ;  /* 0x0000000211ff7212 */ /* 0x000fe4000780fcff */
[----:B------:R-:W-:-:S13]  /*17810*/  ISETP.NE.AND P1, PT, R3, RZ, PT ;  /* 0x000000ff0300720c */ /* 0x000fda0003f25270 */
[----:B------:R-:W-:Y:S05]  /*17820*/  @!P1 BRA `(.L_x_595) ;  /* 0x0000000000349947 */ /* 0x000fea0003800000 */
[----:B------:R-:W0:Y:S01]  /*17830*/  S2UR UR4, SR_CTAID.Y ;  /* 0x00000000000479c3 */ /* 0x000e220000002600 */
[----:B------:R-:W-:Y:S02]  /*17840*/  ISETP.NE.AND P2, PT, R27, RZ, PT ;  /* 0x000000ff1b00720c */ /* 0x000fe40003f45270 */
[----:B------:R-:W-:-:S05]  /*17850*/  MOV R52, R0 ;  /* 0x0000000000347202 */ /* 0x000fca0000000f00 */
[----:B------:R-:W0:Y:S08]  /*17860*/  LDC R3, c[0x0][0x10] ;  /* 0x00000400ff037b82 */ /* 0x000e300000000800 */
[----:B------:R-:W1:Y:S01]  /*17870*/  LDC.64 R28, c[0x0][0x610] ;  /* 0x00018400ff1c7b82 */ /* 0x000e620000000a00 */
[----:B0-----:R-:W-:Y:S01]  /*17880*/  IMAD R3, R26, R3, UR4 ;  /* 0x000000041a037e24 */ /* 0x001fe2000f8e0203 */
[----:B------:R-:W-:-:S03]  /*17890*/  ULDC UR4, c[0x0][0x0] ;  /* 0x0000000000047ab9 */ /* 0x000fc60000000800 */
[----:B------:R-:W-:-:S04]  /*178a0*/  @!P2 IMAD R3, R3, UR4, R17 ;  /* 0x000000040303ac24 */ /* 0x000fc8000f8e0211 */
[----:B-1----:R-:W-:-:S05]  /*178b0*/  IMAD.WIDE.U32 R28, R3, 0x20, R28 ;  /* 0x00000020031c7825 */ /* 0x002fca00078e001c */
[----:B------:R0:W-:Y:S04]  /*178c0*/  STG.E.64 desc[UR60][R28.64], R52 ;  /* 0x000000341c007986 */ /* 0x0001e8000c101b3c */
[----:B------:R0:W-:Y:S04]  /*178d0*/  STG.E.64 desc[UR60][R28.64+0x8], R14 ;  /* 0x0000080e1c007986 */ /* 0x0001e8000c101b3c */
[----:B------:R0:W-:Y:S04]  /*178e0*/  STG.E.64 desc[UR60][R28.64+0x10], R20 ;  /* 0x000010141c007986 */ /* 0x0001e8000c101b3c */
[----:B------:R0:W-:Y:S02]  /*178f0*/  STG.E.64 desc[UR60][R28.64+0x18], R24 ;  /* 0x000018181c007986 */ /* 0x0001e4000c101b3c */
.L_x_595:
[----:B------:R-:W-:Y:S05]  /*17900*/  BSYNC B0 ;  /* 0x0000000000007941 */ /* 0x000fea0003800000 */
.L_x_594:
        /* <DEDUP_REMOVED lines=14> */
[----:B0-----:R-:W0:Y:S01]  /*179f0*/  S2R R21, SR_LANEID ;  /* 0x0000000000157919 */ /* 0x001e220000000000 */
[----:B------:R-:W-:Y:S01]  /*17a00*/  VOTEU.ANY UR4, UPT, PT ;  /* 0x0000000000047886 */ /* 0x000fe200038e0100 */
[----:B------:R-:W1:Y:S01]  /*17a10*/  LDC.64 R14, c[0x0][0x618] ;  /* 0x00018600ff0e7b82 */ /* 0x000e620000000a00 */
[----:B------:R-:W0:Y:S08]  /*17a20*/  FLO.U32 R20, UR4 ;  /* 0x0000000400147d00 */ /* 0x000e3000080e0000 */
[----:B------:R-:W2:Y:S01]  /*17a30*/  POPC R3, UR4 ;  /* 0x0000000400037d09 */ /* 0x000ea20008000000 */
[----:B-1----:R-:W-:Y:S01]  /*17a40*/  IMAD.WIDE.U32 R14, R26, 0x4, R14 ;  /* 0x000000041a0e7825 */ /* 0x002fe200078e000e */
[----:B0-----:R-:W-:-:S13]  /*17a50*/  ISETP.EQ.U32.AND P0, PT, R20, R21, PT ;  /* 0x000000151400720c */ /* 0x001fda0003f02070 */
        /* <DEDUP_REMOVED lines=14> */
.L_x_597:
[----:B------:R-:W-:Y:S05]  /*17b40*/  BSYNC B0 ;  /* 0x0000000000007941 */ /* 0x000fea0003800000 */
.L_x_596:
        /* <DEDUP_REMOVED lines=17> */
[----:B------:R-:W-:Y:S01]  /*17c60*/  ULDC.64 UR10, c[0x0][0x218] ;  /* 0x00008600000a7ab9 */ /* 0x000fe20000000a00 */
[----:B------:R-:W-:Y:S01]  /*17c70*/  BSSY B0, `(.L_x_598) ;  /* 0x0000056000007945 */ /* 0x000fe20003800000 */
[----:B------:R-:W-:Y:S01]  /*17c80*/  MOV R32, UR10 ;  /* 0x0000000a00207c02 */ /* 0x000fe20008000f00 */
[----:B0-----:R-:W-:-:S02]  /*17c90*/  IMAD.U32 R21, RZ, RZ, UR11 ;  /* 0x0000000bff157e24 */ /* 0x001fc4000f8e00ff */
[----:B------:R-:W-:Y:S05]  /*17ca0*/  @!P0 BRA `(.L_x_599) ;  /* 0x0000000000ac8947 */ /* 0x000fea0003800000 */
[----:B------:R-:W-:Y:S01]  /*17cb0*/  ULDC UR6, c[0x0][0x0] ;  /* 0x0000000000067ab9 */ /* 0x000fe20000000800 */
[----:B------:R-:W-:Y:S01]  /*17cc0*/  ULDC UR8, c[0x0][0x234] ;  /* 0x00008d0000087ab9 */ /* 0x000fe20000000800 */
[----:B------:R-:W-:Y:S01]  /*17cd0*/  IMAD R24, R2, UR6, R17 ;  /* 0x0000000602187c24 */ /* 0x000fe2000f8e0211 */
[----:B------:R-:W-:Y:S01]  /*17ce0*/  MOV R20, UR10 ;  /* 0x0000000a00147c02 */ /* 0x000fe20008000f00 */
[----:B------:R-:W-:Y:S01]  /*17cf0*/  IMAD.U32 R15, RZ, RZ, UR11 ;  /* 0x0000000bff0f7e24 */ /* 0x000fe2000f8e00ff */
[----:B------:R-:W-:Y:S01]  /*17d00*/  MOV R14, UR10 ;  /* 0x0000000a000e7c02 */ /* 0x000fe20008000f00 */
[----:B------:R-:W-:Y:S01]  /*17d10*/  IMAD.U32 R3, RZ, RZ, UR11 ;  /* 0x0000000bff037e24 */ /* 0x000fe2000f8e00ff */
[----:B------:R-:W-:Y:S01]  /*17d20*/  ISETP.GE.U32.AND P0, PT, R24, UR8, PT ;  /* 0x0000000818007c0c */ /* 0x000fe2000bf06070 */
[----:B------:R-:W-:Y:S01]  /*17d30*/  IMAD.U32 R23, RZ, RZ, UR11 ;  /* 0x0000000bff177e24 */ /* 0x000fe2000f8e00ff */
[----:B------:R-:W-:-:S11]  /*17d40*/  MOV R0, UR10 ;  /* 0x0000000a00007c02 */ /* 0x000fd60008000f00 */
[----:B------:R-:W-:Y:S05]  /*17d50*/  @P0 BRA `(.L_x_600) ;  /* 0x00000004001c0947 */ /* 0x000fea0003800000 */
[----:B------:R-:W-:Y:S01]  /*17d60*/  ULDC UR7, c[0x0][0x10] ;  /* 0x0000040000077ab9 */ /* 0x000fe20000000800 */
[----:B------:R-:W0:Y:S01]  /*17d70*/  LDC R42, c[0x0][0x4] ;  /* 0x00000100ff2a7b82 */ /* 0x000e220000000800 */
[----:B------:R-:W-:Y:S01]  /*17d80*/  BSSY B1, `(.L_x_601) ;  /* 0x000001c000017945 */ /* 0x000fe20003800000 */
[----:B------:R-:W-:Y:S01]  /*17d90*/  MOV R33, R24 ;  /* 0x0000001800217202 */ /* 0x000fe20000000f00 */
[----:B------:R-:W-:Y:S01]  /*17da0*/  IMAD.U32 R20, RZ, RZ, UR10 ;  /* 0x0000000aff147e24 */ /* 0x000fe2000f8e00ff */
[----:B------:R-:W-:Y:S01]  /*17db0*/  MOV R15, UR11 ;  /* 0x0000000b000f7c02 */ /* 0x000fe20008000f00 */
[----:B------:R-:W-:Y:S01]  /*17dc0*/  IMAD.U32 R14, RZ, RZ, UR10 ;  /* 0x0000000aff0e7e24 */ /* 0x000fe2000f8e00ff */
[----:B------:R-:W-:Y:S01]  /*17dd0*/  MOV R3, UR11 ;  /* 0x0000000b00037c02 */ /* 0x000fe20008000f00 */
[----:B------:R-:W-:Y:S01]  /*17de0*/  IMAD.U32 R0, RZ, RZ, UR10 ;  /* 0x0000000aff007e24 */ /* 0x000fe2000f8e00ff */
[----:B------:R-:W1:Y:S01]  /*17df0*/  LDC.64 R38, c[0x0][0x610] ;  /* 0x00018400ff267b82 */ /* 0x000e620000000a00 */
[----:B------:R-:W-:Y:S01]  /*17e00*/  MOV R23, UR11 ;  /* 0x0000000b00177c02 */ /* 0x000fe20008000f00 */
[----:B------:R-:W-:-:S02]  /*17e10*/  IMAD R40, R26, UR7, RZ ;  /* 0x000000071a287c24 */ /* 0x000fc4000f8e02ff */
[----:B0-----:R-:W-:-:S07]  /*17e20*/  IMAD R42, R42, UR6, RZ ;  /* 0x000000062a2a7c24 */ /* 0x001fce000f8e02ff */
.L_x_602:
[----:B------:R-:W-:-:S04]  /*17e30*/  IMAD.IADD R25, R40, 0x1, R33 ;  /* 0x0000000128197824 */ /* 0x000fc800078e0221 */
[----:B-1----:R-:W-:-:S05]  /*17e40*/  IMAD.WIDE.U32 R24, R25, 0x20, R38 ;  /* 0x0000002019187825 */ /* 0x002fca00078e0026 */
[----:B------:R-:W2:Y:S04]  /*17e50*/  LDG.E.64 R26, desc[UR60][R24.64] ;  /* 0x0000003c181a7981 */ /* 0x000ea8000c1e1b00 */
[----:B------:R-:W3:Y:S04]  /*17e60*/  LDG.E.64 R28, desc[UR60][R24.64+0x8] ;  /* 0x0000083c181c7981 */ /* 0x000ee8000c1e1b00 */
[----:B------:R-:W4:Y:S04]  /*17e70*/  LDG.E.64 R30, desc[UR60][R24.64+0x10] ;  /* 0x0000103c181e7981 */ /* 0x000f28000c1e1b00 */
[----:B------:R-:W5:Y:S01]  /*17e80*/  LDG.E.64 R34, desc[UR60][R24.64+0x18] ;  /* 0x0000183c18227981 */ /* 0x000f62000c1e1b00 */
[----:B------:R-:W-:-:S04]  /*17e90*/  IADD3 R33, R42, R33, RZ ;  /* 0x000000212a217210 */ /* 0x000fc80007ffe0ff */
[----:B------:R-:W-:Y:S02]  /*17ea0*/  ISETP.GE.U32.AND P0, PT, R33, UR8, PT ;  /* 0x0000000821007c0c */ /* 0x000fe4000bf06070 */
[----:B--2---:R-:W-:Y:S02]  /*17eb0*/  LOP3.LUT R32, R26, R32, RZ, 0x3c, !PT ;  /* 0x000000201a207212 */ /* 0x004fe400078e3cff */
[----:B------:R-:W-:Y:S02]  /*17ec0*/  LOP3.LUT R21, R27, R21, RZ, 0x3c, !PT ;  /* 0x000000151b157212 */ /* 0x000fe400078e3cff */
[----:B---3--:R-:W-:Y:S02]  /*17ed0*/  LOP3.LUT R20, R28, R20, RZ, 0x3c, !PT ;  /* 0x000000141c147212 */ /* 0x008fe400078e3cff */
[----:B------:R-:W-:Y:S02]  /*17ee0*/  LOP3.LUT R15, R29, R15, RZ, 0x3c, !PT ;  /* 0x0000000f1d0f7212 */ /* 0x000fe400078e3cff */
[----:B----4-:R-:W-:-:S02]  /*17ef0*/  LOP3.LUT R14, R30, R14, RZ, 0x3c, !PT ;  /* 0x0000000e1e0e7212 */ /* 0x010fc400078e3cff */
[----:B------:R-:W-:Y:S02]  /*17f00*/  LOP3.LUT R3, R31, R3, RZ, 0x3c, !PT ;  /* 0x000000031f037212 */ /* 0x000fe400078e3cff */
[----:B-----5:R-:W-:Y:S02]  /*17f10*/  LOP3.LUT R0, R34, R0, RZ, 0x3c, !PT ;  /* 0x0000000022007212 */ /* 0x020fe400078e3cff */
[----:B------:R-:W-:Y:S01]  /*17f20*/  LOP3.LUT R23, R35, R23, RZ, 0x3c, !PT ;  /* 0x0000001723177212 */ /* 0x000fe200078e3cff */
[----:B------:R-:W-:Y:S06]  /*17f30*/  @!P0 BRA `(.L_x_602) ;  /* 0xfffffffc00bc8947 */ /* 0x000fec000383ffff */
[----:B------:R-:W-:Y:S05]  /*17f40*/  BSYNC B1 ;  /* 0x0000000000017941 */ /* 0x000fea0003800000 */
.L_x_601:
[----:B------:R-:W-:Y:S05]  /*17f50*/  BRA `(.L_x_600) ;  /* 0x00000000009c7947 */ /* 0x000fea0003800000 */
.L_x_599:
[----:B------:R-:W-:Y:S01]  /*17f60*/  ULDC UR7, c[0x0][0x234] ;  /* 0x00008d0000077ab9 */ /* 0x000fe20000000800 */
[----:B------:R-:W-:Y:S01]  /*17f70*/  IMAD.U32 R20, RZ, RZ, UR10 ;  /* 0x0000000aff147e24 */ /* 0x000fe2000f8e00ff */
[----:B------:R-:W-:Y:S01]  /*17f80*/  ISETP.GE.U32.AND P0, PT, R2, UR7, PT ;  /* 0x0000000702007c0c */ /* 0x000fe2000bf06070 */
[----:B------:R-:W-:Y:S01]  /*17f90*/  IMAD.U32 R14, RZ, RZ, UR10 ;  /* 0x0000000aff0e7e24 */ /* 0x000fe2000f8e00ff */
[----:B------:R-:W-:Y:S01]  /*17fa0*/  MOV R15, UR11 ;  /* 0x0000000b000f7c02 */ /* 0x000fe20008000f00 */
[----:B------:R-:W-:Y:S01]  /*17fb0*/  IMAD.U32 R0, RZ, RZ, UR10 ;  /* 0x0000000aff007e24 */ /* 0x000fe2000f8e00ff */
[----:B------:R-:W-:Y:S02]  /*17fc0*/  MOV R3, UR11 ;  /* 0x0000000b00037c02 */ /* 0x000fe40008000f00 */
[----:B------:R-:W-:-:S07]  /*17fd0*/  MOV R23, UR11 ;  /* 0x0000000b00177c02 */ /* 0x000fce0008000f00 */
[----:B------:R-:W-:Y:S05]  /*17fe0*/  @P0 BRA `(.L_x_600) ;  /* 0x0000000000780947 */ /* 0x000fea0003800000 */
[----:B------:R-:W-:Y:S01]  /*17ff0*/  ULDC UR6, c[0x0][0x10] ;  /* 0x0000040000067ab9 */ /* 0x000fe20000000800 */
[----:B------:R-:W0:Y:S01]  /*18000*/  LDC R37, c[0x0][RZ] ;  /* 0x00000000ff257b82 */ /* 0x000e220000000800 */
[----:B------:R-:W-:Y:S01]  /*18010*/  IMAD.U32 R20, RZ, RZ, UR10 ;  /* 0x0000000aff147e24 */ /* 0x000fe2000f8e00ff */
[----:B------:R-:W-:Y:S01]  /*18020*/  MOV R15, UR11 ;  /* 0x0000000b000f7c02 */ /* 0x000fe20008000f00 */
[----:B------:R-:W-:Y:S01]  /*18030*/  IMAD.U32 R14, RZ, RZ, UR10 ;  /* 0x0000000aff0e7e24 */ /* 0x000fe2000f8e00ff */
[----:B------:R-:W-:Y:S01]  /*18040*/  MOV R3, UR11 ;  /* 0x0000000b00037c02 */ /* 0x000fe20008000f00 */
[----:B------:R-:W-:Y:S01]  /*18050*/  IMAD.U32 R0, RZ, RZ, UR10 ;  /* 0x0000000aff007e24 */ /* 0x000fe2000f8e00ff */
[----:B------:R-:W-:Y:S01]  /*18060*/  MOV R23, UR11 ;  /* 0x0000000b00177c02 */ /* 0x000fe20008000f00 */
[----:B------:R-:W-:Y:S01]  /*18070*/  IMAD.MOV.U32 R40, RZ, RZ, R2 ;  /* 0x000000ffff287224 */ /* 0x000fe200078e0002 */
[----:B------:R-:W1:Y:S01]  /*18080*/  LDC.64 R38, c[0x0][0x610] ;  /* 0x00018400ff267b82 */ /* 0x000e620000000a00 */
[----:B------:R-:W-:-:S07]  /*18090*/  IMAD R33, R26, UR6, RZ ;  /* 0x000000061a217c24 */ /* 0x000fce000f8e02ff */
[----:B------:R-:W2:Y:S02]  /*180a0*/  LDC R41, c[0x0][0x4] ;  /* 0x00000100ff297b82 */ /* 0x000ea40000000800 */
.L_x_603:
[----:B------:R-:W-:-:S05]  /*180b0*/  IADD3 R24, R33, R40, RZ ;  /* 0x0000002821187210 */ /* 0x000fca0007ffe0ff */
[----:B0-----:R-:W-:-:S04]  /*180c0*/  IMAD R25, R24, R37, R17 ;  /* 0x0000002518197224 */ /* 0x001fc800078e0211 */
[----:B-1----:R-:W-:-:S05]  /*180d0*/  IMAD.WIDE.U32 R24, R25, 0x20, R38 ;  /* 0x0000002019187825 */ /* 0x002fca00078e0026 */
[----:B------:R-:W3:Y:S04]  /*180e0*/  LDG.E.64 R26, desc[UR60][R24.64] ;  /* 0x0000003c181a7981 */ /* 0x000ee8000c1e1b00 */
[----:B------:R-:W4:Y:S04]  /*180f0*/  LDG.E.64 R28, desc[UR60][R24.64+0x8] ;  /* 0x0000083c181c7981 */ /* 0x000f28000c1e1b00 */
[----:B------:R-:W5:Y:S04]  /*18100*/  LDG.E.64 R30, desc[UR60][R24.64+0x10] ;  /* 0x0000103c181e7981 */ /* 0x000f68000c1e1b00 */
[----:B------:R-:W5:Y:S01]  /*18110*/  LDG.E.64 R34, desc[UR60][R24.64+0x18] ;  /* 0x0000183c18227981 */ /* 0x000f62000c1e1b00 */
[----:B--2---:R-:W-:-:S05]  /*18120*/  IMAD.IADD R40, R41, 0x1, R40 ;  /* 0x0000000129287824 */ /* 0x004fca00078e0228 */
[----:B------:R-:W-:Y:S02]  /*18130*/  ISETP.GE.U32.AND P0, PT, R40, UR7, PT ;  /* 0x0000000728007c0c */ /* 0x000fe4000bf06070 */
[----:B---3--:R-:W-:Y:S02]  /*18140*/  LOP3.LUT R32, R26, R32, RZ, 0x3c, !PT ;  /* 0x000000201a207212 */ /* 0x008fe400078e3cff */
[----:B------:R-:W-:Y:S02]  /*18150*/  LOP3.LUT R21, R27, R21, RZ, 0x3c, !PT ;  /* 0x000000151b157212 */ /* 0x000fe400078e3cff */
[----:B----4-:R-:W-:Y:S02]  /*18160*/  LOP3.LUT R20, R28, R20, RZ, 0x3c, !PT ;  /* 0x000000141c147212 */ /* 0x010fe400078e3cff */
[----:B------:R-:W-:Y:S02]  /*18170*/  LOP3.LUT R15, R29, R15, RZ, 0x3c, !PT ;  /* 0x0000000f1d0f7212 */ /* 0x000fe400078e3cff */
[----:B-----5:R-:W-:-:S02]  /*18180*/  LOP3.LUT R14, R30, R14, RZ, 0x3c, !PT ;  /* 0x0000000e1e0e7212 */ /* 0x020fc400078e3cff */
[----:B------:R-:W-:Y:S02]  /*18190*/  LOP3.LUT R3, R31, R3, RZ, 0x3c, !PT ;  /* 0x000000031f037212 */ /* 0x000fe400078e3cff */
[----:B------:R-:W-:Y:S02]  /*181a0*/  LOP3.LUT R0, R34, R0, RZ, 0x3c, !PT ;  /* 0x0000000022007212 */ /* 0x000fe400078e3cff */
[----:B------:R-:W-:Y:S01]  /*181b0*/  LOP3.LUT R23, R35, R23, RZ, 0x3c, !PT ;  /* 0x0000001723177212 */ /* 0x000fe200078e3cff */
[----:B------:R-:W-:Y:S06]  /*181c0*/  @!P0 BRA `(.L_x_603) ;  /* 0xfffffffc00b88947 */ /* 0x000fec000383ffff */
.L_x_600:
[----:B------:R-:W-:Y:S05]  /*181d0*/  BSYNC B0 ;  /* 0x0000000000007941 */ /* 0x000fea0003800000 */
.L_x_598:
[----:B------:R-:W0:Y:S01]  /*181e0*/  LDC R38, c[0x0][RZ] ;  /* 0x00000000ff267b82 */ /* 0x000e220000000800 */
[----:B------:R-:W-:Y:S01]  /*181f0*/  UIADD3 UR4, UR4, 0x10, URZ ;  /* 0x0000001004047890 */ /* 0x000fe2000fffe03f */
[----:B------:R-:W-:Y:S01]  /*18200*/  IMAD.MOV.U32 R25, RZ, RZ, R21 ;  /* 0x000000ffff197224 */ /* 0x000fe200078e0015 */
[----:B------:R-:W-:Y:S01]  /*18210*/  MOV R26, R20 ;  /* 0x00000014001a7202 */ /* 0x000fe20000000f00 */
[----:B------:R-:W-:Y:S01]  /*18220*/  IMAD.MOV.U32 R27, RZ, RZ, R15 ;  /* 0x000000ffff1b7224 */ /* 0x000fe200078e000f */
[----:B------:R-:W-:Y:S01]  /*18230*/  ULEA UR4, UR5, UR4, 0x18 ;  /* 0x0000000405047291 */ /* 0x000fe2000f8ec03f */
[----:B------:R-:W-:Y:S01]  /*18240*/  MOV R28, R14 ;  /* 0x0000000e001c7202 */ /* 0x000fe20000000f00 */
[----:B------:R-:W-:Y:S01]  /*18250*/  IMAD.MOV.U32 R29, RZ, RZ, R3 ;  /* 0x000000ffff1d7224 */ /* 0x000fe200078e0003 */
[----:B------:R-:W-:Y:S01]  /*18260*/  MOV R30, R0 ;  /* 0x00000000001e7202 */ /* 0x000fe20000000f00 */
[----:B------:R-:W-:Y:S01]  /*18270*/  IMAD.MOV.U32 R31, RZ, RZ, R23 ;  /* 0x000000ffff1f7224 */ /* 0x000fe200078e0017 */
[----:B------:R-:W-:-:S02]  /*18280*/  ULDC UR6, c[0x0][0x4] ;  /* 0x0000010000067ab9 */ /* 0x000fc40000000800 */
[----:B------:R-:W-:-:S06]  /*18290*/  USHF.R.U32.HI UR5, URZ, 0x1, UR6 ;  /* 0x000000013f057899 */ /* 0x000fcc0008011606 */
[----:B------:R-:W-:Y:S01]  /*182a0*/  ISETP.NE.AND P0, PT, RZ, UR5, PT ;  /* 0x00000005ff007c0c */ /* 0x000fe2000bf05270 */
[----:B0-----:R-:W-:-:S05]  /*182b0*/  IMAD R24, R2, R38, R17 ;  /* 0x0000002602187224 */ /* 0x001fca00078e0211 */
[----:B------:R-:W-:Y:S02]  /*182c0*/  LEA R37, R24, UR4, 0x5 ;  /* 0x0000000418257c11 */ /* 0x000fe4000f8e28ff */
[----:B------:R-:W-:-:S03]  /*182d0*/  MOV R24, R32 ;  /* 0x0000002000187202 */ /* 0x000fc60000000f00 */
[----:B------:R0:W-:Y:S04]  /*182e0*/  STS.128 [R37+0x10], R28 ;  /* 0x0000101c25007388 */ /* 0x0001e80000000c00 */
[----:B------:R0:W-:Y:S01]  /*182f0*/  STS.128 [R37], R24 ;  /* 0x0000001825007388 */ /* 0x0001e20000000c00 */
[----:B------:R-:W-:Y:S05]  /*18300*/  @!P0 BRA `(.L_x_604) ;  /* 0x0000000000888947 */ /* 0x000fea0003800000 */
[----:B0-----:R-:W-:-:S07]  /*18310*/  MOV R25, UR5 ;  /* 0x0000000500197c02 */ /* 0x001fce0008000f00 */
.L_x_607:
[--C-:B------:R-:W-:Y:S01]  /*18320*/  IMAD.IADD R24, R2, 0x1, R25.reuse ;  /* 0x0000000102187824 */ /* 0x100fe200078e0219 */
[----:B------:R-:W-:Y:S01]  /*18330*/  BAR.SYNC.DEFER_BLOCKING 0x0 ;  /* 0x0000000000007b1d */ /* 0x000fe20000010000 */
[----:B------:R-:W-:Y:S02]  /*18340*/  ISETP.GT.AND P2, PT, R25, 0x1, PT ;  /* 0x000000011900780c */ /* 0x000fe40003f44270 */
[----:B------:R-:W-:Y:S02]  /*18350*/  SHF.R.S32.HI R34, RZ, 0x1, R25 ;  /* 0x00000001ff227819 */ /* 0x000fe40000011419 */
[----:B------:R-:W-:Y:S01]  /*18360*/  ISETP.GE.U32.AND P0, PT, R24, UR6, PT ;  /* 0x0000000618007c0c */ /* 0x000fe2000bf06070 */
[----:B------:R-:W-:Y:S03]  /*18370*/  BSSY B0, `(.L_x_605) ;  /* 0x0000019000007945 */ /* 0x000fe60003800000 */
[----:B------:R-:W-:-:S13]  /*18380*/  ISETP.GE.U32.OR P0, PT, R2, R25, P0 ;  /* 0x000000190200720c */ /* 0x000fda0000706470 */
[----:B------:R-:W-:Y:S05]  /*18390*/  @P0 BRA `(.L_x_606) ;  /* 0x0000000000580947 */ /* 0x000fea0003800000 */
[----:B------:R-:W-:-:S05]  /*183a0*/  IMAD R24, R24, R38, R17 ;  /* 0x0000002618187224 */ /* 0x000fca00078e0211 */
[----:B------:R-:W-:-:S05]  /*183b0*/  LEA R33, R24, UR4, 0x5 ;  /* 0x0000000418217c11 */ /* 0x000fca000f8e28ff */
[----:B------:R-:W0:Y:S04]  /*183c0*/  LDS.128 R24, [R33] ;  /* 0x0000000021187984 */ /* 0x000e280000000c00 */
[----:B------:R-:W1:Y:S01]  /*183d0*/  LDS.128 R28, [R33+0x10] ;  /* 0x00001000211c7984 */ /* 0x000e620000000c00 */
[----:B0-----:R-:W-:Y:S02]  /*183e0*/  LOP3.LUT R21, R25, R21, RZ, 0x3c, !PT ;  /* 0x0000001519157212 */ /* 0x001fe400078e3cff */
[----:B------:R-:W-:Y:S02]  /*183f0*/  LOP3.LUT R15, R27, R15, RZ, 0x3c, !PT ;  /* 0x0000000f1b0f7212 */ /* 0x000fe400078e3cff */
[----:B-1----:R-:W-:Y:S01]  /*18400*/  LOP3.LUT R3, R29, R3, RZ, 0x3c, !PT ;  /* 0x000000031d037212 */ /* 0x002fe200078e3cff */
[----:B------:R-:W-:Y:S01]  /*18410*/  IMAD.MOV.U32 R25, RZ, RZ, R21 ;  /* 0x000000ffff197224 */ /* 0x000fe200078e0015 */
[----:B------:R-:W-:Y:S01]  /*18420*/  LOP3.LUT R23, R31, R23, RZ, 0x3c, !PT ;  /* 0x000000171f177212 */ /* 0x000fe200078e3cff */
[----:B------:R-:W-:Y:S01]  /*18430*/  IMAD.MOV.U32 R27, RZ, RZ, R15 ;  /* 0x000000ffff1b7224 */ /* 0x000fe200078e000f */
[----:B------:R-:W-:Y:S01]  /*18440*/  LOP3.LUT R32, R24, R32, RZ, 0x3c, !PT ;  /* 0x0000002018207212 */ /* 0x000fe200078e3cff */
[----:B------:R-:W-:Y:S01]  /*18450*/  IMAD.MOV.U32 R29, RZ, RZ, R3 ;  /* 0x000000ffff1d7224 */ /* 0x000fe200078e0003 */
[----:B------:R-:W-:Y:S01]  /*18460*/  LOP3.LUT R20, R26, R20, RZ, 0x3c, !PT ;  /* 0x000000141a147212 */ /* 0x000fe200078e3cff */
[----:B------:R-:W-:Y:S01]  /*18470*/  IMAD.MOV.U32 R31, RZ, RZ, R23 ;  /* 0x000000ffff1f7224 */ /* 0x000fe200078e0017 */
[----:B------:R-:W-:-:S02]  /*18480*/  LOP3.LUT R14, R28, R14, RZ, 0x3c, !PT ;  /* 0x0000000e1c0e7212 */ /* 0x000fc400078e3cff */
[----:B------:R-:W-:Y:S02]  /*18490*/  LOP3.LUT R0, R30, R0, RZ, 0x3c, !PT ;  /* 0x000000001e007212 */ /* 0x000fe400078e3cff */
[----:B------:R-:W-:Y:S02]  /*184a0*/  MOV R24, R32 ;  /* 0x0000002000187202 */ /* 0x000fe40000000f00 */
[----:B------:R-:W-:Y:S02]  /*184b0*/  MOV R26, R20 ;  /* 0x00000014001a7202 */ /* 0x000fe40000000f00 */
[----:B------:R-:W-:Y:S02]  /*184c0*/  MOV R28, R14 ;  /* 0x0000000e001c7202 */ /* 0x000fe40000000f00 */
[----:B------:R-:W-:Y:S01]  /*184d0*/  MOV R30, R0 ;  /* 0x00000000001e7202 */ /* 0x000fe20000000f00 */
[----:B------:R0:W-:Y:S04]  /*184e0*/  STS.128 [R37], R24 ;  /* 0x0000001825007388 */ /* 0x0001e80000000c00 */
[----:B------:R0:W-:Y:S02]  /*184f0*/  STS.128 [R37+0x10], R28 ;  /* 0x0000101c25007388 */ /* 0x0001e40000000c00 */
.L_x_606:
[----:B------:R-:W-:Y:S05]  /*18500*/  BSYNC B0 ;  /* 0x0000000000007941 */ /* 0x000fea0003800000 */
.L_x_605:
[----:B0-----:R-:W-:Y:S01]  /*18510*/  MOV R25, R34 ;  /* 0x0000002200197202 */ /* 0x001fe20000000f00 */
[----:B------:R-:W-:Y:S06]  /*18520*/  @P2 BRA `(.L_x_607) ;  /* 0xfffffffc007c2947 */ /* 0x000fec000383ffff */
.L_x_604:
[----:B------:R-:W-:Y:S02]  /*18530*/  ULDC UR4, c[0x0][0x238] ;  /* 0x00008e0000047ab9 */ /* 0x000fe40000000800 */
[----:B------:R-:W-:-:S13]  /*18540*/  ISETP.NE.AND P0, PT, RZ, UR4, PT ;  /* 0x00000004ff007c0c */ /* 0x000fda000bf05270 */
[----:B------:R-:W-:Y:S05]  /*18550*/  @!P0 BRA `(.L_x_608) ;  /* 0x0000000400208947 */ /* 0x000fea0003800000 */
[----:B------:R-:W-:Y:S01]  /*18560*/  ISETP.GT.AND P0, PT, R38, 0x20, PT ;  /* 0x000000202600780c */ /* 0x000fe20003f04270 */
[----:B------:R-:W-:-:S12]  /*18570*/  IMAD.MOV.U32 R2, RZ, RZ, R38 ;  /* 0x000000ffff027224 */ /* 0x000fd800078e0026 */
[----:B------:R-:W-:Y:S05]  /*18580*/  @!P0 BRA `(.L_x_609) ;  /* 0x0000000000b88947 */ /* 0x000fea0003800000 */
[----:B------:R-:W-:Y:S01]  /*18590*/  MOV R33, R21 ;  /* 0x0000001500217202 */ /* 0x000fe20000000f00 */
[----:B------:R-:W-:Y:S01]  /*185a0*/  IMAD.MOV.U32 R34, RZ, RZ, R20 ;  /* 0x000000ffff227224 */ /* 0x000fe200078e0014 */
[----:B------:R-:W-:Y:S01]  /*185b0*/  MOV R35, R15 ;  /* 0x0000000f00237202 */ /* 0x000fe20000000f00 */
[----:B0-----:R-:W-:Y:S01]  /*185c0*/  IMAD.MOV.U32 R24, RZ, RZ, R14 ;  /* 0x000000ffff187224 */ /* 0x001fe200078e000e */
[----:B------:R-:W-:Y:S01]  /*185d0*/  MOV R25, R3 ;  /* 0x0000000300197202 */ /* 0x000fe20000000f00 */
[----:B------:R-:W-:Y:S01]  /*185e0*/  IMAD.MOV.U32 R26, RZ, RZ, R0 ;  /* 0x000000ffff1a7224 */ /* 0x000fe200078e0000 */
[----:B------:R-:W-:Y:S01]  /*185f0*/  MOV R27, R23 ;  /* 0x00000017001b7202 */ /* 0x000fe20000000f00 */
[----:B------:R1:W-:Y:S01]  /*18600*/  STS.128 [R37], R32 ;  /* 0x0000002025007388 */ /* 0x0003e20000000c00 */
[----:B------:R-:W-:-:S03]  /*18610*/  LEA.HI R2, R38, R38, RZ, 0x1 ;  /* 0x0000002626027211 */ /* 0x000fc600078f08ff */
[----:B------:R1:W-:Y:S01]  /*18620*/  STS.128 [R37+0x10], R24 ;  /* 0x0000101825007388 */ /* 0x0003e20000000c00 */
[----:B------:R-:W-:Y:S01]  /*18630*/  SHF.R.S32.HI R28, RZ, 0x1, R2 ;  /* 0x00000001ff1c7819 */ /* 0x000fe20000011402 */
[----:B------:R-:W-:-:S03]  /*18640*/  IMAD.MOV.U32 R2, RZ, RZ, 0x20 ;  /* 0x00000020ff027424 */ /* 0x000fc600078e00ff */
[----:B------:R-:W-:-:S13]  /*18650*/  ISETP.GE.AND P0, PT, R28, 0x20, PT ;  /* 0x000000201c00780c */ /* 0x000fda0003f06270 */
[----:B-1----:R-:W-:Y:S05]  /*18660*/  @!P0 BRA `(.L_x_609) ;  /* 0x0000000000808947 */ /* 0x002fea0003800000 */
[----:B------:R-:W-:-:S07]  /*18670*/  MOV R2, R28 ;  /* 0x0000001c00027202 */ /* 0x000fce0000000f00 */
.L_x_612:
[C---:B0-----:R-:W-:Y:S01]  /*18680*/  IMAD.IADD R24, R17.reuse, 0x1, R2 ;  /* 0x0000000111187824 */ /* 0x041fe200078e0202 */
[----:B------:R-:W-:Y:S04]  /*18690*/  BAR.SYNC.DEFER_BLOCKING 0x0 ;  /* 0x0000000000007b1d */ /* 0x000fe80000010000 */
[----:B------:R-:W-:Y:S02]  /*186a0*/  ISETP.GE.U32.AND P0, PT, R24, R38, PT ;  /* 0x000000261800720c */ /* 0x000fe40003f06070 */
[----:B------:R-:W-:Y:S02]  /*186b0*/  BSSY B0, `(.L_x_610) ;  /* 0x0000017000007945 */ /* 0x000fe40003800000 */
[----:B------:R-:W-:-:S13]  /*186c0*/  ISETP.GE.U32.OR P0, PT, R17, R2, P0 ;  /* 0x000000021100720c */ /* 0x000fda0000706470 */
[----:B------:R-:W-:Y:S05]  /*186d0*/  @P0 BRA `(.L_x_611) ;  /* 0x0000000000500947 */ /* 0x000fea0003800000 */
[----:B------:R-:W-:-:S05]  /*186e0*/  LEA R33, R2, R37, 0x5 ;  /* 0x0000002502217211 */ /* 0x000fca00078e28ff */
        /* <DEDUP_REMOVED lines=16> */
[----:B------:R-:W-:Y:S01]  /*187f0*/  MOV R26, R0 ;  /* 0x00000000001a7202 */ /* 0x000fe20000000f00 */
[----:B------:R0:W-:Y:S04]  /*18800*/  STS.128 [R37], R32 ;  /* 0x0000002025007388 */ /* 0x0001e80000000c00 */
[----:B------:R0:W-:Y:S02]  /*18810*/  STS.128 [R37+0x10], R24 ;  /* 0x0000101825007388 */ /* 0x0001e40000000c00 */
.L_x_611:
[----:B------:R-:W-:Y:S05]  /*18820*/  BSYNC B0 ;  /* 0x0000000000007941 */ /* 0x000fea0003800000 */
.L_x_610:
[----:B------:R-:W-:-:S04]  /*18830*/  SHF.R.S32.HI R2, RZ, 0x1, R2 ;  /* 0x00000001ff027819 */ /* 0x000fc80000011402 */
[----:B------:R-:W-:-:S13]  /*18840*/  ISETP.GE.AND P0, PT, R2, 0x20, PT ;  /* 0x000000200200780c */ /* 0x000fda0003f06270 */
[----:B------:R-:W-:Y:S05]  /*18850*/  @P0 BRA `(.L_x_612) ;  /* 0xfffffffc00880947 */ /* 0x000fea000383ffff */
[----:B------:R-:W-:-:S11]  /*18860*/  HFMA2.MMA R2, -RZ, RZ, 0, 1.9073486328125e-06 ;  /* 0x00000020ff027435 */ /* 0x000fd600000001ff */
.L_x_609:
[----:B------:R-:W-:Y:S01]  /*18870*/  BAR.SYNC.DEFER_BLOCKING 0x0 ;  /* 0x0000000000007b1d */ /* 0x000fe20000010000 */
[----:B------:R-:W-:-:S13]  /*18880*/  ISETP.GE.AND P0, PT, R2, 0x2, PT ;  /* 0x000000020200780c */ /* 0x000fda0003f06270 */
[----:B------:R-:W-:Y:S05]  /*18890*/  @!P0 BRA `(.L_x_608) ;  /* 0x0000000000508947 */ /* 0x000fea0003800000 */
[----:B------:R-:W-:-:S07]  /*188a0*/  IMAD.MOV.U32 R17, RZ, RZ, 0x1 ;  /* 0x00000001ff117424 */ /* 0x000fce00078e00ff */
.L_x_613:
[----:B0-----:R-:W0:Y:S04]  /*188b0*/  SHFL.DOWN PT, R24, R21, R17, 0x1f ;  /* 0x08001f1115187589 */ /* 0x001e2800000e0000 */
[----:B------:R-:W1:Y:S04]  /*188c0*/  SHFL.DOWN PT, R25, R32, R17, 0x1f ;  /* 0x08001f1120197589 */ /* 0x000e6800000e0000 */
[----:B------:R-:W2:Y:S04]  /*188d0*/  SHFL.DOWN PT, R26, R15, R17, 0x1f ;  /* 0x08001f110f1a7589 */ /* 0x000ea800000e0000 */
[----:B------:R-:W3:Y:S04]  /*188e0*/  SHFL.DOWN PT, R27, R20, R17, 0x1f ;  /* 0x08001f11141b7589 */ /* 0x000ee800000e0000 */
[----:B------:R-:W4:Y:S04]  /*188f0*/  SHFL.DOWN PT, R28, R3, R17, 0x1f ;  /* 0x08001f11031c7589 */ /* 0x000f2800000e0000 */
[----:B------:R-:W5:Y:S04]  /*18900*/  SHFL.DOWN PT, R29, R14, R17, 0x1f ;  /* 0x08001f110e1d7589 */ /* 0x000f6800000e0000 */
[----:B------:R-:W5:Y:S01]  /*18910*/  SHFL.DOWN PT, R30, R23, R17, 0x1f ;  /* 0x08001f11171e7589 */ /* 0x000f6200000e0000 */
[----:B0-----:R-:W-:-:S03]  /*18920*/  LOP3.LUT R21, R21, R24, RZ, 0x3c, !PT ;  /* 0x0000001815157212 */ /* 0x001fc600078e3cff */
[----:B------:R0:W5:Y:S01]  /*18930*/  SHFL.DOWN PT, R31, R0, R17, 0x1f ;  /* 0x08001f11001f7589 */ /* 0x00016200000e0000 */
[----:B-1----:R-:W-:Y:S02]  /*18940*/  LOP3.LUT R32, R32, R25, RZ, 0x3c, !PT ;  /* 0x0000001920207212 */ /* 0x002fe400078e3cff */
[----:B--2---:R-:W-:Y:S02]  /*18950*/  LOP3.LUT R15, R15, R26, RZ, 0x3c, !PT ;  /* 0x0000001a0f0f7212 */ /* 0x004fe400078e3cff */
[----:B---3--:R-:W-:Y:S02]  /*18960*/  LOP3.LUT R20, R20, R27, RZ, 0x3c, !PT ;  /* 0x0000001b14147212 */ /* 0x008fe400078e3cff */
[----:B0-----:R-:W-:Y:S02]  /*18970*/  SHF.L.U32 R17, R17, 0x1, RZ ;  /* 0x0000000111117819 */ /* 0x001fe400000006ff */
[----:B----4-:R-:W-:Y:S02]  /*18980*/  LOP3.LUT R3, R3, R28, RZ, 0x3c, !PT ;  /* 0x0000001c03037212 */ /* 0x010fe400078e3cff */
[----:B------:R-:W-:-:S02]  /*18990*/  ISETP.GE.AND P0, PT, R17, R2, PT ;  /* 0x000000021100720c */ /* 0x000fc40003f06270 */
[----:B-----5:R-:W-:Y:S02]  /*189a0*/  LOP3.LUT R14, R14, R29, RZ, 0x3c, !PT ;  /* 0x0000001d0e0e7212 */ /* 0x020fe400078e3cff */
[----:B------:R-:W-:Y:S02]  /*189b0*/  LOP3.LUT R23, R23, R30, RZ, 0x3c, !PT ;  /* 0x0000001e17177212 */ /* 0x000fe400078e3cff */
[----:B------:R-:W-:-:S07]  /*189c0*/  LOP3.LUT R0, R0, R31, RZ, 0x3c, !PT ;  /* 0x0000001f00007212 */ /* 0x000fce00078e3cff */
[----:B------:R-:W-:Y:S05]  /*189d0*/  @!P0 BRA `(.L_x_613) ;  /* 0xfffffffc00b48947 */ /* 0x000fea000383ffff */
.L_x_608:
        /* <DEDUP_REMOVED lines=9> */
[----:B------:R-:W0:Y:S04]  /*18a70*/  LDG.E.64 R6, desc[UR60][R4.64] ;  /* 0x0000003c04067981 */ /* 0x000e28000c1e1b00 */
[----:B------:R-:W2:Y:S04]  /*18a80*/  LDG.E.64 R8, desc[UR60][R4.64+0x8] ;  /* 0x0000083c04087981 */ /* 0x000ea8000c1e1b00 */
[----:B------:R-:W3:Y:S04]  /*18a90*/  LDG.E.64 R10, desc[UR60][R4.64+0x10] ;  /* 0x0000103c040a7981 */ /* 0x000ee8000c1e1b00 */
[----:B------:R-:W4:Y:S01]  /*18aa0*/  LDG.E.64 R12, desc[UR60][R4.64+0x18] ;  /* 0x0000183c040c7981 */ /* 0x000f22000c1e1b00 */
[----:B0-----:R-:W-:-:S02]  /*18ab0*/  LOP3.LUT R32, R32, R6, RZ, 0x3c, !PT ;  /* 0x0000000620207212 */ /* 0x001fc400078e3cff */
[----:B------:R-:W-:Y:S02]  /*18ac0*/  LOP3.LUT R21, R21, R7, RZ, 0x3c, !PT ;  /* 0x0000000715157212 */ /* 0x000fe400078e3cff */
[----:B--2---:R-:W-:Y:S02]  /*18ad0*/  LOP3.LUT R20, R20, R8, RZ, 0x3c, !PT ;  /* 0x0000000814147212 */ /* 0x004fe400078e3cff */
[----:B------:R-:W-:Y:S02]  /*18ae0*/  LOP3.LUT R15, R15, R9, RZ, 0x3c, !PT ;  /* 0x000000090f0f7212 */ /* 0x000fe400078e3cff */
[----:B---3--:R-:W-:Y:S02]  /*18af0*/  LOP3.LUT R14, R14, R10, RZ, 0x3c, !PT ;  /* 0x0000000a0e0e7212 */ /* 0x008fe400078e3cff */
[----:B------:R-:W-:Y:S02]  /*18b00*/  LOP3.LUT R3, R3, R11, RZ, 0x3c, !PT ;  /* 0x0000000b03037212 */ /* 0x000fe400078e3cff */
[----:B----4-:R-:W-:-:S02]  /*18b10*/  LOP3.LUT R0, R0, R12, RZ, 0x3c, !PT ;  /* 0x0000000c00007212 */ /* 0x010fc400078e3cff */
[----:B------:R-:W-:-:S07]  /*18b20*/  LOP3.LUT R23, R23, R13, RZ, 0x3c, !PT ;  /* 0x0000000d17177212 */ /* 0x000fce00078e3cff */
.L_x_615:
[----:B0-----:R-:W-:Y:S01]  /*18b30*/  IMAD.MOV.U32 R33, RZ, RZ, R21 ;  /* 0x000000ffff217224 */ /* 0x001fe200078e0015 */
[----:B------:R-:W-:Y:S01]  /*18b40*/  MOV R24, R20 ;  /* 0x0000001400187202 */ /* 0x000fe20000000f00 */
[----:B------:R-:W-:Y:S01]  /*18b50*/  IMAD.MOV.U32 R25, RZ, RZ, R15 ;  /* 0x000000ffff197224 */ /* 0x000fe200078e000f */
[----:B------:R-:W-:Y:S01]  /*18b60*/  MOV R26, R14 ;  /* 0x0000000e001a7202 */ /* 0x000fe20000000f00 */
[----:B------:R-:W-:Y:S01]  /*18b70*/  IMAD.MOV.U32 R27, RZ, RZ, R3 ;  /* 0x000000ffff1b7224 */ /* 0x000fe200078e0003 */
[----:B------:R-:W-:Y:S01]  /*18b80*/  MOV R28, R0 ;  /* 0x00000000001c7202 */ /* 0x000fe20000000f00 */
[----:B------:R-:W-:Y:S01]  /*18b90*/  IMAD.MOV.U32 R29, RZ, RZ, R23 ;  /* 0x000000ffff1d7224 */ /* 0x000fe200078e0017 */
[----:B------:R-:W-:Y:S06]  /*18ba0*/  @!P1 BRA `(.L_x_616) ;  /* 0x00000004006c9947 */ /* 0x000fec0003800000 */
[----:B------:R-:W0:Y:S02]  /*18bb0*/  LDC R17, c[0x0][0x62c] ;  /* 0x00018b00ff117b82 */ /* 0x000e240000000800 */
[----:B0-----:R-:W-:-:S04]  /*18bc0*/  ISETP.NE.AND P0, PT, R17, 0x1, PT ;  /* 0x000000011100780c */ /* 0x001fc80003f05270 */
[----:B------:R-:W-:-:S09]  /*18bd0*/  P2R R0, PR, RZ, 0x1 ;  /* 0x00000001ff007803 */ /* 0x000fd20000000000 */
[----:B------:R-:W-:Y:S05]  /*18be0*/  @!P0 BRA `(.L_x_617) ;  /* 0x0000000000408947 */ /* 0x000fea0003800000 */
[----:B------:R-:W-:Y:S01]  /*18bf0*/  MOV R0, 0x0 ;  /* 0x0000000000007802 */ /* 0x000fe20000000f00 */
[----:B------:R-:W-:Y:S01]  /*18c00*/  ULDC.64 UR4, c[0x4][0x7c8] ;  /* 0x0101f20000047ab9 */ /* 0x000fe20000000a00 */
[----:B------:R-:W-:Y:S01]  /*18c10*/  ULDC.64 UR6, c[0x4][0x7b8] ;  /* 0x0101ee0000067ab9 */ /* 0x000fe20000000a00 */
[----:B------:R-:W-:Y:S01]  /*18c20*/  MOV R4, UR4 ;  /* 0x0000000400047c02 */ /* 0x000fe20008000f00 */
[----:B------:R0:W1:Y:S01]  /*18c30*/  LDC.64 R2, c[0x4][R0] ;  /* 0x0100000000027b82 */ /* 0x0000620000000a00 */
        /* <DEDUP_REMOVED lines=8> */
[----:B0-----:R-:W-:-:S07]  /*18cc0*/  IMAD.MOV.U32 R12, RZ, RZ, 0x1 ;  /* 0x00000001ff0c7424 */ /* 0x001fce00078e00ff */
[----:B------:R-:W-:-:S07]  /*18cd0*/  LEPC R20, `(.L_x_617) ;  /* 0x000000001014794e */ /* 0x000fce0000000000 */
[----:B-1----:R-:W-:Y:S05]  /*18ce0*/  CALL.ABS.NOINC R2 ;  /* 0x0000000002007343 */ /* 0x002fea0003c00000 */
.L_x_617:
        /* <DEDUP_REMOVED lines=20> */
[----:B------:R-:W-:-:S07]  /*18e30*/  LEPC R20, `(.L_x_618) ;  /* 0x000000001014794e */ /* 0x000fce0000000000 */
[----:B0-2---:R-:W-:Y:S05]  /*18e40*/  CALL.ABS.NOINC R2 ;  /* 0x0000000002007343 */ /* 0x005fea0003c00000 */
.L_x_618:
        /* <DEDUP_REMOVED lines=10> */
[----:B-1----:R1:W2:Y:S01]  /*18ef0*/  LDC.64 R2, c[0x4][R0] ;  /* 0x0100000000027b82 */ /* 0x0022a20000000a00 */
        /* <DEDUP_REMOVED lines=11> */
.L_x_619:
        /* <DEDUP_REMOVED lines=10> */
[----:B-1----:R1:W3:Y:S01]  /*19050*/  LDC.64 R2, c[0x4][R0] ;  /* 0x0100000000027b82 */ /* 0x0022e20000000a00 */
        /* <DEDUP_REMOVED lines=10> */
[----:B0-23--:R-:W-:Y:S05]  /*19100*/  CALL.ABS.NOINC R2 ;  /* 0x0000000002007343 */ /* 0x00dfea0003c00000 */
.L_x_620:
[----:B------:R-:W-:Y:S02]  /*19110*/  ULDC.64 UR4, c[0x0][0x5f8] ;  /* 0x00017e0000047ab9 */ /* 0x000fe40000000a00 */
[----:B------:R-:W-:-:S05]  /*19120*/  IADD3 R16, P0, R16, UR4, RZ ;  /* 0x0000000410107c10 */ /* 0x000fca000ff1e0ff */
[----:B------:R-:W-:-:S05]  /*19130*/  IMAD.X R17, RZ, RZ, UR5, P0 ;  /* 0x00000005ff117e24 */ /* 0x000fca00080e06ff */
[----:B------:R-:W-:Y:S01]  /*19140*/  STG.E.64 desc[UR60][R16.64], R28 ;  /* 0x0000001c10007986 */ /* 0x000fe2000c101b3c */
[----:B------:R-:W-:Y:S05]  /*19150*/  EXIT ;  /* 0x000000000000794d */ /* 0x000fea0003800000 */
.L_x_616:
[----:B------:R-:W-:Y:S04]  /*19160*/  STG.E.64 desc[UR60][R4.64], R32 ;  /* 0x0000002004007986 */ /* 0x000fe8000c101b3c */
[----:B------:R-:W-:Y:S04]  /*19170*/  STG.E.64 desc[UR60][R4.64+0x8], R24 ;  /* 0x0000081804007986 */ /* 0x000fe8000c101b3c */
[----:B------:R-:W-:Y:S04]  /*19180*/  STG.E.64 desc[UR60][R4.64+0x10], R26 ;  /* 0x0000101a04007986 */ /* 0x000fe8000c101b3c */
[----:B------:R-:W-:Y:S01]  /*19190*/  STG.E.64 desc[UR60][R4.64+0x18], R28 ;  /* 0x0000181c04007986 */ /* 0x000fe2000c101b3c */
[----:B------:R-:W-:Y:S05]  /*191a0*/  EXIT ;  /* 0x000000000000794d */ /* 0x000fea0003800000 */
.L_x_614:
[----:B------:R-:W-:Y:S01]  /*191b0*/  ISETP.NE.AND P0, PT, RZ, UR36, PT ;  /* 0x00000024ff007c0c */ /* 0x000fe2000bf05270 */
[----:B------:R-:W-:Y:S02]  /*191c0*/  ULDC.U8 UR4, c[0x0][0x629] ;  /* 0x00018a4000047ab9 */ /* 0x000fe40000000000 */
[----:B------:R-:W-:-:S10]  /*191d0*/  ISETP.NE.AND P1, PT, RZ, UR4, PT ;  /* 0x00000004ff007c0c */ /* 0x000fd4000bf25270 */
[----:B------:R-:W-:Y:S05]  /*191e0*/  @!P0 BRA `(.L_x_621) ;  /* 0x0000000000308947 */ /* 0x000fea0003800000 */
[----:B------:R-:W2:Y:S04]  /*191f0*/  LDG.E.64 R4, desc[UR60][R6.64] ;  /* 0x0000003c06047981 */ /* 0x000ea8000c1e1b00 */
[----:B0-----:R-:W3:Y:S04]  /*19200*/  LDG.E.64 R24, desc[UR60][R8.64] ;  /* 0x0000003c08187981 */ /* 0x001ee8000c1e1b00 */
[----:B------:R-:W4:Y:S04]  /*19210*/  LDG.E.64 R26, desc[UR60][R10.64] ;  /* 0x0000003c0a1a7981 */ /* 0x000f28000c1e1b00 */
[----:B------:R-:W5:Y:S01]  /*19220*/  LDG.E.64 R28, desc[UR60][R12.64] ;  /* 0x0000003c0c1c7981 */ /* 0x000f62000c1e1b00 */
[----:B--2---:R-:W-:-:S02]  /*19230*/  LOP3.LUT R32, R32, R4, RZ, 0x3c, !PT ;  /* 0x0000000420207212 */ /* 0x004fc400078e3cff */
[----:B------:R-:W-:Y:S02]  /*19240*/  LOP3.LUT R21, R21, R5, RZ, 0x3c, !PT ;  /* 0x0000000515157212 */ /* 0x000fe400078e3cff */
[----:B---3--:R-:W-:Y:S02]  /*19250*/  LOP3.LUT R20, R20, R24, RZ, 0x3c, !PT ;  /* 0x0000001814147212 */ /* 0x008fe400078e3cff */
[----:B------:R-:W-:Y:S02]  /*19260*/  LOP3.LUT R15, R15, R25, RZ, 0x3c, !PT ;  /* 0x000000190f0f7212 */ /* 0x000fe400078e3cff */
[----:B----4-:R-:W-:Y:S02]  /*19270*/  LOP3.LUT R14, R14, R26, RZ, 0x3c, !PT ;  /* 0x0000001a0e0e7212 */ /* 0x010fe400078e3cff */
[----:B------:R-:W-:Y:S02]  /*19280*/  LOP3.LUT R3, R3, R27, RZ, 0x3c, !PT ;  /* 0x0000001b03037212 */ /* 0x000fe400078e3cff */
[----:B-----5:R-:W-:-:S02]  /*19290*/  LOP3.LUT R0, R0, R28, RZ, 0x3c, !PT ;  /* 0x0000001c00007212 */ /* 0x020fc400078e3cff */
[----:B------:R-:W-:-:S07]  /*192a0*/  LOP3.LUT R23, R23, R29, RZ, 0x3c, !PT ;  /* 0x0000001d17177212 */ /* 0x000fce00078e3cff */
.L_x_621:
[----:B0-----:R-:W-:Y:S01]  /*192b0*/  MOV R33, R21 ;  /* 0x0000001500217202 */ /* 0x001fe20000000f00 */
[----:B------:R-:W-:Y:S01]  /*192c0*/  IMAD.MOV.U32 R24, RZ, RZ, R20 ;  /* 0x000000ffff187224 */ /* 0x000fe200078e0014 */
[----:B------:R-:W-:Y:S01]  /*192d0*/  MOV R25, R15 ;  /* 0x0000000f00197202 */ /* 0x000fe20000000f00 */
[----:B------:R-:W-:Y:S01]  /*192e0*/  IMAD.MOV.U32 R26, RZ, RZ, R14 ;  /* 0x000000ffff1a7224 */ /* 0x000fe200078e000e */
[----:B------:R-:W-:Y:S01]  /*192f0*/  MOV R27, R3 ;  /* 0x00000003001b7202 */ /* 0x000fe20000000f00 */
[----:B------:R-:W-:Y:S01]  /*19300*/  IMAD.MOV.U32 R28, RZ, RZ, R0 ;  /* 0x000000ffff1c7224 */ /* 0x000fe200078e0000 */
[----:B------:R-:W-:Y:S01]  /*19310*/  MOV R29, R23 ;  /* 0x00000017001d7202 */ /* 0x000fe20000000f00 */
        /* <DEDUP_REMOVED lines=21> */
.L_x_623:
        /* <DEDUP_REMOVED lines=20> */
[----:B------:R-:W-:-:S07]  /*195b0*/  LEPC R20, `(.L_x_624) ;  /* 0x000000001014794e */ /* 0x000fce0000000000 */
[----:B0-2---:R-:W-:Y:S05]  /*195c0*/  CALL.ABS.NOINC R2 ;  /* 0x0000000002007343 */ /* 0x005fea0003c00000 */
.L_x_624:
        /* <DEDUP_REMOVED lines=10> */
[----:B-1----:R1:W2:Y:S01]  /*19670*/  LDC.64 R2, c[0x4][R0] ;  /* 0x0100000000027b82 */ /* 0x0022a20000000a00 */
        /* <DEDUP_REMOVED lines=11> */
.L_x_625:
        /* <DEDUP_REMOVED lines=10> */
[----:B-1----:R1:W3:Y:S01]  /*197d0*/  LDC.64 R2, c[0x4][R0] ;  /* 0x0100000000027b82 */ /* 0x0022e20000000a00 */
        /* <DEDUP_REMOVED lines=10> */
[----:B0-23--:R-:W-:Y:S05]  /*19880*/  CALL.ABS.NOINC R2 ;  /* 0x0000000002007343 */ /* 0x00dfea0003c00000 */
.L_x_626:
[----:B------:R-:W-:Y:S02]  /*19890*/  ULDC.64 UR4, c[0x0][0x5f8] ;  /* 0x00017e0000047ab9 */ /* 0x000fe40000000a00 */
[----:B------:R-:W-:-:S04]  /*198a0*/  IADD3 R16, P0, R16, UR4, RZ ;  /* 0x0000000410107c10 */ /* 0x000fc8000ff1e0ff */
[----:B------:R-:W-:-:S05]  /*198b0*/  IADD3.X R17, RZ, UR5, RZ, P0, !PT ;  /* 0x00000005ff117c10 */ /* 0x000fca00087fe4ff */
[----:B------:R-:W-:Y:S01]  /*198c0*/  STG.E.64 desc[UR60][R16.64], R28 ;  /* 0x0000001c10007986 */ /* 0x000fe2000c101b3c */
[----:B------:R-:W-:Y:S05]  /*198d0*/  EXIT ;  /* 0x000000000000794d */ /* 0x000fea0003800000 */
.L_x_622:
[----:B------:R-:W-:Y:S04]  /*198e0*/  STG.E.64 desc[UR60][R6.64], R32 ;  /* 0x0000002006007986 */ /* 0x000fe8000c101b3c */
[----:B------:R-:W-:Y:S04]  /*198f0*/  STG.E.64 desc[UR60][R8.64], R24 ;  /* 0x0000001808007986 */ /* 0x000fe8000c101b3c */
[----:B------:R-:W-:Y:S04]  /*19900*/  STG.E.64 desc[UR60][R10.64], R26 ;  /* 0x0000001a0a007986 */ /* 0x000fe8000c101b3c */
[----:B------:R-:W-:Y:S01]  /*19910*/  STG.E.64 desc[UR60][R12.64], R28 ;  /* 0x0000001c0c007986 */ /* 0x000fe2000c101b3c */
[----:B------:R-:W-:Y:S05]  /*19920*/  EXIT ;  /* 0x000000000000794d */ /* 0x000fea0003800000 */
.L_x_587:
        /* <DEDUP_REMOVED lines=31> */
.L_x_628:
        /* <DEDUP_REMOVED lines=26> */
.L_x_630:
        /* <DEDUP_REMOVED lines=22> */
.L_x_631:
        /* <DEDUP_REMOVED lines=22> */
.L_x_632:
        /* <DEDUP_REMOVED lines=22> */
.L_x_633:
[----:B------:R-:W-:Y:S02]  /*1a0e0*/  ULDC.64 UR4, c[0x0][0x5f8] ;  /* 0x00017e0000047ab9 */ /* 0x000fe40000000a00 */
[----:B------:R-:W-:-:S05]  /*1a0f0*/  IADD3 R16, P0, R16, UR4, RZ ;  /* 0x0000000410107c10 */ /* 0x000fca000ff1e0ff */
[----:B------:R-:W-:-:S05]  /*1a100*/  IMAD.X R17, RZ, RZ, UR5, P0 ;  /* 0x00000005ff117e24 */ /* 0x000fca00080e06ff */
[----:B------:R-:W-:Y:S01]  /*1a110*/  STG.E.64 desc[UR60][R16.64], R24 ;  /* 0x0000001810007986 */ /* 0x000fe2000c101b3c */
[----:B------:R-:W-:Y:S05]  /*1a120*/  EXIT ;  /* 0x000000000000794d */ /* 0x000fea0003800000 */
.L_x_629:
[----:B------:R-:W-:Y:S04]  /*1a130*/  STG.E.64 desc[UR60][R4.64], R52 ;  /* 0x0000003404007986 */ /* 0x000fe8000c101b3c */
[----:B------:R-:W-:Y:S04]  /*1a140*/  STG.E.64 desc[UR60][R4.64+0x8], R22 ;  /* 0x0000081604007986 */ /* 0x000fe8000c101b3c */
[----:B------:R-:W-:Y:S04]  /*1a150*/  STG.E.64 desc[UR60][R4.64+0x10], R28 ;  /* 0x0000101c04007986 */ /* 0x000fe8000c101b3c */
[----:B------:R-:W-:Y:S01]  /*1a160*/  STG.E.64 desc[UR60][R4.64+0x18], R24 ;  /* 0x0000181804007986 */ /* 0x000fe2000c101b3c */
[----:B------:R-:W-:Y:S05]  /*1a170*/  EXIT ;  /* 0x000000000000794d */ /* 0x000fea0003800000 */
.L_x_627:
        /* <DEDUP_REMOVED lines=16> */
.L_x_634:
        /* <DEDUP_REMOVED lines=26> */
.L_x_636:
        /* <DEDUP_REMOVED lines=22> */
.L_x_637:
        /* <DEDUP_REMOVED lines=22> */
.L_x_638:
        /* <DEDUP_REMOVED lines=22> */
.L_x_639:
[----:B------:R-:W-:Y:S02]  /*1a840*/  ULDC.64 UR4, c[0x0][0x5f8] ;  /* 0x00017e0000047ab9 */ /* 0x000fe40000000a00 */
[----:B------:R-:W-:-:S04]  /*1a850*/  IADD3 R16, P0, R16, UR4, RZ ;  /* 0x0000000410107c10 */ /* 0x000fc8000ff1e0ff */
[----:B------:R-:W-:-:S05]  /*1a860*/  IADD3.X R17, RZ, UR5, RZ, P0, !PT ;  /* 0x00000005ff117c10 */ /* 0x000fca00087fe4ff */
[----:B------:R-:W-:Y:S01]  /*1a870*/  STG.E.64 desc[UR60][R16.64], R24 ;  /* 0x0000001810007986 */ /* 0x000fe2000c101b3c */
[----:B------:R-:W-:Y:S05]  /*1a880*/  EXIT ;  /* 0x000000000000794d */ /* 0x000fea0003800000 */
.L_x_635:
[----:B------:R-:W-:Y:S04]  /*1a890*/  STG.E.64 desc[UR60][R6.64], R52 ;  /* 0x0000003406007986 */ /* 0x000fe8000c101b3c */
[----:B------:R-:W-:Y:S04]  /*1a8a0*/  STG.E.64 desc[UR60][R8.64], R22 ;  /* 0x0000001608007986 */ /* 0x000fe8000c101b3c */
[----:B------:R-:W-:Y:S04]  /*1a8b0*/  STG.E.64 desc[UR60][R10.64], R30 ;  /* 0x0000001e0a007986 */ /* 0x000fe8000c101b3c */
[----:B------:R-:W-:Y:S01]  /*1a8c0*/  STG.E.64 desc[UR60][R28.64], R24 ;  /* 0x000000181c007986 */ /* 0x000fe2000c101b3c */
[----:B------:R-:W-:Y:S05]  /*1a8d0*/  EXIT ;  /* 0x000000000000794d */ /* 0x000fea0003800000 */
.L_x_640:
        /* <DEDUP_REMOVED lines=10> */
.L_x_9811:


//--------------------- .text._ZN2at6native13reduce_kernelILi512ELi1ENS0_8ReduceOpIN3c104HalfENS0_14func_wrapper_tIdZNS0_15xor_sum_functorIS4_vEclERNS_14TensorIteratorEEUlddE_EEjdLi4ELi4EEEEEvT1_ --------------------------
	.section	.text._ZN2at6native13reduce_kernelILi512ELi1ENS0_8ReduceOpIN3c104HalfENS0_14func_wrapper_tIdZNS0_15xor_sum_functorIS4_vEclERNS_14TensorIteratorEEUlddE_EEjdLi4ELi4EEEEEvT1_,"ax",@progbits
	.align	128
        .global         _ZN2at6native13reduce_kernelILi512ELi1ENS0_8ReduceOpIN3c104HalfENS0_14func_wrapper_tIdZNS0_15xor_sum_functorIS4_vEclERNS_14TensorIteratorEEUlddE_EEjdLi4ELi4EEEEEvT1_
        .type           _ZN2at6native13reduce_kernelILi512ELi1ENS0_8ReduceOpIN3c104HalfENS0_14func_wrapper_tIdZNS0_15xor_sum_functorIS4_vEclERNS_14TensorIteratorEEUlddE_EEjdLi4ELi4EEEEEvT1_,@function
        .size           _ZN2at6native13reduce_kernelILi512ELi1ENS0_8ReduceOpIN3c104HalfENS0_14func_wrapper_tIdZNS0_15xor_sum_functorIS4_vEclERNS_14TensorIteratorEEUlddE_EEjdLi4ELi4EEEEEvT1_,(.L_x_9812 - _ZN2at6native13reduce_kernelILi512ELi1ENS0_8ReduceOpIN3c104HalfENS0_14func_wrapper_tIdZNS0_15xor_sum_functorIS4_vEclERNS_14TensorIteratorEEUlddE_EEjdLi4ELi4EEEEEvT1_)
        .other          _ZN2at6native13reduce_kernelILi512ELi1ENS0_8ReduceOpIN3c104HalfENS0_14func_wrapper_tIdZNS0_15xor_sum_functorIS4_vEclERNS_14TensorIteratorEEUlddE_EEjdLi4ELi4EEEEEvT1_,@"STO_CUDA_ENTRY STV_DEFAULT"
_ZN2at6native13reduce_kernelILi512ELi1ENS0_8ReduceOpIN3c104HalfENS0_14func_wrapper_tIdZNS0_15xor_sum_functorIS4_vEclERNS_14TensorIteratorEEUlddE_EEjdLi4ELi4EEEEEvT1_:
.text._ZN2at6native13reduce_kernelILi512ELi1ENS0_8ReduceOpIN3c104HalfENS0_14func_wrapper_tIdZNS0_15xor_sum_functorIS4_vEclERNS_14TensorIteratorEEUlddE_EEjdLi4ELi4EEEEEvT1_:
        /* <DEDUP_REMOVED lines=287> */
.L_x_641:
        /* <DEDUP_REMOVED lines=52> */
.L_x_650:
[----:B------:R-:W-:Y:S05]  /*1530*/  BSYNC B3 ;  /* 0x0000000000037941 */ /* 0x000fea0003800000 */
.L_x_649:
        /* <DEDUP_REMOVED lines=9> */
[----:B--2---:R-:W-:-:S05]  /*15d0*/  HADD2.F32 R2, -RZ, R8.H0_H0 ;  /* 0x20000008ff027230 */ /* 0x004fca0000004100 */
[----:B------:R-:W-:-:S04]  /*15e0*/  FMUL.FTZ R2, R2, 1 ;  /* 0x3f80000002027820 */ /* 0x000fc80000410000 */
[----:B------:R-:W0:Y:S02]  /*15f0*/  F2F.F64.F32 R6, R2 ;  /* 0x0000000200067310 */ /* 0x000e240000201800 */
[----:B0-----:R-:W-:Y:S02]  /*1600*/  LOP3.LUT R17, R6, UR4, RZ, 0x3c, !PT ;  /* 0x0000000406117c12 */ /* 0x001fe4000f8e3cff */
[----:B------:R-:W-:-:S07]  /*1610*/  LOP3.LUT R19, R7, UR5, RZ, 0x3c, !PT ;  /* 0x0000000507137c12 */ /* 0x000fce000f8e3cff */
.L_x_648:
[----:B------:R-:W-:Y:S05]  /*1620*/  BSYNC B2 ;  /* 0x0000000000027941 */ /* 0x000fea0003800000 */
.L_x_647:
[C---:B------:R-:W-:Y:S02]  /*1630*/  IADD3 R7, P0, -R5.reuse, 0x4, RZ ;  /* 0x0000000405077810 */ /* 0x040fe40007f1e1ff */
[----:B------:R-:W-:Y:S02]  /*1640*/  IADD3 R2, R5, -0x4, R22 ;  /* 0xfffffffc05027810 */ /* 0x000fe40007ffe016 */
[----:B------:R-:W-:Y:S02]  /*1650*/  LEA R20, P1, R7, R20, 0x1 ;  /* 0x0000001407147211 */ /* 0x000fe400078208ff */
[----:B------:R-:W-:-:S04]  /*1660*/  IADD3.X R4, RZ, -0x1, RZ, P0, !PT ;  /* 0xffffffffff047810 */ /* 0x000fc800007fe4ff */
[----:B------:R-:W-:-:S07]  /*1670*/  LEA.HI.X R21, R7, R21, R4, 0x1, P1 ;  /* 0x0000001507157211 */ /* 0x000fce00008f0c04 */
.L_x_646:
[----:B------:R-:W-:Y:S05]  /*1680*/  BSYNC B1 ;  /* 0x0000000000017941 */ /* 0x000fea0003800000 */
.L_x_645:
        /* <DEDUP_REMOVED lines=10> */
[----:B------:R-:W-:Y:S01]  /*1730*/  IMAD.MOV.U32 R25, RZ, RZ, R16 ;  /* 0x000000ffff197224 */ /* 0x000fe200078e0010 */
[----:B------:R-:W-:-:S07]  /*1740*/  MOV R27, R18 ;  /* 0x00000012001b7202 */ /* 0x000fce0000000f00 */
.L_x_653:
[----:B------:R-:W-:Y:S01]  /*1750*/  IMAD.WIDE.U32 R10, R29, 0x8, R20 ;  /* 0x000000081d0a7825 */ /* 0x000fe200078e0014 */
[----:B------:R-:W-:-:S04]  /*1760*/  ULDC UR4, c[0x0][0x22c] ;  /* 0x00008b0000047ab9 */ /* 0x000fc80000000800 */
[----:B------:R-:W2:Y:S01]  /*1770*/  LDG.E.64 R8, desc[UR36][R10.64] ;  /* 0x000000240a087981 */ /* 0x000ea2000c1e1b00 */
[----:B------:R-:W-:Y:S02]  /*1780*/  VIADD R29, R29, UR4 ;  /* 0x000000041d1d7c36 */ /* 0x000fe40008000000 */
[--C-:B--2---:R-:W-:Y:S02]  /*1790*/  HADD2.F32 R4, -RZ, R8.reuse.H0_H0 ;  /* 0x20000008ff047230 */ /* 0x104fe40000004100 */
[----:B------:R-:W-:Y:S02]  /*17a0*/  HADD2.F32 R8, -RZ, R8.H1_H1 ;  /* 0x30000008ff087230 */ /* 0x000fe40000004100 */
[--C-:B------:R-:W-:Y:S02]  /*17b0*/  HADD2.F32 R22, -RZ, R9.reuse.H1_H1 ;  /* 0x30000009ff167230 */ /* 0x100fe40000004100 */
[----:B------:R-:W-:Y:S01]  /*17c0*/  FMUL.FTZ R4, R4, 1 ;  /* 0x3f80000004047820 */ /* 0x000fe20000410000 */
[----:B------:R-:W-:Y:S01]  /*17d0*/  FMUL.FTZ R6, R8, 1 ;  /* 0x3f80000008067820 */ /* 0x000fe20000410000 */
[----:B------:R-:W-:-:S02]  /*17e0*/  HADD2.F32 R8, -RZ, R9.H0_H0 ;  /* 0x20000009ff087230 */ /* 0x000fc40000004100 */
[----:B------:R-:W-:Y:S01]  /*17f0*/  FMUL.FTZ R10, R22, 1 ;  /* 0x3f800000160a7820 */ /* 0x000fe20000410000 */
[----:B------:R-:W-:Y:S01]  /*1800*/  LEA R22, R29, 0x3, 0x2 ;  /* 0x000000031d167811 */ /* 0x000fe200078e10ff */
[----:B------:R-:W0:Y:S01]  /*1810*/  F2F.F64.F32 R4, R4 ;  /* 0x0000000400047310 */ /* 0x000e220000201800 */
[----:B------:R-:W-:Y:S02]  /*1820*/  FMUL.FTZ R8, R8, 1 ;  /* 0x3f80000008087820 */ /* 0x000fe40000410000 */
        /* <DEDUP_REMOVED lines=13> */
.L_x_652:
[----:B------:R-:W-:Y:S05]  /*1900*/  BSYNC B1 ;  /* 0x0000000000017941 */ /* 0x000fea0003800000 */
.L_x_651:
[----:B------:R-:W-:Y:S01]  /*1910*/  BSSY B1, `(.L_x_654) ;  /* 0x0000008000017945 */ /* 0x000fe20003800000 */
[----:B------:R-:W-:-:S03]  /*1920*/  PRMT R4, RZ, 0x7610, R4 ;  /* 0x00007610ff047816 */ /* 0x000fc60000000004 */
[----:B------:R-:W-:Y:S05]  /*1930*/  @P1 BRA P2, `(.L_x_655) ;  /* 0x0000000000141947 */ /* 0x000fea0001000000 */
[----:B------:R-:W-:Y:S01]  /*1940*/  ISETP.NE.AND P0, PT, RZ, UR28, PT ;  /* 0x0000001cff007c0c */ /* 0x000fe2000bf05270 */
[----:B------:R-:W-:-:S12]  /*1950*/  HFMA2.MMA R4, -RZ, RZ, 0, 5.9604644775390625e-08 ;  /* 0x00000001ff047435 */ /* 0x000fd800000001ff */
[----:B------:R-:W-:-:S04]  /*1960*/  @P0 ISETP.NE.AND P1, PT, R12, RZ, PT ;  /* 0x000000ff0c00020c */ /* 0x000fc80003f25270 */
[----:B------:R-:W-:-:S04]  /*1970*/  @P0 SEL R5, RZ, 0x1, P1 ;  /* 0x00000001ff050807 */ /* 0x000fc80000800000 */
[----:B------:R-:W-:-:S07]  /*1980*/  @P0 PRMT R4, R5, 0x7610, R4 ;  /* 0x0000761005040816 */ /* 0x000fce0000000004 */
.L_x_655:
[----:B------:R-:W-:Y:S05]  /*1990*/  BSYNC B1 ;  /* 0x0000000000017941 */ /* 0x000fea0003800000 */
.L_x_654:
        /* <DEDUP_REMOVED lines=8> */
[----:B------:R-:W-:-:S06]  /*1a20*/  IMAD.WIDE R20, R5, 0x2, R20 ;  /* 0x0000000205147825 */ /* 0x000fcc00078e0214 */
[----:B------:R-:W2:Y:S02]  /*1a30*/  LDG.E.U16 R20, desc[UR36][R20.64] ;  /* 0x0000002414147981 */ /* 0x000ea4000c1e1500 */
[----:B--2---:R-:W-:-:S05]  /*1a40*/  HADD2.F32 R2, -RZ, R20.H0_H0 ;  /* 0x20000014ff027230 */ /* 0x004fca0000004100 */
[----:B------:R-:W-:-:S04]  /*1a50*/  FMUL.FTZ R2, R2, 1 ;  /* 0x3f80000002027820 */ /* 0x000fc80000410000 */
[----:B------:R-:W0:Y:S02]  /*1a60*/  F2F.F64.F32 R4, R2 ;  /* 0x0000000200047310 */ /* 0x000e240000201800 */
[----:B0-----:R-:W-:Y:S02]  /*1a70*/  LOP3.LUT R17, R17, R4, RZ, 0x3c, !PT ;  /* 0x0000000411117212 */ /* 0x001fe400078e3cff */
[----:B------:R-:W-:-:S07]  /*1a80*/  LOP3.LUT R19, R19, R5, RZ, 0x3c, !PT ;  /* 0x0000000513137212 */ /* 0x000fce00078e3cff */
.L_x_657:
[----:B------:R-:W-:Y:S05]  /*1a90*/  BSYNC B1 ;  /* 0x0000000000017941 */ /* 0x000fea0003800000 */
.L_x_656:
[----:B------:R-:W-:Y:S02]  /*1aa0*/  LOP3.LUT R16, R16, R25, R17, 0x96, !PT ;  /* 0x0000001910107212 */ /* 0x000fe400078e9611 */
[----:B------:R-:W-:Y:S02]  /*1ab0*/  LOP3.LUT R18, R18, R27, R19, 0x96, !PT ;  /* 0x0000001b12127212 */ /* 0x000fe400078e9613 */
[----:B------:R-:W-:Y:S02]  /*1ac0*/  LOP3.LUT R16, R23, R16, RZ, 0x3c, !PT ;  /* 0x0000001017107212 */ /* 0x000fe400078e3cff */
[----:B------:R-:W-:Y:S01]  /*1ad0*/  LOP3.LUT R17, R13, R18, RZ, 0x3c, !PT ;  /* 0x000000120d117212 */ /* 0x000fe200078e3cff */
[----:B------:R-:W-:Y:S06]  /*1ae0*/  BRA `(.L_x_643) ;  /* 0x0000009800c87947 */ /* 0x000fec0003800000 */
.L_x_644:
        /* <DEDUP_REMOVED lines=29> */
.L_x_667:
        /* <DEDUP_REMOVED lines=298> */
.L_x_663:
        /* <DEDUP_REMOVED lines=242> */
.L_x_664:
        /* <DEDUP_REMOVED lines=243> */
.L_x_665:
        /* <DEDUP_REMOVED lines=242> */
.L_x_666:
[----:B------:R-:W-:Y:S01]  /*5cd0*/  LOP3.LUT R27, R24, 0xfffffffe, RZ, 0xc0, !PT ;  /* 0xfffffffe181b7812 */ /* 0x000fe200078ec0ff */
[----:B0----5:R-:W-:Y:S02]  /*5ce0*/  HADD2.F32 R16, -RZ, R12.H0_H0 ;  /* 0x2000000cff107230 */ /* 0x021fe40000004100 */
[----:B------:R-:W-:Y:S01]  /*5cf0*/  HADD2.F32 R22, -RZ, R13.H0_H0 ;  /* 0x2000000dff167230 */ /* 0x000fe20000004100 */
[----:B------:R-:W-:Y:S01]  /*5d00*/  IADD3 R26, P1, R20, R27, RZ ;  /* 0x0000001b141a7210 */ /* 0x000fe20007f3e0ff */
[----:B------:R-:W-:-:S04]  /*5d10*/  ULDC UR4, c[0x0][0x224] ;  /* 0x0000890000047ab9 */ /* 0x000fc80000000800 */
[----:B------:R-:W-:-:S05]  /*5d20*/  IMAD.X R27, RZ, RZ, R21, P1 ;  /* 0x000000ffff1b7224 */ /* 0x000fca00008e0615 */
[----:B------:R-:W2:Y:S01]  /*5d30*/  LDG.E.U16 R26, desc[UR36][R26.64] ;  /* 0x000000241a1a7981 */ /* 0x000ea2000c1e1500 */
[----:B------:R-:W-:Y:S01]  /*5d40*/  FMUL.FTZ R16, R16, 1 ;  /* 0x3f80000010107820 */ /* 0x000fe20000410000 */
[----:B------:R-:W-:Y:S01]  /*5d50*/  FMUL.FTZ R22, R22, 1 ;  /* 0x3f80000016167820 */ /* 0x000fe20000410000 */
[----:B------:R-:W-:Y:S01]  /*5d60*/  HADD2.F32 R24, -RZ, R18.H0_H0 ;  /* 0x20000012ff187230 */ /* 0x000fe20000004100 */
[----:B------:R-:W-:-:S03]  /*5d70*/  IADD3 R19, R19, R2, RZ ;  /* 0x0000000213137210 */ /* 0x000fc60007ffe0ff */
        /* <DEDUP_REMOVED lines=13> */
[----:B--2---:R-:W-:-:S05]  /*5e50*/  HADD2.F32 R28, -RZ, R26.H0_H0 ;  /* 0x2000001aff1c7230 */ /* 0x004fca0000004100 */
[----:B------:R-:W-:-:S06]  /*5e60*/  FMUL.FTZ R17, R28, 1 ;  /* 0x3f8000001c117820 */ /* 0x000fcc0000410000 */
[----:B------:R-:W0:Y:S02]  /*5e70*/  F2F.F64.F32 R16, R17 ;  /* 0x0000001100107310 */ /* 0x000e240000201800 */
[----:B0-----:R-:W-:Y:S02]  /*5e80*/  LOP3.LUT R4, R4, R16, RZ, 0x3c, !PT ;  /* 0x0000001004047212 */ /* 0x001fe400078e3cff */
[----:B------:R-:W-:Y:S01]  /*5e90*/  LOP3.LUT R5, R5, R17, RZ, 0x3c, !PT ;  /* 0x0000001105057212 */ /* 0x000fe200078e3cff */
[----:B------:R-:W-:Y:S06]  /*5ea0*/  @!P1 BRA `(.L_x_667) ;  /* 0xffffffbc00849947 */ /* 0x000fec000383ffff */
[----:B------:R-:W-:Y:S05]  /*5eb0*/  BSYNC B2 ;  /* 0x0000000000027941 */ /* 0x000fea0003800000 */
.L_x_662:
[----:B------:R-:W-:-:S07]  /*5ec0*/  PRMT R24, R26, 0x7610, R24 ;  /* 0x000076101a187816 */ /* 0x000fce0000000018 */
.L_x_661:
[----:B------:R-:W-:Y:S05]  /*5ed0*/  BSYNC B1 ;  /* 0x0000000000017941 */ /* 0x000fea0003800000 */
.L_x_660:
        /* <DEDUP_REMOVED lines=280> */
.L_x_670:
        /* <DEDUP_REMOVED lines=281> */
.L_x_671:
        /* <DEDUP_REMOVED lines=264> */
[----:B------:R-:W-:Y:S01]  /*9270*/  ISETP.NE.AND P2, PT, R23, 0x18, PT ;  /* 0x000000181700780c */ /* 0x000fe20003f45270 */
[----:B------:R-:W-:-:S07]  /*9280*/  ULDC UR4, c[0x0][0x380] ;  /* 0x0000e00000047ab9 */ /* 0x000fce0000000800 */
[----:B------:R-:W-:-:S05]  /*9290*/  IMAD.HI.U32 R28, R17, UR7, R16 ;  /* 0x00000007111c7c27 */ /* 0x000fca000f8e0010 */
[----:B------:R-:W-:Y:S01]  /*92a0*/  SHF.R.U32.HI R29, RZ, UR4, R28 ;  /* 0x00000004ff1d7c19 */ /* 0x000fe2000801161c */
[----:B------:R-:W-:Y:S01]  /*92b0*/  @P2 IMAD.MOV.U32 R28, RZ, RZ, RZ ;  /* 0x000000ffff1c2224 */ /* 0x000fe200078e00ff */
[----:B------:R-:W-:Y:S02]  /*92c0*/  ULDC UR4, c[0x0][0x3ec] ;  /* 0x0000fb0000047ab9 */ /* 0x000fe40000000800 */
[----:B------:R-:W-:-:S05]  /*92d0*/  IADD3 R25, -R29, RZ, RZ ;  /* 0x000000ff1d197210 */ /* 0x000fca0007ffe1ff */
[----:B------:R-:W-:Y:S02]  /*92e0*/  IMAD R25, R25, UR6, R17 ;  /* 0x0000000619197c24 */ /* 0x000fe4000f8e0211 */
[----:B------:R-:W0:Y:S02]  /*92f0*/  @P2 LDC.64 R16, c[0x0][0x388] ;  /* 0x0000e200ff102b82 */ /* 0x000e240000000a00 */
[----:B------:R-:W-:-:S06]  /*9300*/  IMAD R18, R25, UR4, R18 ;  /* 0x0000000419127c24 */ /* 0x000fcc000f8e0212 */
[----:B------:R-:W1:Y:S01]  /*9310*/  @P2 LDC R25, c[0x0][0x384] ;  /* 0x0000e100ff192b82 */ /* 0x000e620000000800 */
[----:B0-----:R-:W-:-:S05]  /*9320*/  @P2 IMAD.HI.U32 R16, R29, R16, R28 ;  /* 0x000000101d102227 */ /* 0x001fca00078e001c */
[----:B------:R-:W-:Y:S02]  /*9330*/  @P2 SHF.R.U32.HI R16, RZ, R17, R16 ;  /* 0x00000011ff102219 */ /* 0x000fe40000011610 */
[----:B------:R-:W0:Y:S02]  /*9340*/  @P2 LDC R17, c[0x0][0x3f0] ;  /* 0x0000fc00ff112b82 */ /* 0x000e240000000800 */
[----:B------:R-:W-:-:S05]  /*9350*/  @P2 IADD3 R28, -R16, RZ, RZ ;  /* 0x000000ff101c2210 */ /* 0x000fca0007ffe1ff */
[----:B-1----:R-:W-:-:S04]  /*9360*/  @P2 IMAD R25, R25, R28, R29 ;  /* 0x0000001c19192224 */ /* 0x002fc800078e021d */
[----:B0-----:R-:W-:-:S07]  /*9370*/  @P2 IMAD R18, R25, R17, R18 ;  /* 0x0000001119122224 */ /* 0x001fce00078e0212 */
.L_x_672:
        /* <DEDUP_REMOVED lines=270> */
[----:B------:R-:W-:Y:S02]  /*a460*/  @P1 MOV R28, RZ ;  /* 0x000000ff001c1202 */ /* 0x000fe40000000f00 */
        /* <DEDUP_REMOVED lines=10> */
.L_x_673:
[----:B------:R-:W-:-:S04]  /*a510*/  LOP3.LUT R25, R26, 0xfffffffe, RZ, 0xc0, !PT ;  /* 0xfffffffe1a197812 */ /* 0x000fc800078ec0ff */
[----:B------:R-:W-:-:S04]  /*a520*/  IADD3 R24, P1, R20, R25, RZ ;  /* 0x0000001914187210 */ /* 0x000fc80007f3e0ff */
[----:B------:R-:W-:-:S05]  /*a530*/  IADD3.X R25, RZ, R21, RZ, P1, !PT ;  /* 0x00000015ff197210 */ /* 0x000fca0000ffe4ff */
[----:B------:R0:W5:Y:S04]  /*a540*/  LDG.E.U16 R24, desc[UR36][R24.64] ;  /* 0x0000002418187981 */ /* 0x000168000c1e1500 */
.L_x_669:
[----:B------:R-:W-:Y:S05]  /*a550*/  BSYNC B1 ;  /* 0x0000000000017941 */ /* 0x000fea0003800000 */
.L_x_668:
[----:B------:R-:W-:Y:S04]  /*a560*/  BSSY B1, `(.L_x_674) ;  /* 0x000001e000017945 */ /* 0x000fe80003800000 */
[----:B------:R-:W-:Y:S05]  /*a570*/  @P0 BRA `(.L_x_675) ;  /* 0x0000000000700947 */ /* 0x000fea0003800000 */
[----:B-----5:R-:W-:Y:S01]  /*a580*/  HADD2.F32 R12, -RZ, R12.H0_H0 ;  /* 0x2000000cff0c7230 */ /* 0x020fe20000004100 */
[----:B------:R-:W-:-:S04]  /*a590*/  IADD3 R19, R19, R2, RZ ;  /* 0x0000000213137210 */ /* 0x000fc80007ffe0ff */
[----:B------:R-:W-:Y:S01]  /*a5a0*/  FMUL.FTZ R12, R12, 1 ;  /* 0x3f8000000c0c7820 */ /* 0x000fe20000410000 */
[----:B------:R-:W-:-:S03]  /*a5b0*/  ISETP.GE.U32.AND P0, PT, R19, R22, PT ;  /* 0x000000161300720c */ /* 0x000fc60003f06070 */
[----:B------:R-:W1:Y:S02]  /*a5c0*/  F2F.F64.F32 R16, R12 ;  /* 0x0000000c00107310 */ /* 0x000e640000201800 */
[----:B-1----:R-:W-:Y:S02]  /*a5d0*/  LOP3.LUT R10, R10, R16, RZ, 0x3c, !PT ;  /* 0x000000100a0a7212 */ /* 0x002fe400078e3cff */
[----:B------:R-:W-:-:S06]  /*a5e0*/  LOP3.LUT R11, R11, R17, RZ, 0x3c, !PT ;  /* 0x000000110b0b7212 */ /* 0x000fcc00078e3cff */
[----:B------:R-:W-:Y:S05]  /*a5f0*/  @P0 BRA `(.L_x_675) ;  /* 0x0000000000500947 */ /* 0x000fea0003800000 */
[----:B------:R-:W-:Y:S02]  /*a600*/  HADD2.F32 R13, -RZ, R13.H0_H0 ;  /* 0x2000000dff0d7230 */ /* 0x000fe40000004100 */
[----:B------:R-:W-:-:S03]  /*a610*/  IMAD.IADD R17, R19, 0x1, R2 ;  /* 0x0000000113117824 */ /* 0x000fc600078e0202 */
[----:B------:R-:W-:Y:S02]  /*a620*/  FMUL.FTZ R13, R13, 1 ;  /* 0x3f8000000d0d7820 */ /* 0x000fe40000410000 */
[----:B------:R-:W-:-:S04]  /*a630*/  ISETP.GE.U32.AND P0, PT, R17, R22, PT ;  /* 0x000000161100720c */ /* 0x000fc80003f06070 */
[----:B------:R-:W1:Y:S02]  /*a640*/  F2F.F64.F32 R12, R13 ;  /* 0x0000000d000c7310 */ /* 0x000e640000201800 */
[----:B-1----:R-:W-:Y:S02]  /*a650*/  LOP3.LUT R9, R9, R12, RZ, 0x3c, !PT ;  /* 0x0000000c09097212 */ /* 0x002fe400078e3cff */
[----:B------:R-:W-:-:S05]  /*a660*/  LOP3.LUT R8, R8, R13, RZ, 0x3c, !PT ;  /* 0x0000000d08087212 */ /* 0x000fca00078e3cff */
[----:B------:R-:W-:Y:S05]  /*a670*/  @P0 BRA `(.L_x_675) ;  /* 0x0000000000300947 */ /* 0x000fea0003800000 */
[----:B------:R-:W-:Y:S01]  /*a680*/  IADD3 R13, R17, R2, RZ ;  /* 0x00000002110d7210 */ /* 0x000fe20007ffe0ff */
[----:B------:R-:W-:-:S03]  /*a690*/  HADD2.F32 R18, -RZ, R18.H0_H0 ;  /* 0x20000012ff127230 */ /* 0x000fc60000004100 */
[----:B------:R-:W-:Y:S02]  /*a6a0*/  ISETP.GE.U32.AND P0, PT, R13, R22, PT ;  /* 0x000000160d00720c */ /* 0x000fe40003f06070 */
[----:B------:R-:W-:-:S06]  /*a6b0*/  FMUL.FTZ R12, R18, 1 ;  /* 0x3f800000120c7820 */ /* 0x000fcc0000410000 */
[----:B------:R-:W1:Y:S05]  /*a6c0*/  F2F.F64.F32 R12, R12 ;  /* 0x0000000c000c7310 */ /* 0x000e6a0000201800 */
[----:B------:R-:W-:-:S05]  /*a6d0*/  @!P0 HADD2.F32 R24, -RZ, R24.H0_H0 ;  /* 0x20000018ff188230 */ /* 0x000fca0000004100 */
[----:B------:R-:W-:Y:S01]  /*a6e0*/  @!P0 FMUL.FTZ R16, R24, 1 ;  /* 0x3f80000018108820 */ /* 0x000fe20000410000 */
[----:B-1----:R-:W-:-:S05]  /*a6f0*/  LOP3.LUT R6, R6, R12, RZ, 0x3c, !PT ;  /* 0x0000000c06067212 */ /* 0x002fca00078e3cff */
[----:B------:R-:W1:Y:S01]  /*a700*/  @!P0 F2F.F64.F32 R16, R16 ;  /* 0x0000001000108310 */ /* 0x000e620000201800 */
[----:B------:R-:W-:Y:S02]  /*a710*/  LOP3.LUT R7, R7, R13, RZ, 0x3c, !PT ;  /* 0x0000000d07077212 */ /* 0x000fe400078e3cff */
[----:B-1----:R-:W-:Y:S02]  /*a720*/  @!P0 LOP3.LUT R4, R4, R16, RZ, 0x3c, !PT ;  /* 0x0000001004048212 */ /* 0x002fe400078e3cff */
[----:B------:R-:W-:-:S07]  /*a730*/  @!P0 LOP3.LUT R5, R5, R17, RZ, 0x3c, !PT ;  /* 0x0000001105058212 */ /* 0x000fce00078e3cff */
.L_x_675:
[----:B------:R-:W-:Y:S05]  /*a740*/  BSYNC B1 ;  /* 0x0000000000017941 */ /* 0x000fea0003800000 */
.L_x_674:
[----:B------:R-:W-:Y:S02]  /*a750*/  LOP3.LUT R9, R6, R9, R10, 0x96, !PT ;  /* 0x0000000906097212 */ /* 0x000fe400078e960a */
[----:B------:R-:W-:Y:S02]  /*a760*/  LOP3.LUT R8, R7, R8, R11, 0x96, !PT ;  /* 0x0000000807087212 */ /* 0x000fe400078e960b */
[----:B------:R-:W-:Y:S02]  /*a770*/  LOP3.LUT R16, R4, R9, RZ, 0x3c, !PT ;  /* 0x0000000904107212 */ /* 0x000fe400078e3cff */
[----:B------:R-:W-:Y:S01]  /*a780*/  LOP3.LUT R17, R5, R8, RZ, 0x3c, !PT ;  /* 0x0000000805117212 */ /* 0x000fe200078e3cff */
[----:B------:R-:W-:Y:S06]  /*a790*/  BRA `(.L_x_643) ;  /* 0x0000000c009c7947 */ /* 0x000fec0003800000 */
.L_x_659:
[----:B------:R-:W-:Y:S01]  /*a7a0*/  ISETP.GE.U32.AND P0, PT, R7, R22, PT ;  /* 0x000000160700720c */ /* 0x000fe20003f06070 */
[----:B------:R-:W-:Y:S01]  /*a7b0*/  BSSY B1, `(.L_x_676) ;  /* 0x0000036000017945 */ /* 0x000fe20003800000 */
[-C--:B------:R-:W-:Y:S01]  /*a7c0*/  MOV R7, R6.reuse ;  /* 0x0000000600077202 */ /* 0x080fe20000000f00 */
[--C-:B------:R-:W-:Y:S01]  /*a7d0*/  IMAD.MOV.U32 R18, RZ, RZ, R11.reuse ;  /* 0x000000ffff127224 */ /* 0x100fe200078e000b */
[----:B------:R-:W-:Y:S01]  /*a7e0*/  MOV R16, R6 ;  /* 0x0000000600107202 */ /* 0x000fe20000000f00 */
[----:B------:R-:W-:Y:S01]  /*a7f0*/  IMAD.MOV.U32 R26, RZ, RZ, R11 ;  /* 0x000000ffff1a7224 */ /* 0x000fe200078e000b */
[----:B------:R-:W-:-:S07]  /*a800*/  MOV R17, R11 ;  /* 0x0000000b00117202 */ /* 0x000fce0000000f00 */
[----:B------:R-:W-:Y:S05]  /*a810*/  @P0 BRA `(.L_x_677) ;  /* 0x0000000000bc0947 */ /* 0x000fea0003800000 */
[----:B------:R-:W-:Y:S01]  /*a820*/  BSSY B2, `(.L_x_678) ;  /* 0x000002d000027945 */ /* 0x000fe20003800000 */
[-C--:B------:R-:W-:Y:S01]  /*a830*/  MOV R7, R6.reuse ;  /* 0x0000000600077202 */ /* 0x080fe20000000f00 */
[----:B------:R-:W-:Y:S01]  /*a840*/  IMAD.MOV.U32 R18, RZ, RZ, R11 ;  /* 0x000000ffff127224 */ /* 0x000fe200078e000b */
[----:B------:R-:W-:Y:S02]  /*a850*/  MOV R16, R6 ;  /* 0x0000000600107202 */ /* 0x000fe40000000f00 */
[-C--:B------:R-:W-:Y:S02]  /*a860*/  MOV R17, R11.reuse ;  /* 0x0000000b00117202 */ /* 0x080fe40000000f00 */
[----:B------:R-:W-:-:S07]  /*a870*/  MOV R26, R11 ;  /* 0x0000000b001a7202 */ /* 0x000fce0000000f00 */
.L_x_679:
[----:B------:R-:W-:Y:S02]  /*a880*/  IMAD R11, R8, R19, RZ ;  /* 0x00000013080b7224 */ /* 0x000fe400078e02ff */
[----:B------:R-:W-:Y:S02]  /*a890*/  IMAD.IADD R19, R2, 0x1, R19 ;  /* 0x0000000102137824 */ /* 0x000fe400078e0213 */
[----:B------:R-:W-:-:S04]  /*a8a0*/  IMAD.WIDE.U32 R10, R11, 0x2, R20 ;  /* 0x000000020b0a7825 */ /* 0x000fc800078e0014 */
[----:B------:R-:W-:Y:S01]  /*a8b0*/  IMAD R13, R8, R19, RZ ;  /* 0x00000013080d7224 */ /* 0x000fe200078e02ff */
[----:B------:R0:W2:Y:S01]  /*a8c0*/  LDG.E.U16 R23, desc[UR36][R10.64] ;  /* 0x000000240a177981 */ /* 0x0000a2000c1e1500 */
[----:B------:R-:W-:Y:S02]  /*a8d0*/  IADD3 R19, R19, R2, RZ ;  /* 0x0000000213137210 */ /* 0x000fe40007ffe0ff */
[----:B------:R-:W-:-:S04]  /*a8e0*/  IMAD.WIDE.U32 R12, R13, 0x2, R20 ;  /* 0x000000020d0c7825 */ /* 0x000fc800078e0014 */
[----:B------:R-:W-:Y:S01]  /*a8f0*/  IMAD R9, R8, R19, RZ ;  /* 0x0000001308097224 */ /* 0x000fe200078e02ff */
[----:B------:R-:W3:Y:S01]  /*a900*/  LDG.E.U16 R24, desc[UR36][R12.64] ;  /* 0x000000240c187981 */ /* 0x000ee2000c1e1500 */
[----:B------:R-:W-:Y:S02]  /*a910*/  IADD3 R19, R19, R2, RZ ;  /* 0x0000000213137210 */ /* 0x000fe40007ffe0ff */
[----:B0-----:R-:W-:-:S04]  /*a920*/  IMAD.WIDE.U32 R10, R9, 0x2, R20 ;  /* 0x00000002090a7825 */ /* 0x001fc800078e0014 */
[----:B------:R-:W-:Y:S01]  /*a930*/  IMAD R29, R8, R19, RZ ;  /* 0x00000013081d7224 */ /* 0x000fe200078e02ff */
[----:B------:R3:W4:Y:S03]  /*a940*/  LDG.E.U16 R25, desc[UR36][R10.64] ;  /* 0x000000240a197981 */ /* 0x000726000c1e1500 */
[----:B------:R-:W-:-:S05]  /*a950*/  IMAD.WIDE.U32 R28, R29, 0x2, R20 ;  /* 0x000000021d1c7825 */ /* 0x000fca00078e0014 */
[----:B------:R-:W5:Y:S01]  /*a960*/  LDG.E.U16 R9, desc[UR36][R28.64] ;  /* 0x000000241c097981 */ /* 0x000f62000c1e1500 */
[----:B------:R-:W-:Y:S02]  /*a970*/  IMAD.IADD R19, R19, 0x1, R2 ;  /* 0x0000000113137824 */ /* 0x000fe400078e0202 */
[----:B--2---:R-:W-:-:S05]  /*a980*/  HADD2.F32 R27, -RZ, R23.H0_H0 ;  /* 0x20000017ff1b7230 */ /* 0x004fca0000004100 */
[----:B------:R-:W-:Y:S01]  /*a990*/  FMUL.FTZ R27, R27, 1 ;  /* 0x3f8000001b1b7820 */ /* 0x000fe20000410000 */
[----:B---3--:R-:W-:-:S03]  /*a9a0*/  HADD2.F32 R10, -RZ, R24.H0_H0 ;  /* 0x20000018ff0a7230 */ /* 0x008fc60000004100 */
[----:B------:R0:W1:Y:S02]  /*a9b0*/  F2F.F64.F32 R12, R27 ;  /* 0x0000001b000c7310 */ /* 0x0000640000201800 */
[----:B0-----:R-:W-:-:S06]  /*a9c0*/  FMUL.FTZ R27, R10, 1 ;  /* 0x3f8000000a1b7820 */ /* 0x001fcc0000410000 */
[----:B------:R0:W2:Y:S01]  /*a9d0*/  F2F.F64.F32 R10, R27 ;  /* 0x0000001b000a7310 */ /* 0x0000a20000201800 */
[----:B-1----:R-:W-:Y:S01]  /*a9e0*/  LOP3.LUT R6, R6, R12, RZ, 0x3c, !PT ;  /* 0x0000000c06067212 */ /* 0x002fe200078e3cff */
[----:B----4-:R-:W-:Y:S01]  /*a9f0*/  HADD2.F32 R12, -RZ, R25.H0_H0 ;  /* 0x20000019ff0c7230 */ /* 0x010fe20000004100 */
[----:B------:R-:W-:Y:S01]  /*aa00*/  LOP3.LUT R26, R26, R13, RZ, 0x3c, !PT ;  /* 0x0000000d1a1a7212 */ /* 0x000fe200078e3cff */
[----:B-----5:R-:W-:Y:S02]  /*aa10*/  HADD2.F32 R13, -RZ, R9.H0_H0 ;  /* 0x20000009ff0d7230 */ /* 0x020fe40000004100 */
[----:B0-----:R-:W-:Y:S02]  /*aa20*/  IMAD R27, R2, 0x3, R19 ;  /* 0x00000003021b7824 */ /* 0x001fe400078e0213 */
[----:B------:R-:W-:Y:S01]  /*aa30*/  FMUL.FTZ R12, R12, 1 ;  /* 0x3f8000000c0c7820 */ /* 0x000fe20000410000 */
[----:B------:R-:W-:Y:S02]  /*aa40*/  FMUL.FTZ R13, R13, 1 ;  /* 0x3f8000000d0d7820 */ /* 0x000fe40000410000 */
[----:B------:R-:W-:-:S02]  /*aa50*/  ISETP.GE.U32.AND P0, PT, R27, R22, PT ;  /* 0x000000161b00720c */ /* 0x000fc40003f06070 */
        /* <DEDUP_REMOVED lines=10> */
.L_x_678:
[----:B------:R-:W-:-:S07]  /*ab00*/  PRMT R12, R9, 0x7610, R12 ;  /* 0x00007610090c7816 */ /* 0x000fce000000000c */
.L_x_677:
[----:B------:R-:W-:Y:S05]  /*ab10*/  BSYNC B1 ;  /* 0x0000000000017941 */ /* 0x000fea0003800000 */
.L_x_676:
        /* <DEDUP_REMOVED lines=23> */
.L_x_681:
[----:B------:R-:W-:Y:S05]  /*ac90*/  BSYNC B1 ;  /* 0x0000000000017941 */ /* 0x000fea0003800000 */
.L_x_680:
[----:B------:R-:W-:Y:S04]  /*aca0*/  BSSY B1, `(.L_x_682) ;  /* 0x000001e000017945 */ /* 0x000fe80003800000 */
[----:B------:R-:W-:Y:S05]  /*acb0*/  @P1 BRA `(.L_x_683) ;  /* 0x0000000000701947 */ /* 0x000fea0003800000 */
[----:B-----5:R-:W-:Y:S01]  /*acc0*/  HADD2.F32 R23, -RZ, R23.H0_H0 ;  /* 0x20000017ff177230 */ /* 0x020fe20000004100 */
[----:B------:R-:W-:-:S04]  /*acd0*/  IADD3 R11, R19, R2, RZ ;  /* 0x00000002130b7210 */ /* 0x000fc80007ffe0ff */
[----:B0-----:R-:W-:Y:S01]  /*ace0*/  FMUL.FTZ R8, R23, 1 ;  /* 0x3f80000017087820 */ /* 0x001fe20000410000 */
[----:B------:R-:W-:-:S05]  /*acf0*/  ISETP.GE.U32.AND P0, PT, R11, R22, PT ;  /* 0x000000160b00720c */ /* 0x000fca0003f06070 */
[----:B------:R-:W0:Y:S02]  /*ad00*/  F2F.F64.F32 R8, R8 ;  /* 0x0000000800087310 */ /* 0x000e240000201800 */
[----:B0-----:R-:W-:Y:S02]  /*ad10*/  LOP3.LUT R6, R6, R8, RZ, 0x3c, !PT ;  /* 0x0000000806067212 */ /* 0x001fe400078e3cff */
[----:B------:R-:W-:-:S04]  /*ad20*/  LOP3.LUT R26, R26, R9, RZ, 0x3c, !PT ;  /* 0x000000091a1a7212 */ /* 0x000fc800078e3cff */
[----:B------:R-:W-:Y:S05]  /*ad30*/  @P0 BRA `(.L_x_683) ;  /* 0x0000000000500947 */ /* 0x000fea0003800000 */
[----:B------:R-:W-:Y:S01]  /*ad40*/  HADD2.F32 R24, -RZ, R24.H0_H0 ;  /* 0x20000018ff187230 */ /* 0x000fe20000004100 */
[----:B------:R-:W-:-:S04]  /*ad50*/  IADD3 R11, R11, R2, RZ ;  /* 0x000000020b0b7210 */ /* 0x000fc80007ffe0ff */
[----:B------:R-:W-:Y:S01]  /*ad60*/  FMUL.FTZ R8, R24, 1 ;  /* 0x3f80000018087820 */ /* 0x000fe20000410000 */
[----:B------:R-:W-:-:S05]  /*ad70*/  ISETP.GE.U32.AND P0, PT, R11, R22, PT ;  /* 0x000000160b00720c */ /* 0x000fca0003f06070 */
[----:B------:R-:W0:Y:S02]  /*ad80*/  F2F.F64.F32 R8, R8 ;  /* 0x0000000800087310 */ /* 0x000e240000201800 */
[----:B0-----:R-:W-:Y:S02]  /*ad90*/  LOP3.LUT R16, R16, R8, RZ, 0x3c, !PT ;  /* 0x0000000810107212 */ /* 0x001fe400078e3cff */
[----:B------:R-:W-:-:S04]  /*ada0*/  LOP3.LUT R17, R17, R9, RZ, 0x3c, !PT ;  /* 0x0000000911117212 */ /* 0x000fc800078e3cff */
[----:B------:R-:W-:Y:S05]  /*adb0*/  @P0 BRA `(.L_x_683) ;  /* 0x0000000000300947 */ /* 0x000fea0003800000 */
[----:B------:R-:W-:Y:S02]  /*adc0*/  IMAD.IADD R9, R11, 0x1, R2 ;  /* 0x000000010b097824 */ /* 0x000fe400078e0202 */
[----:B------:R-:W-:-:S03]  /*add0*/  HADD2.F32 R25, -RZ, R25.H0_H0 ;  /* 0x20000019ff197230 */ /* 0x000fc60000004100 */
[----:B------:R-:W-:Y:S02]  /*ade0*/  ISETP.GE.U32.AND P0, PT, R9, R22, PT ;  /* 0x000000160900720c */ /* 0x000fe40003f06070 */
[----:B------:R-:W-:-:S06]  /*adf0*/  FMUL.FTZ R8, R25, 1 ;  /* 0x3f80000019087820 */ /* 0x000fcc0000410000 */
[----:B------:R-:W0:Y:S05]  /*ae00*/  F2F.F64.F32 R8, R8 ;  /* 0x0000000800087310 */ /* 0x000e2a0000201800 */
[----:B------:R-:W-:-:S05]  /*ae10*/  @!P0 HADD2.F32 R12, -RZ, R12.H0_H0 ;  /* 0x2000000cff0c8230 */ /* 0x000fca0000004100 */
[----:B------:R-:W-:Y:S01]  /*ae20*/  @!P0 FMUL.FTZ R10, R12, 1 ;  /* 0x3f8000000c0a8820 */ /* 0x000fe20000410000 */
[----:B0-----:R-:W-:-:S05]  /*ae30*/  LOP3.LUT R7, R7, R8, RZ, 0x3c, !PT ;  /* 0x0000000807077212 */ /* 0x001fca00078e3cff */
[----:B------:R-:W0:Y:S01]  /*ae40*/  @!P0 F2F.F64.F32 R10, R10 ;  /* 0x0000000a000a8310 */ /* 0x000e220000201800 */
[----:B------:R-:W-:Y:S02]  /*ae50*/  LOP3.LUT R18, R18, R9, RZ, 0x3c, !PT ;  /* 0x0000000912127212 */ /* 0x000fe400078e3cff */
[----:B0-----:R-:W-:Y:S02]  /*ae60*/  @!P0 LOP3.LUT R4, R4, R10, RZ, 0x3c, !PT ;  /* 0x0000000a04048212 */ /* 0x001fe400078e3cff */
[----:B------:R-:W-:-:S07]  /*ae70*/  @!P0 LOP3.LUT R5, R5, R11, RZ, 0x3c, !PT ;  /* 0x0000000b05058212 */ /* 0x000fce00078e3cff */
.L_x_683:
[----:B------:R-:W-:Y:S05]  /*ae80*/  BSYNC B1 ;  /* 0x0000000000017941 */ /* 0x000fea0003800000 */
.L_x_682:
[----:B------:R-:W-:Y:S02]  /*ae90*/  LOP3.LUT R7, R7, R16, R6, 0x96, !PT ;  /* 0x0000001007077212 */ /* 0x000fe400078e9606 */
[----:B------:R-:W-:Y:S02]  /*aea0*/  LOP3.LUT R18, R18, R17, R26, 0x96, !PT ;  /* 0x0000001112127212 */ /* 0x000fe400078e961a */
[----:B------:R-:W-:Y:S02]  /*aeb0*/  LOP3.LUT R16, R4, R7, RZ, 0x3c, !PT ;  /* 0x0000000704107212 */ /* 0x000fe400078e3cff */
[----:B------:R-:W-:Y:S01]  /*aec0*/  LOP3.LUT R17, R5, R18, RZ, 0x3c, !PT ;  /* 0x0000001205117212 */ /* 0x000fe200078e3cff */
[----:B------:R-:W-:Y:S06]  /*aed0*/  BRA `(.L_x_643) ;  /* 0x0000000400cc7947 */ /* 0x000fec0003800000 */
.L_x_658:
        /* <DEDUP_REMOVED lines=9> */
[----:B------:R-:W-:Y:S02]  /*af70*/  MOV R8, R6 ;  /* 0x0000000600087202 */ /* 0x000fe40000000f00 */
[-C--:B--2---:R-:W-:Y:S01]  /*af80*/  MOV R9, R18.reuse ;  /* 0x0000001200097202 */ /* 0x084fe20000000f00 */
[----:B------:R-:W-:Y:S01]  /*af90*/  IMAD.MOV.U32 R19, RZ, RZ, R18 ;  /* 0x000000ffff137224 */ /* 0x000fe200078e0012 */
[----:B------:R-:W-:-:S03]  /*afa0*/  MOV R23, R18 ;  /* 0x0000001200177202 */ /* 0x000fc60000000f00 */
[----:B------:R-:W-:Y:S05]  /*afb0*/  @P0 BRA `(.L_x_685) ;  /* 0x0000000000b40947 */ /* 0x000fea0003800000 */
[----:B------:R-:W-:Y:S01]  /*afc0*/  BSSY B2, `(.L_x_686) ;  /* 0x0000028000027945 */ /* 0x000fe20003800000 */
[----:B------:R-:W-:Y:S01]  /*afd0*/  MOV R7, R6 ;  /* 0x0000000600077202 */ /* 0x000fe20000000f00 */
[----:B------:R-:W-:Y:S01]  /*afe0*/  IMAD.MOV.U32 R8, RZ, RZ, R6 ;  /* 0x000000ffff087224 */ /* 0x000fe200078e0006 */
[-C--:B------:R-:W-:Y:S02]  /*aff0*/  MOV R19, R18.reuse ;  /* 0x0000001200137202 */ /* 0x080fe40000000f00 */
[----:B------:R-:W-:-:S07]  /*b000*/  MOV R23, R18 ;  /* 0x0000001200177202 */ /* 0x000fce0000000f00 */
.L_x_687:
[----:B------:R-:W-:-:S04]  /*b010*/  IMAD.WIDE.U32 R12, R5, 0x2, R20 ;  /* 0x00000002050c7825 */ /* 0x000fc800078e0014 */
[----:B------:R-:W-:Y:S01]  /*b020*/  IMAD.IADD R5, R5, 0x1, R2 ;  /* 0x0000000105057824 */ /* 0x000fe200078e0202 */
[----:B------:R-:W2:Y:S03]  /*b030*/  LDG.E.U16 R27, desc[UR36][R12.64] ;  /* 0x000000240c1b7981 */ /* 0x000ea6000c1e1500 */
[C---:B------:R-:W-:Y:S01]  /*b040*/  IMAD.WIDE.U32 R10, R5.reuse, 0x2, R20 ;  /* 0x00000002050a7825 */ /* 0x040fe200078e0014 */
[----:B------:R-:W-:-:S04]  /*b050*/  IADD3 R5, R5, R2, RZ ;  /* 0x0000000205057210 */ /* 0x000fc80007ffe0ff */
[----:B------:R2:W3:Y:S01]  /*b060*/  LDG.E.U16 R26, desc[UR36][R10.64] ;  /* 0x000000240a1a7981 */ /* 0x0004e2000c1e1500 */
[C---:B------:R-:W-:Y:S01]  /*b070*/  IMAD.WIDE.U32 R28, R5.reuse, 0x2, R20 ;  /* 0x00000002051c7825 */ /* 0x040fe200078e0014 */
[----:B------:R-:W-:-:S04]  /*b080*/  IADD3 R5, R5, R2, RZ ;  /* 0x0000000205057210 */ /* 0x000fc80007ffe0ff */
[----:B------:R-:W4:Y:S01]  /*b090*/  LDG.E.U16 R25, desc[UR36][R28.64] ;  /* 0x000000241c197981 */ /* 0x000f22000c1e1500 */
[----:B------:R-:W-:-:S05]  /*b0a0*/  IMAD.WIDE.U32 R16, R5, 0x2, R20 ;  /* 0x0000000205107825 */ /* 0x000fca00078e0014 */
[----:B------:R4:W5:Y:S01]  /*b0b0*/  LDG.E.U16 R24, desc[UR36][R16.64] ;  /* 0x0000002410187981 */ /* 0x000962000c1e1500 */
[----:B------:R-:W-:Y:S02]  /*b0c0*/  IMAD.IADD R5, R5, 0x1, R2 ;  /* 0x0000000105057824 */ /* 0x000fe400078e0202 */
[----:B--2---:R-:W-:-:S05]  /*b0d0*/  HADD2.F32 R10, -RZ, R27.H0_H0 ;  /* 0x2000001bff0a7230 */ /* 0x004fca0000004100 */
[----:B------:R-:W-:Y:S01]  /*b0e0*/  FMUL.FTZ R12, R10, 1 ;  /* 0x3f8000000a0c7820 */ /* 0x000fe20000410000 */
[----:B---3--:R-:W-:-:S05]  /*b0f0*/  HADD2.F32 R10, -RZ, R26.H0_H0 ;  /* 0x2000001aff0a7230 */ /* 0x008fca0000004100 */
[----:B------:R-:W0:Y:S01]  /*b100*/  F2F.F64.F32 R12, R12 ;  /* 0x0000000c000c7310 */ /* 0x000e220000201800 */
[----:B------:R-:W-:Y:S01]  /*b110*/  FMUL.FTZ R10, R10, 1 ;  /* 0x3f8000000a0a7820 */ /* 0x000fe20000410000 */
[----:B----4-:R-:W-:-:S06]  /*b120*/  HADD2.F32 R16, -RZ, R25.H0_H0 ;  /* 0x20000019ff107230 */ /* 0x010fcc0000004100 */
[----:B------:R-:W1:Y:S01]  /*b130*/  F2F.F64.F32 R10, R10 ;  /* 0x0000000a000a7310 */ /* 0x000e620000201800 */
[----:B0-----:R-:W-:Y:S01]  /*b140*/  LOP3.LUT R23, R23, R13, RZ, 0x3c, !PT ;  /* 0x0000000d17177212 */ /* 0x001fe200078e3cff */
[----:B------:R-:W-:Y:S01]  /*b150*/  FMUL.FTZ R13, R16, 1 ;  /* 0x3f800000100d7820 */ /* 0x000fe20000410000 */
[----:B-----5:R-:W-:Y:S01]  /*b160*/  HADD2.F32 R16, -RZ, R24.H0_H0 ;  /* 0x20000018ff107230 */ /* 0x020fe20000004100 */
[----:B------:R-:W-:-:S04]  /*b170*/  LOP3.LUT R8, R8, R12, RZ, 0x3c, !PT ;  /* 0x0000000c08087212 */ /* 0x000fc800078e3cff */
        /* <DEDUP_REMOVED lines=13> */
.L_x_686:
[----:B------:R-:W-:Y:S02]  /*b250*/  PRMT R17, R27, 0x7610, R17 ;  /* 0x000076101b117816 */ /* 0x000fe40000000011 */
[----:B------:R-:W-:Y:S02]  /*b260*/  PRMT R13, R26, 0x7610, R13 ;  /* 0x000076101a0d7816 */ /* 0x000fe4000000000d */
[----:B------:R-:W-:Y:S02]  /*b270*/  PRMT R16, R25, 0x7610, R16 ;  /* 0x0000761019107816 */ /* 0x000fe40000000010 */
[----:B------:R-:W-:-:S07]  /*b280*/  PRMT R12, R24, 0x7610, R12 ;  /* 0x00007610180c7816 */ /* 0x000fce000000000c */
.L_x_685:
[----:B------:R-:W-:Y:S05]  /*b290*/  BSYNC B1 ;  /* 0x0000000000017941 */ /* 0x000fea0003800000 */
.L_x_684:
[----:B------:R-:W-:Y:S01]  /*b2a0*/  ISETP.GE.U32.AND P1, PT, R5, R22, PT ;  /* 0x000000160500720c */ /* 0x000fe20003f26070 */
[----:B------:R-:W-:-:S12]  /*b2b0*/  BSSY B1, `(.L_x_688) ;  /* 0x0000012000017945 */ /* 0x000fd80003800000 */
[----:B------:R-:W-:Y:S05]  /*b2c0*/  @P1 BRA `(.L_x_689) ;  /* 0x0000000000401947 */ /* 0x000fea0003800000 */
[----:B------:R-:W-:-:S05]  /*b2d0*/  IMAD.WIDE.U32 R10, R5, 0x2, R20 ;  /* 0x00000002050a7825 */ /* 0x000fca00078e0014 */
[----:B------:R0:W5:Y:S01]  /*b2e0*/  LDG.E.U16 R17, desc[UR36][R10.64] ;  /* 0x000000240a117981 */ /* 0x000162000c1e1500 */
[----:B------:R-:W-:-:S04]  /*b2f0*/  IADD3 R25, R5, R2, RZ ;  /* 0x0000000205197210 */ /* 0x000fc80007ffe0ff */
[----:B------:R-:W-:-:S13]  /*b300*/  ISETP.GE.U32.AND P0, PT, R25, R22, PT ;  /* 0x000000161900720c */ /* 0x000fda0003f06070 */
[----:B0-----:R-:W-:Y:S05]  /*b310*/  @P0 BRA `(.L_x_689) ;  /* 0x00000000002c0947 */ /* 0x001fea0003800000 */
[----:B------:R-:W-:-:S05]  /*b320*/  IMAD.WIDE.U32 R10, R25, 0x2, R20 ;  /* 0x00000002190a7825 */ /* 0x000fca00078e0014 */
[----:B------:R0:W5:Y:S01]  /*b330*/  LDG.E.U16 R13, desc[UR36][R10.64] ;  /* 0x000000240a0d7981 */ /* 0x000162000c1e1500 */
[----:B------:R-:W-:-:S04]  /*b340*/  IADD3 R25, R25, R2, RZ ;  /* 0x0000000219197210 */ /* 0x000fc80007ffe0ff */
[----:B------:R-:W-:-:S13]  /*b350*/  ISETP.GE.U32.AND P0, PT, R25, R22, PT ;  /* 0x000000161900720c */ /* 0x000fda0003f06070 */
[----:B0-----:R-:W-:Y:S05]  /*b360*/  @P0 BRA `(.L_x_689) ;  /* 0x0000000000180947 */ /* 0x001fea0003800000 */
[C---:B------:R-:W-:Y:S02]  /*b370*/  IMAD.IADD R27, R25.reuse, 0x1, R2 ;  /* 0x00000001191b7824 */ /* 0x040fe400078e0202 */
[----:B------:R-:W-:-:S03]  /*b380*/  IMAD.WIDE.U32 R10, R25, 0x2, R20 ;  /* 0x00000002190a7825 */ /* 0x000fc600078e0014 */
[C---:B------:R-:W-:Y:S02]  /*b390*/  ISETP.GE.U32.AND P0, PT, R27.reuse, R22, PT ;  /* 0x000000161b00720c */ /* 0x040fe40003f06070 */
[----:B------:R0:W5:Y:S11]  /*b3a0*/  LDG.E.U16 R16, desc[UR36][R10.64] ;  /* 0x000000240a107981 */ /* 0x000176000c1e1500 */
[----:B------:R-:W-:-:S05]  /*b3b0*/  @!P0 IMAD.WIDE.U32 R20, R27, 0x2, R20 ;  /* 0x000000021b148825 */ /* 0x000fca00078e0014 */
[----:B------:R0:W5:Y:S02]  /*b3c0*/  @!P0 LDG.E.U16 R12, desc[UR36][R20.64] ;  /* 0x00000024140c8981 */ /* 0x000164000c1e1500 */
.L_x_689:
[----:B------:R-:W-:Y:S05]  /*b3d0*/  BSYNC B1 ;  /* 0x0000000000017941 */ /* 0x000fea0003800000 */
.L_x_688:
        /* <DEDUP_REMOVED lines=30> */
.L_x_691:
[----:B------:R-:W-:Y:S05]  /*b5c0*/  BSYNC B1 ;  /* 0x0000000000017941 */ /* 0x000fea0003800000 */
.L_x_690:
[----:B------:R-:W-:Y:S02]  /*b5d0*/  LOP3.LUT R7, R6, R7, R8, 0x96, !PT ;  /* 0x0000000706077212 */ /* 0x000fe400078e9608 */
[----:B------:R-:W-:Y:S02]  /*b5e0*/  LOP3.LUT R18, R19, R18, R23, 0x96, !PT ;  /* 0x0000001213127212 */ /* 0x000fe400078e9617 */
[----:B-----5:R-:W-:Y:S02]  /*b5f0*/  LOP3.LUT R16, R4, R7, RZ, 0x3c, !PT ;  /* 0x0000000704107212 */ /* 0x020fe400078e3cff */
[----:B------:R-:W-:-:S07]  /*b600*/  LOP3.LUT R17, R9, R18, RZ, 0x3c, !PT ;  /* 0x0000001209117212 */ /* 0x000fce00078e3cff */
.L_x_643:
[----:B------:R-:W-:Y:S05]  /*b610*/  BSYNC B0 ;  /* 0x0000000000007941 */ /* 0x000fea0003800000 */
.L_x_642:
        /* <DEDUP_REMOVED lines=16> */
.L_x_693:
        /* <DEDUP_REMOVED lines=13> */
.L_x_692:
        /* <DEDUP_REMOVED lines=20> */
.L_x_696:
        /* <DEDUP_REMOVED lines=13> */
.L_x_695:
[----:B------:R-:W-:Y:S01]  /*ba00*/  BAR.SYNC.DEFER_BLOCKING 0x0 ;  /* 0x0000000000007b1d */ /* 0x000fe20000010000 */
[----:B------:R-:W-:-:S13]  /*ba10*/  ISETP.GE.AND P0, PT, R2, 0x2, PT ;  /* 0x000000020200780c */ /* 0x000fda0003f06270 */
[----:B------:R-:W-:Y:S05]  /*ba20*/  @!P0 BRA `(.L_x_694) ;  /* 0x0000000000208947 */ /* 0x000fea0003800000 */
[----:B------:R-:W-:-:S07]  /*ba30*/  IMAD.MOV.U32 R5, RZ, RZ, 0x1 ;  /* 0x00000001ff057424 */ /* 0x000fce00078e00ff */
.L_x_697:
[----:B------:R-:W0:Y:S04]  /*ba40*/  SHFL.DOWN PT, R4, R17, R5, 0x1f ;  /* 0x08001f0511047589 */ /* 0x000e2800000e0000 */
[----:B-1----:R1:W2:Y:S02]  /*ba50*/  SHFL.DOWN PT, R7, R16, R5, 0x1f ;  /* 0x08001f0510077589 */ /* 0x0022a400000e0000 */
[----:B-1----:R-:W-:-:S04]  /*ba60*/  SHF.L.U32 R5, R5, 0x1, RZ ;  /* 0x0000000105057819 */ /* 0x002fc800000006ff */
[----:B------:R-:W-:Y:S02]  /*ba70*/  ISETP.GE.AND P0, PT, R5, R2, PT ;  /* 0x000000020500720c */ /* 0x000fe40003f06270 */
[----:B0-----:R-:W-:Y:S02]  /*ba80*/  LOP3.LUT R17, R4, R17, RZ, 0x3c, !PT ;  /* 0x0000001104117212 */ /* 0x001fe400078e3cff */
[----:B--2---:R-:W-:-:S09]  /*ba90*/  LOP3.LUT R16, R7, R16, RZ, 0x3c, !PT ;  /* 0x0000001007107212 */ /* 0x004fd200078e3cff */
[----:B------:R-:W-:Y:S05]  /*baa0*/  @!P0 BRA `(.L_x_697) ;  /* 0xfffffffc00e48947 */ /* 0x000fea000383ffff */
.L_x_694:
        /* <DEDUP_REMOVED lines=277> */
.L_x_698:
        /* <DEDUP_REMOVED lines=296> */
.L_x_700:
        /* <DEDUP_REMOVED lines=17> */
.L_x_702:
[----:B-1----:R-:W-:Y:S05]  /*df90*/  BSYNC B0 ;  /* 0x0000000000007941 */ /* 0x002fea0003800000 */
.L_x_701:
        /* <DEDUP_REMOVED lines=14> */
.L_x_704:
[----:B------:R-:W-:Y:S05]  /*e080*/  BSYNC B0 ;  /* 0x0000000000007941 */ /* 0x000fea0003800000 */
.L_x_703:
        /* <DEDUP_REMOVED lines=35> */
.L_x_706:
[----:B------:R-:W-:Y:S05]  /*e2c0*/  BSYNC B0 ;  /* 0x0000000000007941 */ /* 0x000fea0003800000 */
.L_x_705:
        /* <DEDUP_REMOVED lines=32> */
.L_x_711:
        /* <DEDUP_REMOVED lines=9> */
.L_x_710:
[----:B------:R-:W-:Y:S05]  /*e560*/  BRA `(.L_x_709) ;  /* 0x0000000000487947 */ /* 0x000fea0003800000 */
.L_x_708:
        /* <DEDUP_REMOVED lines=9> */
.L_x_712:
        /* <DEDUP_REMOVED lines=9> */
.L_x_709:
[----:B------:R-:W-:Y:S05]  /*e690*/  BSYNC B0 ;  /* 0x0000000000007941 */ /* 0x000fea0003800000 */
.L_x_707:
        /* <DEDUP_REMOVED lines=13> */
.L_x_714:
        /* <DEDUP_REMOVED lines=13> */
.L_x_713:
        /* <DEDUP_REMOVED lines=12> */
.L_x_717:
        /* <DEDUP_REMOVED lines=15> */
.L_x_716:
[----:B------:R-:W-:Y:S01]  /*e9f0*/  BAR.SYNC.DEFER_BLOCKING 0x0 ;  /* 0x0000000000007b1d */ /* 0x000fe20000010000 */
[----:B------:R-:W-:-:S13]  /*ea00*/  ISETP.GE.AND P0, PT, R3, 0x2, PT ;  /* 0x000000020300780c */ /* 0x000fda0003f06270 */
[----:B------:R-:W-:Y:S05]  /*ea10*/  @!P0 BRA `(.L_x_718) ;  /* 0x0000000000208947 */ /* 0x000fea0003800000 */
[----:B------:R-:W-:-:S07]  /*ea20*/  MOV R0, 0x1 ;  /* 0x0000000100007802 */ /* 0x000fce0000000f00 */
.L_x_719:
[----:B0-----:R-:W0:Y:S04]  /*ea30*/  SHFL.DOWN PT, R2, R15, R0, 0x1f ;  /* 0x08001f000f027589 */ /* 0x001e2800000e0000 */
[----:B------:R1:W2:Y:S02]  /*ea40*/  SHFL.DOWN PT, R8, R13, R0, 0x1f ;  /* 0x08001f000d087589 */ /* 0x0002a400000e0000 */
[----:B-1----:R-:W-:-:S04]  /*ea50*/  SHF.L.U32 R0, R0, 0x1, RZ ;  /* 0x0000000100007819 */ /* 0x002fc800000006ff */
[----:B------:R-:W-:Y:S02]  /*ea60*/  ISETP.GE.AND P0, PT, R0, R3, PT ;  /* 0x000000030000720c */ /* 0x000fe40003f06270 */
[----:B0-----:R-:W-:Y:S02]  /*ea70*/  LOP3.LUT R15, R2, R15, RZ, 0x3c, !PT ;  /* 0x0000000f020f7212 */ /* 0x001fe400078e3cff */
[----:B--2---:R-:W-:-:S09]  /*ea80*/  LOP3.LUT R13, R8, R13, RZ, 0x3c, !PT ;  /* 0x0000000d080d7212 */ /* 0x004fd200078e3cff */
[----:B------:R-:W-:Y:S05]  /*ea90*/  @!P0 BRA `(.L_x_719) ;  /* 0xfffffffc00e48947 */ /* 0x000fea000383ffff */
.L_x_718:
[----:B0-----:R-:W-:Y:S01]  /*eaa0*/  IMAD.MOV.U32 R16, RZ, RZ, R13 ;  /* 0x000000ffff107224 */ /* 0x001fe200078e000d */
[----:B------:R-:W-:-:S07]  /*eab0*/  MOV R17, R15 ;  /* 0x0000000f00117202 */ /* 0x000fce0000000f00 */
.L_x_715:
        /* <DEDUP_REMOVED lines=12> */
.L_x_721:
        /* <DEDUP_REMOVED lines=20> */
.L_x_723:
[----:B------:R-:W-:Y:S02]  /*ecc0*/  ULDC.64 UR4, c[0x0][0x5f8] ;  /* 0x00017e0000047ab9 */ /* 0x000fe40000000a00 */
[----:B------:R-:W-:-:S04]  /*ecd0*/  IADD3 R18, P0, R18, UR4, RZ ;  /* 0x0000000412127c10 */ /* 0x000fc8000ff1e0ff */
[----:B------:R-:W-:-:S05]  /*ece0*/  IADD3.X R19, RZ, UR5, RZ, P0, !PT ;  /* 0x00000005ff137c10 */ /* 0x000fca00087fe4ff */
[----:B------:R-:W-:Y:S01]  /*ecf0*/  STG.E.64 desc[UR36][R18.64], R16 ;  /* 0x0000001012007986 */ /* 0x000fe2000c101b24 */
[----:B------:R-:W-:Y:S05]  /*ed00*/  EXIT ;  /* 0x000000000000794d */ /* 0x000fea0003800000 */
.L_x_722:
[----:B------:R-:W-:Y:S01]  /*ed10*/  STG.E.64 desc[UR36][R4.64], R16 ;  /* 0x0000001004007986 */ /* 0x000fe2000c101b24 */
[----:B------:R-:W-:Y:S05]  /*ed20*/  EXIT ;  /* 0x000000000000794d */ /* 0x000fea0003800000 */
.L_x_720:
[----:B------:R-:W-:Y:S01]  /*ed30*/  ISETP.NE.AND P0, PT, RZ, UR38, PT ;  /* 0x00000026ff007c0c */ /* 0x000fe2000bf05270 */
[----:B------:R-:W-:Y:S02]  /*ed40*/  ULDC.U8 UR4, c[0x0][0x629] ;  /* 0x00018a4000047ab9 */ /* 0x000fe40000000000 */
[----:B------:R-:W-:-:S10]  /*ed50*/  ISETP.NE.AND P1, PT, RZ, UR4, PT ;  /* 0x00000004ff007c0c */ /* 0x000fd4000bf25270 */
[----:B------:R-:W-:Y:S05]  /*ed60*/  @!P0 BRA `(.L_x_724) ;  /* 0x00000000000c8947 */ /* 0x000fea0003800000 */
[----:B0-----:R-:W2:Y:S02]  /*ed70*/  LDG.E.64 R2, desc[UR36][R6.64] ;  /* 0x0000002406027981 */ /* 0x001ea4000c1e1b00 */
[----:B--2---:R-:W-:Y:S02]  /*ed80*/  LOP3.LUT R16, R2, R16, RZ, 0x3c, !PT ;  /* 0x0000001002107212 */ /* 0x004fe400078e3cff */
[----:B------:R-:W-:-:S07]  /*ed90*/  LOP3.LUT R17, R3, R17, RZ, 0x3c, !PT ;  /* 0x0000001103117212 */ /* 0x000fce00078e3cff */
.L_x_724:
        /* <DEDUP_REMOVED lines=20> */
.L_x_726:
[----:B------:R-:W-:Y:S02]  /*eee0*/  ULDC.64 UR4, c[0x0][0x5f8] ;  /* 0x00017e0000047ab9 */ /* 0x000fe40000000a00 */
[----:B------:R-:W-:-:S05]  /*eef0*/  IADD3 R18, P0, R18, UR4, RZ ;  /* 0x0000000412127c10 */ /* 0x000fca000ff1e0ff */
[----:B------:R-:W-:-:S05]  /*ef00*/  IMAD.X R19, RZ, RZ, UR5, P0 ;  /* 0x00000005ff137e24 */ /* 0x000fca00080e06ff */
[----:B------:R-:W-:Y:S01]  /*ef10*/  STG.E.64 desc[UR36][R18.64], R16 ;  /* 0x0000001012007986 */ /* 0x000fe2000c101b24 */
[----:B------:R-:W-:Y:S05]  /*ef20*/  EXIT ;  /* 0x000000000000794d */ /* 0x000fea0003800000 */
.L_x_725:
[----:B------:R-:W-:Y:S01]  /*ef30*/  STG.E.64 desc[UR36][R6.64], R16 ;  /* 0x0000001006007986 */ /* 0x000fe2000c101b24 */
[----:B------:R-:W-:Y:S05]  /*ef40*/  EXIT ;  /* 0x000000000000794d */ /* 0x000fea0003800000 */
.L_x_699:
        /* <DEDUP_REMOVED lines=22> */
.L_x_728:
        /* <DEDUP_REMOVED lines=20> */
.L_x_730:
[----:B------:R-:W-:Y:S02]  /*f1f0*/  ULDC.64 UR4, c[0x0][0x5f8] ;  /* 0x00017e0000047ab9 */ /* 0x000fe40000000a00 */
[----:B------:R-:W-:-:S04]  /*f200*/  IADD3 R18, P0, R18, UR4, RZ ;  /* 0x0000000412127c10 */ /* 0x000fc8000ff1e0ff */
[----:B------:R-:W-:-:S05]  /*f210*/  IADD3.X R19, RZ, UR5, RZ, P0, !PT ;  /* 0x00000005ff137c10 */ /* 0x000fca00087fe4ff */
[----:B------:R-:W-:Y:S01]  /*f220*/  STG.E.64 desc[UR36][R18.64], R16 ;  /* 0x0000001012007986 */ /* 0x000fe2000c101b24 */
[----:B------:R-:W-:Y:S05]  /*f230*/  EXIT ;  /* 0x000000000000794d */ /* 0x000fea0003800000 */
.L_x_729:
[----:B------:R-:W-:Y:S01]  /*f240*/  STG.E.64 desc[UR36][R4.64], R16 ;  /* 0x0000001004007986 */ /* 0x000fe2000c101b24 */
[----:B------:R-:W-:Y:S05]  /*f250*/  EXIT ;  /* 0x000000000000794d */ /* 0x000fea0003800000 */
.L_x_727:
[----:B------:R-:W-:Y:S01]  /*f260*/  ISETP.NE.AND P0, PT, RZ, UR38, PT ;  /* 0x00000026ff007c0c */ /* 0x000fe2000bf05270 */
[----:B------:R-:W-:Y:S02]  /*f270*/  ULDC.U8 UR4, c[0x0][0x629] ;  /* 0x00018a4000047ab9 */ /* 0x000fe40000000000 */
[----:B------:R-:W-:-:S10]  /*f280*/  ISETP.NE.AND P1, PT, RZ, UR4, PT ;  /* 0x00000004ff007c0c */ /* 0x000fd4000bf25270 */
[----:B------:R-:W-:Y:S05]  /*f290*/  @!P0 BRA `(.L_x_731) ;  /* 0x00000000000c8947 */ /* 0x000fea0003800000 */
[----:B------:R-:W2:Y:S02]  /*f2a0*/  LDG.E.64 R2, desc[UR36][R6.64] ;  /* 0x0000002406027981 */ /* 0x000ea4000c1e1b00 */
[----:B--2---:R-:W-:Y:S02]  /*f2b0*/  LOP3.LUT R16, R2, R16, RZ, 0x3c, !PT ;  /* 0x0000001002107212 */ /* 0x004fe400078e3cff */
[----:B------:R-:W-:-:S07]  /*f2c0*/  LOP3.LUT R17, R3, R17, RZ, 0x3c, !PT ;  /* 0x0000001103117212 */ /* 0x000fce00078e3cff */
.L_x_731:
        /* <DEDUP_REMOVED lines=20> */
.L_x_733:
[----:B------:R-:W-:Y:S02]  /*f410*/  ULDC.64 UR4, c[0x0][0x5f8] ;  /* 0x00017e0000047ab9 */ /* 0x000fe40000000a00 */
[----:B------:R-:W-:-:S04]  /*f420*/  IADD3 R18, P0, R18, UR4, RZ ;  /* 0x0000000412127c10 */ /* 0x000fc8000ff1e0ff */
[----:B------:R-:W-:-:S05]  /*f430*/  IADD3.X R19, RZ, UR5, RZ, P0, !PT ;  /* 0x00000005ff137c10 */ /* 0x000fca00087fe4ff */
[----:B------:R-:W-:Y:S01]  /*f440*/  STG.E.64 desc[UR36][R18.64], R16 ;  /* 0x0000001012007986 */ /* 0x000fe2000c101b24 */
[----:B------:R-:W-:Y:S05]  /*f450*/  EXIT ;  /* 0x000000000000794d */ /* 0x000fea0003800000 */
.L_x_732:
[----:B------:R-:W-:Y:S01]  /*f460*/  STG.E.64 desc[UR36][R6.64], R16 ;  /* 0x0000001006007986 */ /* 0x000fe2000c101b24 */
[----:B------:R-:W-:Y:S05]  /*f470*/  EXIT ;  /* 0x000000000000794d */ /* 0x000fea0003800000 */
.L_x_734:
        /* <DEDUP_REMOVED lines=16> */
.L_x_9812:


//--------------------- .text._ZN2at6native13reduce_kernelILi256ELi2ENS0_8ReduceOpIN3c104HalfENS0_14func_wrapper_tIdZNS0_15xor_sum_functorIS4_vEclERNS_14TensorIteratorEEUlddE_EEjdLi4ELi4EEEEEvT1_ --------------------------
	.section	.text._ZN2at6native13reduce_kernelILi256ELi2ENS0_8ReduceOpIN3c104HalfENS0_14func_wrapper_tIdZNS0_15xor_sum_functorIS4_vEclERNS_14TensorIteratorEEUlddE_EEjdLi4ELi4EEEEEvT1_,"ax",@progbits
	.align	128
        .global         _ZN2at6native13reduce_kernelILi256ELi2ENS0_8ReduceOpIN3c104HalfENS0_14func_wrapper_tIdZNS0_15xor_sum_functorIS4_vEclERNS_14TensorIteratorEEUlddE_EEjdLi4ELi4EEEEEvT1_
        .type           _ZN2at6native13reduce_kernelILi256ELi2ENS0_8ReduceOpIN3c104HalfENS0_14func_wrapper_tIdZNS0_15xor_sum_functorIS4_vEclERNS_14TensorIteratorEEUlddE_EEjdLi4ELi4EEEEEvT1_,@function
        .size           _ZN2at6native13reduce_kernelILi256ELi2ENS0_8ReduceOpIN3c104HalfENS0_14func_wrapper_tIdZNS0_15xor_sum_functorIS4_vEclERNS_14TensorIteratorEEUlddE_EEjdLi4ELi4EEEEEvT1_,(.L_x_9813 - _ZN2at6native13reduce_kernelILi256ELi2ENS0_8ReduceOpIN3c104HalfENS0_14func_wrapper_tIdZNS0_15xor_sum_functorIS4_vEclERNS_14TensorIteratorEEUlddE_EEjdLi4ELi4EEEEEvT1_)
        .other          _ZN2at6native13reduce_kernelILi256ELi2ENS0_8ReduceOpIN3c104HalfENS0_14func_wrapper_tIdZNS0_15xor_sum_functorIS4_vEclERNS_14TensorIteratorEEUlddE_EEjdLi4ELi4EEEEEvT1_,@"STO_CUDA_ENTRY STV_DEFAULT"
_ZN2at6native13reduce_kernelILi256ELi2ENS0_8ReduceOpIN3c104HalfENS0_14func_wrapper_tIdZNS0_15xor_sum_functorIS4_vEclERNS_14TensorIteratorEEUlddE_EEjdLi4ELi4EEEEEvT1_:
.text._ZN2at6native13reduce_kernelILi256ELi2ENS0_8ReduceOpIN3c104HalfENS0_14func_wrapper_tIdZNS0_15xor_sum_functorIS4_vEclERNS_14TensorIteratorEEUlddE_EEjdLi4ELi4EEEEEvT1_:
        /* <DEDUP_REMOVED lines=9> */
[----:B------:R-:W-:Y:S01]  /*0090*/  MOV R2, RZ ;  /* 0x000000ff00027202 */ /* 0x000fe20000000f00 */
        /* <DEDUP_REMOVED lines=278> */
.L_x_735:
        /* <DEDUP_REMOVED lines=14> */
[----:B--2---:R-:W-:Y:S01]  /*12e0*/  IMAD R49, R16, UR6, R3 ;  /* 0x0000000610317c24 */ /* 0x004fe2000f8e0203 */
[----:B------:R-:W-:Y:S01]  /*12f0*/  MOV R40, UR4 ;  /* 0x0000000400287c02 */ /* 0x000fe20008000f00 */
[----:B-1----:R-:W-:Y:S01]  /*1300*/  IMAD R4, R4, UR8, R5 ;  /* 0x0000000804047c24 */ /* 0x002fe2000f8e0205 */
[----:B------:R-:W-:Y:S02]  /*1310*/  ULDC UR4, c[0x0][0x228] ;  /* 0x00008a0000047ab9 */ /* 0x000fe40000000800 */
        /* <DEDUP_REMOVED lines=26> */
.L_x_739:
[----:B------:R-:W0:Y:S01]  /*14c0*/  LDC R11, c[0x0][0x218] ;  /* 0x00008600ff0b7b82 */ /* 0x000e220000000800 */
[----:B------:R-:W-:Y:S01]  /*14d0*/  SHF.R.U64 R0, R18, 0x1, R19 ;  /* 0x0000000112007819 */ /* 0x000fe20000001213 */
[----:B------:R-:W-:Y:S01]  /*14e0*/  ULDC UR4, c[0x0][0x224] ;  /* 0x0000890000047ab9 */ /* 0x000fe20000000800 */
[----:B------:R-:W-:Y:S02]  /*14f0*/  BSSY B0, `(.L_x_740) ;  /* 0x000002e000007945 */ /* 0x000fe40003800000 */
[----:B------:R-:W-:Y:S02]  /*1500*/  LOP3.LUT R10, R0, 0x3, RZ, 0xc0, !PT ;  /* 0x00000003000a7812 */ /* 0x000fe400078ec0ff */
[----:B------:R-:W-:Y:S01]  /*1510*/  MOV R0, UR4 ;  /* 0x0000000400007c02 */ /* 0x000fe20008000f00 */
        /* <DEDUP_REMOVED lines=21> */
.L_x_745:
[----:B------:R-:W-:Y:S05]  /*1670*/  BSYNC B2 ;  /* 0x0000000000027941 */ /* 0x000fea0003800000 */
.L_x_744:
        /* <DEDUP_REMOVED lines=14> */
.L_x_743:
[----:B------:R-:W-:Y:S05]  /*1760*/  BSYNC B1 ;  /* 0x0000000000017941 */ /* 0x000fea0003800000 */
.L_x_742:
[----:B------:R-:W0:Y:S01]  /*1770*/  LDC R5, c[0x0][0x224] ;  /* 0x00008900ff057b82 */ /* 0x000e220000000800 */
[----:B------:R-:W-:-:S04]  /*1780*/  IADD3 R3, P0, -R10, 0x4, RZ ;  /* 0x000000040a037810 */ /* 0x000fc80007f1e1ff */
[----:B------:R-:W-:Y:S01]  /*1790*/  LEA R18, P1, R3, R18, 0x1 ;  /* 0x0000001203127211 */ /* 0x000fe200078208ff */
[----:B------:R-:W-:-:S05]  /*17a0*/  IMAD.X R4, RZ, RZ, -0x1, P0 ;  /* 0xffffffffff047424 */ /* 0x000fca00000e06ff */
[----:B------:R-:W-:Y:S02]  /*17b0*/  LEA.HI.X R19, R3, R19, R4, 0x1, P1 ;  /* 0x0000001303137211 */ /* 0x000fe400008f0c04 */
[----:B0-----:R-:W-:-:S07]  /*17c0*/  IADD3 R0, R10, -0x4, R5 ;  /* 0xfffffffc0a007810 */ /* 0x001fce0007ffe005 */
.L_x_741:
[----:B------:R-:W-:Y:S05]  /*17d0*/  BSYNC B0 ;  /* 0x0000000000007941 */ /* 0x000fea0003800000 */
.L_x_740:
[----:B------:R-:W0:Y:S01]  /*17e0*/  LDC.64 R12, c[0x0][0x238] ;  /* 0x00008e00ff0c7b82 */ /* 0x000e220000000a00 */
[----:B------:R-:W-:Y:S01]  /*17f0*/  BSSY B0, `(.L_x_746) ;  /* 0x000002c000007945 */ /* 0x000fe20003800000 */
[----:B------:R-:W-:Y:S01]  /*1800*/  ISETP.NE.AND P2, PT, R2, RZ, PT ;  /* 0x000000ff0200720c */ /* 0x000fe20003f45270 */
[--C-:B------:R-:W-:Y:S01]  /*1810*/  IMAD.MOV.U32 R6, RZ, RZ, R11.reuse ;  /* 0x000000ffff067224 */ /* 0x100fe200078e000b */
[----:B------:R-:W-:Y:S01]  /*1820*/  MOV R37, R9 ;  /* 0x0000000900257202 */ /* 0x000fe20000000f00 */
[----:B------:R-:W-:-:S03]  /*1830*/  IMAD.MOV.U32 R10, RZ, RZ, R11 ;  /* 0x000000ffff0a7224 */ /* 0x000fc600078e000b */
[----:B------:R-:W1:Y:S01]  /*1840*/  LDC R26, c[0x0][0x240] ;  /* 0x00009000ff1a7b82 */ /* 0x000e620000000800 */
[----:B0-----:R-:W-:Y:S01]  /*1850*/  IMAD R12, R17, R12, RZ ;  /* 0x0000000c110c7224 */ /* 0x001fe200078e02ff */
[----:B------:R-:W-:-:S03]  /*1860*/  ISETP.NE.AND P1, PT, R13, RZ, PT ;  /* 0x000000ff0d00720c */ /* 0x000fc60003f25270 */
[----:B------:R-:W-:-:S04]  /*1870*/  IMAD R3, R2, R13, R12 ;  /* 0x0000000d02037224 */ /* 0x000fc800078e020c */
[----:B-1----:R-:W-:Y:S01]  /*1880*/  IMAD R25, R16, R26, R3 ;  /* 0x0000001a10197224 */ /* 0x002fe200078e0203 */
[----:B------:R-:W-:Y:S02]  /*1890*/  MOV R3, R8 ;  /* 0x0000000800037202 */ /* 0x000fe40000000f00 */
[----:B------:R-:W-:Y:S02]  /*18a0*/  MOV R8, R9 ;  /* 0x0000000900087202 */ /* 0x000fe40000000f00 */
[----:B------:R-:W-:-:S04]  /*18b0*/  LEA R5, R25, 0x3, 0x2 ;  /* 0x0000000319057811 */ /* 0x000fc800078e10ff */
[----:B------:R-:W-:-:S13]  /*18c0*/  ISETP.GE.U32.AND P0, PT, R5, R0, PT ;  /* 0x000000000500720c */ /* 0x000fda0003f06070 */
[----:B------:R-:W-:Y:S05]  /*18d0*/  @P0 BRA `(.L_x_747) ;  /* 0x0000000000740947 */ /* 0x000fea0003800000 */
[----:B------:R-:W-:Y:S01]  /*18e0*/  IMAD.MOV.U32 R10, RZ, RZ, R11 ;  /* 0x000000ffff0a7224 */ /* 0x000fe200078e000b */
[----:B------:R-:W-:-:S07]  /*18f0*/  MOV R8, R9 ;  /* 0x0000000900087202 */ /* 0x000fce0000000f00 */
.L_x_748:
[----:B------:R-:W-:Y:S01]  /*1900*/  IMAD.WIDE.U32 R12, R25, 0x8, R18 ;  /* 0x00000008190c7825 */ /* 0x000fe200078e0012 */
[----:B------:R-:W-:-:S05]  /*1910*/  ULDC UR4, c[0x0][0x22c] ;  /* 0x00008b0000047ab9 */ /* 0x000fca0000000800 */
[----:B------:R-:W2:Y:S01]  /*1920*/  LDG.E.64 R12, desc[UR60][R12.64] ;  /* 0x0000003c0c0c7981 */ /* 0x000ea2000c1e1b00 */
[----:B------:R-:W-:-:S05]  /*1930*/  VIADD R25, R25, UR4 ;  /* 0x0000000419197c36 */ /* 0x000fca0008000000 */
[----:B------:R-:W-:-:S04]  /*1940*/  LEA R27, R25, 0x3, 0x2 ;  /* 0x00000003191b7811 */ /* 0x000fc800078e10ff */
[----:B------:R-:W-:Y:S01]  /*1950*/  ISETP.GE.U32.AND P0, PT, R27, R0, PT ;  /* 0x000000001b00720c */ /* 0x000fe20003f06070 */
[--C-:B--2---:R-:W-:Y:S02]  /*1960*/  HADD2.F32 R4, -RZ, R12.reuse.H0_H0 ;  /* 0x2000000cff047230 */ /* 0x104fe40000004100 */
[----:B------:R-:W-:Y:S02]  /*1970*/  HADD2.F32 R14, -RZ, R12.H1_H1 ;  /* 0x3000000cff0e7230 */ /* 0x000fe40000004100 */
[--C-:B------:R-:W-:Y:S02]  /*1980*/  HADD2.F32 R20, -RZ, R13.reuse.H0_H0 ;  /* 0x2000000dff147230 */ /* 0x100fe40000004100 */
[----:B------:R-:W-:Y:S01]  /*1990*/  FMUL.FTZ R4, R4, 1 ;  /* 0x3f80000004047820 */ /* 0x000fe20000410000 */
[----:B------:R-:W-:Y:S02]  /*19a0*/  HADD2.F32 R24, -RZ, R13.H1_H1 ;  /* 0x3000000dff187230 */ /* 0x000fe40000004100 */
[----:B------:R-:W-:Y:S01]  /*19b0*/  FMUL.FTZ R14, R14, 1 ;  /* 0x3f8000000e0e7820 */ /* 0x000fe20000410000 */
[----:B------:R-:W-:-:S02]  /*19c0*/  FMUL.FTZ R20, R20, 1 ;  /* 0x3f80000014147820 */ /* 0x000fc40000410000 */
        /* <DEDUP_REMOVED lines=14> */
.L_x_747:
[----:B------:R-:W-:Y:S05]  /*1ab0*/  BSYNC B0 ;  /* 0x0000000000007941 */ /* 0x000fea0003800000 */
.L_x_746:
[----:B------:R-:W-:Y:S01]  /*1ac0*/  BSSY B0, `(.L_x_749) ;  /* 0x0000008000007945 */ /* 0x000fe20003800000 */
[----:B------:R-:W-:-:S03]  /*1ad0*/  PRMT R4, RZ, 0x7610, R4 ;  /* 0x00007610ff047816 */ /* 0x000fc60000000004 */
[----:B------:R-:W-:Y:S05]  /*1ae0*/  @P1 BRA P2, `(.L_x_750) ;  /* 0x0000000000141947 */ /* 0x000fea0001000000 */
[----:B------:R-:W-:Y:S01]  /*1af0*/  ISETP.NE.AND P0, PT, R26, RZ, PT ;  /* 0x000000ff1a00720c */ /* 0x000fe20003f05270 */
[----:B------:R-:W-:-:S12]  /*1b00*/  HFMA2.MMA R4, -RZ, RZ, 0, 5.9604644775390625e-08 ;  /* 0x00000001ff047435 */ /* 0x000fd800000001ff */
[----:B------:R-:W-:-:S04]  /*1b10*/  @P0 ISETP.NE.AND P1, PT, R16, RZ, PT ;  /* 0x000000ff1000020c */ /* 0x000fc80003f25270 */
[----:B------:R-:W-:-:S04]  /*1b20*/  @P0 SEL R5, RZ, 0x1, P1 ;  /* 0x00000001ff050807 */ /* 0x000fc80000800000 */
[----:B------:R-:W-:-:S07]  /*1b30*/  @P0 PRMT R4, R5, 0x7610, R4 ;  /* 0x0000761005040816 */ /* 0x000fce0000000004 */
.L_x_750:
[----:B------:R-:W-:Y:S05]  /*1b40*/  BSYNC B0 ;  /* 0x0000000000007941 */ /* 0x000fea0003800000 */
.L_x_749:
        /* <DEDUP_REMOVED lines=15> */
.L_x_752:
[----:B------:R-:W-:Y:S05]  /*1c40*/  BSYNC B0 ;  /* 0x0000000000007941 */ /* 0x000fea0003800000 */
.L_x_751:
[----:B------:R-:W-:Y:S01]  /*1c50*/  LOP3.LUT R3, R10, R11, R3, 0x96, !PT ;  /* 0x0000000b0a037212 */ /* 0x000fe200078e9603 */
[----:B------:R-:W-:Y:S01]  /*1c60*/  IMAD.MOV.U32 R5, RZ, RZ, RZ ;  /* 0x000000ffff057224 */ /* 0x000fe200078e00ff */
[----:B------:R-:W-:Y:S02]  /*1c70*/  LOP3.LUT R8, R8, R9, R7, 0x96, !PT ;  /* 0x0000000908087212 */ /* 0x000fe400078e9607 */
[----:B------:R-:W-:Y:S02]  /*1c80*/  MOV R43, RZ ;  /* 0x000000ff002b7202 */ /* 0x000fe40000000f00 */
[----:B------:R-:W-:Y:S02]  /*1c90*/  LOP3.LUT R0, R6, R3, RZ, 0x3c, !PT ;  /* 0x0000000306007212 */ /* 0x000fe400078e3cff */
[----:B------:R-:W-:Y:S01]  /*1ca0*/  LOP3.LUT R37, R37, R8, RZ, 0x3c, !PT ;  /* 0x0000000825257212 */ /* 0x000fe200078e3cff */
[----:B------:R-:W-:Y:S06]  /*1cb0*/  BRA `(.L_x_753) ;  /* 0x000000a800ac7947 */ /* 0x000fec0003800000 */
.L_x_738:
        /* <DEDUP_REMOVED lines=46> */
.L_x_763:
        /* <DEDUP_REMOVED lines=297> */
.L_x_759:
[----:B------:R-:W-:Y:S01]  /*3230*/  LOP3.LUT R25, R16, 0xfffffffc, RZ, 0xc0, !PT ;  /* 0xfffffffc10197812 */ /* 0x000fe200078ec0ff */
[----:B------:R-:W-:-:S03]  /*3240*/  ULDC UR36, c[0x0][0x22c] ;  /* 0x00008b0000247ab9 */ /* 0x000fc60000000800 */
[----:B------:R-:W-:-:S05]  /*3250*/  IADD3 R24, P1, R18, R25, RZ ;  /* 0x0000001912187210 */ /* 0x000fca0007f3e0ff */
[----:B------:R-:W-:-:S05]  /*3260*/  IMAD.X R25, RZ, RZ, R19, P1 ;  /* 0x000000ffff197224 */ /* 0x000fca00008e0613 */
[----:B------:R-:W2:Y:S01]  /*3270*/  LDG.E R24, desc[UR60][R24.64] ;  /* 0x0000003c18187981 */ /* 0x000ea2000c1e1900 */
[----:B------:R-:W-:-:S05]  /*3280*/  MOV R16, UR36 ;  /* 0x0000002400107c02 */ /* 0x000fca0008000f00 */
[----:B------:R-:W-:Y:S01]  /*3290*/  IMAD.IADD R45, R45, 0x1, R16 ;  /* 0x000000012d2d7824 */ /* 0x000fe200078e0210 */
[----:B--2---:R-:W-:Y:S01]  /*32a0*/  PRMT R44, R24, 0x5432, R24 ;  /* 0x00005432182c7816 */ /* 0x004fe20000000018 */
[----:B------:R-:W-:Y:S06]  /*32b0*/  @!P0 BRA `(.L_x_760) ;  /* 0x0000000c00d48947 */ /* 0x000fec0003800000 */
[----:B------:R-:W-:Y:S01]  /*32c0*/  HFMA2.MMA R24, -RZ, RZ, 0, 0 ;  /* 0x00000000ff187435 */ /* 0x000fe200000001ff */
[----:B------:R-:W-:Y:S01]  /*32d0*/  IMAD.MOV.U32 R25, RZ, RZ, R45 ;  /* 0x000000ffff197224 */ /* 0x000fe200078e002d */
[----:B0-----:R-:W-:-:S08]  /*32e0*/  ISETP.NE.AND P1, PT, R20, 0x1, PT ;  /* 0x000000011400780c */ /* 0x001fd00003f25270 */
        /* <DEDUP_REMOVED lines=242> */
.L_x_760:
[----:B------:R-:W-:-:S04]  /*4210*/  LOP3.LUT R25, R28, 0xfffffffc, RZ, 0xc0, !PT ;  /* 0xfffffffc1c197812 */ /* 0x000fc800078ec0ff */
[----:B------:R-:W-:-:S04]  /*4220*/  IADD3 R24, P1, R18, R25, RZ ;  /* 0x0000001912187210 */ /* 0x000fc80007f3e0ff */
[----:B------:R-:W-:-:S05]  /*4230*/  IADD3.X R25, RZ, R19, RZ, P1, !PT ;  /* 0x00000013ff197210 */ /* 0x000fca0000ffe4ff */
[----:B------:R-:W2:Y:S01]  /*4240*/  LDG.E R24, desc[UR60][R24.64] ;  /* 0x0000003c18187981 */ /* 0x000ea2000c1e1900 */
[----:B------:R-:W-:Y:S01]  /*4250*/  IMAD.IADD R45, R45, 0x1, R16 ;  /* 0x000000012d2d7824 */ /* 0x000fe200078e0210 */
[----:B------:R-:W-:Y:S02]  /*4260*/  CS2R R28, SRZ ;  /* 0x00000000001c7805 */ /* 0x000fe4000001ff00 */
        /* <DEDUP_REMOVED lines=236> */
.L_x_761:
[----:B------:R-:W-:-:S04]  /*5130*/  LOP3.LUT R25, R29, 0xfffffffc, RZ, 0xc0, !PT ;  /* 0xfffffffc1d197812 */ /* 0x000fc800078ec0ff */
[----:B------:R-:W-:-:S05]  /*5140*/  IADD3 R24, P1, R18, R25, RZ ;  /* 0x0000001912187210 */ /* 0x000fca0007f3e0ff */
[----:B------:R-:W-:-:S05]  /*5150*/  IMAD.X R25, RZ, RZ, R19, P1 ;  /* 0x000000ffff197224 */ /* 0x000fca00008e0613 */
[----:B------:R-:W2:Y:S01]  /*5160*/  LDG.E R24, desc[UR60][R24.64] ;  /* 0x0000003c18187981 */ /* 0x000ea2000c1e1900 */
[----:B------:R-:W-:Y:S02]  /*5170*/  IADD3 R45, R45, R16, RZ ;  /* 0x000000102d2d7210 */ /* 0x000fe40007ffe0ff */
[----:B--2---:R-:W-:Y:S01]  /*5180*/  PRMT R46, R24, 0x7610, R24 ;  /* 0x00007610182e7816 */ /* 0x004fe20000000018 */
[----:B------:R-:W-:Y:S06]  /*5190*/  @!P0 BRA `(.L_x_762) ;  /* 0x0000000c00d48947 */ /* 0x000fec0003800000 */
[----:B------:R-:W-:Y:S01]  /*51a0*/  MOV R25, R45 ;  /* 0x0000002d00197202 */ /* 0x000fe20000000f00 */
        /* <DEDUP_REMOVED lines=233> */
[----:B------:R-:W-:-:S07]  /*6040*/  @P1 MOV R26, RZ ;  /* 0x000000ff001a1202 */ /* 0x000fce0000000f00 */
        /* <DEDUP_REMOVED lines=10> */
.L_x_762:
[----:B------:R-:W-:Y:S01]  /*60f0*/  LOP3.LUT R31, R28, 0xfffffffc, RZ, 0xc0, !PT ;  /* 0xfffffffc1c1f7812 */ /* 0x000fe200078ec0ff */
[----:B------:R-:W-:Y:S01]  /*6100*/  HADD2.F32 R32, -RZ, R42.H0_H0 ;  /* 0x2000002aff207230 */ /* 0x000fe20000004100 */
[----:B------:R-:W-:Y:S01]  /*6110*/  IADD3 R45, R45, R16, RZ ;  /* 0x000000102d2d7210 */ /* 0x000fe20007ffe0ff */
[--C-:B------:R-:W-:Y:S01]  /*6120*/  HADD2.F32 R24, -RZ, R44.reuse.H1_H1 ;  /* 0x3000002cff187230 */ /* 0x100fe20000004100 */
[----:B------:R-:W-:Y:S01]  /*6130*/  IADD3 R30, P1, R18, R31, RZ ;  /* 0x0000001f121e7210 */ /* 0x000fe20007f3e0ff */
[----:B------:R-:W-:Y:S01]  /*6140*/  HADD2.F32 R26, -RZ, R44.H0_H0 ;  /* 0x2000002cff1a7230 */ /* 0x000fe20000004100 */
[----:B------:R-:W-:-:S03]  /*6150*/  ULDC UR4, c[0x0][0x224] ;  /* 0x0000890000047ab9 */ /* 0x000fc60000000800 */
[----:B------:R-:W-:-:S05]  /*6160*/  IMAD.X R31, RZ, RZ, R19, P1 ;  /* 0x000000ffff1f7224 */ /* 0x000fca00008e0613 */
[----:B------:R1:W2:Y:S01]  /*6170*/  LDG.E R47, desc[UR60][R30.64] ;  /* 0x0000003c1e2f7981 */ /* 0x0002a2000c1e1900 */
[----:B------:R-:W-:Y:S02]  /*6180*/  HADD2.F32 R28, -RZ, R42.H1_H1 ;  /* 0x3000002aff1c7230 */ /* 0x000fe40000004100 */
[----:B------:R-:W-:Y:S01]  /*6190*/  FMUL.FTZ R24, R24, 1 ;  /* 0x3f80000018187820 */ /* 0x000fe20000410000 */
[----:B------:R-:W-:Y:S02]  /*61a0*/  HADD2.F32 R34, -RZ, R46.H1_H1 ;  /* 0x3000002eff227230 */ /* 0x000fe40000004100 */
[----:B------:R-:W-:Y:S01]  /*61b0*/  FMUL.FTZ R26, R26, 1 ;  /* 0x3f8000001a1a7820 */ /* 0x000fe20000410000 */
[----:B------:R-:W-:Y:S02]  /*61c0*/  IMAD R39, R16, 0x3, R45 ;  /* 0x0000000310277824 */ /* 0x000fe400078e022d */
[----:B------:R-:W-:Y:S01]  /*61d0*/  FMUL.FTZ R28, R28, 1 ;  /* 0x3f8000001c1c7820 */ /* 0x000fe20000410000 */
[----:B------:R-:W-:-:S02]  /*61e0*/  IMAD.U32 R40, RZ, RZ, UR4 ;  /* 0x00000004ff287e24 */ /* 0x000fc4000f8e00ff */
[----:B------:R-:W-:Y:S01]  /*61f0*/  FMUL.FTZ R34, R34, 1 ;  /* 0x3f80000022227820 */ /* 0x000fe20000410000 */
[----:B------:R-:W3:Y:S01]  /*6200*/  F2F.F64.F32 R24, R24 ;  /* 0x0000001800187310 */ /* 0x000ee20000201800 */
[----:B-1----:R-:W-:Y:S01]  /*6210*/  FMUL.FTZ R30, R32, 1 ;  /* 0x3f800000201e7820 */ /* 0x002fe20000410000 */
[----:B------:R-:W-:Y:S01]  /*6220*/  HADD2.F32 R32, -RZ, R46.H0_H0 ;  /* 0x2000002eff207230 */ /* 0x000fe20000004100 */
[----:B------:R-:W-:-:S04]  /*6230*/  ISETP.GE.U32.AND P1, PT, R39, R40, PT ;  /* 0x000000282700720c */ /* 0x000fc80003f26070 */
[----:B------:R-:W-:Y:S01]  /*6240*/  FMUL.FTZ R32, R32, 1 ;  /* 0x3f80000020207820 */ /* 0x000fe20000410000 */
[----:B------:R-:W1:Y:S01]  /*6250*/  F2F.F64.F32 R26, R26 ;  /* 0x0000001a001a7310 */ /* 0x000e620000201800 */
[----:B---3--:R-:W-:-:S07]  /*6260*/  LOP3.LUT R3, R3, R24, RZ, 0x3c, !PT ;  /* 0x0000001803037212 */ /* 0x008fce00078e3cff */
        /* <DEDUP_REMOVED lines=14> */
[----:B------:R-:W-:Y:S01]  /*6350*/  LOP3.LUT R12, R12, R35, RZ, 0x3c, !PT ;  /* 0x000000230c0c7212 */ /* 0x000fe200078e3cff */
[----:B--2---:R-:W-:-:S02]  /*6360*/  HADD2.F32 R36, -RZ, R47.H0_H0 ;  /* 0x2000002fff247230 */ /* 0x004fc40000004100 */
[----:B------:R-:W-:-:S03]  /*6370*/  HADD2.F32 R38, -RZ, R47.H1_H1 ;  /* 0x3000002fff267230 */ /* 0x000fc60000004100 */
        /* <DEDUP_REMOVED lines=10> */
.L_x_758:
[----:B------:R-:W-:-:S07]  /*6420*/  PRMT R32, R47, 0x5432, R47 ;  /* 0x000054322f207816 */ /* 0x000fce000000002f */
.L_x_757:
[----:B------:R-:W-:Y:S05]  /*6430*/  BSYNC B0 ;  /* 0x0000000000007941 */ /* 0x000fea0003800000 */
.L_x_756:
[----:B------:R-:W-:Y:S01]  /*6440*/  ISETP.GE.U32.AND P0, PT, R45, R40, PT ;  /* 0x000000282d00720c */ /* 0x000fe20003f06070 */
[----:B------:R-:W-:-:S12]  /*6450*/  BSSY B0, `(.L_x_764) ;  /* 0x0000469000007945 */ /* 0x000fd80003800000 */
[----:B------:R-:W-:Y:S05]  /*6460*/  @P0 BRA `(.L_x_765) ;  /* 0x00000044009c0947 */ /* 0x000fea0003800000 */
[----:B0-----:R-:W0:Y:S01]  /*6470*/  LDC R21, c[0x0][0x260] ;  /* 0x00009800ff157b82 */ /* 0x001e220000000800 */
[----:B------:R-:W-:Y:S01]  /*6480*/  HFMA2.MMA R20, -RZ, RZ, 0, 0 ;  /* 0x00000000ff147435 */ /* 0x000fe200000001ff */
[----:B0-----:R-:W-:-:S13]  /*6490*/  ISETP.NE.AND P1, PT, R21, RZ, PT ;  /* 0x000000ff1500720c */ /* 0x001fda0003f25270 */
[----:B------:R-:W-:Y:S05]  /*64a0*/  @!P1 BRA `(.L_x_766) ;  /* 0x0000001000409947 */ /* 0x000fea0003800000 */
        /* <DEDUP_REMOVED lines=272> */
.L_x_766:
[----:B------:R-:W-:-:S04]  /*75b0*/  LOP3.LUT R25, R20, 0xfffffffc, RZ, 0xc0, !PT ;  /* 0xfffffffc14197812 */ /* 0x000fc800078ec0ff */
[----:B------:R-:W-:-:S05]  /*75c0*/  IADD3 R24, P2, R18, R25, RZ ;  /* 0x0000001912187210 */ /* 0x000fca0007f5e0ff */
[----:B------:R-:W-:-:S05]  /*75d0*/  IMAD.X R25, RZ, RZ, R19, P2 ;  /* 0x000000ffff197224 */ /* 0x000fca00010e0613 */
[----:B------:R-:W2:Y:S01]  /*75e0*/  LDG.E R24, desc[UR60][R24.64] ;  /* 0x0000003c18187981 */ /* 0x000ea2000c1e1900 */
[----:B------:R-:W-:-:S04]  /*75f0*/  IADD3 R27, R45, R16, RZ ;  /* 0x000000102d1b7210 */ /* 0x000fc80007ffe0ff */
[----:B------:R-:W-:Y:S02]  /*7600*/  ISETP.GE.U32.AND P2, PT, R27, R40, PT ;  /* 0x000000281b00720c */ /* 0x000fe40003f46070 */
[----:B--2---:R-:W-:-:S11]  /*7610*/  PRMT R44, R24, 0x5432, R24 ;  /* 0x00005432182c7816 */ /* 0x004fd60000000018 */
        /* <DEDUP_REMOVED lines=275> */
.L_x_767:
[----:B------:R-:W-:-:S04]  /*8750*/  LOP3.LUT R25, R20, 0xfffffffc, RZ, 0xc0, !PT ;  /* 0xfffffffc14197812 */ /* 0x000fc800078ec0ff */
[----:B------:R-:W-:-:S04]  /*8760*/  IADD3 R24, P2, R18, R25, RZ ;  /* 0x0000001912187210 */ /* 0x000fc80007f5e0ff */
[----:B------:R-:W-:-:S05]  /*8770*/  IADD3.X R25, RZ, R19, RZ, P2, !PT ;  /* 0x00000013ff197210 */ /* 0x000fca00017fe4ff */
[----:B------:R-:W2:Y:S01]  /*8780*/  LDG.E R24, desc[UR60][R24.64] ;  /* 0x0000003c18187981 */ /* 0x000ea2000c1e1900 */
[----:B------:R-:W-:-:S05]  /*8790*/  IMAD.IADD R27, R27, 0x1, R16 ;  /* 0x000000011b1b7824 */ /* 0x000fca00078e0210 */
[----:B------:R-:W-:Y:S02]  /*87a0*/  ISETP.GE.U32.AND P2, PT, R27, R40, PT ;  /* 0x000000281b00720c */ /* 0x000fe40003f46070 */
[----:B--2---:R-:W-:-:S11]  /*87b0*/  PRMT R42, R24, 0x5432, R24 ;  /* 0x00005432182a7816 */ /* 0x004fd60000000018 */
        /* <DEDUP_REMOVED lines=275> */
.L_x_768:
        /* <DEDUP_REMOVED lines=282> */
.L_x_769:
[----:B------:R-:W-:-:S04]  /*aa90*/  LOP3.LUT R21, R20, 0xfffffffc, RZ, 0xc0, !PT ;  /* 0xfffffffc14157812 */ /* 0x000fc800078ec0ff */
[----:B------:R-:W-:-:S04]  /*aaa0*/  IADD3 R18, P1, R18, R21, RZ ;  /* 0x0000001512127210 */ /* 0x000fc80007f3e0ff */
[----:B------:R-:W-:-:S05]  /*aab0*/  IADD3.X R19, RZ, R19, RZ, P1, !PT ;  /* 0x00000013ff137210 */ /* 0x000fca0000ffe4ff */
[----:B------:R-:W2:Y:S02]  /*aac0*/  LDG.E R18, desc[UR60][R18.64] ;  /* 0x0000003c12127981 */ /* 0x000ea4000c1e1900 */
[----:B--2---:R-:W-:-:S07]  /*aad0*/  PRMT R32, R18, 0x5432, R18 ;  /* 0x0000543212207816 */ /* 0x004fce0000000012 */
.L_x_765:
[----:B------:R-:W-:Y:S05]  /*aae0*/  BSYNC B0 ;  /* 0x0000000000007941 */ /* 0x000fea0003800000 */
.L_x_764:
[----:B------:R-:W-:Y:S04]  /*aaf0*/  BSSY B0, `(.L_x_770) ;  /* 0x0000033000007945 */ /* 0x000fe80003800000 */
[----:B------:R-:W-:Y:S05]  /*ab00*/  @P0 BRA `(.L_x_771) ;  /* 0x0000000000c40947 */ /* 0x000fea0003800000 */
[--C-:B------:R-:W-:Y:S02]  /*ab10*/  HADD2.F32 R18, -RZ, R44.reuse.H1_H1 ;  /* 0x3000002cff127230 */ /* 0x100fe40000004100 */
[----:B------:R-:W-:Y:S02]  /*ab20*/  HADD2.F32 R44, -RZ, R44.H0_H0 ;  /* 0x2000002cff2c7230 */ /* 0x000fe40000004100 */
        /* <DEDUP_REMOVED lines=11> */
[--C-:B------:R-:W-:Y:S01]  /*abe0*/  HADD2.F32 R18, -RZ, R42.reuse.H1_H1 ;  /* 0x3000002aff127230 */ /* 0x100fe20000004100 */
[----:B------:R-:W-:Y:S01]  /*abf0*/  IADD3 R25, R25, R16, RZ ;  /* 0x0000001019197210 */ /* 0x000fe20007ffe0ff */
[----:B------:R-:W-:-:S03]  /*ac00*/  HADD2.F32 R42, -RZ, R42.H0_H0 ;  /* 0x2000002aff2a7230 */ /* 0x000fc60000004100 */
[----:B------:R-:W-:Y:S01]  /*ac10*/  FMUL.FTZ R20, R18, 1 ;  /* 0x3f80000012147820 */ /* 0x000fe20000410000 */
[----:B------:R-:W-:Y:S01]  /*ac20*/  ISETP.GE.U32.AND P0, PT, R25, R40, PT ;  /* 0x000000281900720c */ /* 0x000fe20003f06070 */
[----:B------:R-:W-:-:S04]  /*ac30*/  FMUL.FTZ R18, R42, 1 ;  /* 0x3f8000002a127820 */ /* 0x000fc80000410000 */
[----:B------:R-:W0:Y:S08]  /*ac40*/  F2F.F64.F32 R20, R20 ;  /* 0x0000001400147310 */ /* 0x000e300000201800 */
[----:B------:R-:W1:Y:S01]  /*ac50*/  F2F.F64.F32 R18, R18 ;  /* 0x0000001200127310 */ /* 0x000e620000201800 */
[----:B0-----:R-:W-:Y:S02]  /*ac60*/  LOP3.LUT R6, R6, R20, RZ, 0x3c, !PT ;  /* 0x0000001406067212 */ /* 0x001fe400078e3cff */
[----:B------:R-:W-:-:S02]  /*ac70*/  LOP3.LUT R7, R7, R21, RZ, 0x3c, !PT ;  /* 0x0000001507077212 */ /* 0x000fc400078e3cff */
[----:B-1----:R-:W-:Y:S02]  /*ac80*/  LOP3.LUT R8, R8, R18, RZ, 0x3c, !PT ;  /* 0x0000001208087212 */ /* 0x002fe400078e3cff */
[----:B------:R-:W-:Y:S01]  /*ac90*/  LOP3.LUT R9, R9, R19, RZ, 0x3c, !PT ;  /* 0x0000001309097212 */ /* 0x000fe200078e3cff */
[----:B------:R-:W-:Y:S06]  /*aca0*/  @P0 BRA `(.L_x_771) ;  /* 0x00000000005c0947 */ /* 0x000fec0003800000 */
[--C-:B------:R-:W-:Y:S02]  /*acb0*/  HADD2.F32 R18, -RZ, R46.reuse.H0_H0 ;  /* 0x2000002eff127230 */ /* 0x100fe40000004100 */
[----:B------:R-:W-:Y:S02]  /*acc0*/  HADD2.F32 R46, -RZ, R46.H1_H1 ;  /* 0x3000002eff2e7230 */ /* 0x000fe40000004100 */
        /* <DEDUP_REMOVED lines=11> */
[--C-:B------:R-:W-:Y:S02]  /*ad80*/  HADD2.F32 R16, -RZ, R32.reuse.H1_H1 ;  /* 0x30000020ff107230 */ /* 0x100fe40000004100 */
[----:B------:R-:W-:-:S03]  /*ad90*/  HADD2.F32 R32, -RZ, R32.H0_H0 ;  /* 0x20000020ff207230 */ /* 0x000fc60000004100 */
[----:B------:R-:W-:Y:S02]  /*ada0*/  FMUL.FTZ R16, R16, 1 ;  /* 0x3f80000010107820 */ /* 0x000fe40000410000 */
[----:B------:R-:W-:Y:S02]  /*adb0*/  FMUL.FTZ R20, R32, 1 ;  /* 0x3f80000020147820 */ /* 0x000fe40000410000 */
[----:B------:R-:W0:Y:S08]  /*adc0*/  F2F.F64.F32 R18, R16 ;  /* 0x0000001000127310 */ /* 0x000e300000201800 */
[----:B------:R-:W1:Y:S01]  /*add0*/  F2F.F64.F32 R20, R20 ;  /* 0x0000001400147310 */ /* 0x000e620000201800 */
[----:B0-----:R-:W-:-:S02]  /*ade0*/  LOP3.LUT R15, R15, R18, RZ, 0x3c, !PT ;  /* 0x000000120f0f7212 */ /* 0x001fc400078e3cff */
[----:B------:R-:W-:Y:S02]  /*adf0*/  LOP3.LUT R14, R14, R19, RZ, 0x3c, !PT ;  /* 0x000000130e0e7212 */ /* 0x000fe400078e3cff */
[----:B-1----:R-:W-:Y:S02]  /*ae00*/  LOP3.LUT R43, R43, R20, RZ, 0x3c, !PT ;  /* 0x000000142b2b7212 */ /* 0x002fe400078e3cff */
[----:B------:R-:W-:-:S07]  /*ae10*/  LOP3.LUT R41, R41, R21, RZ, 0x3c, !PT ;  /* 0x0000001529297212 */ /* 0x000fce00078e3cff */
.L_x_771:
[----:B------:R-:W-:Y:S05]  /*ae20*/  BSYNC B0 ;  /* 0x0000000000007941 */ /* 0x000fea0003800000 */
.L_x_770:
        /* <DEDUP_REMOVED lines=9> */
.L_x_755:
        /* <DEDUP_REMOVED lines=30> */
[----:B------:R-:W-:Y:S01]  /*b0a0*/  MOV R39, R4 ;  /* 0x0000000400277202 */ /* 0x000fe20000000f00 */
[----:B------:R-:W-:-:S07]  /*b0b0*/  IMAD.MOV.U32 R49, RZ, RZ, R4 ;  /* 0x000000ffff317224 */ /* 0x000fce00078e0004 */
.L_x_775:
[-C--:B------:R-:W-:Y:S01]  /*b0c0*/  IMAD R4, R32, R45.reuse, RZ ;  /* 0x0000002d20047224 */ /* 0x080fe200078e02ff */
[----:B------:R-:W-:-:S04]  /*b0d0*/  IADD3 R45, R16, R45, RZ ;  /* 0x0000002d102d7210 */ /* 0x000fc80007ffe0ff */
[----:B------:R-:W-:Y:S01]  /*b0e0*/  SHF.R.U32.HI R7, RZ, 0x1, R4 ;  /* 0x00000001ff077819 */ /* 0x000fe20000011604 */
[----:B------:R-:W-:Y:S02]  /*b0f0*/  IMAD R4, R32, R45, RZ ;  /* 0x0000002d20047224 */ /* 0x000fe400078e02ff */
[----:B------:R-:W-:Y:S02]  /*b100*/  IMAD.IADD R45, R45, 0x1, R16 ;  /* 0x000000012d2d7824 */ /* 0x000fe400078e0210 */
[----:B------:R-:W-:-:S04]  /*b110*/  IMAD.WIDE.U32 R6, R7, 0x4, R18 ;  /* 0x0000000407067825 */ /* 0x000fc800078e0012 */
[----:B------:R-:W-:Y:S01]  /*b120*/  IMAD R8, R32, R45, RZ ;  /* 0x0000002d20087224 */ /* 0x000fe200078e02ff */
[----:B------:R-:W-:Y:S01]  /*b130*/  IADD3 R45, R45, R16, RZ ;  /* 0x000000102d2d7210 */ /* 0x000fe20007ffe0ff */
[----:B------:R-:W2:Y:S01]  /*b140*/  LDG.E R34, desc[UR60][R6.64] ;  /* 0x0000003c06227981 */ /* 0x000ea2000c1e1900 */
[----:B------:R-:W-:-:S03]  /*b150*/  SHF.R.U32.HI R5, RZ, 0x1, R4 ;  /* 0x00000001ff057819 */ /* 0x000fc60000011604 */
[----:B------:R-:W-:Y:S01]  /*b160*/  IMAD R10, R32, R45, RZ ;  /* 0x0000002d200a7224 */ /* 0x000fe200078e02ff */
[----:B------:R-:W-:Y:S01]  /*b170*/  SHF.R.U32.HI R9, RZ, 0x1, R8 ;  /* 0x00000001ff097819 */ /* 0x000fe20000011608 */
[----:B------:R-:W-:-:S03]  /*b180*/  IMAD.WIDE.U32 R4, R5, 0x4, R18 ;  /* 0x0000000405047825 */ /* 0x000fc600078e0012 */
[----:B------:R-:W-:Y:S01]  /*b190*/  SHF.R.U32.HI R11, RZ, 0x1, R10 ;  /* 0x00000001ff0b7819 */ /* 0x000fe2000001160a */
[--C-:B------:R-:W-:Y:S01]  /*b1a0*/  IMAD.WIDE.U32 R8, R9, 0x4, R18.reuse ;  /* 0x0000000409087825 */ /* 0x100fe200078e0012 */
[----:B------:R0:W3:Y:S03]  /*b1b0*/  LDG.E R42, desc[UR60][R4.64] ;  /* 0x0000003c042a7981 */ /* 0x0000e6000c1e1900 */
[----:B------:R-:W-:Y:S01]  /*b1c0*/  IMAD.WIDE.U32 R10, R11, 0x4, R18 ;  /* 0x000000040b0a7825 */ /* 0x000fe200078e0012 */
[----:B------:R-:W4:Y:S04]  /*b1d0*/  LDG.E R38, desc[UR60][R8.64] ;  /* 0x0000003c08267981 */ /* 0x000f28000c1e1900 */
[----:B------:R1:W5:Y:S01]  /*b1e0*/  LDG.E R36, desc[UR60][R10.64] ;  /* 0x0000003c0a247981 */ /* 0x000362000c1e1900 */
[----:B------:R-:W-:-:S04]  /*b1f0*/  IMAD.IADD R45, R45, 0x1, R16 ;  /* 0x000000012d2d7824 */ /* 0x000fc800078e0210 */
[----:B------:R-:W-:-:S05]  /*b200*/  IMAD R25, R16, 0x3, R45 ;  /* 0x0000000310197824 */ /* 0x000fca00078e022d */
[----:B------:R-:W-:Y:S01]  /*b210*/  ISETP.GE.U32.AND P0, PT, R25, R40, PT ;  /* 0x000000281900720c */ /* 0x000fe20003f06070 */
[--C-:B--2---:R-:W-:Y:S02]  /*b220*/  HADD2.F32 R6, -RZ, R34.reuse.H0_H0 ;  /* 0x20000022ff067230 */ /* 0x104fe40000004100 */
[----:B------:R-:W-:-:S03]  /*b230*/  HADD2.F32 R7, -RZ, R34.H1_H1 ;  /* 0x30000022ff077230 */ /* 0x000fc60000004100 */
[----:B0-----:R-:W-:Y:S02]  /*b240*/  FMUL.FTZ R4, R6, 1 ;  /* 0x3f80000006047820 */ /* 0x001fe40000410000 */
[----:B------:R-:W-:Y:S01]  /*b250*/  FMUL.FTZ R7, R7, 1 ;  /* 0x3f80000007077820 */ /* 0x000fe20000410000 */
[----:B---3--:R-:W-:-:S03]  /*b260*/  HADD2.F32 R12, -RZ, R42.H0_H0 ;  /* 0x2000002aff0c7230 */ /* 0x008fc60000004100 */
[----:B------:R-:W0:Y:S01]  /*b270*/  F2F.F64.F32 R4, R4 ;  /* 0x0000000400047310 */ /* 0x000e220000201800 */
[----:B------:R-:W-:Y:S02]  /*b280*/  HADD2.F32 R13, -RZ, R42.H1_H1 ;  /* 0x3000002aff0d7230 */ /* 0x000fe40000004100 */
[--C-:B----4-:R-:W-:Y:S02]  /*b290*/  HADD2.F32 R14, -RZ, R38.reuse.H1_H1 ;  /* 0x30000026ff0e7230 */ /* 0x110fe40000004100 */
[----:B------:R-:W-:Y:S01]  /*b2a0*/  FMUL.FTZ R8, R12, 1 ;  /* 0x3f8000000c087820 */ /* 0x000fe20000410000 */
[----:B------:R-:W-:Y:S02]  /*b2b0*/  HADD2.F32 R12, -RZ, R38.H0_H0 ;  /* 0x20000026ff0c7230 */ /* 0x000fe40000004100 */
[----:B-1----:R-:W-:Y:S01]  /*b2c0*/  FMUL.FTZ R10, R13, 1 ;  /* 0x3f8000000d0a7820 */ /* 0x002fe20000410000 */
[--C-:B-----5:R-:W-:Y:S02]  /*b2d0*/  HADD2.F32 R20, -RZ, R36.reuse.H0_H0 ;  /* 0x20000024ff147230 */ /* 0x120fe40000004100 */
[----:B------:R-:W-:Y:S01]  /*b2e0*/  FMUL.FTZ R14, R14, 1 ;  /* 0x3f8000000e0e7820 */ /* 0x000fe20000410000 */
[----:B------:R-:W-:-:S02]  /*b2f0*/  HADD2.F32 R24, -RZ, R36.H1_H1 ;  /* 0x30000024ff187230 */ /* 0x000fc40000004100 */
[----:B------:R-:W-:Y:S01]  /*b300*/  FMUL.FTZ R12, R12, 1 ;  /* 0x3f8000000c0c7820 */ /* 0x000fe20000410000 */
[----:B------:R-:W1:Y:S01]  /*b310*/  F2F.F64.F32 R6, R7 ;  /* 0x0000000700067310 */ /* 0x000e620000201800 */
[----:B------:R-:W-:Y:S01]  /*b320*/  FMUL.FTZ R20, R20, 1 ;  /* 0x3f80000014147820 */ /* 0x000fe20000410000 */
[----:B------:R-:W-:Y:S01]  /*b330*/  FMUL.FTZ R24, R24, 1 ;  /* 0x3f80000018187820 */ /* 0x000fe20000410000 */
[----:B0-----:R-:W-:Y:S02]  /*b340*/  LOP3.LUT R47, R47, R4, RZ, 0x3c, !PT ;  /* 0x000000042f2f7212 */ /* 0x001fe400078e3cff */
[----:B------:R-:W-:-:S03]  /*b350*/  LOP3.LUT R49, R49, R5, RZ, 0x3c, !PT ;  /* 0x0000000531317212 */ /* 0x000fc600078e3cff */
        /* <DEDUP_REMOVED lines=22> */
.L_x_774:
[----:B------:R-:W-:Y:S02]  /*b4c0*/  PRMT R6, R34, 0x7610, R6 ;  /* 0x0000761022067816 */ /* 0x000fe40000000006 */
[----:B------:R-:W-:Y:S02]  /*b4d0*/  PRMT R8, R36, 0x5410, R42 ;  /* 0x0000541024087816 */ /* 0x000fe4000000002a */
[----:B------:R-:W-:Y:S02]  /*b4e0*/  PRMT R9, R38, 0x7610, R9 ;  /* 0x0000761026097816 */ /* 0x000fe40000000009 */
[----:B------:R-:W-:Y:S02]  /*b4f0*/  PRMT R34, R34, 0x7632, R34 ;  /* 0x0000763222227816 */ /* 0x000fe40000000022 */
[----:B------:R-:W-:Y:S02]  /*b500*/  PRMT R42, R42, 0x7632, R42 ;  /* 0x000076322a2a7816 */ /* 0x000fe4000000002a */
[----:B------:R-:W-:-:S02]  /*b510*/  PRMT R38, R38, 0x7632, R38 ;  /* 0x0000763226267816 */ /* 0x000fc40000000026 */
[----:B------:R-:W-:-:S07]  /*b520*/  PRMT R36, R36, 0x7632, R36 ;  /* 0x0000763224247816 */ /* 0x000fce0000000024 */
.L_x_773:
[----:B------:R-:W-:Y:S05]  /*b530*/  BSYNC B0 ;  /* 0x0000000000007941 */ /* 0x000fea0003800000 */
.L_x_772:
        /* <DEDUP_REMOVED lines=18> */
[----:B--2---:R-:W-:Y:S02]  /*b660*/  PRMT R8, R8, 0x5410, R4 ;  /* 0x0000541008087816 */ /* 0x004fe40000000004 */
        /* <DEDUP_REMOVED lines=16> */
.L_x_777:
[----:B------:R-:W-:Y:S05]  /*b770*/  BSYNC B0 ;  /* 0x0000000000007941 */ /* 0x000fea0003800000 */
.L_x_776:
[----:B------:R-:W-:Y:S04]  /*b780*/  BSSY B0, `(.L_x_778) ;  /* 0x0000033000007945 */ /* 0x000fe80003800000 */
[----:B------:R-:W-:Y:S05]  /*b790*/  @P1 BRA `(.L_x_779) ;  /* 0x0000000000c41947 */ /* 0x000fea0003800000 */
[----:B------:R-:W-:Y:S02]  /*b7a0*/  HADD2.F32 R6, -RZ, R6.H0_H0 ;  /* 0x20000006ff067230 */ /* 0x000fe40000004100 */
[----:B------:R-:W-:Y:S02]  /*b7b0*/  HADD2.F32 R34, -RZ, R34.H0_H0 ;  /* 0x20000022ff227230 */ /* 0x000fe40000004100 */
        /* <DEDUP_REMOVED lines=11> */
[----:B------:R-:W-:Y:S01]  /*b870*/  HADD2.F32 R4, -RZ, R8.H1_H1 ;  /* 0x30000008ff047230 */ /* 0x000fe20000004100 */
        /* <DEDUP_REMOVED lines=12> */
[----:B------:R-:W-:Y:S02]  /*b940*/  HADD2.F32 R9, -RZ, R9.H0_H0 ;  /* 0x20000009ff097230 */ /* 0x000fe40000004100 */
[----:B------:R-:W-:-:S03]  /*b950*/  HADD2.F32 R38, -RZ, R38.H0_H0 ;  /* 0x20000026ff267230 */ /* 0x000fc60000004100 */
[----:B------:R-:W-:Y:S01]  /*b960*/  FMUL.FTZ R4, R9, 1 ;  /* 0x3f80000009047820 */ /* 0x000fe20000410000 */
[----:B------:R-:W-:Y:S02]  /*b970*/  IMAD.IADD R9, R11, 0x1, R16 ;  /* 0x000000010b097824 */ /* 0x000fe400078e0210 */
[----:B------:R-:W-:-:S03]  /*b980*/  FMUL.FTZ R6, R38, 1 ;  /* 0x3f80000026067820 */ /* 0x000fc60000410000 */
        /* <DEDUP_REMOVED lines=8> */
[----:B------:R-:W-:Y:S02]  /*ba10*/  HADD2.F32 R8, -RZ, R8.H0_H0 ;  /* 0x20000008ff087230 */ /* 0x000fe40000004100 */
[----:B------:R-:W-:-:S03]  /*ba20*/  HADD2.F32 R36, -RZ, R36.H0_H0 ;  /* 0x20000024ff247230 */ /* 0x000fc60000004100 */
[----:B------:R-:W-:Y:S02]  /*ba30*/  FMUL.FTZ R4, R8, 1 ;  /* 0x3f80000008047820 */ /* 0x000fe40000410000 */
[----:B------:R-:W-:-:S04]  /*ba40*/  FMUL.FTZ R6, R36, 1 ;  /* 0x3f80000024067820 */ /* 0x000fc80000410000 */
[----:B------:R-:W0:Y:S08]  /*ba50*/  F2F.F64.F32 R4, R4 ;  /* 0x0000000400047310 */ /* 0x000e300000201800 */
[----:B------:R-:W1:Y:S01]  /*ba60*/  F2F.F64.F32 R6, R6 ;  /* 0x0000000600067310 */ /* 0x000e620000201800 */
[----:B0-----:R-:W-:Y:S02]  /*ba70*/  LOP3.LUT R3, R3, R4, RZ, 0x3c, !PT ;  /* 0x0000000403037212 */ /* 0x001fe400078e3cff */
[----:B------:R-:W-:-:S02]  /*ba80*/  LOP3.LUT R27, R27, R5, RZ, 0x3c, !PT ;  /* 0x000000051b1b7212 */ /* 0x000fc400078e3cff */
[----:B-1----:R-:W-:Y:S02]  /*ba90*/  LOP3.LUT R43, R43, R6, RZ, 0x3c, !PT ;  /* 0x000000062b2b7212 */ /* 0x002fe400078e3cff */
[----:B------:R-:W-:-:S07]  /*baa0*/  LOP3.LUT R41, R41, R7, RZ, 0x3c, !PT ;  /* 0x0000000729297212 */ /* 0x000fce00078e3cff */
.L_x_779:
[----:B------:R-:W-:Y:S05]  /*bab0*/  BSYNC B0 ;  /* 0x0000000000007941 */ /* 0x000fea0003800000 */
.L_x_778:
        /* <DEDUP_REMOVED lines=9> */
.L_x_754:
        /* <DEDUP_REMOVED lines=34> */
.L_x_783:
        /* <DEDUP_REMOVED lines=9> */
[----:B------:R0:W3:Y:S02]  /*be00*/  LDG.E R34, desc[UR60][R6.64] ;  /* 0x0000003c06227981 */ /* 0x0000e4000c1e1900 */
[----:B------:R-:W-:Y:S01]  /*be10*/  IMAD.WIDE.U32 R8, R9, 0x4, R18 ;  /* 0x0000000409087825 */ /* 0x000fe200078e0012 */
[----:B------:R-:W-:-:S04]  /*be20*/  SHF.R.U32.HI R11, RZ, 0x1, R49 ;  /* 0x00000001ff0b7819 */ /* 0x000fc80000011631 */
[----:B------:R1:W4:Y:S01]  /*be30*/  LDG.E R36, desc[UR60][R8.64] ;  /* 0x0000003c08247981 */ /* 0x000322000c1e1900 */
[----:B------:R-:W-:-:S05]  /*be40*/  IMAD.WIDE.U32 R10, R11, 0x4, R18 ;  /* 0x000000040b0a7825 */ /* 0x000fca00078e0012 */
[----:B------:R5:W5:Y:S01]  /*be50*/  LDG.E R38, desc[UR60][R10.64] ;  /* 0x0000003c0a267981 */ /* 0x000b62000c1e1900 */
[----:B------:R-:W-:-:S04]  /*be60*/  IMAD.IADD R49, R49, 0x1, R0 ;  /* 0x0000000131317824 */ /* 0x000fc800078e0200 */
[----:B------:R-:W-:-:S05]  /*be70*/  IMAD R25, R0, 0x3, R49 ;  /* 0x0000000300197824 */ /* 0x000fca00078e0231 */
[----:B------:R-:W-:Y:S01]  /*be80*/  ISETP.GE.U32.AND P0, PT, R25, R40, PT ;  /* 0x000000281900720c */ /* 0x000fe20003f06070 */
[--C-:B--2---:R-:W-:Y:S02]  /*be90*/  HADD2.F32 R12, -RZ, R32.reuse.H1_H1 ;  /* 0x30000020ff0c7230 */ /* 0x104fe40000004100 */
[----:B------:R-:W-:-:S03]  /*bea0*/  HADD2.F32 R4, -RZ, R32.H0_H0 ;  /* 0x20000020ff047230 */ /* 0x000fc60000004100 */
[----:B0-----:R-:W-:Y:S01]  /*beb0*/  FMUL.FTZ R6, R12, 1 ;  /* 0x3f8000000c067820 */ /* 0x001fe20000410000 */
[--C-:B---3--:R-:W-:Y:S02]  /*bec0*/  HADD2.F32 R12, -RZ, R34.reuse.H0_H0 ;  /* 0x20000022ff0c7230 */ /* 0x108fe40000004100 */
[----:B------:R-:W-:Y:S01]  /*bed0*/  FMUL.FTZ R4, R4, 1 ;  /* 0x3f80000004047820 */ /* 0x000fe20000410000 */
[----:B------:R-:W-:Y:S02]  /*bee0*/  HADD2.F32 R13, -RZ, R34.H1_H1 ;  /* 0x30000022ff0d7230 */ /* 0x000fe40000004100 */
[----:B------:R-:W0:Y:S01]  /*bef0*/  F2F.F64.F32 R6, R6 ;  /* 0x0000000600067310 */ /* 0x000e220000201800 */
[----:B-1----:R-:W-:Y:S01]  /*bf00*/  FMUL.FTZ R8, R12, 1 ;  /* 0x3f8000000c087820 */ /* 0x002fe20000410000 */
[--C-:B----4-:R-:W-:Y:S02]  /*bf10*/  HADD2.F32 R12, -RZ, R36.reuse.H0_H0 ;  /* 0x20000024ff0c7230 */ /* 0x110fe40000004100 */
[----:B-----5:R-:W-:Y:S01]  /*bf20*/  FMUL.FTZ R10, R13, 1 ;  /* 0x3f8000000d0a7820 */ /* 0x020fe20000410000 */
[----:B------:R-:W-:-:S02]  /*bf30*/  HADD2.F32 R14, -RZ, R36.H1_H1 ;  /* 0x30000024ff0e7230 */ /* 0x000fc40000004100 */
[----:B------:R-:W-:Y:S01]  /*bf40*/  FMUL.FTZ R12, R12, 1 ;  /* 0x3f8000000c0c7820 */ /* 0x000fe20000410000 */
[--C-:B------:R-:W-:Y:S02]  /*bf50*/  HADD2.F32 R20, -RZ, R38.reuse.H0_H0 ;  /* 0x20000026ff147230 */ /* 0x100fe40000004100 */
[----:B------:R-:W-:Y:S01]  /*bf60*/  FMUL.FTZ R14, R14, 1 ;  /* 0x3f8000000e0e7820 */ /* 0x000fe20000410000 */
[----:B------:R-:W-:Y:S01]  /*bf70*/  HADD2.F32 R24, -RZ, R38.H1_H1 ;  /* 0x30000026ff187230 */ /* 0x000fe20000004100 */
[----:B------:R-:W1:Y:S01]  /*bf80*/  F2F.F64.F32 R4, R4 ;  /* 0x0000000400047310 */ /* 0x000e620000201800 */
[----:B------:R-:W-:Y:S01]  /*bf90*/  FMUL.FTZ R20, R20, 1 ;  /* 0x3f80000014147820 */ /* 0x000fe20000410000 */
[----:B0-----:R-:W-:Y:S02]  /*bfa0*/  LOP3.LUT R26, R26, R6, RZ, 0x3c, !PT ;  /* 0x000000061a1a7212 */ /* 0x001fe400078e3cff */
[----:B------:R-:W-:Y:S01]  /*bfb0*/  FMUL.FTZ R24, R24, 1 ;  /* 0x3f80000018187820 */ /* 0x000fe20000410000 */
        /* <DEDUP_REMOVED lines=23> */
.L_x_782:
[----:B------:R-:W-:Y:S02]  /*c130*/  PRMT R6, R32, 0x7610, R6 ;  /* 0x0000761020067816 */ /* 0x000fe40000000006 */
[----:B------:R-:W-:Y:S02]  /*c140*/  PRMT R9, R34, 0x7610, R9 ;  /* 0x0000761022097816 */ /* 0x000fe40000000009 */
[----:B------:R-:W-:Y:S02]  /*c150*/  PRMT R8, R38, 0x5410, R36 ;  /* 0x0000541026087816 */ /* 0x000fe40000000024 */
[----:B------:R-:W-:Y:S02]  /*c160*/  PRMT R32, R32, 0x7632, R32 ;  /* 0x0000763220207816 */ /* 0x000fe40000000020 */
[----:B------:R-:W-:Y:S02]  /*c170*/  PRMT R34, R34, 0x7632, R34 ;  /* 0x0000763222227816 */ /* 0x000fe40000000022 */
[----:B------:R-:W-:-:S02]  /*c180*/  PRMT R36, R36, 0x7632, R36 ;  /* 0x0000763224247816 */ /* 0x000fc40000000024 */
[----:B------:R-:W-:-:S07]  /*c190*/  PRMT R38, R38, 0x7632, R38 ;  /* 0x0000763226267816 */ /* 0x000fce0000000026 */
.L_x_781:
[----:B------:R-:W-:Y:S05]  /*c1a0*/  BSYNC B0 ;  /* 0x0000000000007941 */ /* 0x000fea0003800000 */
.L_x_780:
        /* <DEDUP_REMOVED lines=27> */
[----:B--2---:R-:W-:Y:S02]  /*c360*/  PRMT R8, R8, 0x5410, R4 ;  /* 0x0000541008087816 */ /* 0x004fe40000000004 */
[----:B------:R-:W-:Y:S02]  /*c370*/  PRMT R36, R4, 0x7632, R36 ;  /* 0x0000763204247816 */ /* 0x000fe40000000024 */
[C---:B---3--:R-:W-:Y:S02]  /*c380*/  @!P0 PRMT R8, R18.reuse, 0x7610, R8 ;  /* 0x0000761012088816 */ /* 0x048fe40000000008 */
[----:B------:R-:W-:-:S07]  /*c390*/  @!P0 PRMT R38, R18, 0x7632, R38 ;  /* 0x0000763212268816 */ /* 0x000fce0000000026 */
.L_x_785:
[----:B------:R-:W-:Y:S05]  /*c3a0*/  BSYNC B0 ;  /* 0x0000000000007941 */ /* 0x000fea0003800000 */
.L_x_784:
        /* <DEDUP_REMOVED lines=18> */
[----:B------:R-:W-:Y:S01]  /*c4d0*/  IADD3 R9, R49, R0, RZ ;  /* 0x0000000031097210 */ /* 0x000fe20007ffe0ff */
[----:B------:R-:W-:-:S03]  /*c4e0*/  FMUL.FTZ R6, R34, 1 ;  /* 0x3f80000022067820 */ /* 0x000fc60000410000 */
[----:B------:R-:W-:Y:S01]  /*c4f0*/  ISETP.GE.U32.AND P0, PT, R9, R40, PT ;  /* 0x000000280900720c */ /* 0x000fe20003f06070 */
[----:B------:R-:W0:Y:S08]  /*c500*/  F2F.F64.F32 R4, R4 ;  /* 0x0000000400047310 */ /* 0x000e300000201800 */
[----:B------:R-:W1:Y:S01]  /*c510*/  F2F.F64.F32 R6, R6 ;  /* 0x0000000600067310 */ /* 0x000e620000201800 */
[----:B0-----:R-:W-:-:S02]  /*c520*/  LOP3.LUT R3, R3, R4, RZ, 0x3c, !PT ;  /* 0x0000000403037212 */ /* 0x001fc400078e3cff */
[----:B------:R-:W-:Y:S02]  /*c530*/  LOP3.LUT R47, R47, R5, RZ, 0x3c, !PT ;  /* 0x000000052f2f7212 */ /* 0x000fe400078e3cff */
[----:B-1----:R-:W-:Y:S02]  /*c540*/  LOP3.LUT R43, R43, R6, RZ, 0x3c, !PT ;  /* 0x000000062b2b7212 */ /* 0x002fe400078e3cff */
[----:B------:R-:W-:Y:S01]  /*c550*/  LOP3.LUT R45, R45, R7, RZ, 0x3c, !PT ;  /* 0x000000072d2d7212 */ /* 0x000fe200078e3cff */
[----:B------:R-:W-:Y:S06]  /*c560*/  @P0 BRA `(.L_x_787) ;  /* 0x00000000005c0947 */ /* 0x000fec0003800000 */
[----:B------:R-:W-:Y:S02]  /*c570*/  HADD2.F32 R4, -RZ, R8.H1_H1 ;  /* 0x30000008ff047230 */ /* 0x000fe40000004100 */
        /* <DEDUP_REMOVED lines=22> */
.L_x_787:
[----:B------:R-:W-:Y:S05]  /*c6e0*/  BSYNC B0 ;  /* 0x0000000000007941 */ /* 0x000fea0003800000 */
.L_x_786:
        /* <DEDUP_REMOVED lines=8> */
.L_x_753:
[----:B------:R-:W-:-:S07]  /*c770*/  MOV R4, R43 ;  /* 0x0000002b00047202 */ /* 0x000fce0000000f00 */
.L_x_737:
[----:B------:R-:W-:Y:S05]  /*c780*/  BSYNC B6 ;  /* 0x0000000000067941 */ /* 0x000fea0003800000 */
.L_x_736:
        /* <DEDUP_REMOVED lines=18> */
.L_x_791:
        /* <DEDUP_REMOVED lines=20> */
.L_x_790:
[----:B------:R-:W-:Y:S05]  /*c9f0*/  BSYNC B0 ;  /* 0x0000000000007941 */ /* 0x000fea0003800000 */
.L_x_789:
[----:B------:R-:W-:Y:S01]  /*ca00*/  IMAD.MOV.U32 R7, RZ, RZ, R12 ;  /* 0x000000ffff077224 */ /* 0x000fe200078e000c */
[----:B------:R-:W-:Y:S06]  /*ca10*/  @P1 BRA `(.L_x_791) ;  /* 0xfffffffc00a41947 */ /* 0x000fec000383ffff */
.L_x_788:
        /* <DEDUP_REMOVED lines=22> */
.L_x_796:
        /* <DEDUP_REMOVED lines=17> */
.L_x_795:
[----:B------:R-:W-:Y:S05]  /*cc90*/  BSYNC B0 ;  /* 0x0000000000007941 */ /* 0x000fea0003800000 */
.L_x_794:
[----:B------:R-:W-:-:S04]  /*cca0*/  SHF.R.S32.HI R6, RZ, 0x1, R6 ;  /* 0x00000001ff067819 */ /* 0x000fc80000011406 */
[----:B------:R-:W-:-:S13]  /*ccb0*/  ISETP.GE.AND P0, PT, R6, 0x20, PT ;  /* 0x000000200600780c */ /* 0x000fda0003f06270 */
[----:B------:R-:W-:Y:S05]  /*ccc0*/  @P0 BRA `(.L_x_796) ;  /* 0xfffffffc00ac0947 */ /* 0x000fea000383ffff */
[----:B------:R-:W-:-:S11]  /*ccd0*/  HFMA2.MMA R3, -RZ, RZ, 0, 1.9073486328125e-06 ;  /* 0x00000020ff037435 */ /* 0x000fd600000001ff */
.L_x_793:
[----:B------:R-:W-:Y:S01]  /*cce0*/  ISETP.GE.AND P0, PT, R3, 0x2, PT ;  /* 0x000000020300780c */ /* 0x000fe20003f06270 */
[----:B------:R-:W-:Y:S05]  /*ccf0*/  WARPSYNC.ALL ;  /* 0x0000000000007948 */ /* 0x000fea0003800000 */
[----:B------:R-:W-:Y:S07]  /*cd00*/  BAR.SYNC.DEFER_BLOCKING 0x0 ;  /* 0x0000000000007b1d */ /* 0x000fee0000010000 */
[----:B------:R-:W-:Y:S05]  /*cd10*/  @!P0 BRA `(.L_x_792) ;  /* 0x0000000000308947 */ /* 0x000fea0003800000 */
[----:B------:R-:W-:-:S07]  /*cd20*/  IMAD.MOV.U32 R6, RZ, RZ, 0x1 ;  /* 0x00000001ff067424 */ /* 0x000fce00078e00ff */
.L_x_797:
        /* <DEDUP_REMOVED lines=11> */
.L_x_792:
        /* <DEDUP_REMOVED lines=278> */
.L_x_798:
        /* <DEDUP_REMOVED lines=278> */
.L_x_799:
        /* <DEDUP_REMOVED lines=297> */
.L_x_801:
        /* <DEDUP_REMOVED lines=277> */
.L_x_802:
        /* <DEDUP_REMOVED lines=11> */
[----:B------:R-:W-:Y:S01]  /*11530*/  HFMA2.MMA R6, -RZ, RZ, 0, 5.9604644775390625e-08 ;  /* 0x00000001ff067435 */ /* 0x000fe200000001ff */
[----:B------:R-:W-:-:S13]  /*11540*/  ISETP.NE.AND P1, PT, RZ, UR4, PT ;  /* 0x00000004ff007c0c */ /* 0x000fda000bf25270 */
[----:B------:R-:W-:-:S04]  /*11550*/  @P1 ISETP.NE.AND P0, PT, R2, RZ, PT ;  /* 0x000000ff0200120c */ /* 0x000fc80003f05270 */
[----:B------:R-:W-:-:S04]  /*11560*/  @P1 SEL R7, RZ, 0x1, P0 ;  /* 0x00000001ff071807 */ /* 0x000fc80000000000 */
[----:B------:R-:W-:-:S07]  /*11570*/  @P1 PRMT R6, R7, 0x7610, R6 ;  /* 0x0000761007061816 */ /* 0x000fce0000000006 */
.L_x_804:
[----:B------:R-:W-:Y:S05]  /*11580*/  BSYNC B0 ;  /* 0x0000000000007941 */ /* 0x000fea0003800000 */
.L_x_803:
[----:B------:R-:W-:Y:S01]  /*11590*/  PRMT R6, R6, 0x9910, RZ ;  /* 0x0000991006067816 */ /* 0x000fe200000000ff */
[----:B------:R-:W-:Y:S01]  /*115a0*/  BSSY B0, `(.L_x_805) ;  /* 0x000000f000007945 */ /* 0x000fe20003800000 */
[----:B------:R-:W-:Y:S02]  /*115b0*/  LOP3.LUT P0, RZ, R17, R2, RZ, 0xfc, !PT ;  /* 0x0000000211ff7212 */ /* 0x000fe4000780fcff */
[----:B------:R-:W-:-:S13]  /*115c0*/  ISETP.NE.AND P1, PT, R6, RZ, PT ;  /* 0x000000ff0600720c */ /* 0x000fda0003f25270 */
[----:B------:R-:W-:Y:S05]  /*115d0*/  @!P1 BRA `(.L_x_806) ;  /* 0x00000000002c9947 */ /* 0x000fea0003800000 */
[----:B------:R-:W1:Y:S01]  /*115e0*/  S2UR UR4, SR_CTAID.Y ;  /* 0x00000000000479c3 */ /* 0x000e620000002600 */
[----:B------:R-:W-:Y:S01]  /*115f0*/  ISETP.NE.AND P2, PT, R19, RZ, PT ;  /* 0x000000ff1300720c */ /* 0x000fe20003f45270 */
[----:B------:R-:W-:-:S06]  /*11600*/  IMAD.MOV.U32 R36, RZ, RZ, R0 ;  /* 0x000000ffff247224 */ /* 0x000fcc00078e0000 */
        /* <DEDUP_REMOVED lines=8> */
.L_x_806:
[----:B------:R-:W-:Y:S05]  /*11690*/  BSYNC B0 ;  /* 0x0000000000007941 */ /* 0x000fea0003800000 */
.L_x_805:
        /* <DEDUP_REMOVED lines=31> */
[----:B-1----:R-:W-:-:S04]  /*11890*/  IADD3 R0, R0, R15, RZ ;  /* 0x0000000f00007210 */ /* 0x002fc80007ffe0ff */
[----:B------:R-:W-:-:S04]  /*118a0*/  ISETP.NE.AND P0, PT, R0, UR4, PT ;  /* 0x0000000400007c0c */ /* 0x000fc8000bf05270 */
[----:B------:R-:W-:-:S05]  /*118b0*/  SEL R0, RZ, 0x1, P0 ;  /* 0x00000001ff007807 */ /* 0x000fca0000000000 */
[----:B------:R2:W-:Y:S04]  /*118c0*/  STS.U8 [UR5], R0 ;  /* 0x00000000ff007988 */ /* 0x0005e80008000005 */
.L_x_808:
[----:B------:R-:W-:Y:S05]  /*118d0*/  BSYNC B0 ;  /* 0x0000000000007941 */ /* 0x000fea0003800000 */
.L_x_807:
        /* <DEDUP_REMOVED lines=25> */
[----:B------:R-:W-:Y:S02]  /*11a70*/  MOV R18, UR10 ;  /* 0x0000000a00127c02 */ /* 0x000fe40008000f00 */
[----:B------:R-:W-:Y:S02]  /*11a80*/  MOV R19, UR11 ;  /* 0x0000000b00137c02 */ /* 0x000fe40008000f00 */
[----:B------:R-:W-:-:S13]  /*11a90*/  ISETP.GE.U32.AND P0, PT, R0, UR8, PT ;  /* 0x0000000800007c0c */ /* 0x000fda000bf06070 */
[----:B------:R-:W-:Y:S05]  /*11aa0*/  @P0 BRA `(.L_x_811) ;  /* 0x0000000000b80947 */ /* 0x000fea0003800000 */
[----:B------:R-:W-:Y:S01]  /*11ab0*/  ULDC UR7, c[0x0][0x10] ;  /* 0x0000040000077ab9 */ /* 0x000fe20000000800 */
[----:B------:R-:W2:Y:S01]  /*11ac0*/  LDC R15, c[0x0][0x4] ;  /* 0x00000100ff0f7b82 */ /* 0x000ea20000000800 */
[----:B------:R-:W-:Y:S01]  /*11ad0*/  BSSY B1, `(.L_x_812) ;  /* 0x0000011000017945 */ /* 0x000fe20003800000 */
[----:B------:R-:W-:Y:S01]  /*11ae0*/  IMAD.U32 R18, RZ, RZ, UR10 ;  /* 0x0000000aff127e24 */ /* 0x000fe2000f8e00ff */
[----:B------:R-:W-:Y:S01]  /*11af0*/  MOV R19, UR11 ;  /* 0x0000000b00137c02 */ /* 0x000fe20008000f00 */
[----:B------:R-:W-:-:S04]  /*11b00*/  IMAD R3, R3, UR7, RZ ;  /* 0x0000000703037c24 */ /* 0x000fc8000f8e02ff */
[----:B------:R-:W3:Y:S01]  /*11b10*/  LDC.64 R26, c[0x0][0x610] ;  /* 0x00018400ff1a7b82 */ /* 0x000ee20000000a00 */
[----:B--2---:R-:W-:-:S07]  /*11b20*/  IMAD R15, R15, UR6, RZ ;  /* 0x000000060f0f7c24 */ /* 0x004fce000f8e02ff */
.L_x_813:
        /* <DEDUP_REMOVED lines=12> */
.L_x_812:
[----:B------:R-:W-:Y:S05]  /*11bf0*/  BRA `(.L_x_811) ;  /* 0x0000000000647947 */ /* 0x000fea0003800000 */
.L_x_810:
[----:B------:R-:W-:Y:S01]  /*11c00*/  ULDC UR7, c[0x0][0x234] ;  /* 0x00008d0000077ab9 */ /* 0x000fe20000000800 */
[----:B------:R-:W-:Y:S02]  /*11c10*/  MOV R18, UR10 ;  /* 0x0000000a00127c02 */ /* 0x000fe40008000f00 */
[----:B------:R-:W-:Y:S02]  /*11c20*/  ISETP.GE.U32.AND P0, PT, R2, UR7, PT ;  /* 0x0000000702007c0c */ /* 0x000fe4000bf06070 */
[----:B------:R-:W-:-:S11]  /*11c30*/  MOV R19, UR11 ;  /* 0x0000000b00137c02 */ /* 0x000fd60008000f00 */
[----:B------:R-:W-:Y:S05]  /*11c40*/  @P0 BRA `(.L_x_811) ;  /* 0x0000000000500947 */ /* 0x000fea0003800000 */
[----:B------:R-:W-:Y:S01]  /*11c50*/  ULDC UR6, c[0x0][0x10] ;  /* 0x0000040000067ab9 */ /* 0x000fe20000000800 */
[----:B------:R-:W2:Y:S01]  /*11c60*/  LDC R15, c[0x0][RZ] ;  /* 0x00000000ff0f7b82 */ /* 0x000ea20000000800 */
[----:B------:R-:W-:Y:S01]  /*11c70*/  IMAD.U32 R18, RZ, RZ, UR10 ;  /* 0x0000000aff127e24 */ /* 0x000fe2000f8e00ff */
[----:B------:R-:W-:Y:S01]  /*11c80*/  MOV R19, UR11 ;  /* 0x0000000b00137c02 */ /* 0x000fe20008000f00 */
[----:B------:R-:W-:Y:S01]  /*11c90*/  IMAD R3, R3, UR6, RZ ;  /* 0x0000000603037c24 */ /* 0x000fe2000f8e02ff */
[----:B------:R-:W-:-:S04]  /*11ca0*/  MOV R0, R2 ;  /* 0x0000000200007202 */ /* 0x000fc80000000f00 */
[----:B------:R-:W3:Y:S08]  /*11cb0*/  LDC.64 R26, c[0x0][0x610] ;  /* 0x00018400ff1a7b82 */ /* 0x000ef00000000a00 */
[----:B------:R-:W4:Y:S02]  /*11cc0*/  LDC R23, c[0x0][0x4] ;  /* 0x00000100ff177b82 */ /* 0x000f240000000800 */
.L_x_814:
        /* <DEDUP_REMOVED lines=12> */
.L_x_811:
[----:B------:R-:W-:Y:S05]  /*11d90*/  BSYNC B0 ;  /* 0x0000000000007941 */ /* 0x000fea0003800000 */
.L_x_809:
[----:B------:R-:W2:Y:S01]  /*11da0*/  LDC R0, c[0x0][RZ] ;  /* 0x00000000ff007b82 */ /* 0x000ea20000000800 */
[----:B------:R-:W-:Y:S01]  /*11db0*/  UIADD3 UR4, UR4, 0x10, URZ ;  /* 0x0000001004047890 */ /* 0x000fe2000fffe03f */
[----:B-1----:R-:W-:Y:S01]  /*11dc0*/  MOV R4, R24 ;  /* 0x0000001800047202 */ /* 0x002fe20000000f00 */
[----:B------:R-:W-:Y:S01]  /*11dd0*/  IMAD.MOV.U32 R5, RZ, RZ, R25 ;  /* 0x000000ffff057224 */ /* 0x000fe200078e0019 */
[----:B------:R-:W-:Y:S01]  /*11de0*/  MOV R6, R18 ;  /* 0x0000001200067202 */ /* 0x000fe20000000f00 */
        /* <DEDUP_REMOVED lines=10> */
.L_x_818:
        /* <DEDUP_REMOVED lines=15> */
[----:B------:R-:W-:Y:S02]  /*11f80*/  LOP3.LUT R19, R7, R19, RZ, 0x3c, !PT ;  /* 0x0000001307137212 */ /* 0x000fe400078e3cff */
[----:B------:R-:W-:-:S02]  /*11f90*/  MOV R4, R24 ;  /* 0x0000001800047202 */ /* 0x000fc40000000f00 */
[----:B------:R-:W-:Y:S02]  /*11fa0*/  MOV R6, R18 ;  /* 0x0000001200067202 */ /* 0x000fe40000000f00 */
[----:B------:R-:W-:-:S05]  /*11fb0*/  MOV R7, R19 ;  /* 0x0000001300077202 */ /* 0x000fca0000000f00 */
[----:B------:R1:W-:Y:S02]  /*11fc0*/  STS.128 [R3], R4 ;  /* 0x0000000403007388 */ /* 0x0003e40000000c00 */
.L_x_817:
[----:B------:R-:W-:Y:S05]  /*11fd0*/  BSYNC B0 ;  /* 0x0000000000007941 */ /* 0x000fea0003800000 */
.L_x_816:
[----:B-1----:R-:W-:Y:S01]  /*11fe0*/  IMAD.MOV.U32 R5, RZ, RZ, R15 ;  /* 0x000000ffff057224 */ /* 0x002fe200078e000f */
[----:B------:R-:W-:Y:S06]  /*11ff0*/  @P2 BRA `(.L_x_818) ;  /* 0xfffffffc00a42947 */ /* 0x000fec000383ffff */
.L_x_815:
[----:B------:R-:W-:Y:S02]  /*12000*/  ULDC UR4, c[0x0][0x238] ;  /* 0x00008e0000047ab9 */ /* 0x000fe40000000800 */
[----:B------:R-:W-:-:S13]  /*12010*/  ISETP.NE.AND P0, PT, RZ, UR4, PT ;  /* 0x00000004ff007c0c */ /* 0x000fda000bf05270 */
[----:B------:R-:W-:Y:S05]  /*12020*/  @!P0 BRA `(.L_x_819) ;  /* 0x0000000000c88947 */ /* 0x000fea0003800000 */
[----:B------:R-:W-:Y:S02]  /*12030*/  ISETP.GT.AND P0, PT, R0, 0x20, PT ;  /* 0x000000200000780c */ /* 0x000fe40003f04270 */
[----:B------:R-:W-:-:S11]  /*12040*/  MOV R2, R0 ;  /* 0x0000000000027202 */ /* 0x000fd60000000f00 */
[----:B------:R-:W-:Y:S05]  /*12050*/  @!P0 BRA `(.L_x_820) ;  /* 0x0000000000808947 */ /* 0x000fea0003800000 */
[----:B-1----:R-:W-:Y:S01]  /*12060*/  MOV R4, R24 ;  /* 0x0000001800047202 */ /* 0x002fe20000000f00 */
[----:B------:R-:W-:Y:S01]  /*12070*/  IMAD.MOV.U32 R5, RZ, RZ, R25 ;  /* 0x000000ffff057224 */ /* 0x000fe200078e0019 */
[----:B------:R-:W-:Y:S02]  /*12080*/  MOV R6, R18 ;  /* 0x0000001200067202 */ /* 0x000fe40000000f00 */
[----:B------:R-:W-:Y:S02]  /*12090*/  MOV R7, R19 ;  /* 0x0000001300077202 */ /* 0x000fe40000000f00 */
[----:B------:R-:W-:-:S03]  /*120a0*/  LEA.HI R2, R0, R0, RZ, 0x1 ;  /* 0x0000000000027211 */ /* 0x000fc600078f08ff */
[----:B------:R2:W-:Y:S01]  /*120b0*/  STS.128 [R3], R4 ;  /* 0x0000000403007388 */ /* 0x0005e20000000c00 */
[----:B------:R-:W-:Y:S01]  /*120c0*/  SHF.R.S32.HI R15, RZ, 0x1, R2 ;  /* 0x00000001ff0f7819 */ /* 0x000fe20000011402 */
[----:B------:R-:W-:-:S03]  /*120d0*/  IMAD.MOV.U32 R2, RZ, RZ, 0x20 ;  /* 0x00000020ff027424 */ /* 0x000fc600078e00ff */
[----:B------:R-:W-:-:S13]  /*120e0*/  ISETP.GE.AND P0, PT, R15, 0x20, PT ;  /* 0x000000200f00780c */ /* 0x000fda0003f06270 */
[----:B--2---:R-:W-:Y:S05]  /*120f0*/  @!P0 BRA `(.L_x_820) ;  /* 0x0000000000588947 */ /* 0x004fea0003800000 */
.L_x_823:
[----:B-1----:R-:W-:Y:S01]  /*12100*/  IADD3 R5, R17, R15, RZ ;  /* 0x0000000f11057210 */ /* 0x002fe20007ffe0ff */
[----:B------:R-:W-:Y:S03]  /*12110*/  BAR.SYNC.DEFER_BLOCKING 0x0 ;  /* 0x0000000000007b1d */ /* 0x000fe60000010000 */
[----:B------:R-:W-:-:S03]  /*12120*/  ISETP.GE.U32.AND P0, PT, R5, R0, PT ;  /* 0x000000000500720c */ /* 0x000fc60003f06070 */
[----:B------:R-:W-:Y:S01]  /*12130*/  BSSY B0, `(.L_x_821) ;  /* 0x000000e000007945 */ /* 0x000fe20003800000 */
[----:B------:R-:W-:-:S13]  /*12140*/  ISETP.GE.U32.OR P0, PT, R17, R15, P0 ;  /* 0x0000000f1100720c */ /* 0x000fda0000706470 */
[----:B------:R-:W-:Y:S05]  /*12150*/  @P0 BRA `(.L_x_822) ;  /* 0x00000000002c0947 */ /* 0x000fea0003800000 */
        /* <DEDUP_REMOVED lines=11> */
.L_x_822:
[----:B------:R-:W-:Y:S05]  /*12210*/  BSYNC B0 ;  /* 0x0000000000007941 */ /* 0x000fea0003800000 */
.L_x_821:
[----:B------:R-:W-:-:S04]  /*12220*/  SHF.R.S32.HI R15, RZ, 0x1, R15 ;  /* 0x00000001ff0f7819 */ /* 0x000fc8000001140f */
[----:B------:R-:W-:-:S13]  /*12230*/  ISETP.GE.AND P0, PT, R15, 0x20, PT ;  /* 0x000000200f00780c */ /* 0x000fda0003f06270 */
[----:B------:R-:W-:Y:S05]  /*12240*/  @P0 BRA `(.L_x_823) ;  /* 0xfffffffc00ac0947 */ /* 0x000fea000383ffff */
[----:B------:R-:W-:-:S11]  /*12250*/  HFMA2.MMA R2, -RZ, RZ, 0, 1.9073486328125e-06 ;  /* 0x00000020ff027435 */ /* 0x000fd600000001ff */
.L_x_820:
[----:B------:R-:W-:Y:S01]  /*12260*/  BAR.SYNC.DEFER_BLOCKING 0x0 ;  /* 0x0000000000007b1d */ /* 0x000fe20000010000 */
[----:B------:R-:W-:-:S13]  /*12270*/  ISETP.GE.AND P0, PT, R2, 0x2, PT ;  /* 0x000000020200780c */ /* 0x000fda0003f06270 */
[----:B------:R-:W-:Y:S05]  /*12280*/  @!P0 BRA `(.L_x_819) ;  /* 0x0000000000308947 */ /* 0x000fea0003800000 */
[----:B-1----:R-:W-:-:S07]  /*12290*/  MOV R3, 0x1 ;  /* 0x0000000100037802 */ /* 0x002fce0000000f00 */
.L_x_824:
[----:B------:R-:W1:Y:S04]  /*122a0*/  SHFL.DOWN PT, R0, R25, R3, 0x1f ;  /* 0x08001f0319007589 */ /* 0x000e6800000e0000 */
[----:B------:R-:W2:Y:S04]  /*122b0*/  SHFL.DOWN PT, R5, R24, R3, 0x1f ;  /* 0x08001f0318057589 */ /* 0x000ea800000e0000 */
[----:B------:R-:W3:Y:S04]  /*122c0*/  SHFL.DOWN PT, R4, R19, R3, 0x1f ;  /* 0x08001f0313047589 */ /* 0x000ee800000e0000 */
[----:B------:R4:W5:Y:S02]  /*122d0*/  SHFL.DOWN PT, R7, R18, R3, 0x1f ;  /* 0x08001f0312077589 */ /* 0x00096400000e0000 */
[----:B----4-:R-:W-:Y:S01]  /*122e0*/  IMAD.SHL.U32 R3, R3, 0x2, RZ ;  /* 0x0000000203037824 */ /* 0x010fe200078e00ff */
[----:B-1----:R-:W-:-:S04]  /*122f0*/  LOP3.LUT R25, R25, R0, RZ, 0x3c, !PT ;  /* 0x0000000019197212 */ /* 0x002fc800078e3cff */
[----:B------:R-:W-:Y:S02]  /*12300*/  ISETP.GE.AND P0, PT, R3, R2, PT ;  /* 0x000000020300720c */ /* 0x000fe40003f06270 */
[----:B--2---:R-:W-:Y:S02]  /*12310*/  LOP3.LUT R24, R24, R5, RZ, 0x3c, !PT ;  /* 0x0000000518187212 */ /* 0x004fe400078e3cff */
[----:B---3--:R-:W-:Y:S02]  /*12320*/  LOP3.LUT R19, R19, R4, RZ, 0x3c, !PT ;  /* 0x0000000413137212 */ /* 0x008fe400078e3cff */
[----:B-----5:R-:W-:-:S07]  /*12330*/  LOP3.LUT R18, R18, R7, RZ, 0x3c, !PT ;  /* 0x0000000712127212 */ /* 0x020fce00078e3cff */
[----:B------:R-:W-:Y:S05]  /*12340*/  @!P0 BRA `(.L_x_824) ;  /* 0xfffffffc00d48947 */ /* 0x000fea000383ffff */
.L_x_819:
        /* <DEDUP_REMOVED lines=15> */
.L_x_826:
        /* <DEDUP_REMOVED lines=8> */
[----:B-1----:R-:W-:Y:S01]  /*124c0*/  MOV R4, UR4 ;  /* 0x0000000400047c02 */ /* 0x002fe20008000f00 */
[----:B------:R1:W2:Y:S01]  /*124d0*/  LDC.64 R2, c[0x4][R0] ;  /* 0x0100000000027b82 */ /* 0x0002a20000000a00 */
[----:B------:R-:W-:Y:S01]  /*124e0*/  MOV R5, UR5 ;  /* 0x0000000500057c02 */ /* 0x000fe20008000f00 */
[----:B------:R-:W-:Y:S01]  /*124f0*/  ULDC.64 UR4, c[0x4][0x638] ;  /* 0x01018e0000047ab9 */ /* 0x000fe20000000a00 */
[----:B------:R-:W-:Y:S01]  /*12500*/  HFMA2.MMA R8, -RZ, RZ, 0, 4.4763088226318359375e-05 ;  /* 0x000002efff087435 */ /* 0x000fe200000001ff */
[----:B------:R-:W-:Y:S01]  /*12510*/  IMAD.U32 R6, RZ, RZ, UR6 ;  /* 0x00000006ff067e24 */ /* 0x000fe2000f8e00ff */
[----:B------:R-:W-:Y:S01]  /*12520*/  MOV R7, UR7 ;  /* 0x0000000700077c02 */ /* 0x000fe20008000f00 */
[----:B------:R-:W-:Y:S01]  /*12530*/  IMAD.U32 R11, RZ, RZ, UR5 ;  /* 0x00000005ff0b7e24 */ /* 0x000fe2000f8e00ff */
[----:B------:R-:W-:Y:S01]  /*12540*/  MOV R10, UR4 ;  /* 0x00000004000a7c02 */ /* 0x000fe20008000f00 */
[----:B------:R-:W-:Y:S01]  /*12550*/  IMAD.MOV.U32 R13, RZ, RZ, RZ ;  /* 0x000000ffff0d7224 */ /* 0x000fe200078e00ff */
[----:B-1----:R-:W-:-:S07]  /*12560*/  MOV R12, 0x1 ;  /* 0x00000001000c7802 */ /* 0x002fce0000000f00 */
[----:B0-----:R-:W-:-:S07]  /*12570*/  LEPC R20, `(.L_x_828) ;  /* 0x000000001014794e */ /* 0x001fce0000000000 */
[----:B--2---:R-:W-:Y:S05]  /*12580*/  CALL.ABS.NOINC R2 ;  /* 0x0000000002007343 */ /* 0x004fea0003c00000 */
.L_x_828:
        /* <DEDUP_REMOVED lines=9> */
[----:B-1----:R-:W-:Y:S01]  /*12620*/  MOV R4, UR4 ;  /* 0x0000000400047c02 */ /* 0x002fe20008000f00 */
[----:B------:R1:W3:Y:S01]  /*12630*/  LDC.64 R2, c[0x4][R0] ;  /* 0x0100000000027b82 */ /* 0x0002e20000000a00 */
[----:B------:R-:W-:Y:S01]  /*12640*/  IMAD.U32 R5, RZ, RZ, UR5 ;  /* 0x00000005ff057e24 */ /* 0x000fe2000f8e00ff */
[----:B------:R-:W-:Y:S01]  /*12650*/  ULDC.64 UR4, c[0x4][0x7b8] ;  /* 0x0101ee0000047ab9 */ /* 0x000fe20000000a00 */
[----:B------:R-:W-:Y:S01]  /*12660*/  HFMA2.MMA R8, -RZ, RZ, 0, 4.4763088226318359375e-05 ;  /* 0x000002efff087435 */ /* 0x000fe200000001ff */
[----:B------:R-:W-:Y:S01]  /*12670*/  MOV R6, UR4 ;  /* 0x0000000400067c02 */ /* 0x000fe20008000f00 */
[----:B------:R-:W-:Y:S01]  /*12680*/  IMAD.U32 R10, RZ, RZ, UR6 ;  /* 0x00000006ff0a7e24 */ /* 0x000fe2000f8e00ff */
[----:B------:R-:W-:Y:S01]  /*12690*/  MOV R7, UR5 ;  /* 0x0000000500077c02 */ /* 0x000fe20008000f00 */
[----:B------:R-:W-:Y:S01]  /*126a0*/  IMAD.MOV.U32 R12, RZ, RZ, 0x1 ;  /* 0x00000001ff0c7424 */ /* 0x000fe200078e00ff */
[----:B------:R-:W-:-:S02]  /*126b0*/  MOV R11, UR7 ;  /* 0x00000007000b7c02 */ /* 0x000fc40008000f00 */
[----:B-1----:R-:W-:-:S07]  /*126c0*/  MOV R13, RZ ;  /* 0x000000ff000d7202 */ /* 0x002fce0000000f00 */
[----:B0-----:R-:W-:-:S07]  /*126d0*/  LEPC R20, `(.L_x_829) ;  /* 0x000000001014794e */ /* 0x001fce0000000000 */
[----:B--23--:R-:W-:Y:S05]  /*126e0*/  CALL.ABS.NOINC R2 ;  /* 0x0000000002007343 */ /* 0x00cfea0003c00000 */
.L_x_829:
[----:B------:R-:W-:Y:S02]  /*126f0*/  ULDC.64 UR4, c[0x0][0x5f8] ;  /* 0x00017e0000047ab9 */ /* 0x000fe40000000a00 */
[----:B------:R-:W-:-:S04]  /*12700*/  IADD3 R16, P0, R16, UR4, RZ ;  /* 0x0000000410107c10 */ /* 0x000fc8000ff1e0ff */
[----:B------:R-:W-:-:S05]  /*12710*/  IADD3.X R17, RZ, UR5, RZ, P0, !PT ;  /* 0x00000005ff117c10 */ /* 0x000fca00087fe4ff */
[----:B------:R-:W-:Y:S01]  /*12720*/  STG.E.64 desc[UR60][R16.64], R18 ;  /* 0x0000001210007986 */ /* 0x000fe2000c101b3c */
[----:B------:R-:W-:Y:S05]  /*12730*/  EXIT ;  /* 0x000000000000794d */ /* 0x000fea0003800000 */
.L_x_827:
[----:B------:R-:W-:Y:S04]  /*12740*/  STG.E.64 desc[UR60][R8.64], R24 ;  /* 0x0000001808007986 */ /* 0x000fe8000c101b3c */
[----:B------:R-:W-:Y:S01]  /*12750*/  STG.E.64 desc[UR60][R8.64+0x8], R18 ;  /* 0x0000081208007986 */ /* 0x000fe2000c101b3c */
[----:B------:R-:W-:Y:S05]  /*12760*/  EXIT ;  /* 0x000000000000794d */ /* 0x000fea0003800000 */
.L_x_825:
        /* <DEDUP_REMOVED lines=10> */
.L_x_830:
        /* <DEDUP_REMOVED lines=13> */
[----:B------:R-:W-:Y:S01]  /*128e0*/  MOV R6, UR4 ;  /* 0x0000000400067c02 */ /* 0x000fe20008000f00 */
[----:B------:R-:W-:Y:S01]  /*128f0*/  IMAD.U32 R7, RZ, RZ, UR5 ;  /* 0x00000005ff077e24 */ /* 0x000fe2000f8e00ff */
[----:B------:R-:W-:Y:S01]  /*12900*/  MOV R10, UR6 ;  /* 0x00000006000a7c02 */ /* 0x000fe20008000f00 */
[----:B------:R-:W-:Y:S01]  /*12910*/  IMAD.MOV.U32 R8, RZ, RZ, 0x2ef ;  /* 0x000002efff087424 */ /* 0x000fe200078e00ff */
[----:B------:R-:W-:-:S02]  /*12920*/  MOV R11, UR7 ;  /* 0x00000007000b7c02 */ /* 0x000fc40008000f00 */
[----:B-1----:R-:W-:-:S07]  /*12930*/  MOV R13, RZ ;  /* 0x000000ff000d7202 */ /* 0x002fce0000000f00 */
[----:B0-----:R-:W-:-:S07]  /*12940*/  LEPC R20, `(.L_x_832) ;  /* 0x000000001014794e */ /* 0x001fce0000000000 */
[----:B--2---:R-:W-:Y:S05]  /*12950*/  CALL.ABS.NOINC R2 ;  /* 0x0000000002007343 */ /* 0x004fea0003c00000 */
.L_x_832:
        /* <DEDUP_REMOVED lines=9> */
[----:B-1----:R-:W-:Y:S01]  /*129f0*/  MOV R4, UR4 ;  /* 0x0000000400047c02 */ /* 0x002fe20008000f00 */
[----:B------:R1:W3:Y:S01]  /*12a00*/  LDC.64 R2, c[0x4][R0] ;  /* 0x0100000000027b82 */ /* 0x0002e20000000a00 */
        /* <DEDUP_REMOVED lines=10> */
[----:B--23--:R-:W-:Y:S05]  /*12ab0*/  CALL.ABS.NOINC R2 ;  /* 0x0000000002007343 */ /* 0x00cfea0003c00000 */
.L_x_833:
[----:B------:R-:W-:Y:S02]  /*12ac0*/  ULDC.64 UR4, c[0x0][0x5f8] ;  /* 0x00017e0000047ab9 */ /* 0x000fe40000000a00 */
[----:B------:R-:W-:-:S04]  /*12ad0*/  IADD3 R16, P0, R16, UR4, RZ ;  /* 0x0000000410107c10 */ /* 0x000fc8000ff1e0ff */
[----:B------:R-:W-:-:S05]  /*12ae0*/  IADD3.X R17, RZ, UR5, RZ, P0, !PT ;  /* 0x00000005ff117c10 */ /* 0x000fca00087fe4ff */
[----:B------:R-:W-:Y:S01]  /*12af0*/  STG.E.64 desc[UR60][R16.64], R18 ;  /* 0x0000001210007986 */ /* 0x000fe2000c101b3c */
[----:B------:R-:W-:Y:S05]  /*12b00*/  EXIT ;  /* 0x000000000000794d */ /* 0x000fea0003800000 */
.L_x_831:
[----:B------:R-:W-:Y:S04]  /*12b10*/  STG.E.64 desc[UR60][R10.64], R24 ;  /* 0x000000180a007986 */ /* 0x000fe8000c101b3c */
[----:B------:R-:W-:Y:S01]  /*12b20*/  STG.E.64 desc[UR60][R12.64], R18 ;  /* 0x000000120c007986 */ /* 0x000fe2000c101b3c */
[----:B------:R-:W-:Y:S05]  /*12b30*/  EXIT ;  /* 0x000000000000794d */ /* 0x000fea0003800000 */
.L_x_800:
        /* <DEDUP_REMOVED lines=25> */
.L_x_835:
        /* <DEDUP_REMOVED lines=24> */
.L_x_837:
        /* <DEDUP_REMOVED lines=19> */
[----:B--2---:R-:W-:-:S07]  /*12f80*/  MOV R13, RZ ;  /* 0x000000ff000d7202 */ /* 0x004fce0000000f00 */
[----:B0-----:R-:W-:-:S07]  /*12f90*/  LEPC R20, `(.L_x_838) ;  /* 0x000000001014794e */ /* 0x001fce0000000000 */
[----:B-1-3--:R-:W-:Y:S05]  /*12fa0*/  CALL.ABS.NOINC R2 ;  /* 0x0000000002007343 */ /* 0x00afea0003c00000 */
.L_x_838:
[----:B------:R-:W-:Y:S02]  /*12fb0*/  ULDC.64 UR4, c[0x0][0x5f8] ;  /* 0x00017e0000047ab9 */ /* 0x000fe40000000a00 */
[----:B------:R-:W-:-:S05]  /*12fc0*/  IADD3 R16, P0, R16, UR4, RZ ;  /* 0x0000000410107c10 */ /* 0x000fca000ff1e0ff */
[----:B------:R-:W-:-:S05]  /*12fd0*/  IMAD.X R17, RZ, RZ, UR5, P0 ;  /* 0x00000005ff117e24 */ /* 0x000fca00080e06ff */
[----:B------:R-:W-:Y:S01]  /*12fe0*/  STG.E.64 desc[UR60][R16.64], R22 ;  /* 0x0000001610007986 */ /* 0x000fe2000c101b3c */
[----:B------:R-:W-:Y:S05]  /*12ff0*/  EXIT ;  /* 0x000000000000794d */ /* 0x000fea0003800000 */
.L_x_836:
[----:B------:R-:W-:Y:S04]  /*13000*/  STG.E.64 desc[UR60][R8.64], R36 ;  /* 0x0000002408007986 */ /* 0x000fe8000c101b3c */
[----:B------:R-:W-:Y:S01]  /*13010*/  STG.E.64 desc[UR60][R8.64+0x8], R22 ;  /* 0x0000081608007986 */ /* 0x000fe2000c101b3c */
[----:B------:R-:W-:Y:S05]  /*13020*/  EXIT ;  /* 0x000000000000794d */ /* 0x000fea0003800000 */
.L_x_834:
        /* <DEDUP_REMOVED lines=10> */
.L_x_839:
        /* <DEDUP_REMOVED lines=24> */
.L_x_841:
        /* <DEDUP_REMOVED lines=22> */
.L_x_842:
[----:B------:R-:W-:Y:S02]  /*133b0*/  ULDC.64 UR4, c[0x0][0x5f8] ;  /* 0x00017e0000047ab9 */ /* 0x000fe40000000a00 */
[----:B------:R-:W-:-:S04]  /*133c0*/  IADD3 R16, P0, R16, UR4, RZ ;  /* 0x0000000410107c10 */ /* 0x000fc8000ff1e0ff */
[----:B------:R-:W-:-:S05]  /*133d0*/  IADD3.X R17, RZ, UR5, RZ, P0, !PT ;  /* 0x00000005ff117c10 */ /* 0x000fca00087fe4ff */
[----:B------:R-:W-:Y:S01]  /*133e0*/  STG.E.64 desc[UR60][R16.64], R22 ;  /* 0x0000001610007986 */ /* 0x000fe2000c101b3c */
[----:B------:R-:W-:Y:S05]  /*133f0*/  EXIT ;  /* 0x000000000000794d */ /* 0x000fea0003800000 */
.L_x_840:
[----:B------:R-:W-:Y:S04]  /*13400*/  STG.E.64 desc[UR60][R6.64], R36 ;  /* 0x0000002406007986 */ /* 0x000fe8000c101b3c */
[----:B------:R-:W-:Y:S01]  /*13410*/  STG.E.64 desc[UR60][R10.64], R22 ;  /* 0x000000160a007986 */ /* 0x000fe2000c101b3c */
[----:B------:R-:W-:Y:S05]  /*13420*/  EXIT ;  /* 0x000000000000794d */ /* 0x000fea0003800000 */
.L_x_843:
        /* <DEDUP_REMOVED lines=13> */
.L_x_9813:


//--------------------- .text._ZN2at6native13reduce_kernelILi128ELi4ENS0_8ReduceOpIN3c104HalfENS0_14func_wrapper_tIdZNS0_15xor_sum_functorIS4_vEclERNS_14TensorIteratorEEUlddE_EEjdLi4ELi4EEEEEvT1_ --------------------------
	.section	.text._ZN2at6native13reduce_kernelILi128ELi4ENS0_8ReduceOpIN3c104HalfENS0_14func_wrapper_tIdZNS0_15xor_sum_functorIS4_vEclERNS_14TensorIteratorEEUlddE_EEjdLi4ELi4EEEEEvT1_,"ax",@progbits
	.align	128
        .global         _ZN2at6native13reduce_kernelILi128ELi4ENS0_8ReduceOpIN3c104HalfENS0_14func_wrapper_tIdZNS0_15xor_sum_functorIS4_vEclERNS_14TensorIteratorEEUlddE_EEjdLi4ELi4EEEEEvT1_
        .type           _ZN2at6native13reduce_kernelILi128ELi4ENS0_8ReduceOpIN3c104HalfENS0_14func_wrapper_tIdZNS0_15xor_sum_functorIS4_vEclERNS_14TensorIteratorEEUlddE_EEjdLi4ELi4EEEEEvT1_,@function
        .size           _ZN2at6native13reduce_kernelILi128ELi4ENS0_8ReduceOpIN3c104HalfENS0_14func_wrapper_tIdZNS0_15xor_sum_functorIS4_vEclERNS_14TensorIteratorEEUlddE_EEjdLi4ELi4EEEEEvT1_,(.L_x_9814 - _ZN2at6native13reduce_kernelILi128ELi4ENS0_8ReduceOpIN3c104HalfENS0_14func_wrapper_tIdZNS0_15xor_sum_functorIS4_vEclERNS_14TensorIteratorEEUlddE_EEjdLi4ELi4EEEEEvT1_)
        .other          _ZN2at6native13reduce_kernelILi128ELi4ENS0_8ReduceOpIN3c104HalfENS0_14func_wrapper_tIdZNS0_15xor_sum_functorIS4_vEclERNS_14TensorIteratorEEUlddE_EEjdLi4ELi4EEEEEvT1_,@"STO_CUDA_ENTRY STV_DEFAULT"
_ZN2at6native13reduce_kernelILi128ELi4ENS0_8ReduceOpIN3c104HalfENS0_14func_wrapper_tIdZNS0_15xor_sum_functorIS4_vEclERNS_14TensorIteratorEEUlddE_EEjdLi4ELi4EEEEEvT1_:
.text._ZN2at6native13reduce_kernelILi128ELi4ENS0_8ReduceOpIN3c104HalfENS0_14func_wrapper_tIdZNS0_15xor_sum_functorIS4_vEclERNS_14TensorIteratorEEUlddE_EEjdLi4ELi4EEEEEvT1_:
        /* <DEDUP_REMOVED lines=15> */
[----:B-----5:R-:W-:Y:S01]  /*00f0*/  IMAD R3, R0, UR4, R3 ;  /* 0x0000000400037c24 */ /* 0x020fe2000f8e0203 */
[----:B------:R-:W-:Y:S01]  /*0100*/  HFMA2.MMA R0, -RZ, RZ, 0, 0 ;  /* 0x00000000ff007435 */ /* 0x000fe200000001ff */
[----:B----4-:R-:W-:Y:S02]  /*0110*/  IMAD R91, R22, UR8, R5 ;  /* 0x00000008165b7c24 */ /* 0x010fe4000f8e0205 */
[----:B------:R-:W-:Y:S01]  /*0120*/  IMAD.SHL.U32 R19, R3, 0x4, RZ ;  /* 0x0000000403137824 */ /* 0x000fe200078e00ff */
[----:B0-----:R-:W-:Y:S07]  /*0130*/  @!P0 BRA `(.L_x_844) ;  /* 0x0000001000448947 */ /* 0x001fee0003800000 */
        /* <DEDUP_REMOVED lines=273> */
.L_x_844:
[----:B------:R-:W-:Y:S01]  /*1250*/  ULDC UR4, c[0x0][0x224] ;  /* 0x0000890000047ab9 */ /* 0x000fe20000000800 */
[----:B------:R-:W-:Y:S01]  /*1260*/  ULDC.64 UR60, c[0x0][0x208] ;  /* 0x00008200003c7ab9 */ /* 0x000fe20000000a00 */
[----:B------:R-:W-:Y:S01]  /*1270*/  MOV R54, UR4 ;  /* 0x0000000400367c02 */ /* 0x000fe20008000f00 */
[----:B------:R-:W-:Y:S01]  /*1280*/  ULDC UR4, c[0x0][0x228] ;  /* 0x00008a0000047ab9 */ /* 0x000fe20000000800 */
[----:B------:R-:W-:Y:S02]  /*1290*/  BSSY B6, `(.L_x_845) ;  /* 0x0000cb3000067945 */ /* 0x000fe40003800000 */
        /* <DEDUP_REMOVED lines=16> */
[----:B------:R-:W-:Y:S01]  /*13a0*/  HFMA2.MMA R8, -RZ, RZ, 0, 2.8789043426513671875e-05 ;  /* 0x000001e3ff087435 */ /* 0x000fe200000001ff */
        /* <DEDUP_REMOVED lines=8> */
.L_x_848:
[----:B------:R-:W0:Y:S01]  /*1430*/  LDC R12, c[0x0][0x218] ;  /* 0x00008600ff0c7b82 */ /* 0x000e220000000800 */
[----:B------:R-:W-:Y:S01]  /*1440*/  SHF.R.U64 R0, R16, 0x1, R17 ;  /* 0x0000000110007819 */ /* 0x000fe20000001211 */
[----:B------:R-:W-:Y:S01]  /*1450*/  ULDC UR4, c[0x0][0x224] ;  /* 0x0000890000047ab9 */ /* 0x000fe20000000800 */
[----:B------:R-:W-:Y:S02]  /*1460*/  BSSY B0, `(.L_x_849) ;  /* 0x000002e000007945 */ /* 0x000fe40003800000 */
[----:B------:R-:W-:Y:S01]  /*1470*/  LOP3.LUT R6, R0, 0x3, RZ, 0xc0, !PT ;  /* 0x0000000300067812 */ /* 0x000fe200078ec0ff */
[----:B------:R-:W-:Y:S02]  /*1480*/  IMAD.U32 R0, RZ, RZ, UR4 ;  /* 0x00000004ff007e24 */ /* 0x000fe4000f8e00ff */
        /* <DEDUP_REMOVED lines=16> */
[----:B------:R-:W-:Y:S01]  /*1590*/  HFMA2.MMA R0, -RZ, RZ, 0, 5.9604644775390625e-08 ;  /* 0x00000001ff007435 */ /* 0x000fe200000001ff */
[----:B------:R-:W-:-:S13]  /*15a0*/  ISETP.NE.AND P0, PT, RZ, UR4, PT ;  /* 0x00000004ff007c0c */ /* 0x000fda000bf05270 */
[----:B------:R-:W-:-:S04]  /*15b0*/  @P0 ISETP.NE.AND P1, PT, R22, RZ, PT ;  /* 0x000000ff1600020c */ /* 0x000fc80003f25270 */
[----:B------:R-:W-:-:S04]  /*15c0*/  @P0 SEL R2, RZ, 0x1, P1 ;  /* 0x00000001ff020807 */ /* 0x000fc80000800000 */
[----:B------:R-:W-:-:S07]  /*15d0*/  @P0 PRMT R0, R2, 0x7610, R0 ;  /* 0x0000761002000816 */ /* 0x000fce0000000000 */
.L_x_854:
[----:B------:R-:W-:Y:S05]  /*15e0*/  BSYNC B2 ;  /* 0x0000000000027941 */ /* 0x000fea0003800000 */
.L_x_853:
        /* <DEDUP_REMOVED lines=14> */
.L_x_852:
[----:B------:R-:W-:Y:S05]  /*16d0*/  BSYNC B1 ;  /* 0x0000000000017941 */ /* 0x000fea0003800000 */
.L_x_851:
[----:B------:R-:W0:Y:S01]  /*16e0*/  LDC R5, c[0x0][0x224] ;  /* 0x00008900ff057b82 */ /* 0x000e220000000800 */
[----:B------:R-:W-:-:S04]  /*16f0*/  IADD3 R3, P0, -R6, 0x4, RZ ;  /* 0x0000000406037810 */ /* 0x000fc80007f1e1ff */
[----:B------:R-:W-:Y:S02]  /*1700*/  LEA R16, P1, R3, R16, 0x1 ;  /* 0x0000001003107211 */ /* 0x000fe400078208ff */
[----:B------:R-:W-:-:S04]  /*1710*/  IADD3.X R2, RZ, -0x1, RZ, P0, !PT ;  /* 0xffffffffff027810 */ /* 0x000fc800007fe4ff */
[----:B------:R-:W-:Y:S02]  /*1720*/  LEA.HI.X R17, R3, R17, R2, 0x1, P1 ;  /* 0x0000001103117211 */ /* 0x000fe400008f0c02 */
[----:B0-----:R-:W-:-:S07]  /*1730*/  IADD3 R0, R6, -0x4, R5 ;  /* 0xfffffffc06007810 */ /* 0x001fce0007ffe005 */
.L_x_850:
[----:B------:R-:W-:Y:S05]  /*1740*/  BSYNC B0 ;  /* 0x0000000000007941 */ /* 0x000fea0003800000 */
.L_x_849:
[----:B------:R-:W0:Y:S01]  /*1750*/  LDC.64 R4, c[0x0][0x238] ;  /* 0x00008e00ff047b82 */ /* 0x000e220000000a00 */
[----:B------:R-:W-:Y:S01]  /*1760*/  BSSY B0, `(.L_x_855) ;  /* 0x000002b000007945 */ /* 0x000fe20003800000 */
[----:B------:R-:W-:Y:S01]  /*1770*/  ISETP.NE.AND P2, PT, R36, RZ, PT ;  /* 0x000000ff2400720c */ /* 0x000fe20003f45270 */
[--C-:B------:R-:W-:Y:S01]  /*1780*/  IMAD.MOV.U32 R21, RZ, RZ, R12.reuse ;  /* 0x000000ffff157224 */ /* 0x100fe200078e000c */
[-C--:B------:R-:W-:Y:S01]  /*1790*/  MOV R20, R14.reuse ;  /* 0x0000000e00147202 */ /* 0x080fe20000000f00 */
[----:B------:R-:W-:Y:S01]  /*17a0*/  IMAD.MOV.U32 R15, RZ, RZ, R12 ;  /* 0x000000ffff0f7224 */ /* 0x000fe200078e000c */
[----:B------:R-:W-:Y:S02]  /*17b0*/  MOV R71, R14 ;  /* 0x0000000e00477202 */ /* 0x000fe40000000f00 */
        /* <DEDUP_REMOVED lines=8> */
[----:B------:R-:W-:Y:S01]  /*1840*/  IMAD.MOV.U32 R15, RZ, RZ, R12 ;  /* 0x000000ffff0f7224 */ /* 0x000fe200078e000c */
[----:B------:R-:W-:-:S07]  /*1850*/  MOV R71, R14 ;  /* 0x0000000e00477202 */ /* 0x000fce0000000f00 */
.L_x_857:
        /* <DEDUP_REMOVED lines=27> */
.L_x_856:
[----:B------:R-:W-:Y:S05]  /*1a10*/  BSYNC B0 ;  /* 0x0000000000007941 */ /* 0x000fea0003800000 */
.L_x_855:
        /* <DEDUP_REMOVED lines=8> */
.L_x_859:
[----:B------:R-:W-:Y:S05]  /*1aa0*/  BSYNC B0 ;  /* 0x0000000000007941 */ /* 0x000fea0003800000 */
.L_x_858:
        /* <DEDUP_REMOVED lines=15> */
.L_x_861:
[----:B------:R-:W-:Y:S05]  /*1ba0*/  BSYNC B0 ;  /* 0x0000000000007941 */ /* 0x000fea0003800000 */
.L_x_860:
        /* <DEDUP_REMOVED lines=8> */
.L_x_847:
        /* <DEDUP_REMOVED lines=47> */
[----:B------:R-:W-:Y:S01]  /*1f20*/  ISETP.NE.AND P0, PT, R2, RZ, PT ;  /* 0x000000ff0200720c */ /* 0x000fe20003f05270 */
[----:B------:R-:W-:Y:S01]  /*1f30*/  BSSY B1, `(.L_x_866) ;  /* 0x0000484000017945 */ /* 0x000fe20003800000 */
[----:B------:R-:W0:Y:S01]  /*1f40*/  LDC.64 R2, c[0x0][0x260] ;  /* 0x00009800ff027b82 */ /* 0x000e220000000a00 */
        /* <DEDUP_REMOVED lines=27> */
[----:B------:R-:W-:-:S07]  /*2100*/  IMAD.MOV.U32 R43, RZ, RZ, R39 ;  /* 0x000000ffff2b7224 */ /* 0x000fce00078e0027 */
.L_x_871:
        /* <DEDUP_REMOVED lines=275> */
[----:B------:R-:W-:Y:S01]  /*3240*/  @P1 IMAD.MOV.U32 R8, RZ, RZ, RZ ;  /* 0x000000ffff081224 */ /* 0x000fe200078e00ff */
[----:B------:R-:W-:-:S06]  /*3250*/  IADD3 R5, -R9, RZ, RZ ;  /* 0x000000ff09057210 */ /* 0x000fcc0007ffe1ff */
        /* <DEDUP_REMOVED lines=9> */
.L_x_867:
[----:B------:R-:W-:Y:S01]  /*32f0*/  LOP3.LUT R5, R4, 0xfffffff8, RZ, 0xc0, !PT ;  /* 0xfffffff804057812 */ /* 0x000fe200078ec0ff */
[----:B------:R-:W-:-:S03]  /*3300*/  ULDC UR36, c[0x0][0x22c] ;  /* 0x00008b0000247ab9 */ /* 0x000fc60000000800 */
[----:B------:R-:W-:-:S04]  /*3310*/  IADD3 R4, P1, R16, R5, RZ ;  /* 0x0000000510047210 */ /* 0x000fc80007f3e0ff */
[----:B------:R-:W-:-:S06]  /*3320*/  IADD3.X R5, RZ, R17, RZ, P1, !PT ;  /* 0x00000011ff057210 */ /* 0x000fcc0000ffe4ff */
[----:B------:R-:W2:Y:S01]  /*3330*/  LDG.E.64 R4, desc[UR60][R4.64] ;  /* 0x0000003c04047981 */ /* 0x000ea2000c1e1b00 */
[----:B------:R-:W-:-:S05]  /*3340*/  IMAD.U32 R52, RZ, RZ, UR36 ;  /* 0x00000024ff347e24 */ /* 0x000fca000f8e00ff */
[----:B------:R-:W-:Y:S02]  /*3350*/  IADD3 R87, R87, R52, RZ ;  /* 0x0000003457577210 */ /* 0x000fe40007ffe0ff */
[----:B--2---:R-:W-:Y:S02]  /*3360*/  PRMT R58, R4, 0x7610, R4 ;  /* 0x00007610043a7816 */ /* 0x004fe40000000004 */
[--C-:B------:R-:W-:Y:S02]  /*3370*/  PRMT R56, R56, 0x5410, R5.reuse ;  /* 0x0000541038387816 */ /* 0x100fe40000000005 */
        /* <DEDUP_REMOVED lines=246> */
.L_x_868:
        /* <DEDUP_REMOVED lines=8> */
[----:B------:R-:W-:Y:S01]  /*4360*/  PRMT R62, R5, 0x7632, R62 ;  /* 0x00007632053e7816 */ /* 0x000fe2000000003e */
[----:B------:R-:W-:Y:S06]  /*4370*/  @!P0 BRA `(.L_x_869) ;  /* 0x0000000c00a48947 */ /* 0x000fec0003800000 */
        /* <DEDUP_REMOVED lines=233> */
.L_x_869:
[----:B------:R-:W-:-:S04]  /*5210*/  LOP3.LUT R5, R9, 0xfffffff8, RZ, 0xc0, !PT ;  /* 0xfffffff809057812 */ /* 0x000fc800078ec0ff */
[----:B------:R-:W-:-:S04]  /*5220*/  IADD3 R4, P1, R16, R5, RZ ;  /* 0x0000000510047210 */ /* 0x000fc80007f3e0ff */
[----:B------:R-:W-:-:S06]  /*5230*/  IADD3.X R5, RZ, R17, RZ, P1, !PT ;  /* 0x00000011ff057210 */ /* 0x000fcc0000ffe4ff */
[----:B------:R-:W2:Y:S01]  /*5240*/  LDG.E.64 R4, desc[UR60][R4.64] ;  /* 0x0000003c04047981 */ /* 0x000ea2000c1e1b00 */
[----:B------:R-:W-:Y:S01]  /*5250*/  IMAD.IADD R87, R87, 0x1, R52 ;  /* 0x0000000157577824 */ /* 0x000fe200078e0234 */
[C-C-:B--2---:R-:W-:Y:S02]  /*5260*/  PRMT R64, R4.reuse, 0x5410, R5.reuse ;  /* 0x0000541004407816 */ /* 0x144fe40000000005 */
        /* <DEDUP_REMOVED lines=246> */
.L_x_870:
[----:B------:R-:W-:Y:S01]  /*61d0*/  LOP3.LUT R5, R8, 0xfffffff8, RZ, 0xc0, !PT ;  /* 0xfffffff808057812 */ /* 0x000fe200078ec0ff */
[----:B------:R-:W-:Y:S02]  /*61e0*/  HADD2.F32 R6, -RZ, R58.H0_H0 ;  /* 0x2000003aff067230 */ /* 0x000fe40000004100 */
[----:B------:R-:W-:Y:S01]  /*61f0*/  HADD2.F32 R9, -RZ, R62.H1_H1 ;  /* 0x3000003eff097230 */ /* 0x000fe20000004100 */
[----:B------:R-:W-:Y:S01]  /*6200*/  IADD3 R4, P1, R16, R5, RZ ;  /* 0x0000000510047210 */ /* 0x000fe20007f3e0ff */
[----:B------:R-:W-:Y:S02]  /*6210*/  HADD2.F32 R7, -RZ, R58.H1_H1 ;  /* 0x3000003aff077230 */ /* 0x000fe40000004100 */
[----:B------:R-:W-:Y:S01]  /*6220*/  HADD2.F32 R10, -RZ, R56.H0_H0 ;  /* 0x20000038ff0a7230 */ /* 0x000fe20000004100 */
[----:B------:R-:W-:Y:S01]  /*6230*/  IADD3 R87, R87, R52, RZ ;  /* 0x0000003457577210 */ /* 0x000fe20007ffe0ff */
[----:B------:R-:W-:Y:S01]  /*6240*/  IMAD.X R5, RZ, RZ, R17, P1 ;  /* 0x000000ffff057224 */ /* 0x000fe200008e0611 */
[----:B------:R-:W-:-:S05]  /*6250*/  ULDC UR4, c[0x0][0x224] ;  /* 0x0000890000047ab9 */ /* 0x000fca0000000800 */
[----:B------:R-:W2:Y:S01]  /*6260*/  LDG.E.64 R4, desc[UR60][R4.64] ;  /* 0x0000003c04047981 */ /* 0x000ea2000c1e1b00 */
[----:B------:R-:W-:Y:S01]  /*6270*/  FMUL.FTZ R6, R6, 1 ;  /* 0x3f80000006067820 */ /* 0x000fe20000410000 */
[----:B------:R-:W-:Y:S02]  /*6280*/  HADD2.F32 R8, -RZ, R56.H1_H1 ;  /* 0x30000038ff087230 */ /* 0x000fe40000004100 */
[----:B------:R-:W-:Y:S01]  /*6290*/  FMUL.FTZ R9, R9, 1 ;  /* 0x3f80000009097820 */ /* 0x000fe20000410000 */
[----:B------:R-:W-:Y:S01]  /*62a0*/  FMUL.FTZ R7, R7, 1 ;  /* 0x3f80000007077820 */ /* 0x000fe20000410000 */
[----:B------:R1:W3:Y:S01]  /*62b0*/  F2F.F64.F32 R32, R6 ;  /* 0x0000000600207310 */ /* 0x0002e20000201800 */
[----:B------:R-:W-:Y:S01]  /*62c0*/  FMUL.FTZ R10, R10, 1 ;  /* 0x3f8000000a0a7820 */ /* 0x000fe20000410000 */
[----:B------:R-:W-:Y:S01]  /*62d0*/  FMUL.FTZ R8, R8, 1 ;  /* 0x3f80000008087820 */ /* 0x000fe20000410000 */
[----:B------:R-:W-:Y:S02]  /*62e0*/  HADD2.F32 R11, -RZ, R60.H1_H1 ;  /* 0x3000003cff0b7230 */ /* 0x000fe40000004100 */
[----:B------:R-:W-:-:S02]  /*62f0*/  HADD2.F32 R12, -RZ, R66.H1_H1 ;  /* 0x30000042ff0c7230 */ /* 0x000fc40000004100 */
[----:B------:R-:W-:Y:S01]  /*6300*/  IMAD R15, R52, 0x3, R87 ;  /* 0x00000003340f7824 */ /* 0x000fe200078e0257 */
[----:B------:R4:W5:Y:S01]  /*6310*/  F2F.F64.F32 R26, R8 ;  /* 0x00000008001a7310 */ /* 0x0009620000201800 */
[----:B-1----:R-:W-:Y:S02]  /*6320*/  HADD2.F32 R6, -RZ, R60.H0_H0 ;  /* 0x2000003cff067230 */ /* 0x002fe40000004100 */
[----:B------:R-:W-:Y:S01]  /*6330*/  FMUL.FTZ R11, R11, 1 ;  /* 0x3f8000000b0b7820 */ /* 0x000fe20000410000 */
[----:B------:R-:W-:Y:S01]  /*6340*/  FMUL.FTZ R12, R12, 1 ;  /* 0x3f8000000c0c7820 */ /* 0x000fe20000410000 */
[----:B------:R-:W-:Y:S02]  /*6350*/  IMAD.U32 R54, RZ, RZ, UR4 ;  /* 0x00000004ff367e24 */ /* 0x000fe4000f8e00ff */
[----:B------:R-:W-:Y:S01]  /*6360*/  FMUL.FTZ R20, R6, 1 ;  /* 0x3f80000006147820 */ /* 0x000fe20000410000 */
[----:B------:R-:W-:Y:S01]  /*6370*/  HADD2.F32 R6, -RZ, R62.H0_H0 ;  /* 0x2000003eff067230 */ /* 0x000fe20000004100 */
[----:B------:R-:W1:Y:S01]  /*6380*/  F2F.F64.F32 R28, R9 ;  /* 0x00000009001c7310 */ /* 0x000e620000201800 */
[----:B----4-:R-:W-:Y:S01]  /*6390*/  HADD2.F32 R8, -RZ, R66.H0_H0 ;  /* 0x20000042ff087230 */ /* 0x010fe20000004100 */
[----:B---3--:R-:W-:-:S02]  /*63a0*/  LOP3.LUT R41, R41, R32, RZ, 0x3c, !PT ;  /* 0x0000002029297212 */ /* 0x008fc400078e3cff */
[----:B------:R-:W-:Y:S01]  /*63b0*/  FMUL.FTZ R24, R6, 1 ;  /* 0x3f80000006187820 */ /* 0x000fe20000410000 */
[----:B------:R-:W-:Y:S01]  /*63c0*/  ISETP.GE.U32.AND P1, PT, R15, R54, PT ;  /* 0x000000360f00720c */ /* 0x000fe20003f26070 */
[----:B------:R-:W-:Y:S01]  /*63d0*/  FMUL.FTZ R8, R8, 1 ;  /* 0x3f80000008087820 */ /* 0x000fe20000410000 */
[----:B-----5:R-:W-:Y:S01]  /*63e0*/  LOP3.LUT R49, R49, R26, RZ, 0x3c, !PT ;  /* 0x0000001a31317212 */ /* 0x020fe200078e3cff */
[----:B------:R-:W3:Y:S01]  /*63f0*/  F2F.F64.F32 R20, R20 ;  /* 0x0000001400147310 */ /* 0x000ee20000201800 */
[----:B------:R-:W-:Y:S02]  /*6400*/  LOP3.LUT R39, R39, R33, RZ, 0x3c, !PT ;  /* 0x0000002127277212 */ /* 0x000fe400078e3cff */
[----:B------:R-:W-:Y:S02]  /*6410*/  LOP3.LUT R47, R47, R27, RZ, 0x3c, !PT ;  /* 0x0000001b2f2f7212 */ /* 0x000fe400078e3cff */
[----:B-1----:R-:W-:-:S03]  /*6420*/  LOP3.LUT R53, R53, R28, RZ, 0x3c, !PT ;  /* 0x0000001c35357212 */ /* 0x002fc600078e3cff */
[----:B------:R1:W4:Y:S01]  /*6430*/  F2F.F64.F32 R34, R7 ;  /* 0x0000000700227310 */ /* 0x0003220000201800 */
[----:B------:R-:W-:Y:S02]  /*6440*/  LOP3.LUT R51, R51, R29, RZ, 0x3c, !PT ;  /* 0x0000001d33337212 */ /* 0x000fe400078e3cff */
[----:B---3--:R-:W-:-:S05]  /*6450*/  LOP3.LUT R42, R42, R20, RZ, 0x3c, !PT ;  /* 0x000000142a2a7212 */ /* 0x008fca00078e3cff */
[----:B------:R3:W5:Y:S01]  /*6460*/  F2F.F64.F32 R30, R10 ;  /* 0x0000000a001e7310 */ /* 0x0007620000201800 */
[----:B-1----:R-:W-:Y:S01]  /*6470*/  HADD2.F32 R7, -RZ, R64.H0_H0 ;  /* 0x20000040ff077230 */ /* 0x002fe20000004100 */
[----:B------:R-:W-:-:S04]  /*6480*/  LOP3.LUT R40, R40, R21, RZ, 0x3c, !PT ;  /* 0x0000001528287212 */ /* 0x000fc800078e3cff */
[----:B------:R-:W-:Y:S01]  /*6490*/  FMUL.FTZ R7, R7, 1 ;  /* 0x3f80000007077820 */ /* 0x000fe20000410000 */
[----:B----4-:R-:W-:Y:S01]  /*64a0*/  LOP3.LUT R45, R45, R34, RZ, 0x3c, !PT ;  /* 0x000000222d2d7212 */ /* 0x010fe200078e3cff */
[----:B---3--:R-:W-:Y:S01]  /*64b0*/  HADD2.F32 R10, -RZ, R64.H1_H1 ;  /* 0x30000040ff0a7230 */ /* 0x008fe20000004100 */
[----:B------:R-:W1:Y:S01]  /*64c0*/  F2F.F64.F32 R22, R11 ;  /* 0x0000000b00167310 */ /* 0x000e620000201800 */
[----:B------:R-:W-:-:S03]  /*64d0*/  LOP3.LUT R43, R43, R35, RZ, 0x3c, !PT ;  /* 0x000000232b2b7212 */ /* 0x000fc600078e3cff */
[----:B------:R-:W-:Y:S01]  /*64e0*/  FMUL.FTZ R10, R10, 1 ;  /* 0x3f8000000a0a7820 */ /* 0x000fe20000410000 */
[----:B-----5:R-:W-:-:S03]  /*64f0*/  LOP3.LUT R38, R38, R30, RZ, 0x3c, !PT ;  /* 0x0000001e26267212 */ /* 0x020fc600078e3cff */
        /* <DEDUP_REMOVED lines=17> */
[----:B------:R-:W-:Y:S01]  /*6610*/  LOP3.LUT R67, R67, R13, RZ, 0x3c, !PT ;  /* 0x0000000d43437212 */ /* 0x000fe200078e3cff */
[----:B--2---:R-:W-:-:S02]  /*6620*/  HADD2.F32 R14, -RZ, R4.H0_H0 ;  /* 0x20000004ff0e7230 */ /* 0x004fc40000004100 */
[----:B------:R-:W-:Y:S02]  /*6630*/  HADD2.F32 R68, -RZ, R4.H1_H1 ;  /* 0x30000004ff447230 */ /* 0x000fe40000004100 */
[--C-:B------:R-:W-:Y:S02]  /*6640*/  HADD2.F32 R26, -RZ, R5.reuse.H0_H0 ;  /* 0x20000005ff1a7230 */ /* 0x100fe40000004100 */
[----:B------:R-:W-:Y:S01]  /*6650*/  FMUL.FTZ R14, R14, 1 ;  /* 0x3f8000000e0e7820 */ /* 0x000fe20000410000 */
[----:B------:R-:W-:Y:S02]  /*6660*/  HADD2.F32 R28, -RZ, R5.H1_H1 ;  /* 0x30000005ff1c7230 */ /* 0x000fe40000004100 */
[----:B------:R-:W-:Y:S01]  /*6670*/  FMUL.FTZ R32, R68, 1 ;  /* 0x3f80000044207820 */ /* 0x000fe20000410000 */
[----:B------:R-:W-:Y:S02]  /*6680*/  FMUL.FTZ R26, R26, 1 ;  /* 0x3f8000001a1a7820 */ /* 0x000fe40000410000 */
[----:B------:R-:W-:Y:S01]  /*6690*/  FMUL.FTZ R20, R28, 1 ;  /* 0x3f8000001c147820 */ /* 0x000fe20000410000 */
[----:B------:R-:W1:Y:S08]  /*66a0*/  F2F.F64.F32 R14, R14 ;  /* 0x0000000e000e7310 */ /* 0x000e700000201800 */
        /* <DEDUP_REMOVED lines=13> */
.L_x_866:
[C-C-:B------:R-:W-:Y:S02]  /*6780*/  PRMT R12, R4.reuse, 0x5410, R5.reuse ;  /* 0x00005410040c7816 */ /* 0x140fe40000000005 */
[----:B------:R-:W-:-:S07]  /*6790*/  PRMT R13, R4, 0x7632, R5 ;  /* 0x00007632040d7816 */ /* 0x000fce0000000005 */
.L_x_865:
[----:B------:R-:W-:Y:S05]  /*67a0*/  BSYNC B0 ;  /* 0x0000000000007941 */ /* 0x000fea0003800000 */
.L_x_864:
[----:B------:R-:W-:Y:S01]  /*67b0*/  ISETP.GE.U32.AND P0, PT, R87, R54, PT ;  /* 0x000000365700720c */ /* 0x000fe20003f06070 */
[----:B------:R-:W-:-:S12]  /*67c0*/  BSSY B0, `(.L_x_872) ;  /* 0x000046f000007945 */ /* 0x000fd80003800000 */
[----:B------:R-:W-:Y:S05]  /*67d0*/  @P0 BRA `(.L_x_873) ;  /* 0x0000004400b40947 */ /* 0x000fea0003800000 */
[----:B------:R-:W1:Y:S01]  /*67e0*/  LDC R10, c[0x0][0x260] ;  /* 0x00009800ff0a7b82 */ /* 0x000e620000000800 */
[----:B------:R-:W-:Y:S01]  /*67f0*/  HFMA2.MMA R8, -RZ, RZ, 0, 0 ;  /* 0x00000000ff087435 */ /* 0x000fe200000001ff */
[----:B-1----:R-:W-:-:S13]  /*6800*/  ISETP.NE.AND P1, PT, R10, RZ, PT ;  /* 0x000000ff0a00720c */ /* 0x002fda0003f25270 */
        /* <DEDUP_REMOVED lines=16> */
[----:B0-----:R-:W-:-:S05]  /*6910*/  IMAD.HI.U32 R2, R5, UR7, R4 ;  /* 0x0000000705027c27 */ /* 0x001fca000f8e0004 */
        /* <DEDUP_REMOVED lines=256> */
.L_x_874:
[----:B0-----:R-:W-:-:S04]  /*7920*/  LOP3.LUT R3, R8, 0xfffffff8, RZ, 0xc0, !PT ;  /* 0xfffffff808037812 */ /* 0x001fc800078ec0ff */
[----:B------:R-:W-:-:S05]  /*7930*/  IADD3 R2, P2, R16, R3, RZ ;  /* 0x0000000310027210 */ /* 0x000fca0007f5e0ff */
[----:B------:R-:W-:-:S06]  /*7940*/  IMAD.X R3, RZ, RZ, R17, P2 ;  /* 0x000000ffff037224 */ /* 0x000fcc00010e0611 */
[----:B------:R-:W2:Y:S01]  /*7950*/  LDG.E.64 R2, desc[UR60][R2.64] ;  /* 0x0000003c02027981 */ /* 0x000ea2000c1e1b00 */
[----:B------:R-:W-:-:S04]  /*7960*/  IADD3 R7, R87, R52, RZ ;  /* 0x0000003457077210 */ /* 0x000fc80007ffe0ff */
[----:B------:R-:W-:Y:S02]  /*7970*/  ISETP.GE.U32.AND P2, PT, R7, R54, PT ;  /* 0x000000360700720c */ /* 0x000fe40003f46070 */
[----:B--2---:R-:W-:Y:S02]  /*7980*/  PRMT R58, R2, 0x7610, R2 ;  /* 0x00007610023a7816 */ /* 0x004fe40000000002 */
[--C-:B------:R-:W-:Y:S02]  /*7990*/  PRMT R56, R56, 0x5410, R3.reuse ;  /* 0x0000541038387816 */ /* 0x100fe40000000003 */
[----:B------:R-:W-:-:S07]  /*79a0*/  PRMT R62, R62, 0x7610, R3 ;  /* 0x000076103e3e7816 */ /* 0x000fce0000000003 */
        /* <DEDUP_REMOVED lines=275> */
.L_x_875:
        /* <DEDUP_REMOVED lines=8> */
[----:B------:R-:W-:-:S07]  /*8b60*/  PRMT R62, R5, 0x7632, R62 ;  /* 0x00007632053e7816 */ /* 0x000fce000000003e */
        /* <DEDUP_REMOVED lines=275> */
.L_x_876:
[----:B------:R-:W-:-:S04]  /*9ca0*/  LOP3.LUT R5, R11, 0xfffffff8, RZ, 0xc0, !PT ;  /* 0xfffffff80b057812 */ /* 0x000fc800078ec0ff */
[----:B------:R-:W-:-:S05]  /*9cb0*/  IADD3 R4, P2, R16, R5, RZ ;  /* 0x0000000510047210 */ /* 0x000fca0007f5e0ff */
[----:B------:R-:W-:-:S06]  /*9cc0*/  IMAD.X R5, RZ, RZ, R17, P2 ;  /* 0x000000ffff057224 */ /* 0x000fcc00010e0611 */
[----:B------:R-:W2:Y:S01]  /*9cd0*/  LDG.E.64 R4, desc[UR60][R4.64] ;  /* 0x0000003c04047981 */ /* 0x000ea2000c1e1b00 */
[----:B------:R-:W-:-:S04]  /*9ce0*/  IADD3 R3, R3, R52, RZ ;  /* 0x0000003403037210 */ /* 0x000fc80007ffe0ff */
[----:B------:R-:W-:Y:S02]  /*9cf0*/  ISETP.GE.U32.AND P2, PT, R3, R54, PT ;  /* 0x000000360300720c */ /* 0x000fe40003f46070 */
[C-C-:B--2---:R-:W-:Y:S02]  /*9d00*/  PRMT R64, R4.reuse, 0x5410, R5.reuse ;  /* 0x0000541004407816 */ /* 0x144fe40000000005 */
        /* <DEDUP_REMOVED lines=276> */
.L_x_877:
[----:B------:R-:W-:-:S04]  /*ae50*/  LOP3.LUT R3, R6, 0xfffffff8, RZ, 0xc0, !PT ;  /* 0xfffffff806037812 */ /* 0x000fc800078ec0ff */
[----:B------:R-:W-:-:S04]  /*ae60*/  IADD3 R2, P1, R16, R3, RZ ;  /* 0x0000000310027210 */ /* 0x000fc80007f3e0ff */
[----:B------:R-:W-:-:S06]  /*ae70*/  IADD3.X R3, RZ, R17, RZ, P1, !PT ;  /* 0x00000011ff037210 */ /* 0x000fcc0000ffe4ff */
[----:B------:R-:W2:Y:S02]  /*ae80*/  LDG.E.64 R2, desc[UR60][R2.64] ;  /* 0x0000003c02027981 */ /* 0x000ea4000c1e1b00 */
[C-C-:B--2---:R-:W-:Y:S02]  /*ae90*/  PRMT R12, R2.reuse, 0x5410, R3.reuse ;  /* 0x00005410020c7816 */ /* 0x144fe40000000003 */
[----:B------:R-:W-:-:S07]  /*aea0*/  PRMT R13, R2, 0x7632, R3 ;  /* 0x00007632020d7816 */ /* 0x000fce0000000003 */
.L_x_873:
[----:B------:R-:W-:Y:S05]  /*aeb0*/  BSYNC B0 ;  /* 0x0000000000007941 */ /* 0x000fea0003800000 */
.L_x_872:
[----:B------:R-:W-:Y:S04]  /*aec0*/  BSSY B0, `(.L_x_878) ;  /* 0x000005b000007945 */ /* 0x000fe80003800000 */
[----:B------:R-:W-:Y:S05]  /*aed0*/  @P0 BRA `(.L_x_879) ;  /* 0x0000000400640947 */ /* 0x000fea0003800000 */
[--C-:B0-----:R-:W-:Y:S02]  /*aee0*/  HADD2.F32 R2, -RZ, R58.reuse.H0_H0 ;  /* 0x2000003aff027230 */ /* 0x101fe40000004100 */
[----:B------:R-:W-:Y:S02]  /*aef0*/  HADD2.F32 R58, -RZ, R58.H1_H1 ;  /* 0x3000003aff3a7230 */ /* 0x000fe40000004100 */
[----:B------:R-:W-:Y:S02]  /*af00*/  HADD2.F32 R6, -RZ, R56.H1_H1 ;  /* 0x30000038ff067230 */ /* 0x000fe40000004100 */
[----:B------:R-:W-:Y:S01]  /*af10*/  FMUL.FTZ R2, R2, 1 ;  /* 0x3f80000002027820 */ /* 0x000fe20000410000 */
[----:B------:R-:W-:Y:S02]  /*af20*/  HADD2.F32 R7, -RZ, R62.H1_H1 ;  /* 0x3000003eff077230 */ /* 0x000fe40000004100 */
[----:B------:R-:W-:Y:S01]  /*af30*/  FMUL.FTZ R4, R58, 1 ;  /* 0x3f8000003a047820 */ /* 0x000fe20000410000 */
[----:B------:R-:W-:-:S02]  /*af40*/  IMAD.IADD R11, R87, 0x1, R52 ;  /* 0x00000001570b7824 */ /* 0x000fc400078e0234 */
[----:B------:R-:W-:Y:S01]  /*af50*/  FMUL.FTZ R8, R6, 1 ;  /* 0x3f80000006087820 */ /* 0x000fe20000410000 */
[----:B------:R-:W-:Y:S01]  /*af60*/  FMUL.FTZ R7, R7, 1 ;  /* 0x3f80000007077820 */ /* 0x000fe20000410000 */
[----:B------:R-:W0:Y:S01]  /*af70*/  F2F.F64.F32 R2, R2 ;  /* 0x0000000200027310 */ /* 0x000e220000201800 */
[----:B------:R-:W-:-:S07]  /*af80*/  ISETP.GE.U32.AND P0, PT, R11, R54, PT ;  /* 0x000000360b00720c */ /* 0x000fce0003f06070 */
        /* <DEDUP_REMOVED lines=12> */
[----:B------:R-:W-:Y:S01]  /*b050*/  HADD2.F32 R4, -RZ, R60.H0_H0 ;  /* 0x2000003cff047230 */ /* 0x000fe20000004100 */
[----:B------:R-:W-:Y:S01]  /*b060*/  IADD3 R11, R11, R52, RZ ;  /* 0x000000340b0b7210 */ /* 0x000fe20007ffe0ff */
[----:B------:R-:W-:Y:S02]  /*b070*/  HADD2.F32 R56, -RZ, R56.H0_H0 ;  /* 0x20000038ff387230 */ /* 0x000fe40000004100 */
[----:B------:R-:W-:Y:S02]  /*b080*/  HADD2.F32 R60, -RZ, R60.H1_H1 ;  /* 0x3000003cff3c7230 */ /* 0x000fe40000004100 */
[----:B------:R-:W-:Y:S01]  /*b090*/  FMUL.FTZ R4, R4, 1 ;  /* 0x3f80000004047820 */ /* 0x000fe20000410000 */
[----:B------:R-:W-:Y:S02]  /*b0a0*/  HADD2.F32 R62, -RZ, R62.H0_H0 ;  /* 0x2000003eff3e7230 */ /* 0x000fe40000004100 */
[----:B------:R-:W-:Y:S01]  /*b0b0*/  FMUL.FTZ R2, R56, 1 ;  /* 0x3f80000038027820 */ /* 0x000fe20000410000 */
[----:B------:R-:W-:Y:S01]  /*b0c0*/  ISETP.GE.U32.AND P0, PT, R11, R54, PT ;  /* 0x000000360b00720c */ /* 0x000fe20003f06070 */
        /* <DEDUP_REMOVED lines=15> */
[----:B------:R-:W-:Y:S02]  /*b1c0*/  HADD2.F32 R2, -RZ, R64.H0_H0 ;  /* 0x20000040ff027230 */ /* 0x000fe40000004100 */
[----:B------:R-:W-:Y:S02]  /*b1d0*/  HADD2.F32 R4, -RZ, R66.H0_H0 ;  /* 0x20000042ff047230 */ /* 0x000fe40000004100 */
        /* <DEDUP_REMOVED lines=21> */
[--C-:B------:R-:W-:Y:S02]  /*b330*/  HADD2.F32 R2, -RZ, R12.reuse.H0_H0 ;  /* 0x2000000cff027230 */ /* 0x100fe40000004100 */
[--C-:B------:R-:W-:Y:S02]  /*b340*/  HADD2.F32 R4, -RZ, R13.reuse.H0_H0 ;  /* 0x2000000dff047230 */ /* 0x100fe40000004100 */
[----:B------:R-:W-:Y:S02]  /*b350*/  HADD2.F32 R12, -RZ, R12.H1_H1 ;  /* 0x3000000cff0c7230 */ /* 0x000fe40000004100 */
        /* <DEDUP_REMOVED lines=17> */
.L_x_879:
[----:B------:R-:W-:Y:S05]  /*b470*/  BSYNC B0 ;  /* 0x0000000000007941 */ /* 0x000fea0003800000 */
.L_x_878:
[----:B------:R-:W-:Y:S02]  /*b480*/  LOP3.LUT R38, R57, R38, R41, 0x96, !PT ;  /* 0x0000002639267212 */ /* 0x000fe400078e9629 */
[----:B0-----:R-:W-:Y:S02]  /*b490*/  LOP3.LUT R2, R55, R0, R39, 0x96, !PT ;  /* 0x0000000037027212 */ /* 0x001fe400078e9627 */
        /* <DEDUP_REMOVED lines=15> */
.L_x_863:
        /* <DEDUP_REMOVED lines=64> */
.L_x_883:
[-C--:B------:R-:W-:Y:S01]  /*b990*/  IMAD R2, R60, R87.reuse, RZ ;  /* 0x000000573c027224 */ /* 0x080fe200078e02ff */
[----:B------:R-:W-:-:S04]  /*b9a0*/  IADD3 R87, R52, R87, RZ ;  /* 0x0000005734577210 */ /* 0x000fc80007ffe0ff */
[----:B------:R-:W-:Y:S01]  /*b9b0*/  SHF.R.U32.HI R3, RZ, 0x2, R2 ;  /* 0x00000002ff037819 */ /* 0x000fe20000011602 */
[----:B------:R-:W-:-:S04]  /*b9c0*/  IMAD R4, R60, R87, RZ ;  /* 0x000000573c047224 */ /* 0x000fc800078e02ff */
[----:B------:R-:W-:Y:S01]  /*b9d0*/  IMAD.WIDE.U32 R2, R3, 0x8, R16 ;  /* 0x0000000803027825 */ /* 0x000fe200078e0010 */
[----:B------:R-:W-:-:S03]  /*b9e0*/  SHF.R.U32.HI R5, RZ, 0x2, R4 ;  /* 0x00000002ff057819 */ /* 0x000fc60000011604 */
[----:B------:R-:W-:Y:S02]  /*b9f0*/  IMAD.IADD R87, R87, 0x1, R52 ;  /* 0x0000000157577824 */ /* 0x000fe400078e0234 */
[----:B------:R-:W-:Y:S01]  /*ba00*/  IMAD.WIDE.U32 R4, R5, 0x8, R16 ;  /* 0x0000000805047825 */ /* 0x000fe200078e0010 */
[----:B------:R-:W2:Y:S03]  /*ba10*/  LDG.E.64 R2, desc[UR60][R2.64] ;  /* 0x0000003c02027981 */ /* 0x000ea6000c1e1b00 */
[C---:B------:R-:W-:Y:S01]  /*ba20*/  IMAD R6, R60.reuse, R87, RZ ;  /* 0x000000573c067224 */ /* 0x040fe200078e02ff */
[----:B------:R-:W-:Y:S01]  /*ba30*/  IADD3 R87, R87, R52, RZ ;  /* 0x0000003457577210 */ /* 0x000fe20007ffe0ff */
[----:B------:R-:W3:Y:S03]  /*ba40*/  LDG.E.64 R4, desc[UR60][R4.64] ;  /* 0x0000003c04047981 */ /* 0x000ee6000c1e1b00 */
[----:B------:R-:W-:Y:S01]  /*ba50*/  SHF.R.U32.HI R7, RZ, 0x2, R6 ;  /* 0x00000002ff077819 */ /* 0x000fe20000011606 */
[----:B------:R-:W-:-:S04]  /*ba60*/  IMAD R8, R60, R87, RZ ;  /* 0x000000573c087224 */ /* 0x000fc800078e02ff */
[----:B------:R-:W-:Y:S01]  /*ba70*/  IMAD.WIDE.U32 R6, R7, 0x8, R16 ;  /* 0x0000000807067825 */ /* 0x000fe200078e0010 */
[----:B------:R-:W-:-:S05]  /*ba80*/  SHF.R.U32.HI R9, RZ, 0x2, R8 ;  /* 0x00000002ff097819 */ /* 0x000fca0000011608 */
[----:B------:R-:W-:Y:S01]  /*ba90*/  IMAD.WIDE.U32 R8, R9, 0x8, R16 ;  /* 0x0000000809087825 */ /* 0x000fe200078e0010 */
[----:B------:R-:W4:Y:S05]  /*baa0*/  LDG.E.64 R6, desc[UR60][R6.64] ;  /* 0x0000003c06067981 */ /* 0x000f2a000c1e1b00 */
[----:B------:R-:W5:Y:S01]  /*bab0*/  LDG.E.64 R8, desc[UR60][R8.64] ;  /* 0x0000003c08087981 */ /* 0x000f62000c1e1b00 */
[----:B------:R-:W-:-:S04]  /*bac0*/  IMAD.IADD R87, R87, 0x1, R52 ;  /* 0x0000000157577824 */ /* 0x000fc800078e0234 */
[----:B------:R-:W-:-:S05]  /*bad0*/  IMAD R23, R52, 0x3, R87 ;  /* 0x0000000334177824 */ /* 0x000fca00078e0257 */
[----:B------:R-:W-:Y:S01]  /*bae0*/  ISETP.GE.U32.AND P0, PT, R23, R54, PT ;  /* 0x000000361700720c */ /* 0x000fe20003f06070 */
[--C-:B--2---:R-:W-:Y:S02]  /*baf0*/  HADD2.F32 R12, -RZ, R3.reuse.H0_H0 ;  /* 0x20000003ff0c7230 */ /* 0x104fe40000004100 */
[----:B------:R-:W-:Y:S02]  /*bb00*/  HADD2.F32 R13, -RZ, R3.H1_H1 ;  /* 0x30000003ff0d7230 */ /* 0x000fe40000004100 */
[----:B------:R-:W-:Y:S02]  /*bb10*/  HADD2.F32 R10, -RZ, R2.H0_H0 ;  /* 0x20000002ff0a7230 */ /* 0x000fe40000004100 */
[----:B------:R-:W-:Y:S01]  /*bb20*/  FMUL.FTZ R12, R12, 1 ;  /* 0x3f8000000c0c7820 */ /* 0x000fe20000410000 */
[----:B---3--:R-:W-:Y:S02]  /*bb30*/  HADD2.F32 R15, -RZ, R4.H1_H1 ;  /* 0x30000004ff0f7230 */ /* 0x008fe40000004100 */
[----:B------:R-:W-:Y:S01]  /*bb40*/  FMUL.FTZ R13, R13, 1 ;  /* 0x3f8000000d0d7820 */ /* 0x000fe20000410000 */
[----:B------:R-:W-:Y:S01]  /*bb50*/  HADD2.F32 R11, -RZ, R2.H1_H1 ;  /* 0x30000002ff0b7230 */ /* 0x000fe20000004100 */
[----:B------:R4:W0:Y:S01]  /*bb60*/  F2F.F64.F32 R30, R12 ;  /* 0x0000000c001e7310 */ /* 0x0008220000201800 */
[----:B------:R-:W-:Y:S01]  /*bb70*/  FMUL.FTZ R10, R10, 1 ;  /* 0x3f8000000a0a7820 */ /* 0x000fe20000410000 */
[----:B------:R-:W-:Y:S01]  /*bb80*/  FMUL.FTZ R15, R15, 1 ;  /* 0x3f8000000f0f7820 */ /* 0x000fe20000410000 */
[----:B------:R-:W-:-:S02]  /*bb90*/  HADD2.F32 R14, -RZ, R4.H0_H0 ;  /* 0x20000004ff0e7230 */ /* 0x000fc40000004100 */
[----:B------:R-:W-:-:S03]  /*bba0*/  FMUL.FTZ R11, R11, 1 ;  /* 0x3f8000000b0b7820 */ /* 0x000fc60000410000 */
[----:B------:R-:W1:Y:S01]  /*bbb0*/  F2F.F64.F32 R32, R13 ;  /* 0x0000000d00207310 */ /* 0x000e620000201800 */
[----:B------:R-:W-:Y:S01]  /*bbc0*/  FMUL.FTZ R14, R14, 1 ;  /* 0x3f8000000e0e7820 */ /* 0x000fe20000410000 */
[----:B----4-:R-:W-:Y:S02]  /*bbd0*/  HADD2.F32 R12, -RZ, R6.H1_H1 ;  /* 0x30000006ff0c7230 */ /* 0x010fe40000004100 */
[----:B------:R-:W-:Y:S01]  /*bbe0*/  HADD2.F32 R20, -RZ, R7.H1_H1 ;  /* 0x30000007ff147230 */ /* 0x000fe20000004100 */
[----:B0-----:R-:W-:-:S03]  /*bbf0*/  LOP3.LUT R75, R75, R30, RZ, 0x3c, !PT ;  /* 0x0000001e4b4b7212 */ /* 0x001fc600078e3cff */
[----:B------:R0:W2:Y:S01]  /*bc00*/  F2F.F64.F32 R38, R10 ;  /* 0x0000000a00267310 */ /* 0x0000a20000201800 */
[--C-:B-----5:R-:W-:Y:S02]  /*bc10*/  HADD2.F32 R22, -RZ, R8.reuse.H0_H0 ;  /* 0x20000008ff167230 */ /* 0x120fe40000004100 */
[----:B------:R-:W-:Y:S01]  /*bc20*/  FMUL.FTZ R12, R12, 1 ;  /* 0x3f8000000c0c7820 */ /* 0x000fe20000410000 */
[----:B------:R-:W-:Y:S02]  /*bc30*/  HADD2.F32 R62, -RZ, R8.H1_H1 ;  /* 0x30000008ff3e7230 */ /* 0x000fe40000004100 */
[----:B------:R-:W-:Y:S01]  /*bc40*/  FMUL.FTZ R20, R20, 1 ;  /* 0x3f80000014147820 */ /* 0x000fe20000410000 */
[----:B------:R-:W-:Y:S02]  /*bc50*/  HADD2.F32 R30, -RZ, R9.H0_H0 ;  /* 0x20000009ff1e7230 */ /* 0x000fe40000004100 */
[----:B------:R-:W-:Y:S01]  /*bc60*/  FMUL.FTZ R22, R22, 1 ;  /* 0x3f80000016167820 */ /* 0x000fe20000410000 */
[----:B-1----:R-:W-:Y:S01]  /*bc70*/  LOP3.LUT R71, R71, R32, RZ, 0x3c, !PT ;  /* 0x0000002047477212 */ /* 0x002fe200078e3cff */
[----:B------:R-:W1:Y:S01]  /*bc80*/  F2F.F64.F32 R24, R15 ;  /* 0x0000000f00187310 */ /* 0x000e620000201800 */
[----:B0-----:R-:W-:-:S02]  /*bc90*/  HADD2.F32 R10, -RZ, R5.H0_H0 ;  /* 0x20000005ff0a7230 */ /* 0x001fc40000004100 */
[----:B------:R-:W-:Y:S01]  /*bca0*/  FMUL.FTZ R30, R30, 1 ;  /* 0x3f8000001e1e7820 */ /* 0x000fe20000410000 */
[----:B------:R-:W-:Y:S01]  /*bcb0*/  HADD2.F32 R32, -RZ, R9.H1_H1 ;  /* 0x30000009ff207230 */ /* 0x000fe20000004100 */
[----:B------:R-:W-:Y:S01]  /*bcc0*/  LOP3.LUT R77, R77, R31, RZ, 0x3c, !PT ;  /* 0x0000001f4d4d7212 */ /* 0x000fe200078e3cff */
[----:B------:R-:W-:Y:S01]  /*bcd0*/  FMUL.FTZ R26, R10, 1 ;  /* 0x3f8000000a1a7820 */ /* 0x000fe20000410000 */
[----:B------:R-:W-:Y:S01]  /*bce0*/  HADD2.F32 R10, -RZ, R6.H0_H0 ;  /* 0x20000006ff0a7230 */ /* 0x000fe20000004100 */
[----:B------:R0:W3:Y:S01]  /*bcf0*/  F2F.F64.F32 R40, R11 ;  /* 0x0000000b00287310 */ /* 0x0000e20000201800 */
[----:B--2---:R-:W-:Y:S01]  /*bd00*/  LOP3.LUT R89, R89, R38, RZ, 0x3c, !PT ;  /* 0x0000002659597212 */ /* 0x004fe200078e3cff */
[----:B------:R-:W-:Y:S01]  /*bd10*/  FMUL.FTZ R38, R62, 1 ;  /* 0x3f8000003e267820 */ /* 0x000fe20000410000 */
[----:B------:R-:W-:Y:S01]  /*bd20*/  LOP3.LUT R91, R91, R39, RZ, 0x3c, !PT ;  /* 0x000000275b5b7212 */ /* 0x000fe200078e3cff */
[----:B------:R-:W-:Y:S01]  /*bd30*/  FMUL.FTZ R10, R10, 1 ;  /* 0x3f8000000a0a7820 */ /* 0x000fe20000410000 */
[----:B------:R-:W-:-:S02]  /*bd40*/  LOP3.LUT R73, R73, R33, RZ, 0x3c, !PT ;  /* 0x0000002149497212 */ /* 0x000fc400078e3cff */
[----:B-1----:R-:W-:Y:S01]  /*bd50*/  LOP3.LUT R48, R48, R24, RZ, 0x3c, !PT ;  /* 0x0000001830307212 */ /* 0x002fe200078e3cff */
[----:B------:R1:W2:Y:S01]  /*bd60*/  F2F.F64.F32 R34, R14 ;  /* 0x0000000e00227310 */ /* 0x0002a20000201800 */
[----:B0-----:R-:W-:Y:S02]  /*bd70*/  HADD2.F32 R11, -RZ, R5.H1_H1 ;  /* 0x30000005ff0b7230 */ /* 0x001fe40000004100 */
[----:B------:R-:W-:Y:S01]  /*bd80*/  FMUL.FTZ R24, R32, 1 ;  /* 0x3f80000020187820 */ /* 0x000fe20000410000 */
[----:B------:R-:W-:Y:S02]  /*bd90*/  LOP3.LUT R50, R50, R25, RZ, 0x3c, !PT ;  /* 0x0000001932327212 */ /* 0x000fe400078e3cff */
[----:B------:R-:W-:Y:S01]  /*bda0*/  FMUL.FTZ R28, R11, 1 ;  /* 0x3f8000000b1c7820 */ /* 0x000fe20000410000 */
[----:B---3--:R-:W-:Y:S01]  /*bdb0*/  LOP3.LUT R79, R79, R40, RZ, 0x3c, !PT ;  /* 0x000000284f4f7212 */ /* 0x008fe200078e3cff */
[----:B-1----:R-:W-:Y:S01]  /*bdc0*/  HADD2.F32 R14, -RZ, R7.H0_H0 ;  /* 0x20000007ff0e7230 */ /* 0x002fe20000004100 */
[----:B------:R-:W0:Y:S01]  /*bdd0*/  F2F.F64.F32 R26, R26 ;  /* 0x0000001a001a7310 */ /* 0x000e220000201800 */
[----:B------:R-:W-:-:S03]  /*bde0*/  LOP3.LUT R81, R81, R41, RZ, 0x3c, !PT ;  /* 0x0000002951517212 */ /* 0x000fc600078e3cff */
[----:B------:R-:W-:Y:S01]  /*bdf0*/  FMUL.FTZ R14, R14, 1 ;  /* 0x3f8000000e0e7820 */ /* 0x000fe20000410000 */
[----:B--2---:R-:W-:-:S03]  /*be00*/  LOP3.LUT R56, R56, R34, RZ, 0x3c, !PT ;  /* 0x0000002238387212 */ /* 0x004fc600078e3cff */
        /* <DEDUP_REMOVED lines=32> */
.L_x_882:
[----:B------:R-:W-:Y:S02]  /*c010*/  PRMT R20, R2, 0x7610, R2 ;  /* 0x0000761002147816 */ /* 0x000fe40000000002 */
[----:B------:R-:W-:Y:S02]  /*c020*/  PRMT R21, R3, 0x7610, R3 ;  /* 0x0000761003157816 */ /* 0x000fe40000000003 */
[--C-:B------:R-:W-:Y:S02]  /*c030*/  PRMT R13, R7, 0x5432, R4.reuse ;  /* 0x00005432070d7816 */ /* 0x100fe40000000004 */
[C---:B------:R-:W-:Y:S02]  /*c040*/  PRMT R15, R6.reuse, 0x7632, R4 ;  /* 0x00007632060f7816 */ /* 0x040fe40000000004 */
[----:B------:R-:W-:Y:S02]  /*c050*/  PRMT R14, R5, 0x7610, R5 ;  /* 0x00007610050e7816 */ /* 0x000fe40000000005 */
[----:B------:R-:W-:-:S02]  /*c060*/  PRMT R12, R6, 0x5410, R7 ;  /* 0x00005410060c7816 */ /* 0x000fc40000000007 */
[----:B------:R-:W-:Y:S02]  /*c070*/  PRMT R11, R8, 0x7610, R8 ;  /* 0x00007610080b7816 */ /* 0x000fe40000000008 */
[----:B------:R-:W-:-:S07]  /*c080*/  PRMT R10, R9, 0x7610, R9 ;  /* 0x00007610090a7816 */ /* 0x000fce0000000009 */
.L_x_881:
[----:B------:R-:W-:Y:S05]  /*c090*/  BSYNC B0 ;  /* 0x0000000000007941 */ /* 0x000fea0003800000 */
.L_x_880:
[----:B------:R-:W-:Y:S01]  /*c0a0*/  ISETP.GE.U32.AND P1, PT, R87, R54, PT ;  /* 0x000000365700720c */ /* 0x000fe20003f26070 */
[----:B------:R-:W-:-:S12]  /*c0b0*/  BSSY B0, `(.L_x_884) ;  /* 0x0000026000007945 */ /* 0x000fd80003800000 */
[----:B------:R-:W-:Y:S05]  /*c0c0*/  @P1 BRA `(.L_x_885) ;  /* 0x0000000000901947 */ /* 0x000fea0003800000 */
[----:B------:R-:W-:-:S05]  /*c0d0*/  IMAD R2, R60, R87, RZ ;  /* 0x000000573c027224 */ /* 0x000fca00078e02ff */
[----:B------:R-:W-:-:S05]  /*c0e0*/  SHF.R.U32.HI R3, RZ, 0x2, R2 ;  /* 0x00000002ff037819 */ /* 0x000fca0000011602 */
[----:B------:R-:W-:-:S06]  /*c0f0*/  IMAD.WIDE.U32 R2, R3, 0x8, R16 ;  /* 0x0000000803027825 */ /* 0x000fcc00078e0010 */
[----:B------:R-:W2:Y:S01]  /*c100*/  LDG.E.64 R2, desc[UR60][R2.64] ;  /* 0x0000003c02027981 */ /* 0x000ea2000c1e1b00 */
[----:B------:R-:W-:-:S04]  /*c110*/  IADD3 R5, R87, R52, RZ ;  /* 0x0000003457057210 */ /* 0x000fc80007ffe0ff */
[----:B------:R-:W-:Y:S02]  /*c120*/  ISETP.GE.U32.AND P0, PT, R5, R54, PT ;  /* 0x000000360500720c */ /* 0x000fe40003f06070 */
[----:B--2---:R-:W-:Y:S02]  /*c130*/  PRMT R20, R2, 0x7610, R2 ;  /* 0x0000761002147816 */ /* 0x004fe40000000002 */
[----:B------:R-:W-:-:S09]  /*c140*/  PRMT R21, R3, 0x7610, R3 ;  /* 0x0000761003157816 */ /* 0x000fd20000000003 */
[----:B------:R-:W-:Y:S05]  /*c150*/  @P0 BRA `(.L_x_885) ;  /* 0x00000000006c0947 */ /* 0x000fea0003800000 */
[----:B------:R-:W-:-:S05]  /*c160*/  IMAD R2, R60, R5, RZ ;  /* 0x000000053c027224 */ /* 0x000fca00078e02ff */
[----:B------:R-:W-:-:S05]  /*c170*/  SHF.R.U32.HI R3, RZ, 0x2, R2 ;  /* 0x00000002ff037819 */ /* 0x000fca0000011602 */
[----:B------:R-:W-:-:S06]  /*c180*/  IMAD.WIDE.U32 R2, R3, 0x8, R16 ;  /* 0x0000000803027825 */ /* 0x000fcc00078e0010 */
[----:B------:R-:W2:Y:S01]  /*c190*/  LDG.E.64 R2, desc[UR60][R2.64] ;  /* 0x0000003c02027981 */ /* 0x000ea2000c1e1b00 */
[----:B------:R-:W-:-:S05]  /*c1a0*/  IMAD.IADD R5, R5, 0x1, R52 ;  /* 0x0000000105057824 */ /* 0x000fca00078e0234 */
[----:B------:R-:W-:Y:S02]  /*c1b0*/  ISETP.GE.U32.AND P0, PT, R5, R54, PT ;  /* 0x000000360500720c */ /* 0x000fe40003f06070 */
[--C-:B--2---:R-:W-:Y:S02]  /*c1c0*/  PRMT R13, R13, 0x5410, R2.reuse ;  /* 0x000054100d0d7816 */ /* 0x104fe40000000002 */
[----:B------:R-:W-:Y:S02]  /*c1d0*/  PRMT R15, R15, 0x7610, R2 ;  /* 0x000076100f0f7816 */ /* 0x000fe40000000002 */
[----:B------:R-:W-:-:S07]  /*c1e0*/  PRMT R14, R3, 0x7610, R3 ;  /* 0x00007610030e7816 */ /* 0x000fce0000000003 */
        /* <DEDUP_REMOVED lines=9> */
[----:B------:R-:W2:Y:S04]  /*c280*/  LDG.E.64 R2, desc[UR60][R2.64] ;  /* 0x0000003c02027981 */ /* 0x000ea8000c1e1b00 */
[----:B------:R-:W3:Y:S01]  /*c290*/  @!P0 LDG.E.64 R4, desc[UR60][R4.64] ;  /* 0x0000003c04048981 */ /* 0x000ee2000c1e1b00 */
[C---:B--2---:R-:W-:Y:S02]  /*c2a0*/  PRMT R12, R2.reuse, 0x5410, R3 ;  /* 0x00005410020c7816 */ /* 0x044fe40000000003 */
[----:B------:R-:W-:Y:S02]  /*c2b0*/  PRMT R15, R2, 0x7632, R15 ;  /* 0x00007632020f7816 */ /* 0x000fe4000000000f */
[----:B---3--:R-:W-:-:S02]  /*c2c0*/  @!P0 PRMT R11, R4, 0x7610, R11 ;  /* 0x00007610040b8816 */ /* 0x008fc4000000000b */
[----:B------:R-:W-:Y:S02]  /*c2d0*/  @!P0 PRMT R10, R5, 0x7610, R10 ;  /* 0x00007610050a8816 */ /* 0x000fe4000000000a */
[----:B------:R-:W-:Y:S02]  /*c2e0*/  PRMT R13, R3, 0x7632, R13 ;  /* 0x00007632030d7816 */ /* 0x000fe4000000000d */
[----:B------:R-:W-:Y:S02]  /*c2f0*/  @!P0 PRMT R11, R11, 0x7610, R4 ;  /* 0x000076100b0b8816 */ /* 0x000fe40000000004 */
[----:B------:R-:W-:-:S07]  /*c300*/  @!P0 PRMT R10, R10, 0x7610, R5 ;  /* 0x000076100a0a8816 */ /* 0x000fce0000000005 */
.L_x_885:
[----:B------:R-:W-:Y:S05]  /*c310*/  BSYNC B0 ;  /* 0x0000000000007941 */ /* 0x000fea0003800000 */
.L_x_884:
[----:B------:R-:W-:Y:S04]  /*c320*/  BSSY B0, `(.L_x_886) ;  /* 0x000005b000007945 */ /* 0x000fe80003800000 */
[----:B------:R-:W-:Y:S05]  /*c330*/  @P1 BRA `(.L_x_887) ;  /* 0x0000000400641947 */ /* 0x000fea0003800000 */
[--C-:B------:R-:W-:Y:S02]  /*c340*/  HADD2.F32 R2, -RZ, R20.reuse.H0_H0 ;  /* 0x20000014ff027230 */ /* 0x100fe40000004100 */
[--C-:B------:R-:W-:Y:S02]  /*c350*/  HADD2.F32 R6, -RZ, R21.reuse.H0_H0 ;  /* 0x20000015ff067230 */ /* 0x100fe40000004100 */
        /* <DEDUP_REMOVED lines=21> */
[--C-:B------:R-:W-:Y:S01]  /*c4b0*/  HADD2.F32 R6, -RZ, R14.reuse.H0_H0 ;  /* 0x2000000eff067230 */ /* 0x100fe20000004100 */
[----:B------:R-:W-:Y:S01]  /*c4c0*/  IADD3 R17, R17, R52, RZ ;  /* 0x0000003411117210 */ /* 0x000fe20007ffe0ff */
[----:B------:R-:W-:Y:S02]  /*c4d0*/  HADD2.F32 R2, -RZ, R13.H1_H1 ;  /* 0x3000000dff027230 */ /* 0x000fe40000004100 */
[----:B------:R-:W-:Y:S02]  /*c4e0*/  HADD2.F32 R4, -RZ, R15.H1_H1 ;  /* 0x3000000fff047230 */ /* 0x000fe40000004100 */
[----:B------:R-:W-:Y:S01]  /*c4f0*/  FMUL.FTZ R6, R6, 1 ;  /* 0x3f80000006067820 */ /* 0x000fe20000410000 */
[----:B------:R-:W-:Y:S02]  /*c500*/  HADD2.F32 R14, -RZ, R14.H1_H1 ;  /* 0x3000000eff0e7230 */ /* 0x000fe40000004100 */
        /* <DEDUP_REMOVED lines=18> */
[----:B------:R-:W-:Y:S02]  /*c630*/  HADD2.F32 R15, -RZ, R15.H0_H0 ;  /* 0x2000000fff0f7230 */ /* 0x000fe40000004100 */
[----:B------:R-:W-:Y:S02]  /*c640*/  HADD2.F32 R12, -RZ, R12.H1_H1 ;  /* 0x3000000cff0c7230 */ /* 0x000fe40000004100 */
[----:B------:R-:W-:Y:S01]  /*c650*/  FMUL.FTZ R2, R2, 1 ;  /* 0x3f80000002027820 */ /* 0x000fe20000410000 */
[----:B------:R-:W-:Y:S02]  /*c660*/  HADD2.F32 R13, -RZ, R13.H0_H0 ;  /* 0x2000000dff0d7230 */ /* 0x000fe40000004100 */
[----:B------:R-:W-:Y:S01]  /*c670*/  FMUL.FTZ R4, R15, 1 ;  /* 0x3f8000000f047820 */ /* 0x000fe20000410000 */
[----:B------:R-:W-:-:S02]  /*c680*/  FMUL.FTZ R6, R12, 1 ;  /* 0x3f8000000c067820 */ /* 0x000fc40000410000 */
[----:B------:R-:W-:Y:S01]  /*c690*/  FMUL.FTZ R8, R13, 1 ;  /* 0x3f8000000d087820 */ /* 0x000fe20000410000 */
[----:B------:R-:W-:Y:S01]  /*c6a0*/  IMAD.IADD R13, R17, 0x1, R52 ;  /* 0x00000001110d7824 */ /* 0x000fe200078e0234 */
[----:B------:R-:W0:Y:S04]  /*c6b0*/  F2F.F64.F32 R2, R2 ;  /* 0x0000000200027310 */ /* 0x000e280000201800 */
[----:B------:R-:W-:-:S04]  /*c6c0*/  ISETP.GE.U32.AND P0, PT, R13, R54, PT ;  /* 0x000000360d00720c */ /* 0x000fc80003f06070 */
        /* <DEDUP_REMOVED lines=32> */
.L_x_887:
[----:B------:R-:W-:Y:S05]  /*c8d0*/  BSYNC B0 ;  /* 0x0000000000007941 */ /* 0x000fea0003800000 */
.L_x_886:
        /* <DEDUP_REMOVED lines=17> */
.L_x_862:
        /* <DEDUP_REMOVED lines=66> */
.L_x_891:
[----:B------:R-:W-:Y:S02]  /*ce10*/  SHF.R.U32.HI R3, RZ, 0x2, R91 ;  /* 0x00000002ff037819 */ /* 0x000fe4000001165b */
[----:B------:R-:W-:-:S03]  /*ce20*/  IADD3 R91, R91, R0, RZ ;  /* 0x000000005b5b7210 */ /* 0x000fc60007ffe0ff */
[----:B------:R-:W-:Y:S01]  /*ce30*/  IMAD.WIDE.U32 R2, R3, 0x8, R16 ;  /* 0x0000000803027825 */ /* 0x000fe200078e0010 */
[----:B------:R-:W-:-:S05]  /*ce40*/  SHF.R.U32.HI R5, RZ, 0x2, R91 ;  /* 0x00000002ff057819 */ /* 0x000fca000001165b */
[----:B------:R-:W-:Y:S01]  /*ce50*/  IMAD.WIDE.U32 R4, R5, 0x8, R16 ;  /* 0x0000000805047825 */ /* 0x000fe200078e0010 */
[----:B------:R-:W2:Y:S03]  /*ce60*/  LDG.E.64 R2, desc[UR60][R2.64] ;  /* 0x0000003c02027981 */ /* 0x000ea6000c1e1b00 */
[----:B------:R-:W-:Y:S02]  /*ce70*/  IMAD.IADD R91, R91, 0x1, R0 ;  /* 0x000000015b5b7824 */ /* 0x000fe400078e0200 */
[----:B------:R-:W3:Y:S03]  /*ce80*/  LDG.E.64 R4, desc[UR60][R4.64] ;  /* 0x0000003c04047981 */ /* 0x000ee6000c1e1b00 */
[----:B------:R-:W-:Y:S02]  /*ce90*/  SHF.R.U32.HI R7, RZ, 0x2, R91 ;  /* 0x00000002ff077819 */ /* 0x000fe4000001165b */
[----:B------:R-:W-:-:S03]  /*cea0*/  IADD3 R91, R91, R0, RZ ;  /* 0x000000005b5b7210 */ /* 0x000fc60007ffe0ff */
        /* <DEDUP_REMOVED lines=90> */
.L_x_890:
[----:B------:R-:W-:Y:S02]  /*d450*/  PRMT R20, R2, 0x7610, R2 ;  /* 0x0000761002147816 */ /* 0x000fe40000000002 */
[----:B------:R-:W-:Y:S02]  /*d460*/  PRMT R21, R3, 0x7610, R3 ;  /* 0x0000761003157816 */ /* 0x000fe40000000003 */
[----:B------:R-:W-:Y:S02]  /*d470*/  PRMT R14, R4, 0x5410, R5 ;  /* 0x00005410040e7816 */ /* 0x000fe40000000005 */
[----:B------:R-:W-:Y:S02]  /*d480*/  PRMT R15, R5, 0x7632, R4 ;  /* 0x00007632050f7816 */ /* 0x000fe40000000004 */
[----:B------:R-:W-:Y:S02]  /*d490*/  PRMT R12, R6, 0x5410, R7 ;  /* 0x00005410060c7816 */ /* 0x000fe40000000007 */
[----:B------:R-:W-:-:S02]  /*d4a0*/  PRMT R13, R7, 0x7632, R6 ;  /* 0x00007632070d7816 */ /* 0x000fc40000000006 */
[C-C-:B------:R-:W-:Y:S02]  /*d4b0*/  PRMT R10, R9.reuse, 0x5432, R8.reuse ;  /* 0x00005432090a7816 */ /* 0x140fe40000000008 */
[----:B------:R-:W-:-:S07]  /*d4c0*/  PRMT R11, R9, 0x7610, R8 ;  /* 0x00007610090b7816 */ /* 0x000fce0000000008 */
.L_x_889:
[----:B------:R-:W-:Y:S05]  /*d4d0*/  BSYNC B0 ;  /* 0x0000000000007941 */ /* 0x000fea0003800000 */
.L_x_888:
[----:B------:R-:W-:Y:S01]  /*d4e0*/  ISETP.GE.U32.AND P1, PT, R91, R54, PT ;  /* 0x000000365b00720c */ /* 0x000fe20003f26070 */
[----:B------:R-:W-:-:S12]  /*d4f0*/  BSSY B0, `(.L_x_892) ;  /* 0x0000020000007945 */ /* 0x000fd80003800000 */
[----:B------:R-:W-:Y:S05]  /*d500*/  @P1 BRA `(.L_x_893) ;  /* 0x0000000000781947 */ /* 0x000fea0003800000 */
        /* <DEDUP_REMOVED lines=8> */
[----:B------:R-:W-:-:S05]  /*d590*/  SHF.R.U32.HI R3, RZ, 0x2, R5 ;  /* 0x00000002ff037819 */ /* 0x000fca0000011605 */
[----:B------:R-:W-:-:S06]  /*d5a0*/  IMAD.WIDE.U32 R2, R3, 0x8, R16 ;  /* 0x0000000803027825 */ /* 0x000fcc00078e0010 */
[----:B------:R-:W2:Y:S01]  /*d5b0*/  LDG.E.64 R2, desc[UR60][R2.64] ;  /* 0x0000003c02027981 */ /* 0x000ea2000c1e1b00 */
[----:B------:R-:W-:-:S05]  /*d5c0*/  IMAD.IADD R5, R5, 0x1, R0 ;  /* 0x0000000105057824 */ /* 0x000fca00078e0200 */
[----:B------:R-:W-:Y:S02]  /*d5d0*/  ISETP.GE.U32.AND P0, PT, R5, R54, PT ;  /* 0x000000360500720c */ /* 0x000fe40003f06070 */
[----:B--2---:R-:W-:Y:S02]  /*d5e0*/  PRMT R14, R2, 0x5410, R3 ;  /* 0x00005410020e7816 */ /* 0x004fe40000000003 */
[----:B------:R-:W-:-:S09]  /*d5f0*/  PRMT R15, R3, 0x7632, R2 ;  /* 0x00007632030f7816 */ /* 0x000fd20000000002 */
[----:B------:R-:W-:Y:S05]  /*d600*/  @P0 BRA `(.L_x_893) ;  /* 0x0000000000380947 */ /* 0x000fea0003800000 */
[----:B------:R-:W-:Y:S02]  /*d610*/  IADD3 R7, R5, R0, RZ ;  /* 0x0000000005077210 */ /* 0x000fe40007ffe0ff */
[----:B------:R-:W-:Y:S02]  /*d620*/  SHF.R.U32.HI R3, RZ, 0x2, R5 ;  /* 0x00000002ff037819 */ /* 0x000fe40000011605 */
[----:B------:R-:W-:-:S03]  /*d630*/  ISETP.GE.U32.AND P0, PT, R7, R54, PT ;  /* 0x000000360700720c */ /* 0x000fc60003f06070 */
[----:B------:R-:W-:-:S06]  /*d640*/  IMAD.WIDE.U32 R2, R3, 0x8, R16 ;  /* 0x0000000803027825 */ /* 0x000fcc00078e0010 */
[----:B------:R-:W2:Y:S04]  /*d650*/  LDG.E.64 R2, desc[UR60][R2.64] ;  /* 0x0000003c02027981 */ /* 0x000ea8000c1e1b00 */
[----:B------:R-:W-:-:S05]  /*d660*/  @!P0 SHF.R.U32.HI R5, RZ, 0x2, R7 ;  /* 0x00000002ff058819 */ /* 0x000fca0000011607 */
[----:B------:R-:W-:-:S06]  /*d670*/  @!P0 IMAD.WIDE.U32 R4, R5, 0x8, R16 ;  /* 0x0000000805048825 */ /* 0x000fcc00078e0010 */
[----:B------:R-:W3:Y:S01]  /*d680*/  @!P0 LDG.E.64 R4, desc[UR60][R4.64] ;  /* 0x0000003c04048981 */ /* 0x000ee2000c1e1b00 */
[----:B--2---:R-:W-:Y:S02]  /*d690*/  PRMT R12, R2, 0x5410, R3 ;  /* 0x00005410020c7816 */ /* 0x004fe40000000003 */
[----:B------:R-:W-:Y:S02]  /*d6a0*/  PRMT R13, R3, 0x7632, R2 ;  /* 0x00007632030d7816 */ /* 0x000fe40000000002 */
[--C-:B---3--:R-:W-:Y:S02]  /*d6b0*/  @!P0 PRMT R10, R10, 0x5410, R4.reuse ;  /* 0x000054100a0a8816 */ /* 0x108fe40000000004 */
[----:B------:R-:W-:Y:S02]  /*d6c0*/  @!P0 PRMT R11, R11, 0x7610, R4 ;  /* 0x000076100b0b8816 */ /* 0x000fe40000000004 */
[C---:B------:R-:W-:Y:S02]  /*d6d0*/  @!P0 PRMT R10, R5.reuse, 0x7632, R10 ;  /* 0x00007632050a8816 */ /* 0x040fe4000000000a */
[----:B------:R-:W-:-:S07]  /*d6e0*/  @!P0 PRMT R11, R5, 0x7610, R11 ;  /* 0x00007610050b8816 */ /* 0x000fce000000000b */
.L_x_893:
[----:B------:R-:W-:Y:S05]  /*d6f0*/  BSYNC B0 ;  /* 0x0000000000007941 */ /* 0x000fea0003800000 */
.L_x_892:
        /* <DEDUP_REMOVED lines=26> */
[--C-:B------:R-:W-:Y:S02]  /*d8a0*/  HADD2.F32 R4, -RZ, R15.reuse.H1_H1 ;  /* 0x3000000fff047230 */ /* 0x100fe40000004100 */
[----:B------:R-:W-:Y:S02]  /*d8b0*/  HADD2.F32 R14, -RZ, R14.H1_H1 ;  /* 0x3000000eff0e7230 */ /* 0x000fe40000004100 */
[----:B------:R-:W-:Y:S01]  /*d8c0*/  FMUL.FTZ R2, R2, 1 ;  /* 0x3f80000002027820 */ /* 0x000fe20000410000 */
[----:B------:R-:W-:Y:S02]  /*d8d0*/  HADD2.F32 R15, -RZ, R15.H0_H0 ;  /* 0x2000000fff0f7230 */ /* 0x000fe40000004100 */
[----:B------:R-:W-:Y:S01]  /*d8e0*/  FMUL.FTZ R4, R4, 1 ;  /* 0x3f80000004047820 */ /* 0x000fe20000410000 */
[----:B------:R-:W-:-:S02]  /*d8f0*/  FMUL.FTZ R6, R14, 1 ;  /* 0x3f8000000e067820 */ /* 0x000fc40000410000 */
[----:B------:R-:W-:Y:S01]  /*d900*/  FMUL.FTZ R8, R15, 1 ;  /* 0x3f8000000f087820 */ /* 0x000fe20000410000 */
[----:B------:R-:W-:Y:S01]  /*d910*/  IADD3 R15, R91, R0, RZ ;  /* 0x000000005b0f7210 */ /* 0x000fe20007ffe0ff */
        /* <DEDUP_REMOVED lines=37> */
[--C-:B------:R-:W-:Y:S02]  /*db70*/  HADD2.F32 R0, -RZ, R10.reuse.H1_H1 ;  /* 0x3000000aff007230 */ /* 0x100fe40000004100 */
[--C-:B------:R-:W-:Y:S02]  /*db80*/  HADD2.F32 R4, -RZ, R11.reuse.H1_H1 ;  /* 0x3000000bff047230 */ /* 0x100fe40000004100 */
[----:B------:R-:W-:Y:S02]  /*db90*/  HADD2.F32 R11, -RZ, R11.H0_H0 ;  /* 0x2000000bff0b7230 */ /* 0x000fe40000004100 */
[----:B------:R-:W-:Y:S01]  /*dba0*/  FMUL.FTZ R0, R0, 1 ;  /* 0x3f80000000007820 */ /* 0x000fe20000410000 */
[----:B------:R-:W-:Y:S02]  /*dbb0*/  HADD2.F32 R10, -RZ, R10.H0_H0 ;  /* 0x2000000aff0a7230 */ /* 0x000fe40000004100 */
[----:B------:R-:W-:Y:S01]  /*dbc0*/  FMUL.FTZ R4, R4, 1 ;  /* 0x3f80000004047820 */ /* 0x000fe20000410000 */
        /* <DEDUP_REMOVED lines=14> */
.L_x_895:
[----:B------:R-:W-:Y:S05]  /*dcb0*/  BSYNC B0 ;  /* 0x0000000000007941 */ /* 0x000fea0003800000 */
.L_x_894:
        /* <DEDUP_REMOVED lines=16> */
.L_x_846:
[----:B------:R-:W-:Y:S05]  /*ddc0*/  BSYNC B6 ;  /* 0x0000000000067941 */ /* 0x000fea0003800000 */
.L_x_845:
[----:B------:R-:W-:Y:S02]  /*ddd0*/  ULDC UR4, c[0x0][0x23c] ;  /* 0x00008f0000047ab9 */ /* 0x000fe40000000800 */
[----:B------:R-:W-:-:S13]  /*dde0*/  ISETP.NE.AND P0, PT, RZ, UR4, PT ;  /* 0x00000004ff007c0c */ /* 0x000fda000bf05270 */
[----:B------:R-:W-:Y:S05]  /*ddf0*/  @!P0 BRA `(.L_x_896) ;  /* 0x0000000000dc8947 */ /* 0x000fea0003800000 */
[----:B------:R-:W0:Y:S01]  /*de00*/  S2R R4, SR_CgaCtaId ;  /* 0x0000000000047919 */ /* 0x000e220000008800 */
[----:B------:R-:W1:Y:S01]  /*de10*/  LDC R22, c[0x0][RZ] ;  /* 0x00000000ff167b82 */ /* 0x000e620000000800 */
[----:B------:R-:W-:Y:S01]  /*de20*/  MOV R2, 0x400 ;  /* 0x0000040000027802 */ /* 0x000fe20000000f00 */
[----:B------:R-:W-:Y:S01]  /*de30*/  IMAD.MOV.U32 R5, RZ, RZ, R71 ;  /* 0x000000ffff057224 */ /* 0x000fe200078e0047 */
[----:B------:R-:W-:Y:S01]  /*de40*/  MOV R6, R12 ;  /* 0x0000000c00067202 */ /* 0x000fe20000000f00 */
[----:B------:R-:W-:Y:S01]  /*de50*/  IMAD.MOV.U32 R7, RZ, RZ, R13 ;  /* 0x000000ffff077224 */ /* 0x000fe200078e000d */
[----:B------:R-:W-:Y:S01]  /*de60*/  IADD3 R3, R2, 0x10, RZ ;  /* 0x0000001002037810 */ /* 0x000fe20007ffe0ff */
[----:B------:R-:W-:Y:S01]  /*de70*/  IMAD.MOV.U32 R9, RZ, RZ, R15 ;  /* 0x000000ffff097224 */ /* 0x000fe200078e000f */
[----:B------:R-:W-:Y:S01]  /*de80*/  MOV R8, R14 ;  /* 0x0000000e00087202 */ /* 0x000fe20000000f00 */
[----:B------:R-:W2:Y:S01]  /*de90*/  LDC R23, c[0x0][0x4] ;  /* 0x00000100ff177b82 */ /* 0x000ea20000000800 */
[----:B------:R-:W-:Y:S01]  /*dea0*/  MOV R10, R20 ;  /* 0x00000014000a7202 */ /* 0x000fe20000000f00 */
[----:B------:R-:W-:-:S02]  /*deb0*/  IMAD.MOV.U32 R11, RZ, RZ, R21 ;  /* 0x000000ffff0b7224 */ /* 0x000fc400078e0015 */
[----:B-1----:R-:W-:Y:S01]  /*dec0*/  IMAD R2, R36, R22, R37 ;  /* 0x0000001624027224 */ /* 0x002fe200078e0225 */
[----:B0-----:R-:W-:Y:S02]  /*ded0*/  LEA R3, R4, R3, 0x18 ;  /* 0x0000000304037211 */ /* 0x001fe400078ec0ff */
[----:B------:R-:W-:-:S03]  /*dee0*/  MOV R4, R0 ;  /* 0x0000000000047202 */ /* 0x000fc60000000f00 */
[----:B------:R-:W-:Y:S01]  /*def0*/  IMAD R17, R2, 0x20, R3 ;  /* 0x0000002002117824 */ /* 0x000fe200078e0203 */
[----:B--2---:R-:W-:-:S04]  /*df00*/  SHF.R.U32.HI R2, RZ, 0x1, R23 ;  /* 0x00000001ff027819 */ /* 0x004fc80000011617 */
[----:B------:R0:W-:Y:S01]  /*df10*/  STS.128 [R17], R4 ;  /* 0x0000000411007388 */ /* 0x0001e20000000c00 */
[----:B------:R-:W-:-:S03]  /*df20*/  ISETP.NE.AND P0, PT, R2, RZ, PT ;  /* 0x000000ff0200720c */ /* 0x000fc60003f05270 */
[----:B------:R0:W-:Y:S10]  /*df30*/  STS.128 [R17+0x10], R8 ;  /* 0x0000100811007388 */ /* 0x0001f40000000c00 */
[----:B------:R-:W-:Y:S05]  /*df40*/  @!P0 BRA `(.L_x_896) ;  /* 0x0000000000888947 */ /* 0x000fea0003800000 */
.L_x_899:
[-C--:B0-----:R-:W-:Y:S01]  /*df50*/  IADD3 R4, R36, R2.reuse, RZ ;  /* 0x0000000224047210 */ /* 0x081fe20007ffe0ff */
        /* <DEDUP_REMOVED lines=8> */
[----:B------:R-:W-:-:S04]  /*dfe0*/  IMAD R2, R4, R22, R37 ;  /* 0x0000001604027224 */ /* 0x000fc800078e0225 */
[----:B------:R-:W-:-:S05]  /*dff0*/  IMAD R2, R2, 0x20, R3 ;  /* 0x0000002002027824 */ /* 0x000fca00078e0203 */
        /* <DEDUP_REMOVED lines=20> */
.L_x_898:
[----:B------:R-:W-:Y:S05]  /*e140*/  BSYNC B0 ;  /* 0x0000000000007941 */ /* 0x000fea0003800000 */
.L_x_897:
[----:B------:R-:W-:Y:S01]  /*e150*/  MOV R2, R16 ;  /* 0x0000001000027202 */ /* 0x000fe20000000f00 */
[----:B------:R-:W-:Y:S06]  /*e160*/  @P1 BRA `(.L_x_899) ;  /* 0xfffffffc00781947 */ /* 0x000fec000383ffff */
.L_x_896:
        /* <DEDUP_REMOVED lines=10> */
[----:B------:R-:W-:Y:S01]  /*e210*/  UIADD3 UR4, UR4, 0x10, URZ ;  /* 0x0000001004047890 */ /* 0x000fe2000fffe03f */
[----:B------:R-:W-:Y:S01]  /*e220*/  MOV R4, R0 ;  /* 0x0000000000047202 */ /* 0x000fe20000000f00 */
[----:B------:R-:W-:Y:S01]  /*e230*/  IMAD.MOV.U32 R5, RZ, RZ, R71 ;  /* 0x000000ffff057224 */ /* 0x000fe200078e0047 */
[----:B------:R-:W-:Y:S01]  /*e240*/  MOV R6, R12 ;  /* 0x0000000c00067202 */ /* 0x000fe20000000f00 */
[----:B------:R-:W-:Y:S01]  /*e250*/  IMAD.MOV.U32 R7, RZ, RZ, R13 ;  /* 0x000000ffff077224 */ /* 0x000fe200078e000d */
[----:B------:R-:W-:Y:S01]  /*e260*/  MOV R8, R14 ;  /* 0x0000000e00087202 */ /* 0x000fe20000000f00 */
[----:B------:R-:W-:Y:S01]  /*e270*/  IMAD.MOV.U32 R9, RZ, RZ, R15 ;  /* 0x000000ffff097224 */ /* 0x000fe200078e000f */
[----:B------:R-:W-:Y:S01]  /*e280*/  MOV R10, R20 ;  /* 0x00000014000a7202 */ /* 0x000fe20000000f00 */
[----:B------:R-:W-:Y:S01]  /*e290*/  IMAD.MOV.U32 R11, RZ, RZ, R21 ;  /* 0x000000ffff0b7224 */ /* 0x000fe200078e0015 */
[----:B0-----:R-:W-:-:S06]  /*e2a0*/  ULEA UR4, UR5, UR4, 0x18 ;  /* 0x0000000405047291 */ /* 0x001fcc000f8ec03f */
[----:B------:R-:W-:Y:S02]  /*e2b0*/  LEA R3, R2, UR4, 0x5 ;  /* 0x0000000402037c11 */ /* 0x000fe4000f8e28ff */
[----:B------:R-:W-:-:S03]  /*e2c0*/  LEA.HI R2, R17, R17, RZ, 0x1 ;  /* 0x0000001111027211 */ /* 0x000fc600078f08ff */
[----:B------:R0:W-:Y:S01]  /*e2d0*/  STS.128 [R3], R4 ;  /* 0x0000000403007388 */ /* 0x0001e20000000c00 */
[----:B------:R-:W-:Y:S01]  /*e2e0*/  SHF.R.S32.HI R16, RZ, 0x1, R2 ;  /* 0x00000001ff107819 */ /* 0x000fe20000011402 */
[----:B------:R-:W-:Y:S02]  /*e2f0*/  HFMA2.MMA R2, -RZ, RZ, 0, 1.9073486328125e-06 ;  /* 0x00000020ff027435 */ /* 0x000fe400000001ff */
[----:B------:R0:W-:Y:S01]  /*e300*/  STS.128 [R3+0x10], R8 ;  /* 0x0000100803007388 */ /* 0x0001e20000000c00 */
[----:B------:R-:W-:-:S13]  /*e310*/  ISETP.GE.AND P0, PT, R16, 0x20, PT ;  /* 0x000000201000780c */ /* 0x000fda0003f06270 */
[----:B------:R-:W-:Y:S05]  /*e320*/  @!P0 BRA `(.L_x_901) ;  /* 0x0000000000848947 */ /* 0x000fea0003800000 */
.L_x_904:
[----:B------:R-:W-:Y:S01]  /*e330*/  IMAD.IADD R2, R37, 0x1, R16 ;  /* 0x0000000125027824 */ /* 0x000fe200078e0210 */
[----:B------:R-:W-:Y:S05]  /*e340*/  WARPSYNC.ALL ;  /* 0x0000000000007948 */ /* 0x000fea0003800000 */
[----:B------:R-:W-:Y:S01]  /*e350*/  BAR.SYNC.DEFER_BLOCKING 0x0 ;  /* 0x0000000000007b1d */ /* 0x000fe20000010000 */
[----:B------:R-:W-:-:S04]  /*e360*/  ISETP.GE.U32.AND P0, PT, R2, R17, PT ;  /* 0x000000110200720c */ /* 0x000fc80003f06070 */
[----:B------:R-:W-:Y:S01]  /*e370*/  ISETP.GE.U32.OR P0, PT, R37, R16, P0 ;  /* 0x000000102500720c */ /* 0x000fe20000706470 */
[----:B------:R-:W-:-:S12]  /*e380*/  BSSY B0, `(.L_x_902) ;  /* 0x0000017000007945 */ /* 0x000fd80003800000 */
[----:B-1----:R-:W-:Y:S05]  /*e390*/  @P0 BRA `(.L_x_903) ;  /* 0x0000000000540947 */ /* 0x002fea0003800000 */
[----:B------:R-:W-:-:S05]  /*e3a0*/  LEA R2, R16, R3, 0x5 ;  /* 0x0000000310027211 */ /* 0x000fca00078e28ff */
[----:B0-----:R-:W0:Y:S04]  /*e3b0*/  LDS.128 R4, [R2] ;  /* 0x0000000002047984 */ /* 0x001e280000000c00 */
        /* <DEDUP_REMOVED lines=19> */
.L_x_903:
[----:B------:R-:W-:Y:S05]  /*e4f0*/  BSYNC B0 ;  /* 0x0000000000007941 */ /* 0x000fea0003800000 */
.L_x_902:
[----:B------:R-:W-:-:S04]  /*e500*/  SHF.R.S32.HI R16, RZ, 0x1, R16 ;  /* 0x00000001ff107819 */ /* 0x000fc80000011410 */
[----:B------:R-:W-:-:S13]  /*e510*/  ISETP.GE.AND P0, PT, R16, 0x20, PT ;  /* 0x000000201000780c */ /* 0x000fda0003f06270 */
[----:B------:R-:W-:Y:S05]  /*e520*/  @P0 BRA `(.L_x_904) ;  /* 0xfffffffc00800947 */ /* 0x000fea000383ffff */
[----:B------:R-:W-:-:S07]  /*e530*/  IMAD.MOV.U32 R2, RZ, RZ, 0x20 ;  /* 0x00000020ff027424 */ /* 0x000fce00078e00ff */
.L_x_901:
[----:B------:R-:W-:Y:S01]  /*e540*/  ISETP.GE.AND P0, PT, R2, 0x2, PT ;  /* 0x000000020200780c */ /* 0x000fe20003f06270 */
[----:B------:R-:W-:Y:S05]  /*e550*/  WARPSYNC.ALL ;  /* 0x0000000000007948 */ /* 0x000fea0003800000 */
[----:B------:R-:W-:Y:S07]  /*e560*/  BAR.SYNC.DEFER_BLOCKING 0x0 ;  /* 0x0000000000007b1d */ /* 0x000fee0000010000 */
[----:B------:R-:W-:Y:S05]  /*e570*/  @!P0 BRA `(.L_x_900) ;  /* 0x0000000000508947 */ /* 0x000fea0003800000 */
[----:B01----:R-:W-:-:S11]  /*e580*/  HFMA2.MMA R3, -RZ, RZ, 0, 5.9604644775390625e-08 ;  /* 0x00000001ff037435 */ /* 0x003fd600000001ff */
.L_x_905:
[----:B------:R-:W0:Y:S04]  /*e590*/  SHFL.DOWN PT, R4, R71, R3, 0x1f ;  /* 0x08001f0347047589 */ /* 0x000e2800000e0000 */
        /* <DEDUP_REMOVED lines=10> */
[----:B---3--:R-:W-:Y:S01]  /*e640*/  LOP3.LUT R12, R12, R7, RZ, 0x3c, !PT ;  /* 0x000000070c0c7212 */ /* 0x008fe200078e3cff */
[----:B0-----:R-:W-:Y:S01]  /*e650*/  IMAD.SHL.U32 R3, R3, 0x2, RZ ;  /* 0x0000000203037824 */ /* 0x001fe200078e00ff */
[----:B----4-:R-:W-:-:S04]  /*e660*/  LOP3.LUT R15, R15, R8, RZ, 0x3c, !PT ;  /* 0x000000080f0f7212 */ /* 0x010fc800078e3cff */
[----:B------:R-:W-:Y:S02]  /*e670*/  ISETP.GE.AND P0, PT, R3, R2, PT ;  /* 0x000000020300720c */ /* 0x000fe40003f06270 */
[----:B-----5:R-:W-:Y:S02]  /*e680*/  LOP3.LUT R14, R14, R9, RZ, 0x3c, !PT ;  /* 0x000000090e0e7212 */ /* 0x020fe400078e3cff */
[----:B------:R-:W-:Y:S02]  /*e690*/  LOP3.LUT R21, R21, R10, RZ, 0x3c, !PT ;  /* 0x0000000a15157212 */ /* 0x000fe400078e3cff */
[----:B------:R-:W-:-:S07]  /*e6a0*/  LOP3.LUT R20, R20, R11, RZ, 0x3c, !PT ;  /* 0x0000000b14147212 */ /* 0x000fce00078e3cff */
[----:B------:R-:W-:Y:S05]  /*e6b0*/  @!P0 BRA `(.L_x_905) ;  /* 0xfffffffc00b48947 */ /* 0x000fea000383ffff */
.L_x_900:
[----:B------:R-:W2:Y:S01]  /*e6c0*/  LDC R24, c[0x0][0x3f4] ;  /* 0x0000fd00ff187b82 */ /* 0x000ea20000000800 */
[----:B------:R-:W-:Y:S02]  /*e6d0*/  CS2R R22, SRZ ;  /* 0x0000000000167805 */ /* 0x000fe4000001ff00 */
[----:B--2---:R-:W-:-:S13]  /*e6e0*/  ISETP.NE.AND P1, PT, R24, RZ, PT ;  /* 0x000000ff1800720c */ /* 0x004fda0003f25270 */
[----:B------:R-:W-:Y:S05]  /*e6f0*/  @!P1 BRA `(.L_x_906) ;  /* 0x0000001000489947 */ /* 0x000fea0003800000 */
[----:B------:R-:W-:Y:S01]  /*e700*/  MOV R2, RZ ;  /* 0x000000ff00027202 */ /* 0x000fe20000000f00 */
[----:B01----:R-:W-:Y:S01]  /*e710*/  IMAD.MOV.U32 R3, RZ, RZ, R19 ;  /* 0x000000ffff037224 */ /* 0x003fe200078e0013 */
        /* <DEDUP_REMOVED lines=272> */
.L_x_906:
[----:B------:R-:W-:Y:S02]  /*f820*/  ULDC.64 UR4, c[0x0][0x5f8] ;  /* 0x00017e0000047ab9 */ /* 0x000fe40000000a00 */
[----:B01----:R-:W-:-:S05]  /*f830*/  IADD3 R4, P0, R23, UR4, RZ ;  /* 0x0000000417047c10 */ /* 0x003fca000ff1e0ff */
        /* <DEDUP_REMOVED lines=276> */
.L_x_907:
[----:B------:R-:W-:Y:S02]  /*10980*/  IADD3 R6, P0, R22, UR4, RZ ;  /* 0x0000000416067c10 */ /* 0x000fe4000ff1e0ff */
[----:B------:R-:W-:-:S03]  /*10990*/  CS2R R16, SRZ ;  /* 0x0000000000107805 */ /* 0x000fc6000001ff00 */
        /* <DEDUP_REMOVED lines=276> */
.L_x_908:
        /* <DEDUP_REMOVED lines=277> */
.L_x_909:
        /* <DEDUP_REMOVED lines=15> */
[----:B------:R-:W-:Y:S01]  /*12d20*/  CS2R R18, SRZ ;  /* 0x0000000000127805 */ /* 0x000fe2000001ff00 */
        /* <DEDUP_REMOVED lines=280> */
.L_x_911:
        /* <DEDUP_REMOVED lines=277> */
.L_x_912:
[----:B------:R-:W-:Y:S02]  /*15000*/  IADD3 R6, P0, R18, UR4, RZ ;  /* 0x0000000412067c10 */ /* 0x000fe4000ff1e0ff */
[----:B------:R-:W-:Y:S02]  /*15010*/  CS2R R16, SRZ ;  /* 0x0000000000107805 */ /* 0x000fe4000001ff00 */
        /* <DEDUP_REMOVED lines=276> */
.L_x_913:
        /* <DEDUP_REMOVED lines=277> */
.L_x_914:
        /* <DEDUP_REMOVED lines=16> */
.L_x_916:
[----:B------:R-:W-:Y:S05]  /*173b0*/  BSYNC B0 ;  /* 0x0000000000007941 */ /* 0x000fea0003800000 */
.L_x_915:
        /* <DEDUP_REMOVED lines=18> */
.L_x_918:
[----:B------:R-:W-:Y:S05]  /*174e0*/  BSYNC B0 ;  /* 0x0000000000007941 */ /* 0x000fea0003800000 */
.L_x_917:
        /* <DEDUP_REMOVED lines=35> */
.L_x_920:
[----:B------:R-:W-:Y:S05]  /*17720*/  BSYNC B0 ;  /* 0x0000000000007941 */ /* 0x000fea0003800000 */
.L_x_919:
        /* <DEDUP_REMOVED lines=24> */
[----:B0-----:R-:W-:Y:S01]  /*178b0*/  IMAD R12, R36, UR6, R37 ;  /* 0x00000006240c7c24 */ /* 0x001fe2000f8e0225 */
        /* <DEDUP_REMOVED lines=21> */
.L_x_925:
        /* <DEDUP_REMOVED lines=18> */
.L_x_924:
[----:B------:R-:W-:Y:S05]  /*17b30*/  BRA `(.L_x_923) ;  /* 0x00000000009c7947 */ /* 0x000fea0003800000 */
.L_x_922:
[----:B------:R-:W-:Y:S01]  /*17b40*/  ULDC UR7, c[0x0][0x234] ;  /* 0x00008d0000077ab9 */ /* 0x000fe20000000800 */
[----:B------:R-:W-:Y:S01]  /*17b50*/  IMAD.U32 R26, RZ, RZ, UR10 ;  /* 0x0000000aff1a7e24 */ /* 0x000fe2000f8e00ff */
[----:B------:R-:W-:Y:S01]  /*17b60*/  ISETP.GE.U32.AND P0, PT, R36, UR7, PT ;  /* 0x0000000724007c0c */ /* 0x000fe2000bf06070 */
[----:B0-----:R-:W-:Y:S01]  /*17b70*/  IMAD.U32 R24, RZ, RZ, UR10 ;  /* 0x0000000aff187e24 */ /* 0x001fe2000f8e00ff */
        /* <DEDUP_REMOVED lines=17> */
.L_x_926:
        /* <DEDUP_REMOVED lines=18> */
.L_x_923:
[----:B------:R-:W-:Y:S05]  /*17db0*/  BSYNC B0 ;  /* 0x0000000000007941 */ /* 0x000fea0003800000 */
.L_x_921:
        /* <DEDUP_REMOVED lines=20> */
.L_x_930:
        /* <DEDUP_REMOVED lines=30> */
.L_x_929:
[----:B------:R-:W-:Y:S05]  /*180e0*/  BSYNC B0 ;  /* 0x0000000000007941 */ /* 0x000fea0003800000 */
.L_x_928:
[----:B0-----:R-:W-:Y:S01]  /*180f0*/  MOV R13, R34 ;  /* 0x00000022000d7202 */ /* 0x001fe20000000f00 */
[----:B------:R-:W-:Y:S06]  /*18100*/  @P2 BRA `(.L_x_930) ;  /* 0xfffffffc007c2947 */ /* 0x000fec000383ffff */
.L_x_927:
[----:B------:R-:W-:Y:S02]  /*18110*/  ULDC UR4, c[0x0][0x238] ;  /* 0x00008e0000047ab9 */ /* 0x000fe40000000800 */
[----:B------:R-:W-:-:S13]  /*18120*/  ISETP.NE.AND P0, PT, RZ, UR4, PT ;  /* 0x00000004ff007c0c */ /* 0x000fda000bf05270 */
[----:B------:R-:W-:Y:S05]  /*18130*/  @!P0 BRA `(.L_x_931) ;  /* 0x0000000400248947 */ /* 0x000fea0003800000 */
[----:B------:R-:W-:Y:S01]  /*18140*/  ISETP.GT.AND P0, PT, R35, 0x20, PT ;  /* 0x000000202300780c */ /* 0x000fe20003f04270 */
[----:B------:R-:W-:-:S12]  /*18150*/  IMAD.MOV.U32 R32, RZ, RZ, R35 ;  /* 0x000000ffff207224 */ /* 0x000fd800078e0023 */
[----:B------:R-:W-:Y:S05]  /*18160*/  @!P0 BRA `(.L_x_932) ;  /* 0x0000000000bc8947 */ /* 0x000fea0003800000 */
[----:B0-----:R-:W-:Y:S01]  /*18170*/  MOV R12, R28 ;  /* 0x0000001c000c7202 */ /* 0x001fe20000000f00 */
[----:B------:R-:W-:Y:S01]  /*18180*/  IMAD.MOV.U32 R13, RZ, RZ, R29 ;  /* 0x000000ffff0d7224 */ /* 0x000fe200078e001d */
[----:B------:R-:W-:Y:S01]  /*18190*/  MOV R14, R26 ;  /* 0x0000001a000e7202 */ /* 0x000fe20000000f00 */
[----:B------:R-:W-:Y:S01]  /*181a0*/  IMAD.MOV.U32 R15, RZ, RZ, R27 ;  /* 0x000000ffff0f7224 */ /* 0x000fe200078e001b */
[----:B------:R-:W-:Y:S01]  /*181b0*/  MOV R20, R24 ;  /* 0x0000001800147202 */ /* 0x000fe20000000f00 */
[----:B------:R-:W-:Y:S01]  /*181c0*/  IMAD.MOV.U32 R21, RZ, RZ, R25 ;  /* 0x000000ffff157224 */ /* 0x000fe200078e0019 */
[----:B------:R-:W-:Y:S01]  /*181d0*/  MOV R22, R0 ;  /* 0x0000000000167202 */ /* 0x000fe20000000f00 */
[----:B------:R-:W-:Y:S01]  /*181e0*/  IMAD.MOV.U32 R23, RZ, RZ, R31 ;  /* 0x000000ffff177224 */ /* 0x000fe200078e001f */
[----:B------:R-:W-:Y:S01]  /*181f0*/  LEA.HI R32, R35, R35, RZ, 0x1 ;  /* 0x0000002323207211 */ /* 0x000fe200078f08ff */
[----:B------:R1:W-:Y:S03]  /*18200*/  STS.128 [R33], R12 ;  /* 0x0000000c21007388 */ /* 0x0003e60000000c00 */
[----:B------:R-:W-:Y:S01]  /*18210*/  SHF.R.S32.HI R34, RZ, 0x1, R32 ;  /* 0x00000001ff227819 */ /* 0x000fe20000011420 */
[----:B------:R1:W-:Y:S01]  /*18220*/  STS.128 [R33+0x10], R20 ;  /* 0x0000101421007388 */ /* 0x0003e20000000c00 */
[----:B------:R-:W-:-:S02]  /*18230*/  HFMA2.MMA R32, -RZ, RZ, 0, 1.9073486328125e-06 ;  /* 0x00000020ff207435 */ /* 0x000fc400000001ff */
[----:B------:R-:W-:-:S13]  /*18240*/  ISETP.GE.AND P0, PT, R34, 0x20, PT ;  /* 0x000000202200780c */ /* 0x000fda0003f06270 */
[----:B-1----:R-:W-:Y:S05]  /*18250*/  @!P0 BRA `(.L_x_932) ;  /* 0x0000000000808947 */ /* 0x002fea0003800000 */
.L_x_935:
        /* <DEDUP_REMOVED lines=27> */
.L_x_934:
[----:B------:R-:W-:Y:S05]  /*18410*/  BSYNC B0 ;  /* 0x0000000000007941 */ /* 0x000fea0003800000 */
.L_x_933:
[----:B------:R-:W-:-:S04]  /*18420*/  SHF.R.S32.HI R34, RZ, 0x1, R34 ;  /* 0x00000001ff227819 */ /* 0x000fc80000011422 */
[----:B------:R-:W-:-:S13]  /*18430*/  ISETP.GE.AND P0, PT, R34, 0x20, PT ;  /* 0x000000202200780c */ /* 0x000fda0003f06270 */
[----:B------:R-:W-:Y:S05]  /*18440*/  @P0 BRA `(.L_x_935) ;  /* 0xfffffffc00840947 */ /* 0x000fea000383ffff */
[----:B------:R-:W-:-:S07]  /*18450*/  IMAD.MOV.U32 R32, RZ, RZ, 0x20 ;  /* 0x00000020ff207424 */ /* 0x000fce00078e00ff */
.L_x_932:
[----:B------:R-:W-:Y:S01]  /*18460*/  BAR.SYNC.DEFER_BLOCKING 0x0 ;  /* 0x0000000000007b1d */ /* 0x000fe20000010000 */
[----:B------:R-:W-:-:S13]  /*18470*/  ISETP.GE.AND P0, PT, R32, 0x2, PT ;  /* 0x000000022000780c */ /* 0x000fda0003f06270 */
[----:B------:R-:W-:Y:S05]  /*18480*/  @!P0 BRA `(.L_x_931) ;  /* 0x0000000000508947 */ /* 0x000fea0003800000 */
[----:B0-----:R-:W-:-:S11]  /*18490*/  HFMA2.MMA R13, -RZ, RZ, 0, 5.9604644775390625e-08 ;  /* 0x00000001ff0d7435 */ /* 0x001fd600000001ff */
.L_x_936:
        /* <DEDUP_REMOVED lines=19> */
.L_x_931:
        /* <DEDUP_REMOVED lines=21> */
.L_x_938:
[----:B------:R-:W-:Y:S01]  /*18720*/  MOV R30, R0 ;  /* 0x00000000001e7202 */ /* 0x000fe20000000f00 */
[----:B------:R-:W-:Y:S06]  /*18730*/  @!P1 BRA `(.L_x_939) ;  /* 0x00000004006c9947 */ /* 0x000fec0003800000 */
        /* <DEDUP_REMOVED lines=20> */
.L_x_940:
        /* <DEDUP_REMOVED lines=22> */
.L_x_941:
        /* <DEDUP_REMOVED lines=10> */
[----:B0-----:R0:W2:Y:S01]  /*18a80*/  LDC.64 R2, c[0x4][R0] ;  /* 0x0100000000027b82 */ /* 0x0010a20000000a00 */
        /* <DEDUP_REMOVED lines=10> */
[----:B-12---:R-:W-:Y:S05]  /*18b30*/  CALL.ABS.NOINC R2 ;  /* 0x0000000002007343 */ /* 0x006fea0003c00000 */
.L_x_942:
[----:B------:R-:W-:Y:S01]  /*18b40*/  ULDC.64 UR4, c[0x0][0x5f8] ;  /* 0x00017e0000047ab9 */ /* 0x000fe20000000a00 */
[----:B------:R-:W-:Y:S02]  /*18b50*/  ISETP.NE.AND P6, PT, R22, 0x1, PT ;  /* 0x000000011600780c */ /* 0x000fe40003fc5270 */
[----:B0-----:R-:W-:-:S04]  /*18b60*/  IADD3 R2, P0, R17, UR4, RZ ;  /* 0x0000000411027c10 */ /* 0x001fc8000ff1e0ff */
        /* <DEDUP_REMOVED lines=19> */
.L_x_943:
[----:B------:R-:W-:Y:S02]  /*18ca0*/  ULDC.64 UR4, c[0x0][0x5f8] ;  /* 0x00017e0000047ab9 */ /* 0x000fe40000000a00 */
[----:B------:R-:W-:-:S04]  /*18cb0*/  IADD3 R16, P0, R16, UR4, RZ ;  /* 0x0000000410107c10 */ /* 0x000fc8000ff1e0ff */
[----:B------:R-:W-:-:S05]  /*18cc0*/  IADD3.X R17, RZ, UR5, RZ, P0, !PT ;  /* 0x00000005ff117c10 */ /* 0x000fca00087fe4ff */
[----:B------:R-:W-:Y:S01]  /*18cd0*/  STG.E.64 desc[UR60][R16.64], R30 ;  /* 0x0000001e10007986 */ /* 0x000fe2000c101b3c */
[----:B------:R-:W-:Y:S05]  /*18ce0*/  EXIT ;  /* 0x000000000000794d */ /* 0x000fea0003800000 */
.L_x_939:
[----:B------:R-:W-:Y:S04]  /*18cf0*/  STG.E.64 desc[UR60][R2.64], R28 ;  /* 0x0000001c02007986 */ /* 0x000fe8000c101b3c */
[----:B------:R-:W-:Y:S04]  /*18d00*/  STG.E.64 desc[UR60][R2.64+0x8], R26 ;  /* 0x0000081a02007986 */ /* 0x000fe8000c101b3c */
[----:B------:R-:W-:Y:S04]  /*18d10*/  STG.E.64 desc[UR60][R2.64+0x10], R24 ;  /* 0x0000101802007986 */ /* 0x000fe8000c101b3c */
[----:B------:R-:W-:Y:S01]  /*18d20*/  STG.E.64 desc[UR60][R2.64+0x18], R30 ;  /* 0x0000181e02007986 */ /* 0x000fe2000c101b3c */
[----:B------:R-:W-:Y:S05]  /*18d30*/  EXIT ;  /* 0x000000000000794d */ /* 0x000fea0003800000 */
.L_x_937:
        /* <DEDUP_REMOVED lines=16> */
.L_x_944:
[----:B------:R-:W-:Y:S01]  /*18e40*/  IMAD.MOV.U32 R30, RZ, RZ, R0 ;  /* 0x000000ffff1e7224 */ /* 0x000fe200078e0000 */
        /* <DEDUP_REMOVED lines=21> */
.L_x_946:
        /* <DEDUP_REMOVED lines=22> */
.L_x_947:
        /* <DEDUP_REMOVED lines=10> */
[----:B0-----:R0:W2:Y:S01]  /*191a0*/  LDC.64 R2, c[0x4][R0] ;  /* 0x0100000000027b82 */ /* 0x0010a20000000a00 */
        /* <DEDUP_REMOVED lines=10> */
[----:B-12---:R-:W-:Y:S05]  /*19250*/  CALL.ABS.NOINC R2 ;  /* 0x0000000002007343 */ /* 0x006fea0003c00000 */
.L_x_948:
[----:B------:R-:W-:Y:S01]  /*19260*/  ULDC.64 UR4, c[0x0][0x5f8] ;  /* 0x00017e0000047ab9 */ /* 0x000fe20000000a00 */
[----:B------:R-:W-:Y:S02]  /*19270*/  ISETP.NE.AND P6, PT, R22, 0x1, PT ;  /* 0x000000011600780c */ /* 0x000fe40003fc5270 */
[----:B0-----:R-:W-:-:S05]  /*19280*/  IADD3 R2, P0, R17, UR4, RZ ;  /* 0x0000000411027c10 */ /* 0x001fca000ff1e0ff */
        /* <DEDUP_REMOVED lines=19> */
.L_x_949:
[----:B------:R-:W-:Y:S02]  /*193c0*/  ULDC.64 UR4, c[0x0][0x5f8] ;  /* 0x00017e0000047ab9 */ /* 0x000fe40000000a00 */
[----:B------:R-:W-:-:S05]  /*193d0*/  IADD3 R16, P0, R16, UR4, RZ ;  /* 0x0000000410107c10 */ /* 0x000fca000ff1e0ff */
[----:B------:R-:W-:-:S05]  /*193e0*/  IMAD.X R17, RZ, RZ, UR5, P0 ;  /* 0x00000005ff117e24 */ /* 0x000fca00080e06ff */
[----:B------:R-:W-:Y:S01]  /*193f0*/  STG.E.64 desc[UR60][R16.64], R30 ;  /* 0x0000001e10007986 */ /* 0x000fe2000c101b3c */
[----:B------:R-:W-:Y:S05]  /*19400*/  EXIT ;  /* 0x000000000000794d */ /* 0x000fea0003800000 */
.L_x_945:
[----:B------:R-:W-:Y:S04]  /*19410*/  STG.E.64 desc[UR60][R4.64], R28 ;  /* 0x0000001c04007986 */ /* 0x000fe8000c101b3c */
[----:B------:R-:W-:Y:S04]  /*19420*/  STG.E.64 desc[UR60][R6.64], R26 ;  /* 0x0000001a06007986 */ /* 0x000fe8000c101b3c */
[----:B------:R-:W-:Y:S04]  /*19430*/  STG.E.64 desc[UR60][R8.64], R24 ;  /* 0x0000001808007986 */ /* 0x000fe8000c101b3c */
[----:B------:R-:W-:Y:S01]  /*19440*/  STG.E.64 desc[UR60][R10.64], R30 ;  /* 0x0000001e0a007986 */ /* 0x000fe2000c101b3c */
[----:B------:R-:W-:Y:S05]  /*19450*/  EXIT ;  /* 0x000000000000794d */ /* 0x000fea0003800000 */
.L_x_910:
        /* <DEDUP_REMOVED lines=31> */
.L_x_951:
[----:B------:R-:W-:Y:S01]  /*19650*/  MOV R70, R0 ;  /* 0x0000000000467202 */ /* 0x000fe20000000f00 */
        /* <DEDUP_REMOVED lines=27> */
.L_x_953:
        /* <DEDUP_REMOVED lines=22> */
.L_x_954:
        /* <DEDUP_REMOVED lines=22> */
.L_x_955:
        /* <DEDUP_REMOVED lines=19> */
[----:B0-----:R-:W-:-:S07]  /*19c00*/  MOV R13, RZ ;  /* 0x000000ff000d7202 */ /* 0x001fce0000000f00 */
[----:B------:R-:W-:-:S07]  /*19c10*/  LEPC R20, `(.L_x_956) ;  /* 0x000000001014794e */ /* 0x000fce0000000000 */
[----:B-12---:R-:W-:Y:S05]  /*19c20*/  CALL.ABS.NOINC R2 ;  /* 0x0000000002007343 */ /* 0x006fea0003c00000 */
.L_x_956:
[----:B------:R-:W-:Y:S02]  /*19c30*/  ULDC.64 UR4, c[0x0][0x5f8] ;  /* 0x00017e0000047ab9 */ /* 0x000fe40000000a00 */
[----:B------:R-:W-:-:S05]  /*19c40*/  IADD3 R16, P0, R16, UR4, RZ ;  /* 0x0000000410107c10 */ /* 0x000fca000ff1e0ff */
[----:B------:R-:W-:-:S05]  /*19c50*/  IMAD.X R17, RZ, RZ, UR5, P0 ;  /* 0x00000005ff117e24 */ /* 0x000fca00080e06ff */
[----:B------:R-:W-:Y:S01]  /*19c60*/  STG.E.64 desc[UR60][R16.64], R26 ;  /* 0x0000001a10007986 */ /* 0x000fe2000c101b3c */
[----:B------:R-:W-:Y:S05]  /*19c70*/  EXIT ;  /* 0x000000000000794d */ /* 0x000fea0003800000 */
.L_x_952:
[----:B------:R-:W-:Y:S04]  /*19c80*/  STG.E.64 desc[UR60][R2.64], R70 ;  /* 0x0000004602007986 */ /* 0x000fe8000c101b3c */
[----:B------:R-:W-:Y:S04]  /*19c90*/  STG.E.64 desc[UR60][R2.64+0x8], R18 ;  /* 0x0000081202007986 */ /* 0x000fe8000c101b3c */
[----:B------:R-:W-:Y:S04]  /*19ca0*/  STG.E.64 desc[UR60][R2.64+0x10], R24 ;  /* 0x0000101802007986 */ /* 0x000fe8000c101b3c */
[----:B------:R-:W-:Y:S01]  /*19cb0*/  STG.E.64 desc[UR60][R2.64+0x18], R26 ;  /* 0x0000181a02007986 */ /* 0x000fe2000c101b3c */
[----:B------:R-:W-:Y:S05]  /*19cc0*/  EXIT ;  /* 0x000000000000794d */ /* 0x000fea0003800000 */
.L_x_950:
        /* <DEDUP_REMOVED lines=16> */
.L_x_957:
[----:B------:R-:W-:Y:S01]  /*19dd0*/  MOV R70, R0 ;  /* 0x0000000000467202 */ /* 0x000fe20000000f00 */
[----:B------:R-:W-:Y:S01]  /*19de0*/  IMAD.MOV.U32 R19, RZ, RZ, R13 ;  /* 0x000000ffff137224 */ /* 0x000fe200078e000d */
[----:B------:R-:W-:Y:S01]  /*19df0*/  MOV R18, R12 ;  /* 0x0000000c00127202 */ /* 0x000fe20000000f00 */
[----:B------:R-:W-:Y:S01]  /*19e00*/  IMAD.MOV.U32 R28, RZ, RZ, R20 ;  /* 0x000000ffff1c7224 */ /* 0x000fe200078e0014 */
[----:B------:R-:W-:Y:S02]  /*19e10*/  MOV R24, R14 ;  /* 0x0000000e00187202 */ /* 0x000fe40000000f00 */
[----:B------:R-:W-:Y:S02]  /*19e20*/  MOV R25, R15 ;  /* 0x0000000f00197202 */ /* 0x000fe40000000f00 */
        /* <DEDUP_REMOVED lines=19> */
[----:B0-----:R-:W-:-:S07]  /*19f60*/  MOV R13, RZ ;  /* 0x000000ff000d7202 */ /* 0x001fce0000000f00 */
[----:B------:R-:W-:-:S07]  /*19f70*/  LEPC R20, `(.L_x_959) ;  /* 0x000000001014794e */ /* 0x000fce0000000000 */
[----:B-1----:R-:W-:Y:S05]  /*19f80*/  CALL.ABS.NOINC R2 ;  /* 0x0000000002007343 */ /* 0x002fea0003c00000 */
.L_x_959:
        /* <DEDUP_REMOVED lines=22> */
.L_x_960:
        /* <DEDUP_REMOVED lines=19> */
[----:B0-----:R-:W-:-:S07]  /*1a220*/  MOV R12, 0x1 ;  /* 0x00000001000c7802 */ /* 0x001fce0000000f00 */
[----:B------:R-:W-:-:S07]  /*1a230*/  LEPC R20, `(.L_x_961) ;  /* 0x000000001014794e */ /* 0x000fce0000000000 */
[----:B-12---:R-:W-:Y:S05]  /*1a240*/  CALL.ABS.NOINC R2 ;  /* 0x0000000002007343 */ /* 0x006fea0003c00000 */
.L_x_961:
        /* <DEDUP_REMOVED lines=22> */
.L_x_962:
[----:B------:R-:W-:Y:S02]  /*1a3b0*/  ULDC.64 UR4, c[0x0][0x5f8] ;  /* 0x00017e0000047ab9 */ /* 0x000fe40000000a00 */
[----:B------:R-:W-:-:S04]  /*1a3c0*/  IADD3 R16, P0, R16, UR4, RZ ;  /* 0x0000000410107c10 */ /* 0x000fc8000ff1e0ff */
[----:B------:R-:W-:-:S05]  /*1a3d0*/  IADD3.X R17, RZ, UR5, RZ, P0, !PT ;  /* 0x00000005ff117c10 */ /* 0x000fca00087fe4ff */
[----:B------:R-:W-:Y:S01]  /*1a3e0*/  STG.E.64 desc[UR60][R16.64], R28 ;  /* 0x0000001c10007986 */ /* 0x000fe2000c101b3c */
[----:B------:R-:W-:Y:S05]  /*1a3f0*/  EXIT ;  /* 0x000000000000794d */ /* 0x000fea0003800000 */
.L_x_958:
[----:B------:R-:W-:Y:S04]  /*1a400*/  STG.E.64 desc[UR60][R4.64], R70 ;  /* 0x0000004604007986 */ /* 0x000fe8000c101b3c */
[----:B------:R-:W-:Y:S04]  /*1a410*/  STG.E.64 desc[UR60][R6.64], R18 ;  /* 0x0000001206007986 */ /* 0x000fe8000c101b3c */
[----:B------:R-:W-:Y:S04]  /*1a420*/  STG.E.64 desc[UR60][R8.64], R24 ;  /* 0x0000001808007986 */ /* 0x000fe8000c101b3c */
[----:B------:R-:W-:Y:S01]  /*1a430*/  STG.E.64 desc[UR60][R26.64], R28 ;  /* 0x0000001c1a007986 */ /* 0x000fe2000c101b3c */
[----:B------:R-:W-:Y:S05]  /*1a440*/  EXIT ;  /* 0x000000000000794d */ /* 0x000fea0003800000 */
.L_x_963:
        /* <DEDUP_REMOVED lines=11> */
.L_x_9814:


//--------------------- .text._ZN2at6native13reduce_kernelILi512ELi1ENS0_8ReduceOpIfNS0_14func_wrapper_tIdZNS0_15xor_sum_functorIfvEclERNS_14TensorIteratorEEUlddE_EEjdLi4ELi4EEEEEvT1_ --------------------------
	.section	.text._ZN2at6native13reduce_kernelILi512ELi1ENS0_8ReduceOpIfNS0_14func_wrapper_tIdZNS0_15xor_sum_functorIfvEclERNS_14TensorIteratorEEUlddE_EEjdLi4ELi4EEEEEvT1_,"ax",@progbits
	.align	128
        .global         _ZN2at6native13reduce_kernelILi512ELi1ENS0_8ReduceOpIfNS0_14func_wrapper_tIdZNS0_15xor_sum_functorIfvEclERNS_14TensorIteratorEEUlddE_EEjdLi4ELi4EEEEEvT1_
        .type           _ZN2at6native13reduce_kernelILi512ELi1ENS0_8ReduceOpIfNS0_14func_wrapper_tIdZNS0_15xor_sum_functorIfvEclERNS_14TensorIteratorEEUlddE_EEjdLi4ELi4EEEEEvT1_,@function
        .size           _ZN2at6native13reduce_kernelILi512ELi1ENS0_8ReduceOpIfNS0_14func_wrapper_tIdZNS0_15xor_sum_functorIfvEclERNS_14TensorIteratorEEUlddE_EEjdLi4ELi4EEEEEvT1_,(.L_x_9815 - _ZN2at6native13reduce_kernelILi512ELi1ENS0_8ReduceOpIfNS0_14func_wrapper_tIdZNS0_15xor_sum_functorIfvEclERNS_14TensorIteratorEEUlddE_EEjdLi4ELi4EEEEEvT1_)
        .other          _ZN2at6native13reduce_kernelILi512ELi1ENS0_8ReduceOpIfNS0_14func_wrapper_tIdZNS0_15xor_sum_functorIfvEclERNS_14TensorIteratorEEUlddE_EEjdLi4ELi4EEEEEvT1_,@"STO_CUDA_ENTRY STV_DEFAULT"
_ZN2at6native13reduce_kernelILi512ELi1ENS0_8ReduceOpIfNS0_14func_wrapper_tIdZNS0_15xor_sum_functorIfvEclERNS_14TensorIteratorEEUlddE_EEjdLi4ELi4EEEEEvT1_:
.text._ZN2at6native13reduce_kernelILi512ELi1ENS0_8ReduceOpIfNS0_14func_wrapper_tIdZNS0_15xor_sum_functorIfvEclERNS_14TensorIteratorEEUlddE_EEjdLi4ELi4EEEEEvT1_:
        /* <DEDUP_REMOVED lines=287> */
.L_x_964:
        /* <DEDUP_REMOVED lines=52> */
.L_x_973:
[----:B------:R-:W-:Y:S05]  /*1530*/  BSYNC B3 ;  /* 0x0000000000037941 */ /* 0x000fea0003800000 */
.L_x_972:
        /* <DEDUP_REMOVED lines=8> */
[----:B------:R-:W2:Y:S02]  /*15c0*/  LDG.E R16, desc[UR36][R16.64] ;  /* 0x0000002410107981 */ /* 0x000ea4000c1e1900 */
[----:B--2---:R-:W-:-:S06]  /*15d0*/  FMUL.FTZ R6, R16, 1 ;  /* 0x3f80000010067820 */ /* 0x004fcc0000410000 */
[----:B------:R-:W0:Y:S02]  /*15e0*/  F2F.F64.F32 R6, R6 ;  /* 0x0000000600067310 */ /* 0x000e240000201800 */
[----:B0-----:R-:W-:Y:S02]  /*15f0*/  LOP3.LUT R11, R6, UR4, RZ, 0x3c, !PT ;  /* 0x00000004060b7c12 */ /* 0x001fe4000f8e3cff */
[----:B------:R-:W-:-:S07]  /*1600*/  LOP3.LUT R9, R7, UR5, RZ, 0x3c, !PT ;  /* 0x0000000507097c12 */ /* 0x000fce000f8e3cff */
.L_x_971:
[----:B------:R-:W-:Y:S05]  /*1610*/  BSYNC B2 ;  /* 0x0000000000027941 */ /* 0x000fea0003800000 */
.L_x_970:
[C---:B------:R-:W-:Y:S02]  /*1620*/  IADD3 R7, P0, -R5.reuse, 0x4, RZ ;  /* 0x0000000405077810 */ /* 0x040fe40007f1e1ff */
[----:B------:R-:W-:Y:S02]  /*1630*/  IADD3 R2, R5, -0x4, R22 ;  /* 0xfffffffc05027810 */ /* 0x000fe40007ffe016 */
[----:B------:R-:W-:Y:S02]  /*1640*/  LEA R20, P1, R7, R20, 0x2 ;  /* 0x0000001407147211 */ /* 0x000fe400078210ff */
[----:B------:R-:W-:-:S04]  /*1650*/  IADD3.X R4, RZ, -0x1, RZ, P0, !PT ;  /* 0xffffffffff047810 */ /* 0x000fc800007fe4ff */
[----:B------:R-:W-:-:S07]  /*1660*/  LEA.HI.X R21, R7, R21, R4, 0x2, P1 ;  /* 0x0000001507157211 */ /* 0x000fce00008f1404 */
.L_x_969:
[----:B------:R-:W-:Y:S05]  /*1670*/  BSYNC B1 ;  /* 0x0000000000017941 */ /* 0x000fea0003800000 */
.L_x_968:
        /* <DEDUP_REMOVED lines=12> */
.L_x_976:
[----:B------:R-:W-:Y:S01]  /*1740*/  IMAD.WIDE.U32 R4, R13, 0x10, R20 ;  /* 0x000000100d047825 */ /* 0x000fe200078e0014 */
[----:B------:R-:W-:-:S05]  /*1750*/  ULDC UR4, c[0x0][0x22c] ;  /* 0x00008b0000047ab9 */ /* 0x000fca0000000800 */
[----:B------:R-:W2:Y:S01]  /*1760*/  LDG.E.128 R4, desc[UR36][R4.64] ;  /* 0x0000002404047981 */ /* 0x000ea2000c1e1d00 */
[----:B------:R-:W-:-:S05]  /*1770*/  VIADD R13, R13, UR4 ;  /* 0x000000040d0d7c36 */ /* 0x000fca0008000000 */
[----:B------:R-:W-:-:S04]  /*1780*/  LEA R24, R13, 0x3, 0x2 ;  /* 0x000000030d187811 */ /* 0x000fc800078e10ff */
[----:B------:R-:W-:Y:S01]  /*1790*/  ISETP.GE.U32.AND P0, PT, R24, R2, PT ;  /* 0x000000021800720c */ /* 0x000fe20003f06070 */
[----:B--2---:R-:W-:Y:S01]  /*17a0*/  FMUL.FTZ R16, R4, 1 ;  /* 0x3f80000004107820 */ /* 0x004fe20000410000 */
        /* <DEDUP_REMOVED lines=16> */
.L_x_975:
[----:B------:R-:W-:Y:S05]  /*18b0*/  BSYNC B1 ;  /* 0x0000000000017941 */ /* 0x000fea0003800000 */
.L_x_974:
        /* <DEDUP_REMOVED lines=8> */
.L_x_978:
[----:B------:R-:W-:Y:S05]  /*1940*/  BSYNC B1 ;  /* 0x0000000000017941 */ /* 0x000fea0003800000 */
.L_x_977:
        /* <DEDUP_REMOVED lines=9> */
[----:B------:R-:W2:Y:S02]  /*19e0*/  LDG.E R20, desc[UR36][R20.64] ;  /* 0x0000002414147981 */ /* 0x000ea4000c1e1900 */
[----:B--2---:R-:W-:-:S06]  /*19f0*/  FMUL.FTZ R4, R20, 1 ;  /* 0x3f80000014047820 */ /* 0x004fcc0000410000 */
[----:B------:R-:W0:Y:S02]  /*1a00*/  F2F.F64.F32 R4, R4 ;  /* 0x0000000400047310 */ /* 0x000e240000201800 */
[----:B0-----:R-:W-:Y:S02]  /*1a10*/  LOP3.LUT R11, R11, R4, RZ, 0x3c, !PT ;  /* 0x000000040b0b7212 */ /* 0x001fe400078e3cff */
[----:B------:R-:W-:-:S07]  /*1a20*/  LOP3.LUT R9, R9, R5, RZ, 0x3c, !PT ;  /* 0x0000000509097212 */ /* 0x000fce00078e3cff */
.L_x_980:
[----:B------:R-:W-:Y:S05]  /*1a30*/  BSYNC B1 ;  /* 0x0000000000017941 */ /* 0x000fea0003800000 */
.L_x_979:
[----:B------:R-:W-:Y:S02]  /*1a40*/  LOP3.LUT R10, R27, R10, R11, 0x96, !PT ;  /* 0x0000000a1b0a7212 */ /* 0x000fe400078e960b */
[----:B------:R-:W-:Y:S02]  /*1a50*/  LOP3.LUT R12, R12, R25, R9, 0x96, !PT ;  /* 0x000000190c0c7212 */ /* 0x000fe400078e9609 */
[----:B------:R-:W-:Y:S02]  /*1a60*/  LOP3.LUT R16, R23, R10, RZ, 0x3c, !PT ;  /* 0x0000000a17107212 */ /* 0x000fe400078e3cff */
[----:B------:R-:W-:Y:S01]  /*1a70*/  LOP3.LUT R17, R29, R12, RZ, 0x3c, !PT ;  /* 0x0000000c1d117212 */ /* 0x000fe200078e3cff */
[----:B------:R-:W-:Y:S06]  /*1a80*/  BRA `(.L_x_966) ;  /* 0x0000009800687947 */ /* 0x000fec0003800000 */
.L_x_967:
        /* <DEDUP_REMOVED lines=29> */
.L_x_990:
        /* <DEDUP_REMOVED lines=298> */
.L_x_986:
[----:B------:R-:W-:Y:S01]  /*2f00*/  LOP3.LUT R13, R18, 0xfffffffc, RZ, 0xc0, !PT ;  /* 0xfffffffc120d7812 */ /* 0x000fe200078ec0ff */
[----:B------:R-:W-:Y:S02]  /*2f10*/  ULDC UR38, c[0x0][0x22c] ;  /* 0x00008b0000267ab9 */ /* 0x000fe40000000800 */
[----:B------:R-:W-:Y:S01]  /*2f20*/  IMAD.U32 R2, RZ, RZ, UR38 ;  /* 0x00000026ff027e24 */ /* 0x000fe2000f8e00ff */
[----:B------:R-:W-:-:S04]  /*2f30*/  IADD3 R12, P1, R20, R13, RZ ;  /* 0x0000000d140c7210 */ /* 0x000fc80007f3e0ff */
[----:B------:R-:W-:-:S05]  /*2f40*/  IADD3.X R13, RZ, R21, RZ, P1, !PT ;  /* 0x00000015ff0d7210 */ /* 0x000fca0000ffe4ff */
[----:B------:R0:W5:Y:S01]  /*2f50*/  LDG.E R12, desc[UR36][R12.64] ;  /* 0x000000240c0c7981 */ /* 0x000162000c1e1900 */
        /* <DEDUP_REMOVED lines=236> */
.L_x_987:
[----:B------:R-:W-:-:S04]  /*3e20*/  LOP3.LUT R17, R22, 0xfffffffc, RZ, 0xc0, !PT ;  /* 0xfffffffc16117812 */ /* 0x000fc800078ec0ff */
[----:B------:R-:W-:-:S04]  /*3e30*/  IADD3 R16, P1, R20, R17, RZ ;  /* 0x0000001114107210 */ /* 0x000fc80007f3e0ff */
[----:B------:R-:W-:-:S05]  /*3e40*/  IADD3.X R17, RZ, R21, RZ, P1, !PT ;  /* 0x00000015ff117210 */ /* 0x000fca0000ffe4ff */
[----:B0-----:R0:W5:Y:S01]  /*3e50*/  LDG.E R13, desc[UR36][R16.64] ;  /* 0x00000024100d7981 */ /* 0x001162000c1e1900 */
        /* <DEDUP_REMOVED lines=239> */
.L_x_988:
[----:B0-----:R-:W-:-:S04]  /*4d50*/  LOP3.LUT R17, R22, 0xfffffffc, RZ, 0xc0, !PT ;  /* 0xfffffffc16117812 */ /* 0x001fc800078ec0ff */
[----:B------:R-:W-:-:S04]  /*4d60*/  IADD3 R16, P1, R20, R17, RZ ;  /* 0x0000001114107210 */ /* 0x000fc80007f3e0ff */
[----:B------:R-:W-:-:S05]  /*4d70*/  IADD3.X R17, RZ, R21, RZ, P1, !PT ;  /* 0x00000015ff117210 */ /* 0x000fca0000ffe4ff */
[----:B------:R0:W5:Y:S01]  /*4d80*/  LDG.E R18, desc[UR36][R16.64] ;  /* 0x0000002410127981 */ /* 0x000162000c1e1900 */
        /* <DEDUP_REMOVED lines=238> */
.L_x_989:
[----:B------:R-:W-:Y:S01]  /*5c70*/  LOP3.LUT R27, R24, 0xfffffffc, RZ, 0xc0, !PT ;  /* 0xfffffffc181b7812 */ /* 0x000fe200078ec0ff */
[----:B-----5:R-:W-:Y:S01]  /*5c80*/  FMUL.FTZ R22, R13, 1 ;  /* 0x3f8000000d167820 */ /* 0x020fe20000410000 */
[----:B------:R-:W-:Y:S01]  /*5c90*/  FMUL.FTZ R28, R12, 1 ;  /* 0x3f8000000c1c7820 */ /* 0x000fe20000410000 */
[----:B------:R-:W-:Y:S01]  /*5ca0*/  IADD3 R19, R19, R2, RZ ;  /* 0x0000000213137210 */ /* 0x000fe20007ffe0ff */
[----:B------:R-:W-:Y:S01]  /*5cb0*/  ULDC UR4, c[0x0][0x224] ;  /* 0x0000890000047ab9 */ /* 0x000fe20000000800 */
[----:B------:R-:W-:-:S05]  /*5cc0*/  IADD3 R26, P1, R20, R27, RZ ;  /* 0x0000001b141a7210 */ /* 0x000fca0007f3e0ff */
[----:B------:R-:W-:-:S05]  /*5cd0*/  IMAD.X R27, RZ, RZ, R21, P1 ;  /* 0x000000ffff1b7224 */ /* 0x000fca00008e0615 */
[----:B------:R-:W2:Y:S01]  /*5ce0*/  LDG.E R26, desc[UR36][R26.64] ;  /* 0x000000241a1a7981 */ /* 0x000ea2000c1e1900 */
[----:B0-----:R-:W0:Y:S01]  /*5cf0*/  F2F.F64.F32 R16, R28 ;  /* 0x0000001c00107310 */ /* 0x001e220000201800 */
        /* <DEDUP_REMOVED lines=12> */
[----:B--2---:R-:W-:-:S06]  /*5dc0*/  FMUL.FTZ R16, R26, 1 ;  /* 0x3f8000001a107820 */ /* 0x004fcc0000410000 */
[----:B------:R-:W0:Y:S02]  /*5dd0*/  F2F.F64.F32 R16, R16 ;  /* 0x0000001000107310 */ /* 0x000e240000201800 */
[----:B0-----:R-:W-:Y:S02]  /*5de0*/  LOP3.LUT R4, R4, R16, RZ, 0x3c, !PT ;  /* 0x0000001004047212 */ /* 0x001fe400078e3cff */
[----:B------:R-:W-:Y:S01]  /*5df0*/  LOP3.LUT R5, R5, R17, RZ, 0x3c, !PT ;  /* 0x0000001105057212 */ /* 0x000fe200078e3cff */
[----:B------:R-:W-:Y:S06]  /*5e00*/  @!P1 BRA `(.L_x_990) ;  /* 0xffffffbc00949947 */ /* 0x000fec000383ffff */
[----:B------:R-:W-:Y:S05]  /*5e10*/  BSYNC B2 ;  /* 0x0000000000027941 */ /* 0x000fea0003800000 */
.L_x_985:
[----:B------:R-:W-:-:S07]  /*5e20*/  MOV R24, R26 ;  /* 0x0000001a00187202 */ /* 0x000fce0000000f00 */
.L_x_984:
[----:B------:R-:W-:Y:S05]  /*5e30*/  BSYNC B1 ;  /* 0x0000000000017941 */ /* 0x000fea0003800000 */
.L_x_983:
[----:B------:R-:W-:Y:S01]  /*5e40*/  ISETP.GE.U32.AND P0, PT, R19, R22, PT ;  /* 0x000000161300720c */ /* 0x000fe20003f06070 */
[----:B------:R-:W-:-:S12]  /*5e50*/  BSSY B1, `(.L_x_991) ;  /* 0x0000466000017945 */ /* 0x000fd80003800000 */
[----:B------:R-:W-:Y:S05]  /*5e60*/  @P0 BRA `(.L_x_992) ;  /* 0x0000004400900947 */ /* 0x000fea0003800000 */
[----:B------:R-:W0:Y:S01]  /*5e70*/  LDC R23, c[0x0][0x260] ;  /* 0x00009800ff177b82 */ /* 0x000e220000000800 */
[----:B------:R-:W-:Y:S01]  /*5e80*/  IMAD.MOV.U32 R12, RZ, RZ, RZ ;  /* 0x000000ffff0c7224 */ /* 0x000fe200078e00ff */
[----:B0-----:R-:W-:-:S13]  /*5e90*/  ISETP.NE.AND P1, PT, R23, RZ, PT ;  /* 0x000000ff1700720c */ /* 0x001fda0003f25270 */
[----:B------:R-:W-:Y:S05]  /*5ea0*/  @!P1 BRA `(.L_x_993) ;  /* 0x0000001000449947 */ /* 0x000fea0003800000 */
        /* <DEDUP_REMOVED lines=262> */
[----:B------:R-:W-:Y:S01]  /*6f10*/  @P2 IMAD.MOV.U32 R26, RZ, RZ, RZ ;  /* 0x000000ffff1a2224 */ /* 0x000fe200078e00ff */
[----:B------:R-:W-:-:S05]  /*6f20*/  IADD3 R25, -R27, RZ, RZ ;  /* 0x000000ff1b197210 */ /* 0x000fca0007ffe1ff */
[----:B------:R-:W-:Y:S02]  /*6f30*/  IMAD R29, R25, UR6, R29 ;  /* 0x00000006191d7c24 */ /* 0x000fe4000f8e021d */
[----:B------:R-:W1:Y:S02]  /*6f40*/  @P2 LDC R25, c[0x0][0x3f0] ;  /* 0x0000fc00ff192b82 */ /* 0x000e640000000800 */
[----:B------:R-:W-:Y:S02]  /*6f50*/  IMAD R12, R29, UR4, R12 ;  /* 0x000000041d0c7c24 */ /* 0x000fe4000f8e020c */
[----:B0-----:R-:W-:-:S04]  /*6f60*/  @P2 IMAD.HI.U32 R16, R27, R16, R26 ;  /* 0x000000101b102227 */ /* 0x001fc800078e001a */
[----:B------:R-:W0:Y:S01]  /*6f70*/  @P2 LDC R26, c[0x0][0x384] ;  /* 0x0000e100ff1a2b82 */ /* 0x000e220000000800 */
[----:B------:R-:W-:-:S04]  /*6f80*/  @P2 SHF.R.U32.HI R16, RZ, R17, R16 ;  /* 0x00000011ff102219 */ /* 0x000fc80000011610 */
[----:B------:R-:W-:-:S05]  /*6f90*/  @P2 IADD3 R17, -R16, RZ, RZ ;  /* 0x000000ff10112210 */ /* 0x000fca0007ffe1ff */
[----:B0-----:R-:W-:-:S04]  /*6fa0*/  @P2 IMAD R26, R26, R17, R27 ;  /* 0x000000111a1a2224 */ /* 0x001fc800078e021b */
[----:B-1----:R-:W-:-:S07]  /*6fb0*/  @P2 IMAD R12, R26, R25, R12 ;  /* 0x000000191a0c2224 */ /* 0x002fce00078e020c */
.L_x_993:
[----:B------:R-:W-:-:S04]  /*6fc0*/  LOP3.LUT R17, R12, 0xfffffffc, RZ, 0xc0, !PT ;  /* 0xfffffffc0c117812 */ /* 0x000fc800078ec0ff */
[----:B------:R-:W-:-:S05]  /*6fd0*/  IADD3 R16, P2, R20, R17, RZ ;  /* 0x0000001114107210 */ /* 0x000fca0007f5e0ff */
[----:B------:R-:W-:-:S05]  /*6fe0*/  IMAD.X R17, RZ, RZ, R21, P2 ;  /* 0x000000ffff117224 */ /* 0x000fca00010e0615 */
[----:B------:R0:W5:Y:S01]  /*6ff0*/  LDG.E R12, desc[UR36][R16.64] ;  /* 0x00000024100c7981 */ /* 0x000162000c1e1900 */
        /* <DEDUP_REMOVED lines=265> */
[----:B------:R-:W-:-:S04]  /*8090*/  IMAD.MOV R16, RZ, RZ, -R29 ;  /* 0x000000ffff107224 */ /* 0x000fc800078e0a1d */
[----:B------:R-:W-:Y:S02]  /*80a0*/  IMAD R28, R16, UR6, R17 ;  /* 0x00000006101c7c24 */ /* 0x000fe4000f8e0211 */
[----:B------:R-:W0:Y:S02]  /*80b0*/  @P2 LDC.64 R16, c[0x0][0x388] ;  /* 0x0000e200ff102b82 */ /* 0x000e240000000a00 */
[----:B------:R-:W-:Y:S01]  /*80c0*/  IMAD R13, R28, UR4, R13 ;  /* 0x000000041c0d7c24 */ /* 0x000fe2000f8e020d */
[----:B------:R-:W-:-:S05]  /*80d0*/  @P2 MOV R28, RZ ;  /* 0x000000ff001c2202 */ /* 0x000fca0000000f00 */
[----:B0-----:R-:W-:-:S05]  /*80e0*/  @P2 IMAD.HI.U32 R16, R29, R16, R28 ;  /* 0x000000101d102227 */ /* 0x001fca00078e001c */
[----:B------:R-:W-:Y:S02]  /*80f0*/  @P2 SHF.R.U32.HI R25, RZ, R17, R16 ;  /* 0x00000011ff192219 */ /* 0x000fe40000011610 */
[----:B------:R-:W0:Y:S03]  /*8100*/  @P2 LDC R17, c[0x0][0x384] ;  /* 0x0000e100ff112b82 */ /* 0x000e260000000800 */
[----:B------:R-:W-:-:S05]  /*8110*/  @P2 IMAD.MOV R28, RZ, RZ, -R25 ;  /* 0x000000ffff1c2224 */ /* 0x000fca00078e0a19 */
[----:B------:R-:W1:Y:S01]  /*8120*/  @P2 LDC R16, c[0x0][0x3f0] ;  /* 0x0000fc00ff102b82 */ /* 0x000e620000000800 */
[----:B0-----:R-:W-:-:S04]  /*8130*/  @P2 IMAD R17, R17, R28, R29 ;  /* 0x0000001c11112224 */ /* 0x001fc800078e021d */
[----:B-1----:R-:W-:-:S07]  /*8140*/  @P2 IMAD R13, R17, R16, R13 ;  /* 0x00000010110d2224 */ /* 0x002fce00078e020d */
.L_x_994:
[----:B------:R-:W-:-:S04]  /*8150*/  LOP3.LUT R13, R13, 0xfffffffc, RZ, 0xc0, !PT ;  /* 0xfffffffc0d0d7812 */ /* 0x000fc800078ec0ff */
[----:B------:R-:W-:-:S04]  /*8160*/  IADD3 R16, P2, R20, R13, RZ ;  /* 0x0000000d14107210 */ /* 0x000fc80007f5e0ff */
[----:B------:R-:W-:-:S05]  /*8170*/  IADD3.X R17, RZ, R21, RZ, P2, !PT ;  /* 0x00000015ff117210 */ /* 0x000fca00017fe4ff */
[----:B------:R0:W5:Y:S01]  /*8180*/  LDG.E R13, desc[UR36][R16.64] ;  /* 0x00000024100d7981 */ /* 0x000162000c1e1900 */
        /* <DEDUP_REMOVED lines=265> */
[----:B------:R-:W-:Y:S02]  /*9220*/  IADD3 R25, -R29, RZ, RZ ;  /* 0x000000ff1d197210 */ /* 0x000fe40007ffe1ff */
[----:B------:R-:W-:-:S03]  /*9230*/  @P2 IMAD.MOV.U32 R28, RZ, RZ, RZ ;  /* 0x000000ffff1c2224 */ /* 0x000fc600078e00ff */
        /* <DEDUP_REMOVED lines=10> */
.L_x_995:
        /* <DEDUP_REMOVED lines=271> */
[----:B------:R-:W1:Y:S01]  /*a3d0*/  @P1 LDC R27, c[0x0][0x384] ;  /* 0x0000e100ff1b1b82 */ /* 0x000e620000000800 */
[----:B------:R-:W-:-:S04]  /*a3e0*/  IMAD.MOV R24, RZ, RZ, -R29 ;  /* 0x000000ffff187224 */ /* 0x000fc800078e0a1d */
[----:B------:R-:W-:-:S03]  /*a3f0*/  IMAD R25, R24, UR6, R25 ;  /* 0x0000000618197c24 */ /* 0x000fc6000f8e0219 */
[----:B------:R-:W2:Y:S01]  /*a400*/  @P1 LDC R23, c[0x0][0x3f0] ;  /* 0x0000fc00ff171b82 */ /* 0x000ea20000000800 */
[----:B------:R-:W-:Y:S02]  /*a410*/  IMAD R26, R25, UR4, R26 ;  /* 0x00000004191a7c24 */ /* 0x000fe4000f8e021a */
[----:B0-----:R-:W-:-:S05]  /*a420*/  @P1 IMAD.HI.U32 R16, R29, R16, R28 ;  /* 0x000000101d101227 */ /* 0x001fca00078e001c */
[----:B------:R-:W-:-:S04]  /*a430*/  @P1 SHF.R.U32.HI R17, RZ, R17, R16 ;  /* 0x00000011ff111219 */ /* 0x000fc80000011610 */
[----:B------:R-:W-:-:S05]  /*a440*/  @P1 IADD3 R28, -R17, RZ, RZ ;  /* 0x000000ff111c1210 */ /* 0x000fca0007ffe1ff */
[----:B-1----:R-:W-:-:S04]  /*a450*/  @P1 IMAD R27, R27, R28, R29 ;  /* 0x0000001c1b1b1224 */ /* 0x002fc800078e021d */
[----:B--2---:R-:W-:-:S07]  /*a460*/  @P1 IMAD R26, R27, R23, R26 ;  /* 0x000000171b1a1224 */ /* 0x004fce00078e021a */
.L_x_996:
[----:B------:R-:W-:-:S04]  /*a470*/  LOP3.LUT R25, R26, 0xfffffffc, RZ, 0xc0, !PT ;  /* 0xfffffffc1a197812 */ /* 0x000fc800078ec0ff */
[----:B------:R-:W-:-:S04]  /*a480*/  IADD3 R24, P1, R20, R25, RZ ;  /* 0x0000001914187210 */ /* 0x000fc80007f3e0ff */
[----:B------:R-:W-:-:S05]  /*a490*/  IADD3.X R25, RZ, R21, RZ, P1, !PT ;  /* 0x00000015ff197210 */ /* 0x000fca0000ffe4ff */
[----:B------:R0:W5:Y:S04]  /*a4a0*/  LDG.E R24, desc[UR36][R24.64] ;  /* 0x0000002418187981 */ /* 0x000168000c1e1900 */
.L_x_992:
[----:B------:R-:W-:Y:S05]  /*a4b0*/  BSYNC B1 ;  /* 0x0000000000017941 */ /* 0x000fea0003800000 */
.L_x_991:
[----:B------:R-:W-:Y:S04]  /*a4c0*/  BSSY B1, `(.L_x_997) ;  /* 0x000001a000017945 */ /* 0x000fe80003800000 */
[----:B------:R-:W-:Y:S05]  /*a4d0*/  @P0 BRA `(.L_x_998) ;  /* 0x0000000000600947 */ /* 0x000fea0003800000 */
[----:B-----5:R-:W-:Y:S01]  /*a4e0*/  FMUL.FTZ R16, R12, 1 ;  /* 0x3f8000000c107820 */ /* 0x020fe20000410000 */
[----:B------:R-:W-:-:S05]  /*a4f0*/  IMAD.IADD R19, R19, 0x1, R2 ;  /* 0x0000000113137824 */ /* 0x000fca00078e0202 */
[----:B------:R-:W1:Y:S01]  /*a500*/  F2F.F64.F32 R16, R16 ;  /* 0x0000001000107310 */ /* 0x000e620000201800 */
[----:B------:R-:W-:Y:S02]  /*a510*/  ISETP.GE.U32.AND P0, PT, R19, R22, PT ;  /* 0x000000161300720c */ /* 0x000fe40003f06070 */
[----:B-1----:R-:W-:Y:S02]  /*a520*/  LOP3.LUT R10, R10, R16, RZ, 0x3c, !PT ;  /* 0x000000100a0a7212 */ /* 0x002fe400078e3cff */
[----:B------:R-:W-:-:S09]  /*a530*/  LOP3.LUT R11, R11, R17, RZ, 0x3c, !PT ;  /* 0x000000110b0b7212 */ /* 0x000fd200078e3cff */
[----:B------:R-:W-:Y:S05]  /*a540*/  @P0 BRA `(.L_x_998) ;  /* 0x0000000000440947 */ /* 0x000fea0003800000 */
[----:B------:R-:W-:Y:S01]  /*a550*/  FMUL.FTZ R13, R13, 1 ;  /* 0x3f8000000d0d7820 */ /* 0x000fe20000410000 */
[----:B------:R-:W-:-:S04]  /*a560*/  IADD3 R17, R19, R2, RZ ;  /* 0x0000000213117210 */ /* 0x000fc80007ffe0ff */
[----:B------:R-:W-:Y:S01]  /*a570*/  ISETP.GE.U32.AND P0, PT, R17, R22, PT ;  /* 0x000000161100720c */ /* 0x000fe20003f06070 */
[----:B------:R-:W1:Y:S02]  /*a580*/  F2F.F64.F32 R12, R13 ;  /* 0x0000000d000c7310 */ /* 0x000e640000201800 */
[----:B-1----:R-:W-:Y:S02]  /*a590*/  LOP3.LUT R9, R9, R12, RZ, 0x3c, !PT ;  /* 0x0000000c09097212 */ /* 0x002fe400078e3cff */
[----:B------:R-:W-:-:S08]  /*a5a0*/  LOP3.LUT R8, R8, R13, RZ, 0x3c, !PT ;  /* 0x0000000d08087212 */ /* 0x000fd000078e3cff */
[----:B------:R-:W-:Y:S05]  /*a5b0*/  @P0 BRA `(.L_x_998) ;  /* 0x0000000000280947 */ /* 0x000fea0003800000 */
[----:B------:R-:W-:Y:S01]  /*a5c0*/  IADD3 R13, R17, R2, RZ ;  /* 0x00000002110d7210 */ /* 0x000fe20007ffe0ff */
[----:B------:R-:W-:-:S03]  /*a5d0*/  FMUL.FTZ R12, R18, 1 ;  /* 0x3f800000120c7820 */ /* 0x000fc60000410000 */
[----:B------:R-:W-:-:S03]  /*a5e0*/  ISETP.GE.U32.AND P0, PT, R13, R22, PT ;  /* 0x000000160d00720c */ /* 0x000fc60003f06070 */
[----:B------:R-:W1:Y:S10]  /*a5f0*/  F2F.F64.F32 R12, R12 ;  /* 0x0000000c000c7310 */ /* 0x000e740000201800 */
[----:B------:R-:W-:Y:S01]  /*a600*/  @!P0 FMUL.FTZ R16, R24, 1 ;  /* 0x3f80000018108820 */ /* 0x000fe20000410000 */
[----:B-1----:R-:W-:-:S05]  /*a610*/  LOP3.LUT R6, R6, R12, RZ, 0x3c, !PT ;  /* 0x0000000c06067212 */ /* 0x002fca00078e3cff */
[----:B------:R-:W1:Y:S01]  /*a620*/  @!P0 F2F.F64.F32 R16, R16 ;  /* 0x0000001000108310 */ /* 0x000e620000201800 */
[----:B------:R-:W-:Y:S02]  /*a630*/  LOP3.LUT R7, R7, R13, RZ, 0x3c, !PT ;  /* 0x0000000d07077212 */ /* 0x000fe400078e3cff */
[----:B-1----:R-:W-:Y:S02]  /*a640*/  @!P0 LOP3.LUT R4, R4, R16, RZ, 0x3c, !PT ;  /* 0x0000001004048212 */ /* 0x002fe400078e3cff */
[----:B------:R-:W-:-:S07]  /*a650*/  @!P0 LOP3.LUT R5, R5, R17, RZ, 0x3c, !PT ;  /* 0x0000001105058212 */ /* 0x000fce00078e3cff */
.L_x_998:
[----:B------:R-:W-:Y:S05]  /*a660*/  BSYNC B1 ;  /* 0x0000000000017941 */ /* 0x000fea0003800000 */
.L_x_997:
[----:B------:R-:W-:Y:S02]  /*a670*/  LOP3.LUT R9, R6, R9, R10, 0x96, !PT ;  /* 0x0000000906097212 */ /* 0x000fe400078e960a */
[----:B------:R-:W-:Y:S02]  /*a680*/  LOP3.LUT R8, R7, R8, R11, 0x96, !PT ;  /* 0x0000000807087212 */ /* 0x000fe400078e960b */
[----:B------:R-:W-:Y:S02]  /*a690*/  LOP3.LUT R16, R4, R9, RZ, 0x3c, !PT ;  /* 0x0000000904107212 */ /* 0x000fe400078e3cff */
[----:B------:R-:W-:Y:S01]  /*a6a0*/  LOP3.LUT R17, R5, R8, RZ, 0x3c, !PT ;  /* 0x0000000805117212 */ /* 0x000fe200078e3cff */
[----:B------:R-:W-:Y:S06]  /*a6b0*/  BRA `(.L_x_966) ;  /* 0x0000000c005c7947 */ /* 0x000fec0003800000 */
.L_x_982:
[----:B------:R-:W-:Y:S01]  /*a6c0*/  ISETP.GE.U32.AND P0, PT, R7, R22, PT ;  /* 0x000000160700720c */ /* 0x000fe20003f06070 */
[----:B------:R-:W-:Y:S01]  /*a6d0*/  BSSY B1, `(.L_x_999) ;  /* 0x0000032000017945 */ /* 0x000fe20003800000 */
[----:B------:R-:W-:Y:S01]  /*a6e0*/  IMAD.MOV.U32 R7, RZ, RZ, R6 ;  /* 0x000000ffff077224 */ /* 0x000fe200078e0006 */
[-C--:B------:R-:W-:Y:S01]  /*a6f0*/  MOV R23, R11.reuse ;  /* 0x0000000b00177202 */ /* 0x080fe20000000f00 */
[----:B------:R-:W-:Y:S01]  /*a700*/  IMAD.MOV.U32 R16, RZ, RZ, R11 ;  /* 0x000000ffff107224 */ /* 0x000fe200078e000b */
[----:B------:R-:W-:Y:S02]  /*a710*/  MOV R17, R6 ;  /* 0x0000000600117202 */ /* 0x000fe40000000f00 */
[----:B------:R-:W-:-:S06]  /*a720*/  MOV R26, R11 ;  /* 0x0000000b001a7202 */ /* 0x000fcc0000000f00 */
[----:B------:R-:W-:Y:S05]  /*a730*/  @P0 BRA `(.L_x_1000) ;  /* 0x0000000000ac0947 */ /* 0x000fea0003800000 */
[----:B------:R-:W-:Y:S01]  /*a740*/  BSSY B2, `(.L_x_1001) ;  /* 0x0000029000027945 */ /* 0x000fe20003800000 */
[----:B------:R-:W-:Y:S01]  /*a750*/  MOV R7, R6 ;  /* 0x0000000600077202 */ /* 0x000fe20000000f00 */
[----:B------:R-:W-:Y:S01]  /*a760*/  IMAD.MOV.U32 R17, RZ, RZ, R6 ;  /* 0x000000ffff117224 */ /* 0x000fe200078e0006 */
[-C--:B------:R-:W-:Y:S01]  /*a770*/  MOV R23, R11.reuse ;  /* 0x0000000b00177202 */ /* 0x080fe20000000f00 */
[----:B------:R-:W-:Y:S01]  /*a780*/  IMAD.MOV.U32 R26, RZ, RZ, R11 ;  /* 0x000000ffff1a7224 */ /* 0x000fe200078e000b */
[----:B------:R-:W-:-:S07]  /*a790*/  MOV R16, R11 ;  /* 0x0000000b00107202 */ /* 0x000fce0000000f00 */
.L_x_1002:
[-C--:B------:R-:W-:Y:S01]  /*a7a0*/  IMAD R11, R8, R19.reuse, RZ ;  /* 0x00000013080b7224 */ /* 0x080fe200078e02ff */
[----:B------:R-:W-:-:S03]  /*a7b0*/  IADD3 R19, R2, R19, RZ ;  /* 0x0000001302137210 */ /* 0x000fc60007ffe0ff */
[----:B------:R-:W-:-:S04]  /*a7c0*/  IMAD.WIDE.U32 R10, R11, 0x4, R20 ;  /* 0x000000040b0a7825 */ /* 0x000fc800078e0014 */
[----:B------:R-:W-:Y:S01]  /*a7d0*/  IMAD R25, R8, R19, RZ ;  /* 0x0000001308197224 */ /* 0x000fe200078e02ff */
[----:B------:R-:W2:Y:S01]  /*a7e0*/  LDG.E R18, desc[UR36][R10.64] ;  /* 0x000000240a127981 */ /* 0x000ea2000c1e1900 */
[----:B------:R-:W-:Y:S02]  /*a7f0*/  IADD3 R19, R19, R2, RZ ;  /* 0x0000000213137210 */ /* 0x000fe40007ffe0ff */
[----:B------:R-:W-:-:S06]  /*a800*/  IMAD.WIDE.U32 R24, R25, 0x4, R20 ;  /* 0x0000000419187825 */ /* 0x000fcc00078e0014 */
[----:B------:R-:W3:Y:S01]  /*a810*/  LDG.E R24, desc[UR36][R24.64] ;  /* 0x0000002418187981 */ /* 0x000ee2000c1e1900 */
[----:B------:R-:W-:Y:S02]  /*a820*/  IMAD R13, R8, R19, RZ ;  /* 0x00000013080d7224 */ /* 0x000fe400078e02ff */
[----:B------:R-:W-:Y:S02]  /*a830*/  IMAD.IADD R19, R19, 0x1, R2 ;  /* 0x0000000113137824 */ /* 0x000fe400078e0202 */
[----:B------:R-:W-:-:S04]  /*a840*/  IMAD.WIDE.U32 R12, R13, 0x4, R20 ;  /* 0x000000040d0c7825 */ /* 0x000fc800078e0014 */
[----:B------:R-:W-:Y:S01]  /*a850*/  IMAD R29, R8, R19, RZ ;  /* 0x00000013081d7224 */ /* 0x000fe200078e02ff */
[----:B------:R-:W4:Y:S03]  /*a860*/  LDG.E R25, desc[UR36][R12.64] ;  /* 0x000000240c197981 */ /* 0x000f26000c1e1900 */
[----:B------:R-:W-:-:S05]  /*a870*/  IMAD.WIDE.U32 R28, R29, 0x4, R20 ;  /* 0x000000041d1c7825 */ /* 0x000fca00078e0014 */
[----:B------:R0:W5:Y:S01]  /*a880*/  LDG.E R9, desc[UR36][R28.64] ;  /* 0x000000241c097981 */ /* 0x000162000c1e1900 */
[----:B------:R-:W-:-:S05]  /*a890*/  IADD3 R19, R19, R2, RZ ;  /* 0x0000000213137210 */ /* 0x000fca0007ffe0ff */
[----:B0-----:R-:W-:-:S05]  /*a8a0*/  IMAD R29, R2, 0x3, R19 ;  /* 0x00000003021d7824 */ /* 0x001fca00078e0213 */
[----:B------:R-:W-:Y:S01]  /*a8b0*/  ISETP.GE.U32.AND P0, PT, R29, R22, PT ;  /* 0x000000161d00720c */ /* 0x000fe20003f06070 */
[----:B--2---:R-:W-:-:S04]  /*a8c0*/  FMUL.FTZ R27, R18, 1 ;  /* 0x3f800000121b7820 */ /* 0x004fc80000410000 */
[----:B------:R3:W0:Y:S02]  /*a8d0*/  F2F.F64.F32 R10, R27 ;  /* 0x0000001b000a7310 */ /* 0x0006240000201800 */
[----:B---3--:R-:W-:-:S06]  /*a8e0*/  FMUL.FTZ R27, R24, 1 ;  /* 0x3f800000181b7820 */ /* 0x008fcc0000410000 */
[----:B------:R-:W1:Y:S01]  /*a8f0*/  F2F.F64.F32 R12, R27 ;  /* 0x0000001b000c7310 */ /* 0x000e620000201800 */
[----:B0-----:R-:W-:Y:S01]  /*a900*/  LOP3.LUT R6, R6, R10, RZ, 0x3c, !PT ;  /* 0x0000000a06067212 */ /* 0x001fe200078e3cff */
[----:B----4-:R-:W-:Y:S01]  /*a910*/  FMUL.FTZ R10, R25, 1 ;  /* 0x3f800000190a7820 */ /* 0x010fe20000410000 */
[----:B------:R-:W-:-:S05]  /*a920*/  LOP3.LUT R26, R26, R11, RZ, 0x3c, !PT ;  /* 0x0000000b1a1a7212 */ /* 0x000fca00078e3cff */
[----:B------:R-:W0:Y:S01]  /*a930*/  F2F.F64.F32 R10, R10 ;  /* 0x0000000a000a7310 */ /* 0x000e220000201800 */
[----:B-1----:R-:W-:Y:S01]  /*a940*/  LOP3.LUT R17, R17, R12, RZ, 0x3c, !PT ;  /* 0x0000000c11117212 */ /* 0x002fe200078e3cff */
[----:B-----5:R-:W-:Y:S01]  /*a950*/  FMUL.FTZ R12, R9, 1 ;  /* 0x3f800000090c7820 */ /* 0x020fe20000410000 */
[----:B------:R-:W-:-:S05]  /*a960*/  LOP3.LUT R16, R16, R13, RZ, 0x3c, !PT ;  /* 0x0000000d10107212 */ /* 0x000fca00078e3cff */
[----:B------:R-:W1:Y:S01]  /*a970*/  F2F.F64.F32 R12, R12 ;  /* 0x0000000c000c7310 */ /* 0x000e620000201800 */
[----:B0-----:R-:W-:Y:S02]  /*a980*/  LOP3.LUT R7, R7, R10, RZ, 0x3c, !PT ;  /* 0x0000000a07077212 */ /* 0x001fe400078e3cff */
[----:B------:R-:W-:Y:S02]  /*a990*/  LOP3.LUT R23, R23, R11, RZ, 0x3c, !PT ;  /* 0x0000000b17177212 */ /* 0x000fe400078e3cff */
[----:B-1----:R-:W-:Y:S02]  /*a9a0*/  LOP3.LUT R4, R4, R12, RZ, 0x3c, !PT ;  /* 0x0000000c04047212 */ /* 0x002fe400078e3cff */
[----:B------:R-:W-:Y:S01]  /*a9b0*/  LOP3.LUT R5, R5, R13, RZ, 0x3c, !PT ;  /* 0x0000000d05057212 */ /* 0x000fe200078e3cff */
[----:B------:R-:W-:Y:S06]  /*a9c0*/  @!P0 BRA `(.L_x_1002) ;  /* 0xfffffffc00748947 */ /* 0x000fec000383ffff */
[----:B------:R-:W-:Y:S05]  /*a9d0*/  BSYNC B2 ;  /* 0x0000000000027941 */ /* 0x000fea0003800000 */
.L_x_1001:
[----:B------:R-:W-:-:S07]  /*a9e0*/  MOV R12, R9 ;  /* 0x00000009000c7202 */ /* 0x000fce0000000f00 */
.L_x_1000:
[----:B------:R-:W-:Y:S05]  /*a9f0*/  BSYNC B1 ;  /* 0x0000000000017941 */ /* 0x000fea0003800000 */
.L_x_999:
[----:B------:R-:W-:Y:S01]  /*aa00*/  ISETP.GE.U32.AND P1, PT, R19, R22, PT ;  /* 0x000000161300720c */ /* 0x000fe20003f26070 */
[----:B------:R-:W-:-:S12]  /*aa10*/  BSSY B1, `(.L_x_1003) ;  /* 0x0000016000017945 */ /* 0x000fd80003800000 */
[----:B------:R-:W-:Y:S05]  /*aa20*/  @P1 BRA `(.L_x_1004) ;  /* 0x0000000000501947 */ /* 0x000fea0003800000 */
[----:B------:R-:W-:-:S04]  /*aa30*/  IMAD R11, R8, R19, RZ ;  /* 0x00000013080b7224 */ /* 0x000fc800078e02ff */
[----:B------:R-:W-:-:S05]  /*aa40*/  IMAD.WIDE.U32 R10, R11, 0x4, R20 ;  /* 0x000000040b0a7825 */ /* 0x000fca00078e0014 */
[----:B------:R0:W5:Y:S01]  /*aa50*/  LDG.E R18, desc[UR36][R10.64] ;  /* 0x000000240a127981 */ /* 0x000162000c1e1900 */
[----:B------:R-:W-:-:S05]  /*aa60*/  IMAD.IADD R9, R19, 0x1, R2 ;  /* 0x0000000113097824 */ /* 0x000fca00078e0202 */
[----:B------:R-:W-:-:S13]  /*aa70*/  ISETP.GE.U32.AND P0, PT, R9, R22, PT ;  /* 0x000000160900720c */ /* 0x000fda0003f06070 */
[----:B0-----:R-:W-:Y:S05]  /*aa80*/  @P0 BRA `(.L_x_1004) ;  /* 0x0000000000380947 */ /* 0x001fea0003800000 */
[----:B------:R-:W-:-:S04]  /*aa90*/  IMAD R11, R8, R9, RZ ;  /* 0x00000009080b7224 */ /* 0x000fc800078e02ff */
[----:B------:R-:W-:-:S05]  /*aaa0*/  IMAD.WIDE.U32 R10, R11, 0x4, R20 ;  /* 0x000000040b0a7825 */ /* 0x000fca00078e0014 */
[----:B------:R0:W5:Y:S01]  /*aab0*/  LDG.E R24, desc[UR36][R10.64] ;  /* 0x000000240a187981 */ /* 0x000162000c1e1900 */
[----:B------:R-:W-:-:S04]  /*aac0*/  IADD3 R9, R9, R2, RZ ;  /* 0x0000000209097210 */ /* 0x000fc80007ffe0ff */
[----:B------:R-:W-:-:S13]  /*aad0*/  ISETP.GE.U32.AND P0, PT, R9, R22, PT ;  /* 0x000000160900720c */ /* 0x000fda0003f06070 */
[----:B0-----:R-:W-:Y:S05]  /*aae0*/  @P0 BRA `(.L_x_1004) ;  /* 0x0000000000200947 */ /* 0x001fea0003800000 */
[----:B------:R-:W-:Y:S01]  /*aaf0*/  IADD3 R11, R9, R2, RZ ;  /* 0x00000002090b7210 */ /* 0x000fe20007ffe0ff */
[----:B------:R-:W-:-:S03]  /*ab00*/  IMAD R9, R8, R9, RZ ;  /* 0x0000000908097224 */ /* 0x000fc600078e02ff */
[----:B------:R-:W-:-:S13]  /*ab10*/  ISETP.GE.U32.AND P0, PT, R11, R22, PT ;  /* 0x000000160b00720c */ /* 0x000fda0003f06070 */
[----:B------:R-:W-:Y:S02]  /*ab20*/  @!P0 IMAD R11, R8, R11, RZ ;  /* 0x0000000b080b8224 */ /* 0x000fe400078e02ff */
[----:B------:R-:W-:-:S04]  /*ab30*/  IMAD.WIDE.U32 R8, R9, 0x4, R20 ;  /* 0x0000000409087825 */ /* 0x000fc800078e0014 */
[----:B------:R-:W-:Y:S01]  /*ab40*/  @!P0 IMAD.WIDE.U32 R20, R11, 0x4, R20 ;  /* 0x000000040b148825 */ /* 0x000fe200078e0014 */
[----:B------:R0:W5:Y:S04]  /*ab50*/  LDG.E R25, desc[UR36][R8.64] ;  /* 0x0000002408197981 */ /* 0x000168000c1e1900 */
[----:B------:R0:W5:Y:S02]  /*ab60*/  @!P0 LDG.E R12, desc[UR36][R20.64] ;  /* 0x00000024140c8981 */ /* 0x000164000c1e1900 */
.L_x_1004:
[----:B------:R-:W-:Y:S05]  /*ab70*/  BSYNC B1 ;  /* 0x0000000000017941 */ /* 0x000fea0003800000 */
.L_x_1003:
[----:B------:R-:W-:Y:S04]  /*ab80*/  BSSY B1, `(.L_x_1005) ;  /* 0x000001a000017945 */ /* 0x000fe80003800000 */
[----:B------:R-:W-:Y:S05]  /*ab90*/  @P1 BRA `(.L_x_1006) ;  /* 0x0000000000601947 */ /* 0x000fea0003800000 */
[----:B0----5:R-:W-:Y:S01]  /*aba0*/  FMUL.FTZ R8, R18, 1 ;  /* 0x3f80000012087820 */ /* 0x021fe20000410000 */
[----:B------:R-:W-:-:S05]  /*abb0*/  IMAD.IADD R11, R19, 0x1, R2 ;  /* 0x00000001130b7824 */ /* 0x000fca00078e0202 */
[----:B------:R-:W0:Y:S01]  /*abc0*/  F2F.F64.F32 R8, R8 ;  /* 0x0000000800087310 */ /* 0x000e220000201800 */
[----:B------:R-:W-:Y:S02]  /*abd0*/  ISETP.GE.U32.AND P0, PT, R11, R22, PT ;  /* 0x000000160b00720c */ /* 0x000fe40003f06070 */
[----:B0-----:R-:W-:Y:S02]  /*abe0*/  LOP3.LUT R6, R6, R8, RZ, 0x3c, !PT ;  /* 0x0000000806067212 */ /* 0x001fe400078e3cff */
[----:B------:R-:W-:-:S09]  /*abf0*/  LOP3.LUT R26, R26, R9, RZ, 0x3c, !PT ;  /* 0x000000091a1a7212 */ /* 0x000fd200078e3cff */
[----:B------:R-:W-:Y:S05]  /*ac00*/  @P0 BRA `(.L_x_1006) ;  /* 0x0000000000440947 */ /* 0x000fea0003800000 */
[----:B------:R-:W-:Y:S01]  /*ac10*/  FMUL.FTZ R8, R24, 1 ;  /* 0x3f80000018087820 */ /* 0x000fe20000410000 */
[----:B------:R-:W-:-:S04]  /*ac20*/  IADD3 R11, R11, R2, RZ ;  /* 0x000000020b0b7210 */ /* 0x000fc80007ffe0ff */
[----:B------:R-:W-:Y:S01]  /*ac30*/  ISETP.GE.U32.AND P0, PT, R11, R22, PT ;  /* 0x000000160b00720c */ /* 0x000fe20003f06070 */
[----:B------:R-:W0:Y:S02]  /*ac40*/  F2F.F64.F32 R8, R8 ;  /* 0x0000000800087310 */ /* 0x000e240000201800 */
[----:B0-----:R-:W-:Y:S02]  /*ac50*/  LOP3.LUT R17, R17, R8, RZ, 0x3c, !PT ;  /* 0x0000000811117212 */ /* 0x001fe400078e3cff */
[----:B------:R-:W-:-:S08]  /*ac60*/  LOP3.LUT R16, R16, R9, RZ, 0x3c, !PT ;  /* 0x0000000910107212 */ /* 0x000fd000078e3cff */
[----:B------:R-:W-:Y:S05]  /*ac70*/  @P0 BRA `(.L_x_1006) ;  /* 0x0000000000280947 */ /* 0x000fea0003800000 */
[----:B------:R-:W-:Y:S01]  /*ac80*/  IADD3 R9, R11, R2, RZ ;  /* 0x000000020b097210 */ /* 0x000fe20007ffe0ff */
[----:B------:R-:W-:-:S03]  /*ac90*/  FMUL.FTZ R8, R25, 1 ;  /* 0x3f80000019087820 */ /* 0x000fc60000410000 */
[----:B------:R-:W-:-:S03]  /*aca0*/  ISETP.GE.U32.AND P0, PT, R9, R22, PT ;  /* 0x000000160900720c */ /* 0x000fc60003f06070 */
[----:B------:R-:W0:Y:S10]  /*acb0*/  F2F.F64.F32 R8, R8 ;  /* 0x0000000800087310 */ /* 0x000e340000201800 */
[----:B------:R-:W-:Y:S01]  /*acc0*/  @!P0 FMUL.FTZ R10, R12, 1 ;  /* 0x3f8000000c0a8820 */ /* 0x000fe20000410000 */
[----:B0-----:R-:W-:-:S05]  /*acd0*/  LOP3.LUT R7, R7, R8, RZ, 0x3c, !PT ;  /* 0x0000000807077212 */ /* 0x001fca00078e3cff */
[----:B------:R-:W0:Y:S01]  /*ace0*/  @!P0 F2F.F64.F32 R10, R10 ;  /* 0x0000000a000a8310 */ /* 0x000e220000201800 */
[----:B------:R-:W-:Y:S02]  /*acf0*/  LOP3.LUT R23, R23, R9, RZ, 0x3c, !PT ;  /* 0x0000000917177212 */ /* 0x000fe400078e3cff */
[----:B0-----:R-:W-:Y:S02]  /*ad00*/  @!P0 LOP3.LUT R4, R4, R10, RZ, 0x3c, !PT ;  /* 0x0000000a04048212 */ /* 0x001fe400078e3cff */
[----:B------:R-:W-:-:S07]  /*ad10*/  @!P0 LOP3.LUT R5, R5, R11, RZ, 0x3c, !PT ;  /* 0x0000000b05058212 */ /* 0x000fce00078e3cff */
.L_x_1006:
[----:B------:R-:W-:Y:S05]  /*ad20*/  BSYNC B1 ;  /* 0x0000000000017941 */ /* 0x000fea0003800000 */
.L_x_1005:
[----:B------:R-:W-:Y:S02]  /*ad30*/  LOP3.LUT R7, R7, R17, R6, 0x96, !PT ;  /* 0x0000001107077212 */ /* 0x000fe400078e9606 */
[----:B------:R-:W-:Y:S02]  /*ad40*/  LOP3.LUT R26, R23, R16, R26, 0x96, !PT ;  /* 0x00000010171a7212 */ /* 0x000fe400078e961a */
[----:B------:R-:W-:Y:S02]  /*ad50*/  LOP3.LUT R16, R4, R7, RZ, 0x3c, !PT ;  /* 0x0000000704107212 */ /* 0x000fe400078e3cff */
[----:B------:R-:W-:Y:S01]  /*ad60*/  LOP3.LUT R17, R5, R26, RZ, 0x3c, !PT ;  /* 0x0000001a05117212 */ /* 0x000fe200078e3cff */
[----:B------:R-:W-:Y:S06]  /*ad70*/  BRA `(.L_x_966) ;  /* 0x0000000400ac7947 */ /* 0x000fec0003800000 */
.L_x_981:
[----:B------:R-:W0:Y:S01]  /*ad80*/  LDC R2, c[0x0][0x22c] ;  /* 0x00008b00ff027b82 */ /* 0x000e220000000800 */
[----:B------:R-:W-:Y:S07]  /*ad90*/  BSSY B1, `(.L_x_1007) ;  /* 0x0000036000017945 */ /* 0x000fee0003800000 */
[----:B------:R-:W1:Y:S08]  /*ada0*/  LDC R6, c[0x0][0x218] ;  /* 0x00008600ff067b82 */ /* 0x000e700000000800 */
[----:B------:R-:W2:Y:S01]  /*adb0*/  LDC R18, c[0x0][0x21c] ;  /* 0x00008700ff127b82 */ /* 0x000ea20000000800 */
[----:B0-----:R-:W-:-:S05]  /*adc0*/  IMAD R5, R2, 0x3, R13 ;  /* 0x0000000302057824 */ /* 0x001fca00078e020d */
[----:B------:R-:W-:Y:S01]  /*add0*/  ISETP.GE.U32.AND P0, PT, R5, R22, PT ;  /* 0x000000160500720c */ /* 0x000fe20003f06070 */
[----:B------:R-:W-:Y:S01]  /*ade0*/  IMAD.MOV.U32 R5, RZ, RZ, R13 ;  /* 0x000000ffff057224 */ /* 0x000fe200078e000d */
[-C--:B-1----:R-:W-:Y:S01]  /*adf0*/  MOV R4, R6.reuse ;  /* 0x0000000600047202 */ /* 0x082fe20000000f00 */
[----:B------:R-:W-:Y:S01]  /*ae00*/  IMAD.MOV.U32 R8, RZ, RZ, R6 ;  /* 0x000000ffff087224 */ /* 0x000fe200078e0006 */
[----:B------:R-:W-:Y:S02]  /*ae10*/  MOV R7, R6 ;  /* 0x0000000600077202 */ /* 0x000fe40000000f00 */
[-C--:B--2---:R-:W-:Y:S01]  /*ae20*/  MOV R9, R18.reuse ;  /* 0x0000001200097202 */ /* 0x084fe20000000f00 */
[----:B------:R-:W-:Y:S01]  /*ae30*/  IMAD.MOV.U32 R23, RZ, RZ, R18 ;  /* 0x000000ffff177224 */ /* 0x000fe200078e0012 */
[----:B------:R-:W-:-:S05]  /*ae40*/  MOV R19, R18 ;  /* 0x0000001200137202 */ /* 0x000fca0000000f00 */
[----:B------:R-:W-:Y:S05]  /*ae50*/  @P0 BRA `(.L_x_1008) ;  /* 0x0000000000a40947 */ /* 0x000fea0003800000 */
[----:B------:R-:W-:Y:S01]  /*ae60*/  BSSY B2, `(.L_x_1009) ;  /* 0x0000024000027945 */ /* 0x000fe20003800000 */
[-C--:B------:R-:W-:Y:S01]  /*ae70*/  MOV R7, R6.reuse ;  /* 0x0000000600077202 */ /* 0x080fe20000000f00 */
[----:B------:R-:W-:Y:S01]  /*ae80*/  IMAD.MOV.U32 R19, RZ, RZ, R18 ;  /* 0x000000ffff137224 */ /* 0x000fe200078e0012 */
[----:B------:R-:W-:Y:S02]  /*ae90*/  MOV R8, R6 ;  /* 0x0000000600087202 */ /* 0x000fe40000000f00 */
[----:B------:R-:W-:-:S07]  /*aea0*/  MOV R23, R18 ;  /* 0x0000001200177202 */ /* 0x000fce0000000f00 */
.L_x_1010:
[C---:B------:R-:W-:Y:S01]  /*aeb0*/  IMAD.WIDE.U32 R10, R5.reuse, 0x4, R20 ;  /* 0x00000004050a7825 */ /* 0x040fe200078e0014 */
[----:B------:R-:W-:-:S04]  /*aec0*/  IADD3 R5, R5, R2, RZ ;  /* 0x0000000205057210 */ /* 0x000fc80007ffe0ff */
[----:B------:R0:W2:Y:S02]  /*aed0*/  LDG.E R27, desc[UR36][R10.64] ;  /* 0x000000240a1b7981 */ /* 0x0000a4000c1e1900 */
[----:B0-----:R-:W-:-:S04]  /*aee0*/  IMAD.WIDE.U32 R10, R5, 0x4, R20 ;  /* 0x00000004050a7825 */ /* 0x001fc800078e0014 */
[----:B------:R-:W-:Y:S01]  /*aef0*/  IMAD.IADD R5, R5, 0x1, R2 ;  /* 0x0000000105057824 */ /* 0x000fe200078e0202 */
[----:B------:R-:W3:Y:S03]  /*af00*/  LDG.E R26, desc[UR36][R10.64] ;  /* 0x000000240a1a7981 */ /* 0x000ee6000c1e1900 */
[C---:B------:R-:W-:Y:S01]  /*af10*/  IMAD.WIDE.U32 R28, R5.reuse, 0x4, R20 ;  /* 0x00000004051c7825 */ /* 0x040fe200078e0014 */
[----:B------:R-:W-:-:S04]  /*af20*/  IADD3 R5, R5, R2, RZ ;  /* 0x0000000205057210 */ /* 0x000fc80007ffe0ff */
[----:B------:R-:W4:Y:S01]  /*af30*/  LDG.E R25, desc[UR36][R28.64] ;  /* 0x000000241c197981 */ /* 0x000f22000c1e1900 */
[----:B------:R-:W-:-:S05]  /*af40*/  IMAD.WIDE.U32 R16, R5, 0x4, R20 ;  /* 0x0000000405107825 */ /* 0x000fca00078e0014 */
[----:B------:R-:W5:Y:S01]  /*af50*/  LDG.E R24, desc[UR36][R16.64] ;  /* 0x0000002410187981 */ /* 0x000f62000c1e1900 */
[----:B------:R-:W-:Y:S01]  /*af60*/  IADD3 R5, R5, R2, RZ ;  /* 0x0000000205057210 */ /* 0x000fe20007ffe0ff */
[----:B--2---:R-:W-:-:S06]  /*af70*/  FMUL.FTZ R12, R27, 1 ;  /* 0x3f8000001b0c7820 */ /* 0x004fcc0000410000 */
[----:B------:R-:W0:Y:S01]  /*af80*/  F2F.F64.F32 R12, R12 ;  /* 0x0000000c000c7310 */ /* 0x000e220000201800 */
[----:B---3--:R-:W-:-:S07]  /*af90*/  FMUL.FTZ R10, R26, 1 ;  /* 0x3f8000001a0a7820 */ /* 0x008fce0000410000 */
[----:B------:R-:W1:Y:S01]  /*afa0*/  F2F.F64.F32 R10, R10 ;  /* 0x0000000a000a7310 */ /* 0x000e620000201800 */
[----:B0-----:R-:W-:Y:S01]  /*afb0*/  LOP3.LUT R8, R8, R12, RZ, 0x3c, !PT ;  /* 0x0000000c08087212 */ /* 0x001fe200078e3cff */
[----:B----4-:R-:W-:Y:S01]  /*afc0*/  FMUL.FTZ R28, R25, 1 ;  /* 0x3f800000191c7820 */ /* 0x010fe20000410000 */
[----:B------:R-:W-:Y:S01]  /*afd0*/  LOP3.LUT R23, R23, R13, RZ, 0x3c, !PT ;  /* 0x0000000d17177212 */ /* 0x000fe200078e3cff */
[----:B-----5:R-:W-:-:S04]  /*afe0*/  FMUL.FTZ R29, R24, 1 ;  /* 0x3f800000181d7820 */ /* 0x020fc80000410000 */
[----:B------:R-:W0:Y:S01]  /*aff0*/  F2F.F64.F32 R12, R28 ;  /* 0x0000001c000c7310 */ /* 0x000e220000201800 */
[----:B-1----:R-:W-:Y:S01]  /*b000*/  LOP3.LUT R18, R18, R11, RZ, 0x3c, !PT ;  /* 0x0000000b12127212 */ /* 0x002fe200078e3cff */
[----:B------:R-:W-:-:S06]  /*b010*/  IMAD R11, R2, 0x3, R5 ;  /* 0x00000003020b7824 */ /* 0x000fcc00078e0205 */
[----:B------:R-:W1:Y:S01]  /*b020*/  F2F.F64.F32 R16, R29 ;  /* 0x0000001d00107310 */ /* 0x000e620000201800 */
[----:B------:R-:W-:Y:S02]  /*b030*/  LOP3.LUT R7, R7, R10, RZ, 0x3c, !PT ;  /* 0x0000000a07077212 */ /* 0x000fe400078e3cff */
[----:B------:R-:W-:Y:S02]  /*b040*/  ISETP.GE.U32.AND P0, PT, R11, R22, PT ;  /* 0x000000160b00720c */ /* 0x000fe40003f06070 */
[----:B0-----:R-:W-:Y:S02]  /*b050*/  LOP3.LUT R6, R6, R12, RZ, 0x3c, !PT ;  /* 0x0000000c06067212 */ /* 0x001fe400078e3cff */
[----:B------:R-:W-:Y:S02]  /*b060*/  LOP3.LUT R19, R19, R13, RZ, 0x3c, !PT ;  /* 0x0000000d13137212 */ /* 0x000fe400078e3cff */
[----:B-1----:R-:W-:Y:S02]  /*b070*/  LOP3.LUT R4, R4, R16, RZ, 0x3c, !PT ;  /* 0x0000001004047212 */ /* 0x002fe400078e3cff */
[----:B------:R-:W-:-:S05]  /*b080*/  LOP3.LUT R9, R9, R17, RZ, 0x3c, !PT ;  /* 0x0000001109097212 */ /* 0x000fca00078e3cff */
[----:B------:R-:W-:Y:S05]  /*b090*/  @!P0 BRA `(.L_x_1010) ;  /* 0xfffffffc00848947 */ /* 0x000fea000383ffff */
[----:B------:R-:W-:Y:S05]  /*b0a0*/  BSYNC B2 ;  /* 0x0000000000027941 */ /* 0x000fea0003800000 */
.L_x_1009:
[----:B------:R-:W-:Y:S01]  /*b0b0*/  IMAD.MOV.U32 R17, RZ, RZ, R27 ;  /* 0x000000ffff117224 */ /* 0x000fe200078e001b */
[----:B------:R-:W-:Y:S01]  /*b0c0*/  MOV R13, R26 ;  /* 0x0000001a000d7202 */ /* 0x000fe20000000f00 */
[----:B------:R-:W-:Y:S01]  /*b0d0*/  IMAD.MOV.U32 R12, RZ, RZ, R24 ;  /* 0x000000ffff0c7224 */ /* 0x000fe200078e0018 */
[----:B------:R-:W-:-:S07]  /*b0e0*/  MOV R16, R25 ;  /* 0x0000001900107202 */ /* 0x000fce0000000f00 */
.L_x_1008:
[----:B------:R-:W-:Y:S05]  /*b0f0*/  BSYNC B1 ;  /* 0x0000000000017941 */ /* 0x000fea0003800000 */
.L_x_1007:
[----:B------:R-:W-:Y:S01]  /*b100*/  ISETP.GE.U32.AND P1, PT, R5, R22, PT ;  /* 0x000000160500720c */ /* 0x000fe20003f26070 */
[----:B------:R-:W-:-:S12]  /*b110*/  BSSY B1, `(.L_x_1011) ;  /* 0x0000012000017945 */ /* 0x000fd80003800000 */
[----:B------:R-:W-:Y:S05]  /*b120*/  @P1 BRA `(.L_x_1012) ;  /* 0x0000000000401947 */ /* 0x000fea0003800000 */
[----:B------:R-:W-:-:S05]  /*b130*/  IMAD.WIDE.U32 R10, R5, 0x4, R20 ;  /* 0x00000004050a7825 */ /* 0x000fca00078e0014 */
[----:B------:R0:W5:Y:S01]  /*b140*/  LDG.E R17, desc[UR36][R10.64] ;  /* 0x000000240a117981 */ /* 0x000162000c1e1900 */
[----:B------:R-:W-:-:S04]  /*b150*/  IADD3 R25, R5, R2, RZ ;  /* 0x0000000205197210 */ /* 0x000fc80007ffe0ff */
[----:B------:R-:W-:-:S13]  /*b160*/  ISETP.GE.U32.AND P0, PT, R25, R22, PT ;  /* 0x000000161900720c */ /* 0x000fda0003f06070 */
[----:B0-----:R-:W-:Y:S05]  /*b170*/  @P0 BRA `(.L_x_1012) ;  /* 0x00000000002c0947 */ /* 0x001fea0003800000 */
[----:B------:R-:W-:-:S05]  /*b180*/  IMAD.WIDE.U32 R10, R25, 0x4, R20 ;  /* 0x00000004190a7825 */ /* 0x000fca00078e0014 */
[----:B------:R0:W5:Y:S01]  /*b190*/  LDG.E R13, desc[UR36][R10.64] ;  /* 0x000000240a0d7981 */ /* 0x000162000c1e1900 */
[----:B------:R-:W-:-:S04]  /*b1a0*/  IADD3 R25, R25, R2, RZ ;  /* 0x0000000219197210 */ /* 0x000fc80007ffe0ff */
[----:B------:R-:W-:-:S13]  /*b1b0*/  ISETP.GE.U32.AND P0, PT, R25, R22, PT ;  /* 0x000000161900720c */ /* 0x000fda0003f06070 */
[----:B0-----:R-:W-:Y:S05]  /*b1c0*/  @P0 BRA `(.L_x_1012) ;  /* 0x0000000000180947 */ /* 0x001fea0003800000 */
[C---:B------:R-:W-:Y:S02]  /*b1d0*/  IMAD.IADD R27, R25.reuse, 0x1, R2 ;  /* 0x00000001191b7824 */ /* 0x040fe400078e0202 */
[----:B------:R-:W-:-:S03]  /*b1e0*/  IMAD.WIDE.U32 R10, R25, 0x4, R20 ;  /* 0x00000004190a7825 */ /* 0x000fc600078e0014 */
[C---:B------:R-:W-:Y:S02]  /*b1f0*/  ISETP.GE.U32.AND P0, PT, R27.reuse, R22, PT ;  /* 0x000000161b00720c */ /* 0x040fe40003f06070 */
[----:B------:R0:W5:Y:S11]  /*b200*/  LDG.E R16, desc[UR36][R10.64] ;  /* 0x000000240a107981 */ /* 0x000176000c1e1900 */
[----:B------:R-:W-:-:S05]  /*b210*/  @!P0 IMAD.WIDE.U32 R20, R27, 0x4, R20 ;  /* 0x000000041b148825 */ /* 0x000fca00078e0014 */
[----:B------:R0:W5:Y:S02]  /*b220*/  @!P0 LDG.E R12, desc[UR36][R20.64] ;  /* 0x00000024140c8981 */ /* 0x000164000c1e1900 */
.L_x_1012:
[----:B------:R-:W-:Y:S05]  /*b230*/  BSYNC B1 ;  /* 0x0000000000017941 */ /* 0x000fea0003800000 */
.L_x_1011:
[----:B------:R-:W-:Y:S04]  /*b240*/  BSSY B1, `(.L_x_1013) ;  /* 0x000001a000017945 */ /* 0x000fe80003800000 */
[----:B------:R-:W-:Y:S05]  /*b250*/  @P1 BRA `(.L_x_1014) ;  /* 0x0000000000601947 */ /* 0x000fea0003800000 */
[----:B0----5:R-:W-:Y:S01]  /*b260*/  FMUL.FTZ R10, R17, 1 ;  /* 0x3f800000110a7820 */ /* 0x021fe20000410000 */
[----:B------:R-:W-:-:S04]  /*b270*/  IADD3 R5, R5, R2, RZ ;  /* 0x0000000205057210 */ /* 0x000fc80007ffe0ff */
[----:B------:R-:W-:Y:S01]  /*b280*/  ISETP.GE.U32.AND P0, PT, R5, R22, PT ;  /* 0x000000160500720c */ /* 0x000fe20003f06070 */
[----:B------:R-:W0:Y:S02]  /*b290*/  F2F.F64.F32 R10, R10 ;  /* 0x0000000a000a7310 */ /* 0x000e240000201800 */
[----:B0-----:R-:W-:Y:S02]  /*b2a0*/  LOP3.LUT R8, R8, R10, RZ, 0x3c, !PT ;  /* 0x0000000a08087212 */ /* 0x001fe400078e3cff */
[----:B------:R-:W-:-:S08]  /*b2b0*/  LOP3.LUT R23, R23, R11, RZ, 0x3c, !PT ;  /* 0x0000000b17177212 */ /* 0x000fd000078e3cff */
        /* <DEDUP_REMOVED lines=8> */
[----:B------:R-:W-:Y:S02]  /*b340*/  IMAD.IADD R5, R5, 0x1, R2 ;  /* 0x0000000105057824 */ /* 0x000fe400078e0202 */
        /* <DEDUP_REMOVED lines=9> */
.L_x_1014:
[----:B------:R-:W-:Y:S05]  /*b3e0*/  BSYNC B1 ;  /* 0x0000000000017941 */ /* 0x000fea0003800000 */
.L_x_1013:
[----:B------:R-:W-:Y:S02]  /*b3f0*/  LOP3.LUT R7, R6, R7, R8, 0x96, !PT ;  /* 0x0000000706077212 */ /* 0x000fe400078e9608 */
[----:B------:R-:W-:Y:S02]  /*b400*/  LOP3.LUT R18, R19, R18, R23, 0x96, !PT ;  /* 0x0000001213127212 */ /* 0x000fe400078e9617 */
[----:B-----5:R-:W-:Y:S02]  /*b410*/  LOP3.LUT R16, R4, R7, RZ, 0x3c, !PT ;  /* 0x0000000704107212 */ /* 0x020fe400078e3cff */
[----:B------:R-:W-:-:S07]  /*b420*/  LOP3.LUT R17, R9, R18, RZ, 0x3c, !PT ;  /* 0x0000001209117212 */ /* 0x000fce00078e3cff */
.L_x_966:
[----:B------:R-:W-:Y:S05]  /*b430*/  BSYNC B0 ;  /* 0x0000000000007941 */ /* 0x000fea0003800000 */
.L_x_965:
        /* <DEDUP_REMOVED lines=16> */
.L_x_1016:
        /* <DEDUP_REMOVED lines=13> */
.L_x_1015:
        /* <DEDUP_REMOVED lines=20> */
.L_x_1019:
        /* <DEDUP_REMOVED lines=13> */
.L_x_1018:
[----:B------:R-:W-:Y:S01]  /*b820*/  BAR.SYNC.DEFER_BLOCKING 0x0 ;  /* 0x0000000000007b1d */ /* 0x000fe20000010000 */
[----:B------:R-:W-:-:S13]  /*b830*/  ISETP.GE.AND P0, PT, R2, 0x2, PT ;  /* 0x000000020200780c */ /* 0x000fda0003f06270 */
[----:B------:R-:W-:Y:S05]  /*b840*/  @!P0 BRA `(.L_x_1017) ;  /* 0x0000000000208947 */ /* 0x000fea0003800000 */
[----:B------:R-:W-:-:S07]  /*b850*/  IMAD.MOV.U32 R5, RZ, RZ, 0x1 ;  /* 0x00000001ff057424 */ /* 0x000fce00078e00ff */
.L_x_1020:
[----:B------:R-:W0:Y:S04]  /*b860*/  SHFL.DOWN PT, R4, R17, R5, 0x1f ;  /* 0x08001f0511047589 */ /* 0x000e2800000e0000 */
[----:B-1----:R1:W2:Y:S02]  /*b870*/  SHFL.DOWN PT, R7, R16, R5, 0x1f ;  /* 0x08001f0510077589 */ /* 0x0022a400000e0000 */
[----:B-1----:R-:W-:-:S04]  /*b880*/  SHF.L.U32 R5, R5, 0x1, RZ ;  /* 0x0000000105057819 */ /* 0x002fc800000006ff */
[----:B------:R-:W-:Y:S02]  /*b890*/  ISETP.GE.AND P0, PT, R5, R2, PT ;  /* 0x000000020500720c */ /* 0x000fe40003f06270 */
[----:B0-----:R-:W-:Y:S02]  /*b8a0*/  LOP3.LUT R17, R4, R17, RZ, 0x3c, !PT ;  /* 0x0000001104117212 */ /* 0x001fe400078e3cff */
[----:B--2---:R-:W-:-:S09]  /*b8b0*/  LOP3.LUT R16, R7, R16, RZ, 0x3c, !PT ;  /* 0x0000001007107212 */ /* 0x004fd200078e3cff */
[----:B------:R-:W-:Y:S05]  /*b8c0*/  @!P0 BRA `(.L_x_1020) ;  /* 0xfffffffc00e48947 */ /* 0x000fea000383ffff */
.L_x_1017:
        /* <DEDUP_REMOVED lines=277> */
.L_x_1021:
        /* <DEDUP_REMOVED lines=296> */
.L_x_1023:
        /* <DEDUP_REMOVED lines=17> */
.L_x_1025:
[----:B-1----:R-:W-:Y:S05]  /*ddb0*/  BSYNC B0 ;  /* 0x0000000000007941 */ /* 0x002fea0003800000 */
.L_x_1024:
        /* <DEDUP_REMOVED lines=14> */
.L_x_1027:
[----:B------:R-:W-:Y:S05]  /*dea0*/  BSYNC B0 ;  /* 0x0000000000007941 */ /* 0x000fea0003800000 */
.L_x_1026:
        /* <DEDUP_REMOVED lines=35> */
.L_x_1029:
[----:B------:R-:W-:Y:S05]  /*e0e0*/  BSYNC B0 ;  /* 0x0000000000007941 */ /* 0x000fea0003800000 */
.L_x_1028:
        /* <DEDUP_REMOVED lines=32> */
.L_x_1034:
        /* <DEDUP_REMOVED lines=9> */
.L_x_1033:
[----:B------:R-:W-:Y:S05]  /*e380*/  BRA `(.L_x_1032) ;  /* 0x0000000000487947 */ /* 0x000fea0003800000 */
.L_x_1031:
        /* <DEDUP_REMOVED lines=9> */
.L_x_1035:
        /* <DEDUP_REMOVED lines=9> */
.L_x_1032:
[----:B------:R-:W-:Y:S05]  /*e4b0*/  BSYNC B0 ;  /* 0x0000000000007941 */ /* 0x000fea0003800000 */
.L_x_1030:
        /* <DEDUP_REMOVED lines=13> */
.L_x_1037:
        /* <DEDUP_REMOVED lines=13> */
.L_x_1036:
        /* <DEDUP_REMOVED lines=12> */
.L_x_1040:
        /* <DEDUP_REMOVED lines=15> */
.L_x_1039:
[----:B------:R-:W-:Y:S01]  /*e810*/  BAR.SYNC.DEFER_BLOCKING 0x0 ;  /* 0x0000000000007b1d */ /* 0x000fe20000010000 */
[----:B------:R-:W-:-:S13]  /*e820*/  ISETP.GE.AND P0, PT, R3, 0x2, PT ;  /* 0x000000020300780c */ /* 0x000fda0003f06270 */
[----:B------:R-:W-:Y:S05]  /*e830*/  @!P0 BRA `(.L_x_1041) ;  /* 0x0000000000208947 */ /* 0x000fea0003800000 */
[----:B------:R-:W-:-:S07]  /*e840*/  MOV R0, 0x1 ;  /* 0x0000000100007802 */ /* 0x000fce0000000f00 */
.L_x_1042:
[----:B0-----:R-:W0:Y:S04]  /*e850*/  SHFL.DOWN PT, R2, R15, R0, 0x1f ;  /* 0x08001f000f027589 */ /* 0x001e2800000e0000 */
[----:B------:R1:W2:Y:S02]  /*e860*/  SHFL.DOWN PT, R8, R13, R0, 0x1f ;  /* 0x08001f000d087589 */ /* 0x0002a400000e0000 */
[----:B-1----:R-:W-:-:S04]  /*e870*/  SHF.L.U32 R0, R0, 0x1, RZ ;  /* 0x0000000100007819 */ /* 0x002fc800000006ff */
[----:B------:R-:W-:Y:S02]  /*e880*/  ISETP.GE.AND P0, PT, R0, R3, PT ;  /* 0x000000030000720c */ /* 0x000fe40003f06270 */
[----:B0-----:R-:W-:Y:S02]  /*e890*/  LOP3.LUT R15, R2, R15, RZ, 0x3c, !PT ;  /* 0x0000000f020f7212 */ /* 0x001fe400078e3cff */
[----:B--2---:R-:W-:-:S09]  /*e8a0*/  LOP3.LUT R13, R8, R13, RZ, 0x3c, !PT ;  /* 0x0000000d080d7212 */ /* 0x004fd200078e3cff */
[----:B------:R-:W-:Y:S05]  /*e8b0*/  @!P0 BRA `(.L_x_1042) ;  /* 0xfffffffc00e48947 */ /* 0x000fea000383ffff */
.L_x_1041:
[----:B0-----:R-:W-:Y:S01]  /*e8c0*/  IMAD.MOV.U32 R16, RZ, RZ, R13 ;  /* 0x000000ffff107224 */ /* 0x001fe200078e000d */
[----:B------:R-:W-:-:S07]  /*e8d0*/  MOV R17, R15 ;  /* 0x0000000f00117202 */ /* 0x000fce0000000f00 */
.L_x_1038:
        /* <DEDUP_REMOVED lines=12> */
.L_x_1044:
        /* <DEDUP_REMOVED lines=20> */
.L_x_1046:
[----:B------:R-:W-:Y:S02]  /*eae0*/  ULDC.64 UR4, c[0x0][0x5f8] ;  /* 0x00017e0000047ab9 */ /* 0x000fe40000000a00 */
[----:B------:R-:W-:-:S04]  /*eaf0*/  IADD3 R18, P0, R18, UR4, RZ ;  /* 0x0000000412127c10 */ /* 0x000fc8000ff1e0ff */
[----:B------:R-:W-:-:S05]  /*eb00*/  IADD3.X R19, RZ, UR5, RZ, P0, !PT ;  /* 0x00000005ff137c10 */ /* 0x000fca00087fe4ff */
[----:B------:R-:W-:Y:S01]  /*eb10*/  STG.E.64 desc[UR36][R18.64], R16 ;  /* 0x0000001012007986 */ /* 0x000fe2000c101b24 */
[----:B------:R-:W-:Y:S05]  /*eb20*/  EXIT ;  /* 0x000000000000794d */ /* 0x000fea0003800000 */
.L_x_1045:
[----:B------:R-:W-:Y:S01]  /*eb30*/  STG.E.64 desc[UR36][R4.64], R16 ;  /* 0x0000001004007986 */ /* 0x000fe2000c101b24 */
[----:B------:R-:W-:Y:S05]  /*eb40*/  EXIT ;  /* 0x000000000000794d */ /* 0x000fea0003800000 */
.L_x_1043:
[----:B------:R-:W-:Y:S01]  /*eb50*/  ISETP.NE.AND P0, PT, RZ, UR38, PT ;  /* 0x00000026ff007c0c */ /* 0x000fe2000bf05270 */
[----:B------:R-:W-:Y:S02]  /*eb60*/  ULDC.U8 UR4, c[0x0][0x629] ;  /* 0x00018a4000047ab9 */ /* 0x000fe40000000000 */
[----:B------:R-:W-:-:S10]  /*eb70*/  ISETP.NE.AND P1, PT, RZ, UR4, PT ;  /* 0x00000004ff007c0c */ /* 0x000fd4000bf25270 */
[----:B------:R-:W-:Y:S05]  /*eb80*/  @!P0 BRA `(.L_x_1047) ;  /* 0x00000000000c8947 */ /* 0x000fea0003800000 */
[----:B0-----:R-:W2:Y:S02]  /*eb90*/  LDG.E.64 R2, desc[UR36][R6.64] ;  /* 0x0000002406027981 */ /* 0x001ea4000c1e1b00 */
[----:B--2---:R-:W-:Y:S02]  /*eba0*/  LOP3.LUT R16, R2, R16, RZ, 0x3c, !PT ;  /* 0x0000001002107212 */ /* 0x004fe400078e3cff */
[----:B------:R-:W-:-:S07]  /*ebb0*/  LOP3.LUT R17, R3, R17, RZ, 0x3c, !PT ;  /* 0x0000001103117212 */ /* 0x000fce00078e3cff */
.L_x_1047:
        /* <DEDUP_REMOVED lines=20> */
.L_x_1049:
[----:B------:R-:W-:Y:S02]  /*ed00*/  ULDC.64 UR4, c[0x0][0x5f8] ;  /* 0x00017e0000047ab9 */ /* 0x000fe40000000a00 */
[----:B------:R-:W-:-:S05]  /*ed10*/  IADD3 R18, P0, R18, UR4, RZ ;  /* 0x0000000412127c10 */ /* 0x000fca000ff1e0ff */
[----:B------:R-:W-:-:S05]  /*ed20*/  IMAD.X R19, RZ, RZ, UR5, P0 ;  /* 0x00000005ff137e24 */ /* 0x000fca00080e06ff */
[----:B------:R-:W-:Y:S01]  /*ed30*/  STG.E.64 desc[UR36][R18.64], R16 ;  /* 0x0000001012007986 */ /* 0x000fe2000c101b24 */
[----:B------:R-:W-:Y:S05]  /*ed40*/  EXIT ;  /* 0x000000000000794d */ /* 0x000fea0003800000 */
.L_x_1048:
[----:B------:R-:W-:Y:S01]  /*ed50*/  STG.E.64 desc[UR36][R6.64], R16 ;  /* 0x0000001006007986 */ /* 0x000fe2000c101b24 */
[----:B------:R-:W-:Y:S05]  /*ed60*/  EXIT ;  /* 0x000000000000794d */ /* 0x000fea0003800000 */
.L_x_1022:
        /* <DEDUP_REMOVED lines=22> */
.L_x_1051:
        /* <DEDUP_REMOVED lines=20> */
.L_x_1053:
[----:B------:R-:W-:Y:S02]  /*f010*/  ULDC.64 UR4, c[0x0][0x5f8] ;  /* 0x00017e0000047ab9 */ /* 0x000fe40000000a00 */
[----:B------:R-:W-:-:S04]  /*f020*/  IADD3 R18, P0, R18, UR4, RZ ;  /* 0x0000000412127c10 */ /* 0x000fc8000ff1e0ff */
[----:B------:R-:W-:-:S05]  /*f030*/  IADD3.X R19, RZ, UR5, RZ, P0, !PT ;  /* 0x00000005ff137c10 */ /* 0x000fca00087fe4ff */
[----:B------:R-:W-:Y:S01]  /*f040*/  STG.E.64 desc[UR36][R18.64], R16 ;  /* 0x0000001012007986 */ /* 0x000fe2000c101b24 */
[----:B------:R-:W-:Y:S05]  /*f050*/  EXIT ;  /* 0x000000000000794d */ /* 0x000fea0003800000 */
.L_x_1052:
[----:B------:R-:W-:Y:S01]  /*f060*/  STG.E.64 desc[UR36][R4.64], R16 ;  /* 0x0000001004007986 */ /* 0x000fe2000c101b24 */
[----:B------:R-:W-:Y:S05]  /*f070*/  EXIT ;  /* 0x000000000000794d */ /* 0x000fea0003800000 */
.L_x_1050:
[----:B------:R-:W-:Y:S01]  /*f080*/  ISETP.NE.AND P0, PT, RZ, UR38, PT ;  /* 0x00000026ff007c0c */ /* 0x000fe2000bf05270 */
[----:B------:R-:W-:Y:S02]  /*f090*/  ULDC.U8 UR4, c[0x0][0x629] ;  /* 0x00018a4000047ab9 */ /* 0x000fe40000000000 */
[----:B------:R-:W-:-:S10]  /*f0a0*/  ISETP.NE.AND P1, PT, RZ, UR4, PT ;  /* 0x00000004ff007c0c */ /* 0x000fd4000bf25270 */
[----:B------:R-:W-:Y:S05]  /*f0b0*/  @!P0 BRA `(.L_x_1054) ;  /* 0x00000000000c8947 */ /* 0x000fea0003800000 */
[----:B------:R-:W2:Y:S02]  /*f0c0*/  LDG.E.64 R2, desc[UR36][R6.64] ;  /* 0x0000002406027981 */ /* 0x000ea4000c1e1b00 */
[----:B--2---:R-:W-:Y:S02]  /*f0d0*/  LOP3.LUT R16, R2, R16, RZ, 0x3c, !PT ;  /* 0x0000001002107212 */ /* 0x004fe400078e3cff */
[----:B------:R-:W-:-:S07]  /*f0e0*/  LOP3.LUT R17, R3, R17, RZ, 0x3c, !PT ;  /* 0x0000001103117212 */ /* 0x000fce00078e3cff */
.L_x_1054:
        /* <DEDUP_REMOVED lines=20> */
.L_x_1056:
[----:B------:R-:W-:Y:S02]  /*f230*/  ULDC.64 UR4, c[0x0][0x5f8] ;  /* 0x00017e0000047ab9 */ /* 0x000fe40000000a00 */
[----:B------:R-:W-:-:S04]  /*f240*/  IADD3 R18, P0, R18, UR4, RZ ;  /* 0x0000000412127c10 */ /* 0x000fc8000ff1e0ff */
[----:B------:R-:W-:-:S05]  /*f250*/  IADD3.X R19, RZ, UR5, RZ, P0, !PT ;  /* 0x00000005ff137c10 */ /* 0x000fca00087fe4ff */
[----:B------:R-:W-:Y:S01]  /*f260*/  STG.E.64 desc[UR36][R18.64], R16 ;  /* 0x0000001012007986 */ /* 0x000fe2000c101b24 */
[----:B------:R-:W-:Y:S05]  /*f270*/  EXIT ;  /* 0x000000000000794d */ /* 0x000fea0003800000 */
.L_x_1055:
[----:B------:R-:W-:Y:S01]  /*f280*/  STG.E.64 desc[UR36][R6.64], R16 ;  /* 0x0000001006007986 */ /* 0x000fe2000c101b24 */
[----:B------:R-:W-:Y:S05]  /*f290*/  EXIT ;  /* 0x000000000000794d */ /* 0x000fea0003800000 */
.L_x_1057:
        /* <DEDUP_REMOVED lines=14> */
.L_x_9815:


//--------------------- .text._ZN2at6native13reduce_kernelILi256ELi2ENS0_8ReduceOpIfNS0_14func_wrapper_tIdZNS0_15xor_sum_functorIfvEclERNS_14TensorIteratorEEUlddE_EEjdLi4ELi4EEEEEvT1_ --------------------------
	.section	.text._ZN2at6native13reduce_kernelILi256ELi2ENS0_8ReduceOpIfNS0_14func_wrapper_tIdZNS0_15xor_sum_functorIfvEclERNS_14TensorIteratorEEUlddE_EEjdLi4ELi4EEEEEvT1_,"ax",@progbits
	.align	128
        .global         _ZN2at6native13reduce_kernelILi256ELi2ENS0_8ReduceOpIfNS0_14func_wrapper_tIdZNS0_15xor_sum_functorIfvEclERNS_14TensorIteratorEEUlddE_EEjdLi4ELi4EEEEEvT1_
        .type           _ZN2at6native13reduce_kernelILi256ELi2ENS0_8ReduceOpIfNS0_14func_wrapper_tIdZNS0_15xor_sum_functorIfvEclERNS_14TensorIteratorEEUlddE_EEjdLi4ELi4EEEEEvT1_,@function
        .size           _ZN2at6native13reduce_kernelILi256ELi2ENS0_8ReduceOpIfNS0_14func_wrapper_tIdZNS0_15xor_sum_functorIfvEclERNS_14TensorIteratorEEUlddE_EEjdLi4ELi4EEEEEvT1_,(.L_x_9816 - _ZN2at6native13reduce_kernelILi256ELi2ENS0_8ReduceOpIfNS0_14func_wrapper_tIdZNS0_15xor_sum_functorIfvEclERNS_14TensorIteratorEEUlddE_EEjdLi4ELi4EEEEEvT1_)
        .other          _ZN2at6native13reduce_kernelILi256ELi2ENS0_8ReduceOpIfNS0_14func_wrapper_tIdZNS0_15xor_sum_functorIfvEclERNS_14TensorIteratorEEUlddE_EEjdLi4ELi4EEEEEvT1_,@"STO_CUDA_ENTRY STV_DEFAULT"
_ZN2at6native13reduce_kernelILi256ELi2ENS0_8ReduceOpIfNS0_14func_wrapper_tIdZNS0_15xor_sum_functorIfvEclERNS_14TensorIteratorEEUlddE_EEjdLi4ELi4EEEEEvT1_:
.text._ZN2at6native13reduce_kernelILi256ELi2ENS0_8ReduceOpIfNS0_14func_wrapper_tIdZNS0_15xor_sum_functorIfvEclERNS_14TensorIteratorEEUlddE_EEjdLi4ELi4EEEEEvT1_:
        /* <DEDUP_REMOVED lines=288> */
.L_x_1058:
        /* <DEDUP_REMOVED lines=44> */
.L_x_1062:
        /* <DEDUP_REMOVED lines=27> */
.L_x_1068:
[----:B------:R-:W-:Y:S05]  /*1670*/  BSYNC B2 ;  /* 0x0000000000027941 */ /* 0x000fea0003800000 */
.L_x_1067:
        /* <DEDUP_REMOVED lines=8> */
[----:B------:R-:W2:Y:S02]  /*1700*/  LDG.E R6, desc[UR60][R6.64] ;  /* 0x0000003c06067981 */ /* 0x000ea4000c1e1900 */
[----:B--2---:R-:W-:-:S06]  /*1710*/  FMUL.FTZ R4, R6, 1 ;  /* 0x3f80000006047820 */ /* 0x004fcc0000410000 */
[----:B------:R-:W0:Y:S02]  /*1720*/  F2F.F64.F32 R4, R4 ;  /* 0x0000000400047310 */ /* 0x000e240000201800 */
[----:B0-----:R-:W-:Y:S02]  /*1730*/  LOP3.LUT R8, R4, UR4, RZ, 0x3c, !PT ;  /* 0x0000000404087c12 */ /* 0x001fe4000f8e3cff */
[----:B------:R-:W-:-:S07]  /*1740*/  LOP3.LUT R10, R5, UR5, RZ, 0x3c, !PT ;  /* 0x00000005050a7c12 */ /* 0x000fce000f8e3cff */
.L_x_1066:
[----:B------:R-:W-:Y:S05]  /*1750*/  BSYNC B1 ;  /* 0x0000000000017941 */ /* 0x000fea0003800000 */
.L_x_1065:
[----:B------:R-:W0:Y:S01]  /*1760*/  LDC R0, c[0x0][0x224] ;  /* 0x00008900ff007b82 */ /* 0x000e220000000800 */
[----:B------:R-:W-:-:S04]  /*1770*/  IADD3 R3, P0, -R9, 0x4, RZ ;  /* 0x0000000409037810 */ /* 0x000fc80007f1e1ff */
[----:B------:R-:W-:Y:S01]  /*1780*/  LEA R18, P1, R3, R18, 0x2 ;  /* 0x0000001203127211 */ /* 0x000fe200078210ff */
[----:B------:R-:W-:-:S05]  /*1790*/  IMAD.X R4, RZ, RZ, -0x1, P0 ;  /* 0xffffffffff047424 */ /* 0x000fca00000e06ff */
[----:B------:R-:W-:Y:S02]  /*17a0*/  LEA.HI.X R19, R3, R19, R4, 0x2, P1 ;  /* 0x0000001303137211 */ /* 0x000fe400008f1404 */
[----:B0-----:R-:W-:-:S07]  /*17b0*/  IADD3 R0, R9, -0x4, R0 ;  /* 0xfffffffc09007810 */ /* 0x001fce0007ffe000 */
.L_x_1064:
[----:B------:R-:W-:Y:S05]  /*17c0*/  BSYNC B0 ;  /* 0x0000000000007941 */ /* 0x000fea0003800000 */
.L_x_1063:
[----:B------:R-:W0:Y:S01]  /*17d0*/  LDC.64 R6, c[0x0][0x238] ;  /* 0x00008e00ff067b82 */ /* 0x000e220000000a00 */
[----:B------:R-:W-:Y:S01]  /*17e0*/  BSSY B0, `(.L_x_1069) ;  /* 0x0000028000007945 */ /* 0x000fe20003800000 */
[----:B------:R-:W-:Y:S01]  /*17f0*/  MOV R3, R8 ;  /* 0x0000000800037202 */ /* 0x000fe20000000f00 */
[--C-:B------:R-:W-:Y:S01]  /*1800*/  IMAD.MOV.U32 R9, RZ, RZ, R24.reuse ;  /* 0x000000ffff097224 */ /* 0x100fe200078e0018 */
[----:B------:R-:W-:Y:S01]  /*1810*/  ISETP.NE.AND P2, PT, R16, RZ, PT ;  /* 0x000000ff1000720c */ /* 0x000fe20003f45270 */
[----:B------:R-:W-:Y:S01]  /*1820*/  IMAD.MOV.U32 R27, RZ, RZ, R24 ;  /* 0x000000ffff1b7224 */ /* 0x000fe200078e0018 */
[-C--:B------:R-:W-:Y:S02]  /*1830*/  MOV R8, R25.reuse ;  /* 0x0000001900087202 */ /* 0x080fe40000000f00 */
[----:B------:R-:W1:Y:S01]  /*1840*/  LDC R26, c[0x0][0x240] ;  /* 0x00009000ff1a7b82 */ /* 0x000e620000000800 */
[----:B------:R-:W-:Y:S01]  /*1850*/  MOV R29, R25 ;  /* 0x00000019001d7202 */ /* 0x000fe20000000f00 */
        /* <DEDUP_REMOVED lines=9> */
.L_x_1071:
[----:B------:R-:W-:Y:S01]  /*18f0*/  IMAD.WIDE.U32 R4, R11, 0x10, R18 ;  /* 0x000000100b047825 */ /* 0x000fe200078e0012 */
[----:B------:R-:W-:-:S05]  /*1900*/  ULDC UR4, c[0x0][0x22c] ;  /* 0x00008b0000047ab9 */ /* 0x000fca0000000800 */
[----:B------:R-:W2:Y:S01]  /*1910*/  LDG.E.128 R4, desc[UR60][R4.64] ;  /* 0x0000003c04047981 */ /* 0x000ea2000c1e1d00 */
[----:B------:R-:W-:Y:S02]  /*1920*/  VIADD R11, R11, UR4 ;  /* 0x000000040b0b7c36 */ /* 0x000fe40008000000 */
[----:B--2---:R-:W-:Y:S01]  /*1930*/  FMUL.FTZ R12, R4, 1 ;  /* 0x3f800000040c7820 */ /* 0x004fe20000410000 */
[----:B------:R-:W-:Y:S01]  /*1940*/  FMUL.FTZ R14, R5, 1 ;  /* 0x3f800000050e7820 */ /* 0x000fe20000410000 */
[----:B------:R-:W-:Y:S01]  /*1950*/  FMUL.FTZ R20, R6, 1 ;  /* 0x3f80000006147820 */ /* 0x000fe20000410000 */
[----:B------:R-:W-:Y:S01]  /*1960*/  FMUL.FTZ R7, R7, 1 ;  /* 0x3f80000007077820 */ /* 0x000fe20000410000 */
[----:B------:R-:W-:Y:S02]  /*1970*/  LEA R5, R11, 0x3, 0x2 ;  /* 0x000000030b057811 */ /* 0x000fe400078e10ff */
[----:B------:R-:W0:Y:S02]  /*1980*/  F2F.F64.F32 R12, R12 ;  /* 0x0000000c000c7310 */ /* 0x000e240000201800 */
[----:B------:R-:W-:-:S06]  /*1990*/  ISETP.GE.U32.AND P0, PT, R5, R0, PT ;  /* 0x000000000500720c */ /* 0x000fcc0003f06070 */
        /* <DEDUP_REMOVED lines=12> */
.L_x_1070:
[----:B------:R-:W-:Y:S05]  /*1a60*/  BSYNC B0 ;  /* 0x0000000000007941 */ /* 0x000fea0003800000 */
.L_x_1069:
        /* <DEDUP_REMOVED lines=8> */
.L_x_1073:
[----:B------:R-:W-:Y:S05]  /*1af0*/  BSYNC B0 ;  /* 0x0000000000007941 */ /* 0x000fea0003800000 */
.L_x_1072:
        /* <DEDUP_REMOVED lines=14> */
.L_x_1075:
[----:B------:R-:W-:Y:S05]  /*1be0*/  BSYNC B0 ;  /* 0x0000000000007941 */ /* 0x000fea0003800000 */
.L_x_1074:
[----:B------:R-:W-:Y:S02]  /*1bf0*/  LOP3.LUT R0, R27, R24, R3, 0x96, !PT ;  /* 0x000000181b007212 */ /* 0x000fe400078e9603 */
[----:B------:R-:W-:Y:S02]  /*1c00*/  CS2R R4, SRZ ;  /* 0x0000000000047805 */ /* 0x000fe4000001ff00 */
[----:B------:R-:W-:Y:S02]  /*1c10*/  LOP3.LUT R3, R29, R25, R10, 0x96, !PT ;  /* 0x000000191d037212 */ /* 0x000fe400078e960a */
[----:B------:R-:W-:Y:S02]  /*1c20*/  LOP3.LUT R0, R9, R0, RZ, 0x3c, !PT ;  /* 0x0000000009007212 */ /* 0x000fe400078e3cff */
[----:B------:R-:W-:Y:S01]  /*1c30*/  LOP3.LUT R3, R8, R3, RZ, 0x3c, !PT ;  /* 0x0000000308037212 */ /* 0x000fe200078e3cff */
[----:B------:R-:W-:Y:S06]  /*1c40*/  BRA `(.L_x_1060) ;  /* 0x000000a400707947 */ /* 0x000fec0003800000 */
.L_x_1061:
        /* <DEDUP_REMOVED lines=19> */
[----:B------:R-:W-:Y:S01]  /*1d80*/  IMAD.MOV.U32 R40, RZ, RZ, R42 ;  /* 0x000000ffff287224 */ /* 0x000fe200078e002a */
[----:B------:R-:W-:Y:S01]  /*1d90*/  MOV R43, R0 ;  /* 0x00000000002b7202 */ /* 0x000fe20000000f00 */
        /* <DEDUP_REMOVED lines=25> */
.L_x_1084:
        /* <DEDUP_REMOVED lines=53> */
[----:B------:R-:W-:Y:S01]  /*2280*/  MOV R20, RZ ;  /* 0x000000ff00147202 */ /* 0x000fe20000000f00 */
[----:B------:R-:W-:Y:S01]  /*2290*/  IMAD.MOV.U32 R21, RZ, RZ, R7 ;  /* 0x000000ffff157224 */ /* 0x000fe200078e0007 */
        /* <DEDUP_REMOVED lines=243> */
.L_x_1080:
[----:B------:R-:W-:Y:S01]  /*31d0*/  LOP3.LUT R21, R10, 0xfffffff8, RZ, 0xc0, !PT ;  /* 0xfffffff80a157812 */ /* 0x000fe200078ec0ff */
[----:B------:R-:W-:-:S03]  /*31e0*/  ULDC UR36, c[0x0][0x22c] ;  /* 0x00008b0000247ab9 */ /* 0x000fc60000000800 */
[----:B------:R-:W-:-:S04]  /*31f0*/  IADD3 R20, P1, R18, R21, RZ ;  /* 0x0000001512147210 */ /* 0x000fc80007f3e0ff */
[----:B------:R-:W-:-:S06]  /*3200*/  IADD3.X R21, RZ, R19, RZ, P1, !PT ;  /* 0x00000013ff157210 */ /* 0x000fcc0000ffe4ff */
[----:B------:R-:W5:Y:S01]  /*3210*/  LDG.E.64 R20, desc[UR60][R20.64] ;  /* 0x0000003c14147981 */ /* 0x000f62000c1e1b00 */
[----:B------:R-:W-:-:S05]  /*3220*/  IMAD.U32 R10, RZ, RZ, UR36 ;  /* 0x00000024ff0a7e24 */ /* 0x000fca000f8e00ff */
[----:B------:R-:W-:Y:S01]  /*3230*/  IADD3 R7, R7, R10, RZ ;  /* 0x0000000a07077210 */ /* 0x000fe20007ffe0ff */
        /* <DEDUP_REMOVED lines=246> */
.L_x_1081:
[----:B------:R-:W-:-:S04]  /*41a0*/  LOP3.LUT R25, R8, 0xfffffff8, RZ, 0xc0, !PT ;  /* 0xfffffff808197812 */ /* 0x000fc800078ec0ff */
[----:B------:R-:W-:-:S05]  /*41b0*/  IADD3 R24, P1, R18, R25, RZ ;  /* 0x0000001912187210 */ /* 0x000fca0007f3e0ff */
[----:B------:R-:W-:-:S06]  /*41c0*/  IMAD.X R25, RZ, RZ, R19, P1 ;  /* 0x000000ffff197224 */ /* 0x000fcc00008e0613 */
[----:B------:R-:W5:Y:S01]  /*41d0*/  LDG.E.64 R24, desc[UR60][R24.64] ;  /* 0x0000003c18187981 */ /* 0x000f62000c1e1b00 */
[----:B------:R-:W-:Y:S01]  /*41e0*/  IADD3 R7, R7, R10, RZ ;  /* 0x0000000a07077210 */ /* 0x000fe20007ffe0ff */
[----:B------:R-:W-:Y:S01]  /*41f0*/  IMAD.MOV.U32 R8, RZ, RZ, RZ ;  /* 0x000000ffff087224 */ /* 0x000fe200078e00ff */
[----:B------:R-:W-:Y:S01]  /*4200*/  MOV R30, RZ ;  /* 0x000000ff001e7202 */ /* 0x000fe20000000f00 */
        /* <DEDUP_REMOVED lines=246> */
.L_x_1082:
[----:B------:R-:W-:-:S04]  /*5170*/  LOP3.LUT R27, R30, 0xfffffff8, RZ, 0xc0, !PT ;  /* 0xfffffff81e1b7812 */ /* 0x000fc800078ec0ff */
[----:B------:R-:W-:-:S05]  /*5180*/  IADD3 R26, P1, R18, R27, RZ ;  /* 0x0000001b121a7210 */ /* 0x000fca0007f3e0ff */
[----:B------:R-:W-:-:S06]  /*5190*/  IMAD.X R27, RZ, RZ, R19, P1 ;  /* 0x000000ffff1b7224 */ /* 0x000fcc00008e0613 */
[----:B------:R-:W5:Y:S01]  /*51a0*/  LDG.E.64 R26, desc[UR60][R26.64] ;  /* 0x0000003c1a1a7981 */ /* 0x000f62000c1e1b00 */
        /* <DEDUP_REMOVED lines=247> */
.L_x_1083:
[----:B------:R-:W-:Y:S01]  /*6120*/  LOP3.LUT R29, R8, 0xfffffff8, RZ, 0xc0, !PT ;  /* 0xfffffff8081d7812 */ /* 0x000fe200078ec0ff */
[----:B-----5:R-:W-:Y:S01]  /*6130*/  FMUL.FTZ R46, R24, 1 ;  /* 0x3f800000182e7820 */ /* 0x020fe20000410000 */
[----:B------:R-:W-:Y:S01]  /*6140*/  FMUL.FTZ R48, R20, 1 ;  /* 0x3f80000014307820 */ /* 0x000fe20000410000 */
[----:B------:R-:W-:Y:S01]  /*6150*/  FMUL.FTZ R36, R21, 1 ;  /* 0x3f80000015247820 */ /* 0x000fe20000410000 */
[----:B------:R-:W-:Y:S01]  /*6160*/  IADD3 R28, P1, R18, R29, RZ ;  /* 0x0000001d121c7210 */ /* 0x000fe20007f3e0ff */
[----:B------:R-:W-:-:S04]  /*6170*/  ULDC UR4, c[0x0][0x224] ;  /* 0x0000890000047ab9 */ /* 0x000fc80000000800 */
[----:B------:R-:W-:-:S06]  /*6180*/  IMAD.X R29, RZ, RZ, R19, P1 ;  /* 0x000000ffff1d7224 */ /* 0x000fcc00008e0613 */
[----:B------:R-:W2:Y:S01]  /*6190*/  LDG.E.64 R28, desc[UR60][R28.64] ;  /* 0x0000003c1c1c7981 */ /* 0x000ea2000c1e1b00 */
[----:B------:R-:W1:Y:S01]  /*61a0*/  F2F.F64.F32 R46, R46 ;  /* 0x0000002e002e7310 */ /* 0x000e620000201800 */
[----:B------:R-:W-:Y:S01]  /*61b0*/  IADD3 R7, R7, R10, RZ ;  /* 0x0000000a07077210 */ /* 0x000fe20007ffe0ff */
[----:B------:R-:W-:Y:S01]  /*61c0*/  FMUL.FTZ R44, R25, 1 ;  /* 0x3f800000192c7820 */ /* 0x000fe20000410000 */
[----:B------:R-:W-:Y:S01]  /*61d0*/  FMUL.FTZ R30, R26, 1 ;  /* 0x3f8000001a1e7820 */ /* 0x000fe20000410000 */
[----:B------:R-:W-:Y:S01]  /*61e0*/  FMUL.FTZ R32, R27, 1 ;  /* 0x3f8000001b207820 */ /* 0x000fe20000410000 */
[----:B------:R-:W-:-:S03]  /*61f0*/  IMAD.U32 R8, RZ, RZ, UR4 ;  /* 0x00000004ff087e24 */ /* 0x000fc6000f8e00ff */
[----:B------:R-:W3:Y:S01]  /*6200*/  F2F.F64.F32 R48, R48 ;  /* 0x0000003000307310 */ /* 0x000ee20000201800 */
[----:B-1----:R-:W-:-:S07]  /*6210*/  LOP3.LUT R3, R3, R47, RZ, 0x3c, !PT ;  /* 0x0000002f03037212 */ /* 0x002fce00078e3cff */
[----:B------:R-:W1:Y:S01]  /*6220*/  F2F.F64.F32 R36, R36 ;  /* 0x0000002400247310 */ /* 0x000e620000201800 */
[----:B------:R-:W-:Y:S01]  /*6230*/  IMAD R47, R10, 0x3, R7 ;  /* 0x000000030a2f7824 */ /* 0x000fe200078e0207 */
[----:B------:R-:W-:-:S04]  /*6240*/  LOP3.LUT R4, R4, R46, RZ, 0x3c, !PT ;  /* 0x0000002e04047212 */ /* 0x000fc800078e3cff */
[----:B------:R-:W-:Y:S02]  /*6250*/  ISETP.GE.U32.AND P1, PT, R47, R8, PT ;  /* 0x000000082f00720c */ /* 0x000fe40003f26070 */
[----:B---3--:R-:W-:Y:S01]  /*6260*/  LOP3.LUT R12, R12, R48, RZ, 0x3c, !PT ;  /* 0x000000300c0c7212 */ /* 0x008fe200078e3cff */
[----:B------:R-:W3:Y:S01]  /*6270*/  F2F.F64.F32 R44, R44 ;  /* 0x0000002c002c7310 */ /* 0x000ee20000201800 */
[----:B------:R-:W-:Y:S02]  /*6280*/  LOP3.LUT R9, R9, R49, RZ, 0x3c, !PT ;  /* 0x0000003109097212 */ /* 0x000fe400078e3cff */
[----:B-1----:R-:W-:Y:S02]  /*6290*/  LOP3.LUT R6, R6, R36, RZ, 0x3c, !PT ;  /* 0x0000002406067212 */ /* 0x002fe400078e3cff */
[----:B------:R-:W-:-:S03]  /*62a0*/  LOP3.LUT R5, R5, R37, RZ, 0x3c, !PT ;  /* 0x0000002505057212 */ /* 0x000fc600078e3cff */
[----:B------:R-:W1:Y:S01]  /*62b0*/  F2F.F64.F32 R30, R30 ;  /* 0x0000001e001e7310 */ /* 0x000e620000201800 */
[----:B---3--:R-:W-:-:S07]  /*62c0*/  LOP3.LUT R0, R0, R44, RZ, 0x3c, !PT ;  /* 0x0000002c00007212 */ /* 0x008fce00078e3cff */
[----:B------:R-:W3:Y:S01]  /*62d0*/  F2F.F64.F32 R32, R32 ;  /* 0x0000002000207310 */ /* 0x000ee20000201800 */
[----:B------:R-:W-:Y:S02]  /*62e0*/  LOP3.LUT R17, R17, R45, RZ, 0x3c, !PT ;  /* 0x0000002d11117212 */ /* 0x000fe400078e3cff */
[----:B-1----:R-:W-:Y:S02]  /*62f0*/  LOP3.LUT R38, R38, R30, RZ, 0x3c, !PT ;  /* 0x0000001e26267212 */ /* 0x002fe400078e3cff */
[----:B------:R-:W-:Y:S02]  /*6300*/  LOP3.LUT R39, R39, R31, RZ, 0x3c, !PT ;  /* 0x0000001f27277212 */ /* 0x000fe400078e3cff */
[----:B---3--:R-:W-:Y:S02]  /*6310*/  LOP3.LUT R43, R43, R32, RZ, 0x3c, !PT ;  /* 0x000000202b2b7212 */ /* 0x008fe400078e3cff */
[----:B------:R-:W-:Y:S01]  /*6320*/  LOP3.LUT R42, R42, R33, RZ, 0x3c, !PT ;  /* 0x000000212a2a7212 */ /* 0x000fe200078e3cff */
[----:B--2---:R-:W-:Y:S01]  /*6330*/  FMUL.FTZ R34, R28, 1 ;  /* 0x3f8000001c227820 */ /* 0x004fe20000410000 */
        /* <DEDUP_REMOVED lines=9> */
.L_x_1079:
[----:B------:R-:W-:Y:S05]  /*63d0*/  BSYNC B0 ;  /* 0x0000000000007941 */ /* 0x000fea0003800000 */
.L_x_1078:
        /* <DEDUP_REMOVED lines=280> */
.L_x_1087:
[----:B------:R-:W-:-:S04]  /*7560*/  LOP3.LUT R21, R31, 0xfffffff8, RZ, 0xc0, !PT ;  /* 0xfffffff81f157812 */ /* 0x000fc800078ec0ff */
[----:B------:R-:W-:-:S04]  /*7570*/  IADD3 R20, P2, R18, R21, RZ ;  /* 0x0000001512147210 */ /* 0x000fc80007f5e0ff */
[----:B------:R-:W-:-:S06]  /*7580*/  IADD3.X R21, RZ, R19, RZ, P2, !PT ;  /* 0x00000013ff157210 */ /* 0x000fcc00017fe4ff */
[----:B------:R-:W5:Y:S01]  /*7590*/  LDG.E.64 R20, desc[UR60][R20.64] ;  /* 0x0000003c14147981 */ /* 0x000f62000c1e1b00 */
[----:B------:R-:W-:-:S05]  /*75a0*/  IMAD.IADD R33, R7, 0x1, R10 ;  /* 0x0000000107217824 */ /* 0x000fca00078e020a */
[----:B------:R-:W-:-:S13]  /*75b0*/  ISETP.GE.U32.AND P2, PT, R33, R8, PT ;  /* 0x000000082100720c */ /* 0x000fda0003f46070 */
        /* <DEDUP_REMOVED lines=275> */
.L_x_1088:
[----:B------:R-:W-:-:S04]  /*86f0*/  LOP3.LUT R25, R31, 0xfffffff8, RZ, 0xc0, !PT ;  /* 0xfffffff81f197812 */ /* 0x000fc800078ec0ff */
[----:B------:R-:W-:-:S05]  /*8700*/  IADD3 R24, P2, R18, R25, RZ ;  /* 0x0000001912187210 */ /* 0x000fca0007f5e0ff */
[----:B------:R-:W-:-:S06]  /*8710*/  IMAD.X R25, RZ, RZ, R19, P2 ;  /* 0x000000ffff197224 */ /* 0x000fcc00010e0613 */
[----:B------:R-:W5:Y:S01]  /*8720*/  LDG.E.64 R24, desc[UR60][R24.64] ;  /* 0x0000003c18187981 */ /* 0x000f62000c1e1b00 */
[----:B------:R-:W-:-:S04]  /*8730*/  IADD3 R33, R33, R10, RZ ;  /* 0x0000000a21217210 */ /* 0x000fc80007ffe0ff */
[----:B------:R-:W-:-:S13]  /*8740*/  ISETP.GE.U32.AND P2, PT, R33, R8, PT ;  /* 0x000000082100720c */ /* 0x000fda0003f46070 */
        /* <DEDUP_REMOVED lines=18> */
[----:B0-----:R-:W-:-:S05]  /*8870*/  IMAD.HI.U32 R14, R27, UR7, R26 ;  /* 0x000000071b0e7c27 */ /* 0x001fca000f8e001a */
        /* <DEDUP_REMOVED lines=256> */
.L_x_1089:
[----:B------:R-:W-:-:S04]  /*9880*/  LOP3.LUT R27, R31, 0xfffffff8, RZ, 0xc0, !PT ;  /* 0xfffffff81f1b7812 */ /* 0x000fc800078ec0ff */
[----:B------:R-:W-:-:S04]  /*9890*/  IADD3 R26, P2, R18, R27, RZ ;  /* 0x0000001b121a7210 */ /* 0x000fc80007f5e0ff */
[----:B------:R-:W-:-:S06]  /*98a0*/  IADD3.X R27, RZ, R19, RZ, P2, !PT ;  /* 0x00000013ff1b7210 */ /* 0x000fcc00017fe4ff */
[----:B------:R-:W5:Y:S01]  /*98b0*/  LDG.E.64 R26, desc[UR60][R26.64] ;  /* 0x0000003c1a1a7981 */ /* 0x000f62000c1e1b00 */
[----:B0-----:R-:W-:-:S05]  /*98c0*/  IMAD.IADD R15, R33, 0x1, R10 ;  /* 0x00000001210f7824 */ /* 0x001fca00078e020a */
[----:B------:R-:W-:-:S13]  /*98d0*/  ISETP.GE.U32.AND P2, PT, R15, R8, PT ;  /* 0x000000080f00720c */ /* 0x000fda0003f46070 */
        /* <DEDUP_REMOVED lines=275> */
.L_x_1090:
[----:B------:R-:W-:-:S04]  /*aa10*/  LOP3.LUT R29, R31, 0xfffffff8, RZ, 0xc0, !PT ;  /* 0xfffffff81f1d7812 */ /* 0x000fc800078ec0ff */
[----:B------:R-:W-:-:S05]  /*aa20*/  IADD3 R28, P1, R18, R29, RZ ;  /* 0x0000001d121c7210 */ /* 0x000fca0007f3e0ff */
[----:B------:R-:W-:-:S06]  /*aa30*/  IMAD.X R29, RZ, RZ, R19, P1 ;  /* 0x000000ffff1d7224 */ /* 0x000fcc00008e0613 */
[----:B------:R-:W5:Y:S02]  /*aa40*/  LDG.E.64 R28, desc[UR60][R28.64] ;  /* 0x0000003c1c1c7981 */ /* 0x000f64000c1e1b00 */
.L_x_1086:
[----:B------:R-:W-:Y:S05]  /*aa50*/  BSYNC B0 ;  /* 0x0000000000007941 */ /* 0x000fea0003800000 */
.L_x_1085:
[----:B------:R-:W-:Y:S04]  /*aa60*/  BSSY B0, `(.L_x_1091) ;  /* 0x000002a000007945 */ /* 0x000fe80003800000 */
[----:B------:R-:W-:Y:S05]  /*aa70*/  @P0 BRA `(.L_x_1092) ;  /* 0x0000000000a00947 */ /* 0x000fea0003800000 */
[----:B0----5:R-:W-:Y:S01]  /*aa80*/  FMUL.FTZ R14, R20, 1 ;  /* 0x3f800000140e7820 */ /* 0x021fe20000410000 */
[----:B------:R-:W-:Y:S01]  /*aa90*/  FMUL.FTZ R18, R21, 1 ;  /* 0x3f80000015127820 */ /* 0x000fe20000410000 */
[----:B------:R-:W-:-:S04]  /*aaa0*/  IADD3 R7, R7, R10, RZ ;  /* 0x0000000a07077210 */ /* 0x000fc80007ffe0ff */
        /* <DEDUP_REMOVED lines=19> */
[----:B------:R-:W-:Y:S01]  /*abe0*/  IADD3 R7, R7, R10, RZ ;  /* 0x0000000a07077210 */ /* 0x000fe20007ffe0ff */
[----:B------:R-:W-:Y:S01]  /*abf0*/  FMUL.FTZ R14, R26, 1 ;  /* 0x3f8000001a0e7820 */ /* 0x000fe20000410000 */
[----:B------:R-:W-:Y:S02]  /*ac00*/  FMUL.FTZ R18, R27, 1 ;  /* 0x3f8000001b127820 */ /* 0x000fe40000410000 */
[----:B------:R-:W-:-:S03]  /*ac10*/  ISETP.GE.U32.AND P0, PT, R7, R8, PT ;  /* 0x000000080700720c */ /* 0x000fc60003f06070 */
[----:B------:R-:W0:Y:S08]  /*ac20*/  F2F.F64.F32 R14, R14 ;  /* 0x0000000e000e7310 */ /* 0x000e300000201800 */
[----:B------:R-:W1:Y:S02]  /*ac30*/  F2F.F64.F32 R18, R18 ;  /* 0x0000001200127310 */ /* 0x000e640000201800 */
[----:B------:R-:W-:Y:S01]  /*ac40*/  @!P0 FMUL.FTZ R20, R28, 1 ;  /* 0x3f8000001c148820 */ /* 0x000fe20000410000 */
[----:B------:R-:W-:Y:S01]  /*ac50*/  @!P0 FMUL.FTZ R24, R29, 1 ;  /* 0x3f8000001d188820 */ /* 0x000fe20000410000 */
[----:B0-----:R-:W-:-:S04]  /*ac60*/  LOP3.LUT R38, R38, R14, RZ, 0x3c, !PT ;  /* 0x0000000e26267212 */ /* 0x001fc800078e3cff */
[----:B------:R-:W0:Y:S01]  /*ac70*/  @!P0 F2F.F64.F32 R20, R20 ;  /* 0x0000001400148310 */ /* 0x000e220000201800 */
[----:B------:R-:W-:Y:S02]  /*ac80*/  LOP3.LUT R39, R39, R15, RZ, 0x3c, !PT ;  /* 0x0000000f27277212 */ /* 0x000fe400078e3cff */
[----:B-1----:R-:W-:-:S05]  /*ac90*/  LOP3.LUT R43, R43, R18, RZ, 0x3c, !PT ;  /* 0x000000122b2b7212 */ /* 0x002fca00078e3cff */
[----:B------:R-:W1:Y:S01]  /*aca0*/  @!P0 F2F.F64.F32 R24, R24 ;  /* 0x0000001800188310 */ /* 0x000e620000201800 */
[----:B------:R-:W-:Y:S02]  /*acb0*/  LOP3.LUT R42, R42, R19, RZ, 0x3c, !PT ;  /* 0x000000132a2a7212 */ /* 0x000fe400078e3cff */
[----:B0-----:R-:W-:Y:S02]  /*acc0*/  @!P0 LOP3.LUT R13, R13, R20, RZ, 0x3c, !PT ;  /* 0x000000140d0d8212 */ /* 0x001fe400078e3cff */
[----:B------:R-:W-:Y:S02]  /*acd0*/  @!P0 LOP3.LUT R40, R40, R21, RZ, 0x3c, !PT ;  /* 0x0000001528288212 */ /* 0x000fe400078e3cff */
[----:B-1----:R-:W-:Y:S02]  /*ace0*/  @!P0 LOP3.LUT R11, R11, R24, RZ, 0x3c, !PT ;  /* 0x000000180b0b8212 */ /* 0x002fe400078e3cff */
[----:B------:R-:W-:-:S07]  /*acf0*/  @!P0 LOP3.LUT R41, R41, R25, RZ, 0x3c, !PT ;  /* 0x0000001929298212 */ /* 0x000fce00078e3cff */
.L_x_1092:
[----:B------:R-:W-:Y:S05]  /*ad00*/  BSYNC B0 ;  /* 0x0000000000007941 */ /* 0x000fea0003800000 */
.L_x_1091:
        /* <DEDUP_REMOVED lines=9> */
.L_x_1077:
[----:B------:R-:W-:Y:S01]  /*ada0*/  ISETP.GE.U32.AND P0, PT, R3, R8, PT ;  /* 0x000000080300720c */ /* 0x000fe20003f06070 */
[----:B------:R-:W-:Y:S01]  /*adb0*/  BSSY B0, `(.L_x_1093) ;  /* 0x0000053000007945 */ /* 0x000fe20003800000 */
[----:B------:R-:W-:Y:S01]  /*adc0*/  IMAD.MOV.U32 R12, RZ, RZ, R0 ;  /* 0x000000ffff0c7224 */ /* 0x000fe200078e0000 */
        /* <DEDUP_REMOVED lines=25> */
.L_x_1095:
[----:B------:R-:W-:Y:S02]  /*af60*/  IMAD R20, R9, R7, RZ ;  /* 0x0000000709147224 */ /* 0x000fe400078e02ff */
[----:B------:R-:W-:-:S03]  /*af70*/  IMAD.IADD R7, R10, 0x1, R7 ;  /* 0x000000010a077824 */ /* 0x000fc600078e0207 */
[----:B------:R-:W-:Y:S01]  /*af80*/  SHF.R.U32.HI R21, RZ, 0x1, R20 ;  /* 0x00000001ff157819 */ /* 0x000fe20000011614 */
[----:B------:R-:W-:Y:S01]  /*af90*/  IMAD R24, R9, R7, RZ ;  /* 0x0000000709187224 */ /* 0x000fe200078e02ff */
[----:B------:R-:W-:-:S03]  /*afa0*/  IADD3 R7, R7, R10, RZ ;  /* 0x0000000a07077210 */ /* 0x000fc60007ffe0ff */
[----:B------:R-:W-:Y:S01]  /*afb0*/  IMAD.WIDE.U32 R20, R21, 0x8, R18 ;  /* 0x0000000815147825 */ /* 0x000fe200078e0012 */
[----:B------:R-:W-:-:S03]  /*afc0*/  SHF.R.U32.HI R25, RZ, 0x1, R24 ;  /* 0x00000001ff197819 */ /* 0x000fc60000011618 */
[----:B------:R-:W-:Y:S02]  /*afd0*/  IMAD R26, R9, R7, RZ ;  /* 0x00000007091a7224 */ /* 0x000fe400078e02ff */
[----:B------:R-:W-:Y:S01]  /*afe0*/  IMAD.IADD R7, R7, 0x1, R10 ;  /* 0x0000000107077824 */ /* 0x000fe200078e020a */
[----:B------:R-:W2:Y:S01]  /*aff0*/  LDG.E.64 R20, desc[UR60][R20.64] ;  /* 0x0000003c14147981 */ /* 0x000ea2000c1e1b00 */
[----:B------:R-:W-:Y:S01]  /*b000*/  IMAD.WIDE.U32 R24, R25, 0x8, R18 ;  /* 0x0000000819187825 */ /* 0x000fe200078e0012 */
[----:B------:R-:W-:-:S03]  /*b010*/  SHF.R.U32.HI R27, RZ, 0x1, R26 ;  /* 0x00000001ff1b7819 */ /* 0x000fc6000001161a */
[----:B------:R-:W-:Y:S02]  /*b020*/  IMAD R28, R9, R7, RZ ;  /* 0x00000007091c7224 */ /* 0x000fe400078e02ff */
[----:B------:R-:W3:Y:S01]  /*b030*/  LDG.E.64 R24, desc[UR60][R24.64] ;  /* 0x0000003c18187981 */ /* 0x000ee2000c1e1b00 */
[----:B------:R-:W-:Y:S02]  /*b040*/  IMAD.WIDE.U32 R26, R27, 0x8, R18 ;  /* 0x000000081b1a7825 */ /* 0x000fe400078e0012 */
[----:B------:R-:W-:-:S04]  /*b050*/  SHF.R.U32.HI R29, RZ, 0x1, R28 ;  /* 0x00000001ff1d7819 */ /* 0x000fc8000001161c */
[----:B------:R-:W4:Y:S01]  /*b060*/  LDG.E.64 R26, desc[UR60][R26.64] ;  /* 0x0000003c1a1a7981 */ /* 0x000f22000c1e1b00 */
[----:B------:R-:W-:-:S06]  /*b070*/  IMAD.WIDE.U32 R28, R29, 0x8, R18 ;  /* 0x000000081d1c7825 */ /* 0x000fcc00078e0012 */
[----:B------:R-:W5:Y:S01]  /*b080*/  LDG.E.64 R28, desc[UR60][R28.64] ;  /* 0x0000003c1c1c7981 */ /* 0x000f62000c1e1b00 */
[----:B------:R-:W-:-:S05]  /*b090*/  IADD3 R7, R7, R10, RZ ;  /* 0x0000000a07077210 */ /* 0x000fca0007ffe0ff */
[----:B------:R-:W-:-:S05]  /*b0a0*/  IMAD R39, R10, 0x3, R7 ;  /* 0x000000030a277824 */ /* 0x000fca00078e0207 */
[----:B------:R-:W-:Y:S01]  /*b0b0*/  ISETP.GE.U32.AND P0, PT, R39, R8, PT ;  /* 0x000000082700720c */ /* 0x000fe20003f06070 */
[----:B--2---:R-:W-:Y:S01]  /*b0c0*/  FMUL.FTZ R50, R20, 1 ;  /* 0x3f80000014327820 */ /* 0x004fe20000410000 */
[----:B------:R-:W-:-:S05]  /*b0d0*/  FMUL.FTZ R48, R21, 1 ;  /* 0x3f80000015307820 */ /* 0x000fca0000410000 */
[----:B------:R-:W0:Y:S01]  /*b0e0*/  F2F.F64.F32 R50, R50 ;  /* 0x0000003200327310 */ /* 0x000e220000201800 */
[----:B---3--:R-:W-:Y:S01]  /*b0f0*/  FMUL.FTZ R46, R24, 1 ;  /* 0x3f800000182e7820 */ /* 0x008fe20000410000 */
[----:B------:R-:W-:Y:S01]  /*b100*/  FMUL.FTZ R30, R25, 1 ;  /* 0x3f800000191e7820 */ /* 0x000fe20000410000 */
[----:B----4-:R-:W-:Y:S01]  /*b110*/  FMUL.FTZ R32, R26, 1 ;  /* 0x3f8000001a207820 */ /* 0x010fe20000410000 */
[----:B------:R-:W-:-:S04]  /*b120*/  FMUL.FTZ R34, R27, 1 ;  /* 0x3f8000001b227820 */ /* 0x000fc80000410000 */
[----:B------:R-:W1:Y:S01]  /*b130*/  F2F.F64.F32 R48, R48 ;  /* 0x0000003000307310 */ /* 0x000e620000201800 */
[----:B-----5:R-:W-:Y:S01]  /*b140*/  FMUL.FTZ R36, R28, 1 ;  /* 0x3f8000001c247820 */ /* 0x020fe20000410000 */
        /* <DEDUP_REMOVED lines=25> */
.L_x_1094:
[----:B------:R-:W-:Y:S05]  /*b2e0*/  BSYNC B0 ;  /* 0x0000000000007941 */ /* 0x000fea0003800000 */
.L_x_1093:
[----:B------:R-:W-:Y:S01]  /*b2f0*/  ISETP.GE.U32.AND P1, PT, R7, R8, PT ;  /* 0x000000080700720c */ /* 0x000fe20003f26070 */
[----:B------:R-:W-:-:S12]  /*b300*/  BSSY B0, `(.L_x_1096) ;  /* 0x000001a000007945 */ /* 0x000fd80003800000 */
[----:B------:R-:W-:Y:S05]  /*b310*/  @P1 BRA `(.L_x_1097) ;  /* 0x0000000000601947 */ /* 0x000fea0003800000 */
[----:B------:R-:W-:-:S05]  /*b320*/  IMAD R20, R9, R7, RZ ;  /* 0x0000000709147224 */ /* 0x000fca00078e02ff */
[----:B------:R-:W-:-:S05]  /*b330*/  SHF.R.U32.HI R21, RZ, 0x1, R20 ;  /* 0x00000001ff157819 */ /* 0x000fca0000011614 */
[----:B------:R-:W-:-:S06]  /*b340*/  IMAD.WIDE.U32 R20, R21, 0x8, R18 ;  /* 0x0000000815147825 */ /* 0x000fcc00078e0012 */
[----:B------:R-:W5:Y:S01]  /*b350*/  LDG.E.64 R20, desc[UR60][R20.64] ;  /* 0x0000003c14147981 */ /* 0x000f62000c1e1b00 */
[----:B------:R-:W-:-:S05]  /*b360*/  IMAD.IADD R31, R7, 0x1, R10 ;  /* 0x00000001071f7824 */ /* 0x000fca00078e020a */
[----:B------:R-:W-:-:S13]  /*b370*/  ISETP.GE.U32.AND P0, PT, R31, R8, PT ;  /* 0x000000081f00720c */ /* 0x000fda0003f06070 */
[----:B------:R-:W-:Y:S05]  /*b380*/  @P0 BRA `(.L_x_1097) ;  /* 0x0000000000440947 */ /* 0x000fea0003800000 */
[----:B------:R-:W-:-:S05]  /*b390*/  IMAD R24, R9, R31, RZ ;  /* 0x0000001f09187224 */ /* 0x000fca00078e02ff */
[----:B------:R-:W-:-:S05]  /*b3a0*/  SHF.R.U32.HI R25, RZ, 0x1, R24 ;  /* 0x00000001ff197819 */ /* 0x000fca0000011618 */
[----:B------:R-:W-:-:S06]  /*b3b0*/  IMAD.WIDE.U32 R24, R25, 0x8, R18 ;  /* 0x0000000819187825 */ /* 0x000fcc00078e0012 */
[----:B------:R-:W5:Y:S01]  /*b3c0*/  LDG.E.64 R24, desc[UR60][R24.64] ;  /* 0x0000003c18187981 */ /* 0x000f62000c1e1b00 */
[----:B------:R-:W-:-:S04]  /*b3d0*/  IADD3 R31, R31, R10, RZ ;  /* 0x0000000a1f1f7210 */ /* 0x000fc80007ffe0ff */
[----:B------:R-:W-:-:S13]  /*b3e0*/  ISETP.GE.U32.AND P0, PT, R31, R8, PT ;  /* 0x000000081f00720c */ /* 0x000fda0003f06070 */
[----:B------:R-:W-:Y:S05]  /*b3f0*/  @P0 BRA `(.L_x_1097) ;  /* 0x0000000000280947 */ /* 0x000fea0003800000 */
[----:B------:R-:W-:Y:S02]  /*b400*/  IMAD.IADD R27, R31, 0x1, R10 ;  /* 0x000000011f1b7824 */ /* 0x000fe400078e020a */
[----:B------:R-:W-:-:S03]  /*b410*/  IMAD R26, R9, R31, RZ ;  /* 0x0000001f091a7224 */ /* 0x000fc600078e02ff */
[----:B------:R-:W-:-:S13]  /*b420*/  ISETP.GE.U32.AND P0, PT, R27, R8, PT ;  /* 0x000000081b00720c */ /* 0x000fda0003f06070 */
[----:B------:R-:W-:Y:S01]  /*b430*/  @!P0 IMAD R9, R9, R27, RZ ;  /* 0x0000001b09098224 */ /* 0x000fe200078e02ff */
[----:B------:R-:W-:-:S04]  /*b440*/  SHF.R.U32.HI R27, RZ, 0x1, R26 ;  /* 0x00000001ff1b7819 */ /* 0x000fc8000001161a */
[----:B------:R-:W-:Y:S01]  /*b450*/  @!P0 SHF.R.U32.HI R9, RZ, 0x1, R9 ;  /* 0x00000001ff098819 */ /* 0x000fe20000011609 */
[----:B------:R-:W-:-:S04]  /*b460*/  IMAD.WIDE.U32 R26, R27, 0x8, R18 ;  /* 0x000000081b1a7825 */ /* 0x000fc800078e0012 */
[----:B------:R-:W-:Y:S02]  /*b470*/  @!P0 IMAD.WIDE.U32 R18, R9, 0x8, R18 ;  /* 0x0000000809128825 */ /* 0x000fe400078e0012 */
[----:B------:R-:W5:Y:S04]  /*b480*/  LDG.E.64 R26, desc[UR60][R26.64] ;  /* 0x0000003c1a1a7981 */ /* 0x000f68000c1e1b00 */
[----:B------:R0:W5:Y:S02]  /*b490*/  @!P0 LDG.E.64 R28, desc[UR60][R18.64] ;  /* 0x0000003c121c8981 */ /* 0x000164000c1e1b00 */
.L_x_1097:
[----:B------:R-:W-:Y:S05]  /*b4a0*/  BSYNC B0 ;  /* 0x0000000000007941 */ /* 0x000fea0003800000 */
.L_x_1096:
        /* <DEDUP_REMOVED lines=25> */
[----:B------:R-:W-:-:S03]  /*b640*/  FMUL.FTZ R18, R27, 1 ;  /* 0x3f8000001b127820 */ /* 0x000fc60000410000 */
[----:B------:R-:W-:Y:S01]  /*b650*/  ISETP.GE.U32.AND P0, PT, R7, R8, PT ;  /* 0x000000080700720c */ /* 0x000fe20003f06070 */
[----:B------:R-:W-:Y:S02]  /*b660*/  FMUL.FTZ R8, R26, 1 ;  /* 0x3f8000001a087820 */ /* 0x000fe40000410000 */
        /* <DEDUP_REMOVED lines=14> */
.L_x_1099:
[----:B------:R-:W-:Y:S05]  /*b750*/  BSYNC B0 ;  /* 0x0000000000007941 */ /* 0x000fea0003800000 */
.L_x_1098:
        /* <DEDUP_REMOVED lines=9> */
.L_x_1076:
        /* <DEDUP_REMOVED lines=34> */
.L_x_1102:
[----:B------:R-:W-:Y:S01]  /*ba10*/  SHF.R.U32.HI R15, RZ, 0x1, R5 ;  /* 0x00000001ff0f7819 */ /* 0x000fe20000011605 */
[----:B------:R-:W-:-:S04]  /*ba20*/  IMAD.IADD R5, R5, 0x1, R6 ;  /* 0x0000000105057824 */ /* 0x000fc800078e0206 */
[----:B------:R-:W-:Y:S01]  /*ba30*/  IMAD.WIDE.U32 R14, R15, 0x8, R18 ;  /* 0x000000080f0e7825 */ /* 0x000fe200078e0012 */
[----:B------:R-:W-:Y:S02]  /*ba40*/  SHF.R.U32.HI R21, RZ, 0x1, R5 ;  /* 0x00000001ff157819 */ /* 0x000fe40000011605 */
[----:B------:R-:W-:-:S03]  /*ba50*/  IADD3 R5, R5, R6, RZ ;  /* 0x0000000605057210 */ /* 0x000fc60007ffe0ff */
[----:B------:R-:W2:Y:S01]  /*ba60*/  LDG.E.64 R14, desc[UR60][R14.64] ;  /* 0x0000003c0e0e7981 */ /* 0x000ea2000c1e1b00 */
[----:B------:R-:W-:Y:S01]  /*ba70*/  SHF.R.U32.HI R25, RZ, 0x1, R5 ;  /* 0x00000001ff197819 */ /* 0x000fe20000011605 */
[----:B------:R-:W-:Y:S02]  /*ba80*/  IMAD.IADD R5, R5, 0x1, R6 ;  /* 0x0000000105057824 */ /* 0x000fe400078e0206 */
[----:B------:R-:W-:-:S03]  /*ba90*/  IMAD.WIDE.U32 R20, R21, 0x8, R18 ;  /* 0x0000000815147825 */ /* 0x000fc600078e0012 */
[----:B------:R-:W-:Y:S01]  /*baa0*/  SHF.R.U32.HI R27, RZ, 0x1, R5 ;  /* 0x00000001ff1b7819 */ /* 0x000fe20000011605 */
[--C-:B------:R-:W-:Y:S02]  /*bab0*/  IMAD.WIDE.U32 R24, R25, 0x8, R18.reuse ;  /* 0x0000000819187825 */ /* 0x100fe400078e0012 */
[----:B------:R-:W3:Y:S02]  /*bac0*/  LDG.E.64 R20, desc[UR60][R20.64] ;  /* 0x0000003c14147981 */ /* 0x000ee4000c1e1b00 */
[----:B------:R-:W-:Y:S02]  /*bad0*/  IMAD.WIDE.U32 R26, R27, 0x8, R18 ;  /* 0x000000081b1a7825 */ /* 0x000fe400078e0012 */
[----:B------:R-:W4:Y:S04]  /*bae0*/  LDG.E.64 R24, desc[UR60][R24.64] ;  /* 0x0000003c18187981 */ /* 0x000f28000c1e1b00 */
        /* <DEDUP_REMOVED lines=38> */
.L_x_1101:
[----:B------:R-:W-:Y:S05]  /*bd50*/  BSYNC B0 ;  /* 0x0000000000007941 */ /* 0x000fea0003800000 */
.L_x_1100:
[----:B------:R-:W-:Y:S01]  /*bd60*/  ISETP.GE.U32.AND P1, PT, R5, R8, PT ;  /* 0x000000080500720c */ /* 0x000fe20003f26070 */
[----:B------:R-:W-:-:S12]  /*bd70*/  BSSY B0, `(.L_x_1103) ;  /* 0x0000016000007945 */ /* 0x000fd80003800000 */
[----:B------:R-:W-:Y:S05]  /*bd80*/  @P1 BRA `(.L_x_1104) ;  /* 0x0000000000501947 */ /* 0x000fea0003800000 */
[----:B------:R-:W-:-:S05]  /*bd90*/  SHF.R.U32.HI R15, RZ, 0x1, R5 ;  /* 0x00000001ff0f7819 */ /* 0x000fca0000011605 */
[----:B------:R-:W-:-:S06]  /*bda0*/  IMAD.WIDE.U32 R14, R15, 0x8, R18 ;  /* 0x000000080f0e7825 */ /* 0x000fcc00078e0012 */
[----:B------:R-:W5:Y:S01]  /*bdb0*/  LDG.E.64 R14, desc[UR60][R14.64] ;  /* 0x0000003c0e0e7981 */ /* 0x000f62000c1e1b00 */
[----:B------:R-:W-:-:S05]  /*bdc0*/  IMAD.IADD R29, R5, 0x1, R6 ;  /* 0x00000001051d7824 */ /* 0x000fca00078e0206 */
[----:B------:R-:W-:-:S13]  /*bdd0*/  ISETP.GE.U32.AND P0, PT, R29, R8, PT ;  /* 0x000000081d00720c */ /* 0x000fda0003f06070 */
[----:B------:R-:W-:Y:S05]  /*bde0*/  @P0 BRA `(.L_x_1104) ;  /* 0x0000000000380947 */ /* 0x000fea0003800000 */
[----:B------:R-:W-:-:S05]  /*bdf0*/  SHF.R.U32.HI R21, RZ, 0x1, R29 ;  /* 0x00000001ff157819 */ /* 0x000fca000001161d */
[----:B------:R-:W-:-:S06]  /*be00*/  IMAD.WIDE.U32 R20, R21, 0x8, R18 ;  /* 0x0000000815147825 */ /* 0x000fcc00078e0012 */
[----:B------:R-:W5:Y:S01]  /*be10*/  LDG.E.64 R20, desc[UR60][R20.64] ;  /* 0x0000003c14147981 */ /* 0x000f62000c1e1b00 */
[----:B------:R-:W-:-:S04]  /*be20*/  IADD3 R29, R29, R6, RZ ;  /* 0x000000061d1d7210 */ /* 0x000fc80007ffe0ff */
[----:B------:R-:W-:-:S13]  /*be30*/  ISETP.GE.U32.AND P0, PT, R29, R8, PT ;  /* 0x000000081d00720c */ /* 0x000fda0003f06070 */
[----:B------:R-:W-:Y:S05]  /*be40*/  @P0 BRA `(.L_x_1104) ;  /* 0x0000000000200947 */ /* 0x000fea0003800000 */
[----:B------:R-:W-:Y:S01]  /*be50*/  IMAD.IADD R31, R29, 0x1, R6 ;  /* 0x000000011d1f7824 */ /* 0x000fe200078e0206 */
[----:B------:R-:W-:-:S04]  /*be60*/  SHF.R.U32.HI R25, RZ, 0x1, R29 ;  /* 0x00000001ff197819 */ /* 0x000fc8000001161d */
[----:B------:R-:W-:Y:S01]  /*be70*/  ISETP.GE.U32.AND P0, PT, R31, R8, PT ;  /* 0x000000081f00720c */ /* 0x000fe20003f06070 */
[----:B------:R-:W-:-:S06]  /*be80*/  IMAD.WIDE.U32 R24, R25, 0x8, R18 ;  /* 0x0000000819187825 */ /* 0x000fcc00078e0012 */
[----:B------:R-:W5:Y:S06]  /*be90*/  LDG.E.64 R24, desc[UR60][R24.64] ;  /* 0x0000003c18187981 */ /* 0x000f6c000c1e1b00 */
[----:B------:R-:W-:-:S05]  /*bea0*/  @!P0 SHF.R.U32.HI R29, RZ, 0x1, R31 ;  /* 0x00000001ff1d8819 */ /* 0x000fca000001161f */
[----:B------:R-:W-:-:S05]  /*beb0*/  @!P0 IMAD.WIDE.U32 R18, R29, 0x8, R18 ;  /* 0x000000081d128825 */ /* 0x000fca00078e0012 */
[----:B------:R0:W5:Y:S02]  /*bec0*/  @!P0 LDG.E.64 R26, desc[UR60][R18.64] ;  /* 0x0000003c121a8981 */ /* 0x000164000c1e1b00 */
.L_x_1104:
[----:B------:R-:W-:Y:S05]  /*bed0*/  BSYNC B0 ;  /* 0x0000000000007941 */ /* 0x000fea0003800000 */
.L_x_1103:
        /* <DEDUP_REMOVED lines=42> */
.L_x_1106:
[----:B------:R-:W-:Y:S05]  /*c180*/  BSYNC B0 ;  /* 0x0000000000007941 */ /* 0x000fea0003800000 */
.L_x_1105:
        /* <DEDUP_REMOVED lines=8> */
.L_x_1060:
[----:B------:R-:W-:Y:S05]  /*c210*/  BSYNC B6 ;  /* 0x0000000000067941 */ /* 0x000fea0003800000 */
.L_x_1059:
[----:B------:R-:W-:Y:S02]  /*c220*/  ULDC UR4, c[0x0][0x23c] ;  /* 0x00008f0000047ab9 */ /* 0x000fe40000000800 */
[----:B------:R-:W-:-:S13]  /*c230*/  ISETP.NE.AND P0, PT, RZ, UR4, PT ;  /* 0x00000004ff007c0c */ /* 0x000fda000bf05270 */
[----:B------:R-:W-:Y:S05]  /*c240*/  @!P0 BRA `(.L_x_1107) ;  /* 0x0000000000a08947 */ /* 0x000fea0003800000 */
[----:B------:R-:W1:Y:S01]  /*c250*/  S2R R8, SR_CgaCtaId ;  /* 0x0000000000087919 */ /* 0x000e620000008800 */
[----:B0----5:R-:W0:Y:S01]  /*c260*/  LDC R15, c[0x0][RZ] ;  /* 0x00000000ff0f7b82 */ /* 0x021e220000000800 */
[----:B------:R-:W-:Y:S01]  /*c270*/  MOV R6, 0x400 ;  /* 0x0000040000067802 */ /* 0x000fe20000000f00 */
[----:B------:R-:W-:Y:S01]  /*c280*/  IMAD.MOV.U32 R10, RZ, RZ, R4 ;  /* 0x000000ffff0a7224 */ /* 0x000fe200078e0004 */
[----:B------:R-:W-:Y:S02]  /*c290*/  MOV R9, R3 ;  /* 0x0000000300097202 */ /* 0x000fe40000000f00 */
[----:B------:R-:W-:Y:S01]  /*c2a0*/  MOV R11, R5 ;  /* 0x00000005000b7202 */ /* 0x000fe20000000f00 */
[----:B------:R-:W-:Y:S02]  /*c2b0*/  VIADD R7, R6, 0x10 ;  /* 0x0000001006077836 */ /* 0x000fe40000000000 */
[----:B------:R-:W2:Y:S01]  /*c2c0*/  LDC R14, c[0x0][0x4] ;  /* 0x00000100ff0e7b82 */ /* 0x000ea20000000800 */
[----:B0-----:R-:W-:-:S02]  /*c2d0*/  IMAD R6, R16, R15, R2 ;  /* 0x0000000f10067224 */ /* 0x001fc400078e0202 */
[----:B-1----:R-:W-:Y:S01]  /*c2e0*/  LEA R7, R8, R7, 0x18 ;  /* 0x0000000708077211 */ /* 0x002fe200078ec0ff */
[----:B------:R-:W-:-:S03]  /*c2f0*/  IMAD.MOV.U32 R8, RZ, RZ, R0 ;  /* 0x000000ffff087224 */ /* 0x000fc600078e0000 */
[----:B------:R-:W-:Y:S02]  /*c300*/  LEA R13, R6, R7, 0x4 ;  /* 0x00000007060d7211 */ /* 0x000fe400078e20ff */
[----:B--2---:R-:W-:-:S03]  /*c310*/  SHF.R.U32.HI R6, RZ, 0x1, R14 ;  /* 0x00000001ff067819 */ /* 0x004fc6000001160e */
[----:B------:R1:W-:Y:S01]  /*c320*/  STS.128 [R13], R8 ;  /* 0x000000080d007388 */ /* 0x0003e20000000c00 */
[----:B------:R-:W-:-:S13]  /*c330*/  ISETP.NE.AND P0, PT, R6, RZ, PT ;  /* 0x000000ff0600720c */ /* 0x000fda0003f05270 */
[----:B------:R-:W-:Y:S05]  /*c340*/  @!P0 BRA `(.L_x_1107) ;  /* 0x0000000000608947 */ /* 0x000fea0003800000 */
.L_x_1110:
[--C-:B01----:R-:W-:Y:S01]  /*c350*/  IMAD.IADD R9, R16, 0x1, R6.reuse ;  /* 0x0000000110097824 */ /* 0x103fe200078e0206 */
        /* <DEDUP_REMOVED lines=10> */
[----:B------:R-:W0:Y:S02]  /*c400*/  LDS.128 R8, [R6] ;  /* 0x0000000006087984 */ /* 0x000e240000000c00 */
[----:B0-----:R-:W-:Y:S02]  /*c410*/  LOP3.LUT R0, R8, R0, RZ, 0x3c, !PT ;  /* 0x0000000008007212 */ /* 0x001fe400078e3cff */
        /* <DEDUP_REMOVED lines=8> */
.L_x_1109:
[----:B------:R-:W-:Y:S05]  /*c4a0*/  BSYNC B0 ;  /* 0x0000000000007941 */ /* 0x000fea0003800000 */
.L_x_1108:
[----:B------:R-:W-:Y:S01]  /*c4b0*/  IMAD.MOV.U32 R6, RZ, RZ, R12 ;  /* 0x000000ffff067224 */ /* 0x000fe200078e000c */
[----:B------:R-:W-:Y:S06]  /*c4c0*/  @P1 BRA `(.L_x_1110) ;  /* 0xfffffffc00a01947 */ /* 0x000fec000383ffff */
.L_x_1107:
[----:B------:R-:W-:Y:S02]  /*c4d0*/  ULDC UR4, c[0x0][0x238] ;  /* 0x00008e0000047ab9 */ /* 0x000fe40000000800 */
[----:B------:R-:W-:-:S13]  /*c4e0*/  ISETP.NE.AND P0, PT, RZ, UR4, PT ;  /* 0x00000004ff007c0c */ /* 0x000fda000bf05270 */
[----:B------:R-:W-:Y:S05]  /*c4f0*/  @!P0 BRA `(.L_x_1111) ;  /* 0x0000000000ec8947 */ /* 0x000fea0003800000 */
[----:B01----:R-:W0:Y:S02]  /*c500*/  LDC R13, c[0x0][RZ] ;  /* 0x00000000ff0d7b82 */ /* 0x003e240000000800 */
[----:B0-----:R-:W-:Y:S02]  /*c510*/  ISETP.GT.AND P0, PT, R13, 0x20, PT ;  /* 0x000000200d00780c */ /* 0x001fe40003f04270 */
[----:B------:R-:W-:-:S11]  /*c520*/  MOV R6, R13 ;  /* 0x0000000d00067202 */ /* 0x000fd60000000f00 */
[----:B------:R-:W-:Y:S05]  /*c530*/  @!P0 BRA `(.L_x_1112) ;  /* 0x00000000009c8947 */ /* 0x000fea0003800000 */
[----:B------:R-:W0:Y:S01]  /*c540*/  S2UR UR5, SR_CgaCtaId ;  /* 0x00000000000579c3 */ /* 0x000e220000008800 */
[----:B------:R-:W-:Y:S01]  /*c550*/  UMOV UR4, 0x400 ;  /* 0x0000040000047882 */ /* 0x000fe20000000000 */
[----:B------:R-:W-:Y:S01]  /*c560*/  IMAD R6, R16, R13, R2 ;  /* 0x0000000d10067224 */ /* 0x000fe200078e0202 */
[----:B------:R-:W-:Y:S01]  /*c570*/  UIADD3 UR4, UR4, 0x10, URZ ;  /* 0x0000001004047890 */ /* 0x000fe2000fffe03f */
[----:B------:R-:W-:Y:S01]  /*c580*/  IMAD.MOV.U32 R8, RZ, RZ, R0 ;  /* 0x000000ffff087224 */ /* 0x000fe200078e0000 */
[----:B------:R-:W-:Y:S01]  /*c590*/  MOV R9, R3 ;  /* 0x0000000300097202 */ /* 0x000fe20000000f00 */
[----:B------:R-:W-:Y:S01]  /*c5a0*/  IMAD.MOV.U32 R10, RZ, RZ, R4 ;  /* 0x000000ffff0a7224 */ /* 0x000fe200078e0004 */
[----:B------:R-:W-:Y:S01]  /*c5b0*/  MOV R11, R5 ;  /* 0x00000005000b7202 */ /* 0x000fe20000000f00 */
[----:B0-----:R-:W-:-:S06]  /*c5c0*/  ULEA UR4, UR5, UR4, 0x18 ;  /* 0x0000000405047291 */ /* 0x001fcc000f8ec03f */
[----:B------:R-:W-:Y:S02]  /*c5d0*/  LEA R7, R6, UR4, 0x4 ;  /* 0x0000000406077c11 */ /* 0x000fe4000f8e20ff */
[----:B------:R-:W-:-:S03]  /*c5e0*/  LEA.HI R6, R13, R13, RZ, 0x1 ;  /* 0x0000000d0d067211 */ /* 0x000fc600078f08ff */
[----:B------:R0:W-:Y:S01]  /*c5f0*/  STS.128 [R7], R8 ;  /* 0x0000000807007388 */ /* 0x0001e20000000c00 */
[----:B------:R-:W-:Y:S01]  /*c600*/  SHF.R.S32.HI R12, RZ, 0x1, R6 ;  /* 0x00000001ff0c7819 */ /* 0x000fe20000011406 */
[----:B------:R-:W-:-:S03]  /*c610*/  IMAD.MOV.U32 R6, RZ, RZ, 0x20 ;  /* 0x00000020ff067424 */ /* 0x000fc600078e00ff */
[----:B------:R-:W-:-:S13]  /*c620*/  ISETP.GE.AND P0, PT, R12, 0x20, PT ;  /* 0x000000200c00780c */ /* 0x000fda0003f06270 */
[----:B0-----:R-:W-:Y:S05]  /*c630*/  @!P0 BRA `(.L_x_1112) ;  /* 0x00000000005c8947 */ /* 0x001fea0003800000 */
.L_x_1115:
[----:B------:R-:W-:Y:S01]  /*c640*/  IADD3 R6, R2, R12, RZ ;  /* 0x0000000c02067210 */ /* 0x000fe20007ffe0ff */
[----:B------:R-:W-:Y:S05]  /*c650*/  WARPSYNC.ALL ;  /* 0x0000000000007948 */ /* 0x000fea0003800000 */
[----:B------:R-:W-:Y:S01]  /*c660*/  BAR.SYNC.DEFER_BLOCKING 0x0 ;  /* 0x0000000000007b1d */ /* 0x000fe20000010000 */
[----:B------:R-:W-:-:S04]  /*c670*/  ISETP.GE.U32.AND P0, PT, R6, R13, PT ;  /* 0x0000000d0600720c */ /* 0x000fc80003f06070 */
[----:B------:R-:W-:Y:S01]  /*c680*/  ISETP.GE.U32.OR P0, PT, R2, R12, P0 ;  /* 0x0000000c0200720c */ /* 0x000fe20000706470 */
[----:B------:R-:W-:-:S12]  /*c690*/  BSSY B0, `(.L_x_1113) ;  /* 0x000000d000007945 */ /* 0x000fd80003800000 */
[----:B0-----:R-:W-:Y:S05]  /*c6a0*/  @P0 BRA `(.L_x_1114) ;  /* 0x00000000002c0947 */ /* 0x001fea0003800000 */
[----:B------:R-:W-:-:S06]  /*c6b0*/  IMAD R8, R12, 0x10, R7 ;  /* 0x000000100c087824 */ /* 0x000fcc00078e0207 */
        /* <DEDUP_REMOVED lines=10> */
.L_x_1114:
[----:B------:R-:W-:Y:S05]  /*c760*/  BSYNC B0 ;  /* 0x0000000000007941 */ /* 0x000fea0003800000 */
.L_x_1113:
[----:B------:R-:W-:-:S04]  /*c770*/  SHF.R.S32.HI R12, RZ, 0x1, R12 ;  /* 0x00000001ff0c7819 */ /* 0x000fc8000001140c */
[----:B------:R-:W-:-:S13]  /*c780*/  ISETP.GE.AND P0, PT, R12, 0x20, PT ;  /* 0x000000200c00780c */ /* 0x000fda0003f06270 */
[----:B------:R-:W-:Y:S05]  /*c790*/  @P0 BRA `(.L_x_1115) ;  /* 0xfffffffc00a80947 */ /* 0x000fea000383ffff */
[----:B------:R-:W-:-:S11]  /*c7a0*/  HFMA2.MMA R6, -RZ, RZ, 0, 1.9073486328125e-06 ;  /* 0x00000020ff067435 */ /* 0x000fd600000001ff */
.L_x_1112:
[----:B------:R-:W-:Y:S01]  /*c7b0*/  ISETP.GE.AND P0, PT, R6, 0x2, PT ;  /* 0x000000020600780c */ /* 0x000fe20003f06270 */
[----:B------:R-:W-:Y:S05]  /*c7c0*/  WARPSYNC.ALL ;  /* 0x0000000000007948 */ /* 0x000fea0003800000 */
[----:B------:R-:W-:Y:S07]  /*c7d0*/  BAR.SYNC.DEFER_BLOCKING 0x0 ;  /* 0x0000000000007b1d */ /* 0x000fee0000010000 */
[----:B------:R-:W-:Y:S05]  /*c7e0*/  @!P0 BRA `(.L_x_1111) ;  /* 0x0000000000308947 */ /* 0x000fea0003800000 */
[----:B0-----:R-:W-:-:S07]  /*c7f0*/  IMAD.MOV.U32 R7, RZ, RZ, 0x1 ;  /* 0x00000001ff077424 */ /* 0x001fce00078e00ff */
.L_x_1116:
[----:B------:R-:W0:Y:S04]  /*c800*/  SHFL.DOWN PT, R8, R3, R7, 0x1f ;  /* 0x08001f0703087589 */ /* 0x000e2800000e0000 */
[----:B------:R-:W1:Y:S04]  /*c810*/  SHFL.DOWN PT, R9, R0, R7, 0x1f ;  /* 0x08001f0700097589 */ /* 0x000e6800000e0000 */
[----:B------:R-:W2:Y:S04]  /*c820*/  SHFL.DOWN PT, R10, R5, R7, 0x1f ;  /* 0x08001f07050a7589 */ /* 0x000ea800000e0000 */
[----:B------:R3:W4:Y:S02]  /*c830*/  SHFL.DOWN PT, R11, R4, R7, 0x1f ;  /* 0x08001f07040b7589 */ /* 0x00072400000e0000 */
[----:B---3--:R-:W-:-:S02]  /*c840*/  SHF.L.U32 R7, R7, 0x1, RZ ;  /* 0x0000000107077819 */ /* 0x008fc400000006ff */
[----:B0-----:R-:W-:Y:S02]  /*c850*/  LOP3.LUT R3, R3, R8, RZ, 0x3c, !PT ;  /* 0x0000000803037212 */ /* 0x001fe400078e3cff */
[----:B------:R-:W-:Y:S02]  /*c860*/  ISETP.GE.AND P0, PT, R7, R6, PT ;  /* 0x000000060700720c */ /* 0x000fe40003f06270 */
[----:B-1----:R-:W-:Y:S02]  /*c870*/  LOP3.LUT R0, R0, R9, RZ, 0x3c, !PT ;  /* 0x0000000900007212 */ /* 0x002fe400078e3cff */
[----:B--2---:R-:W-:Y:S02]  /*c880*/  LOP3.LUT R5, R5, R10, RZ, 0x3c, !PT ;  /* 0x0000000a05057212 */ /* 0x004fe400078e3cff */
[----:B----4-:R-:W-:-:S07]  /*c890*/  LOP3.LUT R4, R4, R11, RZ, 0x3c, !PT ;  /* 0x0000000b04047212 */ /* 0x010fce00078e3cff */
[----:B------:R-:W-:Y:S05]  /*c8a0*/  @!P0 BRA `(.L_x_1116) ;  /* 0xfffffffc00d48947 */ /* 0x000fea000383ffff */
.L_x_1111:
[----:B0----5:R-:W0:Y:S01]  /*c8b0*/  LDC R15, c[0x0][0x3f4] ;  /* 0x0000fd00ff0f7b82 */ /* 0x021e220000000800 */
[----:B------:R-:W-:Y:S01]  /*c8c0*/  IMAD.MOV.U32 R17, RZ, RZ, RZ ;  /* 0x000000ffff117224 */ /* 0x000fe200078e00ff */
[----:B------:R-:W-:Y:S02]  /*c8d0*/  MOV R18, RZ ;  /* 0x000000ff00127202 */ /* 0x000fe40000000f00 */
[----:B0-----:R-:W-:-:S13]  /*c8e0*/  ISETP.NE.AND P1, PT, R15, RZ, PT ;  /* 0x000000ff0f00720c */ /* 0x001fda0003f25270 */
        /* <DEDUP_REMOVED lines=274> */
.L_x_1117:
[----:B------:R-:W-:Y:S02]  /*da10*/  ULDC.64 UR4, c[0x0][0x5f8] ;  /* 0x00017e0000047ab9 */ /* 0x000fe40000000a00 */
[----:B------:R-:W-:-:S05]  /*da20*/  IADD3 R6, P0, R18, UR4, RZ ;  /* 0x0000000412067c10 */ /* 0x000fca000ff1e0ff */
[----:B------:R-:W-:Y:S01]  /*da30*/  IMAD.X R7, RZ, RZ, UR5, P0 ;  /* 0x00000005ff077e24 */ /* 0x000fe200080e06ff */
[----:B------:R-:W-:Y:S07]  /*da40*/  @!P1 BRA `(.L_x_1118) ;  /* 0x0000001000489947 */ /* 0x000fee0003800000 */
[----:B-1----:R-:W-:Y:S01]  /*da50*/  IADD3 R9, R23, 0x1, RZ ;  /* 0x0000000117097810 */ /* 0x002fe20007ffe0ff */
        /* <DEDUP_REMOVED lines=273> */
.L_x_1118:
[----:B------:R-:W-:Y:S01]  /*eb70*/  ULDC.64 UR6, c[0x0][0x608] ;  /* 0x0001820000067ab9 */ /* 0x000fe20000000a00 */
[----:B-1----:R-:W-:Y:S02]  /*eb80*/  CS2R R8, SRZ ;  /* 0x0000000000087805 */ /* 0x002fe4000001ff00 */
        /* <DEDUP_REMOVED lines=295> */
.L_x_1120:
        /* <DEDUP_REMOVED lines=277> */
.L_x_1121:
        /* <DEDUP_REMOVED lines=16> */
.L_x_1123:
[----:B------:R-:W-:Y:S05]  /*11050*/  BSYNC B0 ;  /* 0x0000000000007941 */ /* 0x000fea0003800000 */
.L_x_1122:
[----:B------:R-:W-:Y:S01]  /*11060*/  PRMT R7, R7, 0x9910, RZ ;  /* 0x0000991007077816 */ /* 0x000fe200000000ff */
[----:B------:R-:W-:Y:S01]  /*11070*/  BSSY B0, `(.L_x_1124) ;  /* 0x0000010000007945 */ /* 0x000fe20003800000 */
[----:B------:R-:W-:Y:S02]  /*11080*/  LOP3.LUT P0, RZ, R2, R16, RZ, 0xfc, !PT ;  /* 0x0000001002ff7212 */ /* 0x000fe4000780fcff */
[----:B------:R-:W-:-:S13]  /*11090*/  ISETP.NE.AND P1, PT, R7, RZ, PT ;  /* 0x000000ff0700720c */ /* 0x000fda0003f25270 */
[----:B------:R-:W-:Y:S05]  /*110a0*/  @!P1 BRA `(.L_x_1125) ;  /* 0x0000000000309947 */ /* 0x000fea0003800000 */
[----:B------:R-:W0:Y:S01]  /*110b0*/  S2UR UR4, SR_CTAID.Y ;  /* 0x00000000000479c3 */ /* 0x000e220000002600 */
[----:B------:R-:W-:Y:S01]  /*110c0*/  ISETP.NE.AND P2, PT, R23, RZ, PT ;  /* 0x000000ff1700720c */ /* 0x000fe20003f45270 */
[----:B------:R-:W-:Y:S01]  /*110d0*/  IMAD.MOV.U32 R21, RZ, RZ, R3 ;  /* 0x000000ffff157224 */ /* 0x000fe200078e0003 */
        /* <DEDUP_REMOVED lines=8> */
[----:B------:R0:W-:Y:S02]  /*11160*/  STG.E.64 desc[UR60][R18.64+0x8], R4 ;  /* 0x0000080412007986 */ /* 0x0001e4000c101b3c */
.L_x_1125:
[----:B------:R-:W-:Y:S05]  /*11170*/  BSYNC B0 ;  /* 0x0000000000007941 */ /* 0x000fea0003800000 */
.L_x_1124:
        /* <DEDUP_REMOVED lines=35> */
.L_x_1127:
[----:B------:R-:W-:Y:S05]  /*113b0*/  BSYNC B0 ;  /* 0x0000000000007941 */ /* 0x000fea0003800000 */
.L_x_1126:
        /* <DEDUP_REMOVED lines=24> */
[----:B------:R-:W-:Y:S01]  /*11540*/  IMAD R0, R16, UR6, R2 ;  /* 0x0000000610007c24 */ /* 0x000fe2000f8e0202 */
[----:B0-----:R-:W-:Y:S01]  /*11550*/  MOV R19, UR11 ;  /* 0x0000000b00137c02 */ /* 0x001fe20008000f00 */
[----:B------:R-:W-:-:S03]  /*11560*/  IMAD.U32 R18, RZ, RZ, UR10 ;  /* 0x0000000aff127e24 */ /* 0x000fc6000f8e00ff */
[----:B------:R-:W-:-:S13]  /*11570*/  ISETP.GE.U32.AND P0, PT, R0, UR8, PT ;  /* 0x0000000800007c0c */ /* 0x000fda000bf06070 */
[----:B------:R-:W-:Y:S05]  /*11580*/  @P0 BRA `(.L_x_1130) ;  /* 0x0000000000b80947 */ /* 0x000fea0003800000 */
[----:B------:R-:W-:Y:S01]  /*11590*/  ULDC UR7, c[0x0][0x10] ;  /* 0x0000040000077ab9 */ /* 0x000fe20000000800 */
[----:B------:R-:W0:Y:S01]  /*115a0*/  LDC R15, c[0x0][0x4] ;  /* 0x00000100ff0f7b82 */ /* 0x000e220000000800 */
[----:B------:R-:W-:Y:S01]  /*115b0*/  BSSY B1, `(.L_x_1131) ;  /* 0x0000011000017945 */ /* 0x000fe20003800000 */
[----:B------:R-:W-:Y:S01]  /*115c0*/  IMAD.U32 R18, RZ, RZ, UR10 ;  /* 0x0000000aff127e24 */ /* 0x000fe2000f8e00ff */
[----:B------:R-:W-:Y:S01]  /*115d0*/  MOV R19, UR11 ;  /* 0x0000000b00137c02 */ /* 0x000fe20008000f00 */
[----:B------:R-:W-:-:S04]  /*115e0*/  IMAD R3, R6, UR7, RZ ;  /* 0x0000000706037c24 */ /* 0x000fc8000f8e02ff */
[----:B------:R-:W1:Y:S01]  /*115f0*/  LDC.64 R26, c[0x0][0x610] ;  /* 0x00018400ff1a7b82 */ /* 0x000e620000000a00 */
[----:B0-----:R-:W-:-:S07]  /*11600*/  IMAD R15, R15, UR6, RZ ;  /* 0x000000060f0f7c24 */ /* 0x001fce000f8e02ff */
.L_x_1132:
[----:B------:R-:W-:-:S04]  /*11610*/  IMAD.IADD R5, R3, 0x1, R0 ;  /* 0x0000000103057824 */ /* 0x000fc800078e0200 */
[----:B-1----:R-:W-:-:S05]  /*11620*/  IMAD.WIDE.U32 R4, R5, 0x10, R26 ;  /* 0x0000001005047825 */ /* 0x002fca00078e001a */
[----:B------:R-:W2:Y:S04]  /*11630*/  LDG.E.64 R6, desc[UR60][R4.64] ;  /* 0x0000003c04067981 */ /* 0x000ea8000c1e1b00 */
[----:B------:R-:W3:Y:S01]  /*11640*/  LDG.E.64 R20, desc[UR60][R4.64+0x8] ;  /* 0x0000083c04147981 */ /* 0x000ee2000c1e1b00 */
[----:B------:R-:W-:-:S04]  /*11650*/  IADD3 R0, R15, R0, RZ ;  /* 0x000000000f007210 */ /* 0x000fc80007ffe0ff */
[----:B------:R-:W-:Y:S02]  /*11660*/  ISETP.GE.U32.AND P0, PT, R0, UR8, PT ;  /* 0x0000000800007c0c */ /* 0x000fe4000bf06070 */
[----:B--2---:R-:W-:Y:S02]  /*11670*/  LOP3.LUT R24, R6, R24, RZ, 0x3c, !PT ;  /* 0x0000001806187212 */ /* 0x004fe400078e3cff */
[----:B------:R-:W-:Y:S02]  /*11680*/  LOP3.LUT R25, R7, R25, RZ, 0x3c, !PT ;  /* 0x0000001907197212 */ /* 0x000fe400078e3cff */
[----:B---3--:R-:W-:Y:S02]  /*11690*/  LOP3.LUT R18, R20, R18, RZ, 0x3c, !PT ;  /* 0x0000001214127212 */ /* 0x008fe400078e3cff */
[----:B------:R-:W-:-:S05]  /*116a0*/  LOP3.LUT R19, R21, R19, RZ, 0x3c, !PT ;  /* 0x0000001315137212 */ /* 0x000fca00078e3cff */
[----:B------:R-:W-:Y:S05]  /*116b0*/  @!P0 BRA `(.L_x_1132) ;  /* 0xfffffffc00d48947 */ /* 0x000fea000383ffff */
[----:B------:R-:W-:Y:S05]  /*116c0*/  BSYNC B1 ;  /* 0x0000000000017941 */ /* 0x000fea0003800000 */
.L_x_1131:
[----:B------:R-:W-:Y:S05]  /*116d0*/  BRA `(.L_x_1130) ;  /* 0x0000000000647947 */ /* 0x000fea0003800000 */
.L_x_1129:
[----:B------:R-:W-:Y:S01]  /*116e0*/  ULDC UR7, c[0x0][0x234] ;  /* 0x00008d0000077ab9 */ /* 0x000fe20000000800 */
[----:B0-----:R-:W-:Y:S01]  /*116f0*/  IMAD.U32 R18, RZ, RZ, UR10 ;  /* 0x0000000aff127e24 */ /* 0x001fe2000f8e00ff */
[----:B------:R-:W-:Y:S02]  /*11700*/  ISETP.GE.U32.AND P0, PT, R16, UR7, PT ;  /* 0x0000000710007c0c */ /* 0x000fe4000bf06070 */
[----:B------:R-:W-:-:S11]  /*11710*/  MOV R19, UR11 ;  /* 0x0000000b00137c02 */ /* 0x000fd60008000f00 */
[----:B------:R-:W-:Y:S05]  /*11720*/  @P0 BRA `(.L_x_1130) ;  /* 0x0000000000500947 */ /* 0x000fea0003800000 */
[----:B------:R-:W-:Y:S01]  /*11730*/  ULDC UR6, c[0x0][0x10] ;  /* 0x0000040000067ab9 */ /* 0x000fe20000000800 */
[----:B------:R-:W0:Y:S01]  /*11740*/  LDC R15, c[0x0][RZ] ;  /* 0x00000000ff0f7b82 */ /* 0x000e220000000800 */
[----:B------:R-:W-:Y:S01]  /*11750*/  IMAD.U32 R18, RZ, RZ, UR10 ;  /* 0x0000000aff127e24 */ /* 0x000fe2000f8e00ff */
[----:B------:R-:W-:Y:S01]  /*11760*/  MOV R19, UR11 ;  /* 0x0000000b00137c02 */ /* 0x000fe20008000f00 */
[----:B------:R-:W-:Y:S02]  /*11770*/  IMAD.MOV.U32 R3, RZ, RZ, R16 ;  /* 0x000000ffff037224 */ /* 0x000fe400078e0010 */
[----:B------:R-:W-:-:S03]  /*11780*/  IMAD R0, R6, UR6, RZ ;  /* 0x0000000606007c24 */ /* 0x000fc6000f8e02ff */
[----:B------:R-:W1:Y:S08]  /*11790*/  LDC.64 R26, c[0x0][0x610] ;  /* 0x00018400ff1a7b82 */ /* 0x000e700000000a00 */
[----:B------:R-:W2:Y:S02]  /*117a0*/  LDC R28, c[0x0][0x4] ;  /* 0x00000100ff1c7b82 */ /* 0x000ea40000000800 */
.L_x_1133:
[----:B------:R-:W-:-:S05]  /*117b0*/  IADD3 R5, R0, R3, RZ ;  /* 0x0000000300057210 */ /* 0x000fca0007ffe0ff */
[----:B0-----:R-:W-:-:S04]  /*117c0*/  IMAD R5, R5, R15, R2 ;  /* 0x0000000f05057224 */ /* 0x001fc800078e0202 */
[----:B-1----:R-:W-:-:S05]  /*117d0*/  IMAD.WIDE.U32 R4, R5, 0x10, R26 ;  /* 0x0000001005047825 */ /* 0x002fca00078e001a */
[----:B------:R-:W3:Y:S04]  /*117e0*/  LDG.E.64 R6, desc[UR60][R4.64] ;  /* 0x0000003c04067981 */ /* 0x000ee8000c1e1b00 */
[----:B------:R-:W4:Y:S01]  /*117f0*/  LDG.E.64 R20, desc[UR60][R4.64+0x8] ;  /* 0x0000083c04147981 */ /* 0x000f22000c1e1b00 */
[----:B--2---:R-:W-:-:S05]  /*11800*/  IMAD.IADD R3, R28, 0x1, R3 ;  /* 0x000000011c037824 */ /* 0x004fca00078e0203 */
[----:B------:R-:W-:Y:S02]  /*11810*/  ISETP.GE.U32.AND P0, PT, R3, UR7, PT ;  /* 0x0000000703007c0c */ /* 0x000fe4000bf06070 */
[----:B---3--:R-:W-:Y:S02]  /*11820*/  LOP3.LUT R24, R6, R24, RZ, 0x3c, !PT ;  /* 0x0000001806187212 */ /* 0x008fe400078e3cff */
[----:B------:R-:W-:Y:S02]  /*11830*/  LOP3.LUT R25, R7, R25, RZ, 0x3c, !PT ;  /* 0x0000001907197212 */ /* 0x000fe400078e3cff */
[----:B----4-:R-:W-:Y:S02]  /*11840*/  LOP3.LUT R18, R20, R18, RZ, 0x3c, !PT ;  /* 0x0000001214127212 */ /* 0x010fe400078e3cff */
[----:B------:R-:W-:-:S05]  /*11850*/  LOP3.LUT R19, R21, R19, RZ, 0x3c, !PT ;  /* 0x0000001315137212 */ /* 0x000fca00078e3cff */
[----:B------:R-:W-:Y:S05]  /*11860*/  @!P0 BRA `(.L_x_1133) ;  /* 0xfffffffc00d08947 */ /* 0x000fea000383ffff */
.L_x_1130:
[----:B------:R-:W-:Y:S05]  /*11870*/  BSYNC B0 ;  /* 0x0000000000007941 */ /* 0x000fea0003800000 */
.L_x_1128:
[----:B------:R-:W0:Y:S01]  /*11880*/  LDC R3, c[0x0][RZ] ;  /* 0x00000000ff037b82 */ /* 0x000e220000000800 */
[----:B------:R-:W-:Y:S01]  /*11890*/  UIADD3 UR4, UR4, 0x10, URZ ;  /* 0x0000001004047890 */ /* 0x000fe2000fffe03f */
[----:B------:R-:W-:Y:S01]  /*118a0*/  MOV R4, R24 ;  /* 0x0000001800047202 */ /* 0x000fe20000000f00 */
[----:B------:R-:W-:Y:S01]  /*118b0*/  IMAD.MOV.U32 R5, RZ, RZ, R25 ;  /* 0x000000ffff057224 */ /* 0x000fe200078e0019 */
[----:B------:R-:W-:Y:S01]  /*118c0*/  MOV R6, R18 ;  /* 0x0000001200067202 */ /* 0x000fe20000000f00 */
[----:B------:R-:W-:Y:S01]  /*118d0*/  ULEA UR4, UR5, UR4, 0x18 ;  /* 0x0000000405047291 */ /* 0x000fe2000f8ec03f */
[----:B------:R-:W-:Y:S01]  /*118e0*/  IMAD.MOV.U32 R7, RZ, RZ, R19 ;  /* 0x000000ffff077224 */ /* 0x000fe200078e0013 */
[----:B------:R-:W-:Y:S02]  /*118f0*/  ULDC UR6, c[0x0][0x4] ;  /* 0x0000010000067ab9 */ /* 0x000fe40000000800 */
[----:B------:R-:W-:-:S06]  /*11900*/  USHF.R.U32.HI UR5, URZ, 0x1, UR6 ;  /* 0x000000013f057899 */ /* 0x000fcc0008011606 */
[----:B------:R-:W-:Y:S01]  /*11910*/  ISETP.NE.AND P0, PT, RZ, UR5, PT ;  /* 0x00000005ff007c0c */ /* 0x000fe2000bf05270 */
[----:B0-----:R-:W-:-:S05]  /*11920*/  IMAD R0, R16, R3, R2 ;  /* 0x0000000310007224 */ /* 0x001fca00078e0202 */
[----:B------:R-:W-:-:S05]  /*11930*/  LEA R15, R0, UR4, 0x4 ;  /* 0x00000004000f7c11 */ /* 0x000fca000f8e20ff */
[----:B------:R0:W-:Y:S02]  /*11940*/  STS.128 [R15], R4 ;  /* 0x000000040f007388 */ /* 0x0001e40000000c00 */
[----:B------:R-:W-:Y:S05]  /*11950*/  @!P0 BRA `(.L_x_1134) ;  /* 0x0000000000608947 */ /* 0x000fea0003800000 */
[----:B0-----:R-:W-:-:S07]  /*11960*/  MOV R5, UR5 ;  /* 0x0000000500057c02 */ /* 0x001fce0008000f00 */
.L_x_1137:
        /* <DEDUP_REMOVED lines=9> */
[----:B------:R-:W-:-:S05]  /*11a00*/  LEA R0, R0, UR4, 0x4 ;  /* 0x0000000400007c11 */ /* 0x000fca000f8e20ff */
        /* <DEDUP_REMOVED lines=10> */
.L_x_1136:
[----:B------:R-:W-:Y:S05]  /*11ab0*/  BSYNC B0 ;  /* 0x0000000000007941 */ /* 0x000fea0003800000 */
.L_x_1135:
[----:B0-----:R-:W-:Y:S01]  /*11ac0*/  MOV R5, R20 ;  /* 0x0000001400057202 */ /* 0x001fe20000000f00 */
[----:B------:R-:W-:Y:S06]  /*11ad0*/  @P2 BRA `(.L_x_1137) ;  /* 0xfffffffc00a42947 */ /* 0x000fec000383ffff */
.L_x_1134:
[----:B------:R-:W-:Y:S02]  /*11ae0*/  ULDC UR4, c[0x0][0x238] ;  /* 0x00008e0000047ab9 */ /* 0x000fe40000000800 */
[----:B------:R-:W-:-:S13]  /*11af0*/  ISETP.NE.AND P0, PT, RZ, UR4, PT ;  /* 0x00000004ff007c0c */ /* 0x000fda000bf05270 */
[----:B------:R-:W-:Y:S05]  /*11b00*/  @!P0 BRA `(.L_x_1138) ;  /* 0x0000000000c88947 */ /* 0x000fea0003800000 */
[----:B------:R-:W-:Y:S02]  /*11b10*/  ISETP.GT.AND P0, PT, R3, 0x20, PT ;  /* 0x000000200300780c */ /* 0x000fe40003f04270 */
[----:B------:R-:W-:-:S11]  /*11b20*/  MOV R0, R3 ;  /* 0x0000000300007202 */ /* 0x000fd60000000f00 */
[----:B------:R-:W-:Y:S05]  /*11b30*/  @!P0 BRA `(.L_x_1139) ;  /* 0x0000000000808947 */ /* 0x000fea0003800000 */
[----:B0-----:R-:W-:Y:S01]  /*11b40*/  IMAD.MOV.U32 R4, RZ, RZ, R24 ;  /* 0x000000ffff047224 */ /* 0x001fe200078e0018 */
[----:B------:R-:W-:Y:S01]  /*11b50*/  MOV R5, R25 ;  /* 0x0000001900057202 */ /* 0x000fe20000000f00 */
[----:B------:R-:W-:Y:S01]  /*11b60*/  IMAD.MOV.U32 R7, RZ, RZ, R19 ;  /* 0x000000ffff077224 */ /* 0x000fe200078e0013 */
[----:B------:R-:W-:Y:S02]  /*11b70*/  MOV R6, R18 ;  /* 0x0000001200067202 */ /* 0x000fe40000000f00 */
[----:B------:R-:W-:-:S03]  /*11b80*/  LEA.HI R0, R3, R3, RZ, 0x1 ;  /* 0x0000000303007211 */ /* 0x000fc600078f08ff */
[----:B------:R1:W-:Y:S01]  /*11b90*/  STS.128 [R15], R4 ;  /* 0x000000040f007388 */ /* 0x0003e20000000c00 */
[----:B------:R-:W-:Y:S01]  /*11ba0*/  SHF.R.S32.HI R16, RZ, 0x1, R0 ;  /* 0x00000001ff107819 */ /* 0x000fe20000011400 */
[----:B------:R-:W-:-:S03]  /*11bb0*/  HFMA2.MMA R0, -RZ, RZ, 0, 1.9073486328125e-06 ;  /* 0x00000020ff007435 */ /* 0x000fc600000001ff */
[----:B------:R-:W-:-:S13]  /*11bc0*/  ISETP.GE.AND P0, PT, R16, 0x20, PT ;  /* 0x000000201000780c */ /* 0x000fda0003f06270 */
[----:B-1----:R-:W-:Y:S05]  /*11bd0*/  @!P0 BRA `(.L_x_1139) ;  /* 0x0000000000588947 */ /* 0x002fea0003800000 */
.L_x_1142:
[----:B------:R-:W-:Y:S01]  /*11be0*/  IADD3 R0, R2, R16, RZ ;  /* 0x0000001002007210 */ /* 0x000fe20007ffe0ff */
[----:B------:R-:W-:Y:S03]  /*11bf0*/  BAR.SYNC.DEFER_BLOCKING 0x0 ;  /* 0x0000000000007b1d */ /* 0x000fe60000010000 */
[----:B------:R-:W-:-:S03]  /*11c00*/  ISETP.GE.U32.AND P0, PT, R0, R3, PT ;  /* 0x000000030000720c */ /* 0x000fc60003f06070 */
[----:B------:R-:W-:Y:S01]  /*11c10*/  BSSY B0, `(.L_x_1140) ;  /* 0x000000e000007945 */ /* 0x000fe20003800000 */
[----:B------:R-:W-:-:S13]  /*11c20*/  ISETP.GE.U32.OR P0, PT, R2, R16, P0 ;  /* 0x000000100200720c */ /* 0x000fda0000706470 */
[----:B0-----:R-:W-:Y:S05]  /*11c30*/  @P0 BRA `(.L_x_1141) ;  /* 0x00000000002c0947 */ /* 0x001fea0003800000 */
[----:B------:R-:W-:-:S06]  /*11c40*/  IMAD R4, R16, 0x10, R15 ;  /* 0x0000001010047824 */ /* 0x000fcc00078e020f */
[----:B------:R-:W0:Y:S02]  /*11c50*/  LDS.128 R4, [R4] ;  /* 0x0000000004047984 */ /* 0x000e240000000c00 */
[----:B0-----:R-:W-:Y:S02]  /*11c60*/  LOP3.LUT R18, R6, R18, RZ, 0x3c, !PT ;  /* 0x0000001206127212 */ /* 0x001fe400078e3cff */
        /* <DEDUP_REMOVED lines=8> */
.L_x_1141:
[----:B------:R-:W-:Y:S05]  /*11cf0*/  BSYNC B0 ;  /* 0x0000000000007941 */ /* 0x000fea0003800000 */
.L_x_1140:
[----:B------:R-:W-:-:S04]  /*11d00*/  SHF.R.S32.HI R16, RZ, 0x1, R16 ;  /* 0x00000001ff107819 */ /* 0x000fc80000011410 */
[----:B------:R-:W-:-:S13]  /*11d10*/  ISETP.GE.AND P0, PT, R16, 0x20, PT ;  /* 0x000000201000780c */ /* 0x000fda0003f06270 */
[----:B------:R-:W-:Y:S05]  /*11d20*/  @P0 BRA `(.L_x_1142) ;  /* 0xfffffffc00ac0947 */ /* 0x000fea000383ffff */
[----:B------:R-:W-:-:S11]  /*11d30*/  HFMA2.MMA R0, -RZ, RZ, 0, 1.9073486328125e-06 ;  /* 0x00000020ff007435 */ /* 0x000fd600000001ff */
.L_x_1139:
[----:B------:R-:W-:Y:S01]  /*11d40*/  BAR.SYNC.DEFER_BLOCKING 0x0 ;  /* 0x0000000000007b1d */ /* 0x000fe20000010000 */
[----:B------:R-:W-:-:S13]  /*11d50*/  ISETP.GE.AND P0, PT, R0, 0x2, PT ;  /* 0x000000020000780c */ /* 0x000fda0003f06270 */
[----:B------:R-:W-:Y:S05]  /*11d60*/  @!P0 BRA `(.L_x_1138) ;  /* 0x0000000000308947 */ /* 0x000fea0003800000 */
[----:B------:R-:W-:-:S07]  /*11d70*/  IMAD.MOV.U32 R3, RZ, RZ, 0x1 ;  /* 0x00000001ff037424 */ /* 0x000fce00078e00ff */
.L_x_1143:
[----:B------:R-:W1:Y:S04]  /*11d80*/  SHFL.DOWN PT, R2, R25, R3, 0x1f ;  /* 0x08001f0319027589 */ /* 0x000e6800000e0000 */
[----:B0-----:R-:W0:Y:S04]  /*11d90*/  SHFL.DOWN PT, R5, R24, R3, 0x1f ;  /* 0x08001f0318057589 */ /* 0x001e2800000e0000 */
[----:B------:R-:W2:Y:S04]  /*11da0*/  SHFL.DOWN PT, R4, R19, R3, 0x1f ;  /* 0x08001f0313047589 */ /* 0x000ea800000e0000 */
[----:B------:R3:W4:Y:S02]  /*11db0*/  SHFL.DOWN PT, R7, R18, R3, 0x1f ;  /* 0x08001f0312077589 */ /* 0x00072400000e0000 */
[----:B---3--:R-:W-:-:S02]  /*11dc0*/  SHF.L.U32 R3, R3, 0x1, RZ ;  /* 0x0000000103037819 */ /* 0x008fc400000006ff */
[----:B-1----:R-:W-:Y:S02]  /*11dd0*/  LOP3.LUT R25, R25, R2, RZ, 0x3c, !PT ;  /* 0x0000000219197212 */ /* 0x002fe400078e3cff */
[----:B------:R-:W-:Y:S02]  /*11de0*/  ISETP.GE.AND P0, PT, R3, R0, PT ;  /* 0x000000000300720c */ /* 0x000fe40003f06270 */
[----:B0-----:R-:W-:Y:S02]  /*11df0*/  LOP3.LUT R24, R24, R5, RZ, 0x3c, !PT ;  /* 0x0000000518187212 */ /* 0x001fe400078e3cff */
[----:B--2---:R-:W-:Y:S02]  /*11e00*/  LOP3.LUT R19, R19, R4, RZ, 0x3c, !PT ;  /* 0x0000000413137212 */ /* 0x004fe400078e3cff */
[----:B----4-:R-:W-:-:S07]  /*11e10*/  LOP3.LUT R18, R18, R7, RZ, 0x3c, !PT ;  /* 0x0000000712127212 */ /* 0x010fce00078e3cff */
[----:B------:R-:W-:Y:S05]  /*11e20*/  @!P0 BRA `(.L_x_1143) ;  /* 0xfffffffc00d48947 */ /* 0x000fea000383ffff */
.L_x_1138:
        /* <DEDUP_REMOVED lines=10> */
[----:B0-----:R-:W3:Y:S01]  /*11ed0*/  LDG.E.64 R4, desc[UR60][R8.64+0x8] ;  /* 0x0000083c08047981 */ /* 0x001ee2000c1e1b00 */
[----:B--2---:R-:W-:Y:S02]  /*11ee0*/  LOP3.LUT R24, R24, R2, RZ, 0x3c, !PT ;  /* 0x0000000218187212 */ /* 0x004fe400078e3cff */
[----:B------:R-:W-:Y:S02]  /*11ef0*/  LOP3.LUT R25, R25, R3, RZ, 0x3c, !PT ;  /* 0x0000000319197212 */ /* 0x000fe400078e3cff */
[----:B---3--:R-:W-:Y:S02]  /*11f00*/  LOP3.LUT R18, R18, R4, RZ, 0x3c, !PT ;  /* 0x0000000412127212 */ /* 0x008fe400078e3cff */
[----:B------:R-:W-:-:S07]  /*11f10*/  LOP3.LUT R19, R19, R5, RZ, 0x3c, !PT ;  /* 0x0000000513137212 */ /* 0x000fce00078e3cff */
.L_x_1145:
[----:B------:R-:W-:Y:S05]  /*11f20*/  @!P1 BRA `(.L_x_1146) ;  /* 0x0000000000bc9947 */ /* 0x000fea0003800000 */
[----:B------:R-:W1:Y:S02]  /*11f30*/  LDC R16, c[0x0][0x62c] ;  /* 0x00018b00ff107b82 */ /* 0x000e640000000800 */
[----:B-1----:R-:W-:-:S04]  /*11f40*/  ISETP.NE.AND P0, PT, R16, 0x1, PT ;  /* 0x000000011000780c */ /* 0x002fc80003f05270 */
[----:B------:R-:W-:-:S09]  /*11f50*/  P2R R0, PR, RZ, 0x1 ;  /* 0x00000001ff007803 */ /* 0x000fd20000000000 */
        /* <DEDUP_REMOVED lines=17> */
.L_x_1147:
        /* <DEDUP_REMOVED lines=9> */
[----:B0-----:R-:W-:Y:S01]  /*12100*/  IMAD.U32 R4, RZ, RZ, UR4 ;  /* 0x00000004ff047e24 */ /* 0x001fe2000f8e00ff */
        /* <DEDUP_REMOVED lines=12> */
.L_x_1148:
[----:B------:R-:W-:Y:S02]  /*121d0*/  ULDC.64 UR4, c[0x0][0x5f8] ;  /* 0x00017e0000047ab9 */ /* 0x000fe40000000a00 */
[----:B------:R-:W-:-:S05]  /*121e0*/  IADD3 R2, P0, R17, UR4, RZ ;  /* 0x0000000411027c10 */ /* 0x000fca000ff1e0ff */
[----:B------:R-:W-:-:S05]  /*121f0*/  IMAD.X R3, RZ, RZ, UR5, P0 ;  /* 0x00000005ff037e24 */ /* 0x000fca00080e06ff */
[----:B------:R-:W-:Y:S01]  /*12200*/  STG.E.64 desc[UR60][R2.64], R18 ;  /* 0x0000001202007986 */ /* 0x000fe2000c101b3c */
[----:B------:R-:W-:Y:S05]  /*12210*/  EXIT ;  /* 0x000000000000794d */ /* 0x000fea0003800000 */
.L_x_1146:
[----:B------:R-:W-:Y:S04]  /*12220*/  STG.E.64 desc[UR60][R8.64], R24 ;  /* 0x0000001808007986 */ /* 0x000fe8000c101b3c */
[----:B------:R-:W-:Y:S01]  /*12230*/  STG.E.64 desc[UR60][R8.64+0x8], R18 ;  /* 0x0000081208007986 */ /* 0x000fe2000c101b3c */
[----:B------:R-:W-:Y:S05]  /*12240*/  EXIT ;  /* 0x000000000000794d */ /* 0x000fea0003800000 */
.L_x_1144:
        /* <DEDUP_REMOVED lines=10> */
.L_x_1149:
        /* <DEDUP_REMOVED lines=20> */
[----:B-1----:R-:W-:Y:S05]  /*12430*/  CALL.ABS.NOINC R2 ;  /* 0x0000000002007343 */ /* 0x002fea0003c00000 */
.L_x_1151:
        /* <DEDUP_REMOVED lines=9> */
[----:B0-----:R-:W-:Y:S01]  /*124d0*/  MOV R4, UR4 ;  /* 0x0000000400047c02 */ /* 0x001fe20008000f00 */
        /* <DEDUP_REMOVED lines=12> */
.L_x_1152:
[----:B------:R-:W-:Y:S02]  /*125a0*/  ULDC.64 UR4, c[0x0][0x5f8] ;  /* 0x00017e0000047ab9 */ /* 0x000fe40000000a00 */
[----:B------:R-:W-:-:S04]  /*125b0*/  IADD3 R2, P0, R17, UR4, RZ ;  /* 0x0000000411027c10 */ /* 0x000fc8000ff1e0ff */
[----:B------:R-:W-:-:S05]  /*125c0*/  IADD3.X R3, RZ, UR5, RZ, P0, !PT ;  /* 0x00000005ff037c10 */ /* 0x000fca00087fe4ff */
[----:B------:R-:W-:Y:S01]  /*125d0*/  STG.E.64 desc[UR60][R2.64], R18 ;  /* 0x0000001202007986 */ /* 0x000fe2000c101b3c */
[----:B------:R-:W-:Y:S05]  /*125e0*/  EXIT ;  /* 0x000000000000794d */ /* 0x000fea0003800000 */
.L_x_1150:
[----:B------:R-:W-:Y:S04]  /*125f0*/  STG.E.64 desc[UR60][R10.64], R24 ;  /* 0x000000180a007986 */ /* 0x000fe8000c101b3c */
[----:B------:R-:W-:Y:S01]  /*12600*/  STG.E.64 desc[UR60][R12.64], R18 ;  /* 0x000000120c007986 */ /* 0x000fe2000c101b3c */
[----:B------:R-:W-:Y:S05]  /*12610*/  EXIT ;  /* 0x000000000000794d */ /* 0x000fea0003800000 */
.L_x_1119:
        /* <DEDUP_REMOVED lines=20> */
[----:B------:R-:W3:Y:S01]  /*12760*/  LDG.E.64 R10, desc[UR60][R8.64+0x8] ;  /* 0x0000083c080a7981 */ /* 0x000ee2000c1e1b00 */
[----:B--2---:R-:W-:Y:S02]  /*12770*/  LOP3.LUT R0, R0, R6, RZ, 0x3c, !PT ;  /* 0x0000000600007212 */ /* 0x004fe400078e3cff */
[----:B------:R-:W-:Y:S02]  /*12780*/  LOP3.LUT R3, R3, R7, RZ, 0x3c, !PT ;  /* 0x0000000703037212 */ /* 0x000fe400078e3cff */
[----:B---3--:R-:W-:Y:S02]  /*12790*/  LOP3.LUT R4, R4, R10, RZ, 0x3c, !PT ;  /* 0x0000000a04047212 */ /* 0x008fe400078e3cff */
[----:B------:R-:W-:-:S07]  /*127a0*/  LOP3.LUT R5, R5, R11, RZ, 0x3c, !PT ;  /* 0x0000000b05057212 */ /* 0x000fce00078e3cff */
.L_x_1154:
        /* <DEDUP_REMOVED lines=25> */
.L_x_1156:
        /* <DEDUP_REMOVED lines=20> */
[----:B------:R-:W-:-:S07]  /*12a80*/  LEPC R20, `(.L_x_1157) ;  /* 0x000000001014794e */ /* 0x000fce0000000000 */
[----:B0-2---:R-:W-:Y:S05]  /*12a90*/  CALL.ABS.NOINC R2 ;  /* 0x0000000002007343 */ /* 0x005fea0003c00000 */
.L_x_1157:
[----:B------:R-:W-:Y:S02]  /*12aa0*/  ULDC.64 UR4, c[0x0][0x5f8] ;  /* 0x00017e0000047ab9 */ /* 0x000fe40000000a00 */
[----:B------:R-:W-:-:S04]  /*12ab0*/  IADD3 R2, P0, R17, UR4, RZ ;  /* 0x0000000411027c10 */ /* 0x000fc8000ff1e0ff */
[----:B------:R-:W-:-:S05]  /*12ac0*/  IADD3.X R3, RZ, UR5, RZ, P0, !PT ;  /* 0x00000005ff037c10 */ /* 0x000fca00087fe4ff */
[----:B------:R-:W-:Y:S01]  /*12ad0*/  STG.E.64 desc[UR60][R2.64], R22 ;  /* 0x0000001602007986 */ /* 0x000fe2000c101b3c */
[----:B------:R-:W-:Y:S05]  /*12ae0*/  EXIT ;  /* 0x000000000000794d */ /* 0x000fea0003800000 */
.L_x_1155:
[----:B------:R-:W-:Y:S04]  /*12af0*/  STG.E.64 desc[UR60][R8.64], R24 ;  /* 0x0000001808007986 */ /* 0x000fe8000c101b3c */
[----:B------:R-:W-:Y:S01]  /*12b00*/  STG.E.64 desc[UR60][R8.64+0x8], R22 ;  /* 0x0000081608007986 */ /* 0x000fe2000c101b3c */
[----:B------:R-:W-:Y:S05]  /*12b10*/  EXIT ;  /* 0x000000000000794d */ /* 0x000fea0003800000 */
.L_x_1153:
        /* <DEDUP_REMOVED lines=10> */
.L_x_1158:
        /* <DEDUP_REMOVED lines=25> */
.L_x_1160:
        /* <DEDUP_REMOVED lines=22> */
.L_x_1161:
[----:B------:R-:W-:Y:S02]  /*12eb0*/  ULDC.64 UR4, c[0x0][0x5f8] ;  /* 0x00017e0000047ab9 */ /* 0x000fe40000000a00 */
[----:B------:R-:W-:-:S04]  /*12ec0*/  IADD3 R2, P0, R17, UR4, RZ ;  /* 0x0000000411027c10 */ /* 0x000fc8000ff1e0ff */
[----:B------:R-:W-:-:S05]  /*12ed0*/  IADD3.X R3, RZ, UR5, RZ, P0, !PT ;  /* 0x00000005ff037c10 */ /* 0x000fca00087fe4ff */
[----:B------:R-:W-:Y:S01]  /*12ee0*/  STG.E.64 desc[UR60][R2.64], R24 ;  /* 0x0000001802007986 */ /* 0x000fe2000c101b3c */
[----:B------:R-:W-:Y:S05]  /*12ef0*/  EXIT ;  /* 0x000000000000794d */ /* 0x000fea0003800000 */
.L_x_1159:
[----:B------:R-:W-:Y:S04]  /*12f00*/  STG.E.64 desc[UR60][R6.64], R22 ;  /* 0x0000001606007986 */ /* 0x000fe8000c101b3c */
[----:B------:R-:W-:Y:S01]  /*12f10*/  STG.E.64 desc[UR60][R12.64], R24 ;  /* 0x000000180c007986 */ /* 0x000fe2000c101b3c */
[----:B------:R-:W-:Y:S05]  /*12f20*/  EXIT ;  /* 0x000000000000794d */ /* 0x000fea0003800000 */
.L_x_1162:
        /* <DEDUP_REMOVED lines=13> */
.L_x_9816:


//--------------------- .text._ZN2at6native13reduce_kernelILi128ELi4ENS0_8ReduceOpIfNS0_14func_wrapper_tIdZNS0_15xor_sum_functorIfvEclERNS_14TensorIteratorEEUlddE_EEjdLi4ELi4EEEEEvT1_ --------------------------
	.section	.text._ZN2at6native13reduce_kernelILi128ELi4ENS0_8ReduceOpIfNS0_14func_wrapper_tIdZNS0_15xor_sum_functorIfvEclERNS_14TensorIteratorEEUlddE_EEjdLi4ELi4EEEEEvT1_,"ax",@progbits
	.align	128
        .global         _ZN2at6native13reduce_kernelILi128ELi4ENS0_8ReduceOpIfNS0_14func_wrapper_tIdZNS0_15xor_sum_functorIfvEclERNS_14TensorIteratorEEUlddE_EEjdLi4ELi4EEEEEvT1_
        .type           _ZN2at6native13reduce_kernelILi128ELi4ENS0_8ReduceOpIfNS0_14func_wrapper_tIdZNS0_15xor_sum_functorIfvEclERNS_14TensorIteratorEEUlddE_EEjdLi4ELi4EEEEEvT1_,@function
        .size           _ZN2at6native13reduce_kernelILi128ELi4ENS0_8ReduceOpIfNS0_14func_wrapper_tIdZNS0_15xor_sum_functorIfvEclERNS_14TensorIteratorEEUlddE_EEjdLi4ELi4EEEEEvT1_,(.L_x_9817 - _ZN2at6native13reduce_kernelILi128ELi4ENS0_8ReduceOpIfNS0_14func_wrapper_tIdZNS0_15xor_sum_functorIfvEclERNS_14TensorIteratorEEUlddE_EEjdLi4ELi4EEEEEvT1_)
        .other          _ZN2at6native13reduce_kernelILi128ELi4ENS0_8ReduceOpIfNS0_14func_wrapper_tIdZNS0_15xor_sum_functorIfvEclERNS_14TensorIteratorEEUlddE_EEjdLi4ELi4EEEEEvT1_,@"STO_CUDA_ENTRY STV_DEFAULT"
_ZN2at6native13reduce_kernelILi128ELi4ENS0_8ReduceOpIfNS0_14func_wrapper_tIdZNS0_15xor_sum_functorIfvEclERNS_14TensorIteratorEEUlddE_EEjdLi4ELi4EEEEEvT1_:
.text._ZN2at6native13reduce_kernelILi128ELi4ENS0_8ReduceOpIfNS0_14func_wrapper_tIdZNS0_15xor_sum_functorIfvEclERNS_14TensorIteratorEEUlddE_EEjdLi4ELi4EEEEEvT1_:
        /* <DEDUP_REMOVED lines=293> */
.L_x_1163:
        /* <DEDUP_REMOVED lines=30> */
.L_x_1167:
        /* <DEDUP_REMOVED lines=27> */
.L_x_1173:
[----:B------:R-:W-:Y:S05]  /*15e0*/  BSYNC B2 ;  /* 0x0000000000027941 */ /* 0x000fea0003800000 */
.L_x_1172:
        /* <DEDUP_REMOVED lines=13> */
.L_x_1171:
[----:B------:R-:W-:Y:S05]  /*16c0*/  BSYNC B1 ;  /* 0x0000000000017941 */ /* 0x000fea0003800000 */
.L_x_1170:
[----:B------:R-:W0:Y:S01]  /*16d0*/  LDC R5, c[0x0][0x224] ;  /* 0x00008900ff057b82 */ /* 0x000e220000000800 */
[----:B------:R-:W-:-:S04]  /*16e0*/  IADD3 R3, P0, -R8, 0x4, RZ ;  /* 0x0000000408037810 */ /* 0x000fc80007f1e1ff */
[----:B------:R-:W-:Y:S01]  /*16f0*/  LEA R18, P1, R3, R18, 0x2 ;  /* 0x0000001203127211 */ /* 0x000fe200078210ff */
[----:B------:R-:W-:-:S05]  /*1700*/  IMAD.X R4, RZ, RZ, -0x1, P0 ;  /* 0xffffffffff047424 */ /* 0x000fca00000e06ff */
[----:B------:R-:W-:Y:S02]  /*1710*/  LEA.HI.X R19, R3, R19, R4, 0x2, P1 ;  /* 0x0000001303137211 */ /* 0x000fe400008f1404 */
[----:B0-----:R-:W-:-:S07]  /*1720*/  IADD3 R0, R8, -0x4, R5 ;  /* 0xfffffffc08007810 */ /* 0x001fce0007ffe005 */
.L_x_1169:
[----:B------:R-:W-:Y:S05]  /*1730*/  BSYNC B0 ;  /* 0x0000000000007941 */ /* 0x000fea0003800000 */
.L_x_1168:
        /* <DEDUP_REMOVED lines=16> */
[----:B------:R-:W-:Y:S01]  /*1840*/  IMAD.MOV.U32 R44, RZ, RZ, R15 ;  /* 0x000000ffff2c7224 */ /* 0x000fe200078e000f */
[----:B------:R-:W-:-:S07]  /*1850*/  MOV R45, R14 ;  /* 0x0000000e002d7202 */ /* 0x000fce0000000f00 */
.L_x_1176:
        /* <DEDUP_REMOVED lines=23> */
.L_x_1175:
[----:B------:R-:W-:Y:S05]  /*19d0*/  BSYNC B0 ;  /* 0x0000000000007941 */ /* 0x000fea0003800000 */
.L_x_1174:
        /* <DEDUP_REMOVED lines=8> */
.L_x_1178:
[----:B------:R-:W-:Y:S05]  /*1a60*/  BSYNC B0 ;  /* 0x0000000000007941 */ /* 0x000fea0003800000 */
.L_x_1177:
        /* <DEDUP_REMOVED lines=14> */
.L_x_1180:
[----:B------:R-:W-:Y:S05]  /*1b50*/  BSYNC B0 ;  /* 0x0000000000007941 */ /* 0x000fea0003800000 */
.L_x_1179:
[----:B------:R-:W-:Y:S01]  /*1b60*/  LOP3.LUT R44, R44, R15, R25, 0x96, !PT ;  /* 0x0000000f2c2c7212 */ /* 0x000fe200078e9619 */
[----:B------:R-:W-:Y:S01]  /*1b70*/  IMAD.MOV.U32 R4, RZ, RZ, RZ ;  /* 0x000000ffff047224 */ /* 0x000fe200078e00ff */
[----:B------:R-:W-:Y:S01]  /*1b80*/  LOP3.LUT R45, R14, R45, R27, 0x96, !PT ;  /* 0x0000002d0e2d7212 */ /* 0x000fe200078e961b */
[----:B------:R-:W-:Y:S01]  /*1b90*/  HFMA2.MMA R14, -RZ, RZ, 0, 0 ;  /* 0x00000000ff0e7435 */ /* 0x000fe200000001ff */
[----:B------:R-:W-:Y:S01]  /*1ba0*/  LOP3.LUT R44, R21, R44, RZ, 0x3c, !PT ;  /* 0x0000002c152c7212 */ /* 0x000fe200078e3cff */
[----:B------:R-:W-:Y:S01]  /*1bb0*/  IMAD.MOV.U32 R9, RZ, RZ, RZ ;  /* 0x000000ffff097224 */ /* 0x000fe200078e00ff */
[----:B------:R-:W-:Y:S02]  /*1bc0*/  LOP3.LUT R45, R20, R45, RZ, 0x3c, !PT ;  /* 0x0000002d142d7212 */ /* 0x000fe400078e3cff */
[----:B------:R-:W-:Y:S02]  /*1bd0*/  CS2R R20, SRZ ;  /* 0x0000000000147805 */ /* 0x000fe4000001ff00 */
[----:B------:R-:W-:Y:S01]  /*1be0*/  MOV R13, RZ ;  /* 0x000000ff000d7202 */ /* 0x000fe20000000f00 */
[----:B------:R-:W-:Y:S06]  /*1bf0*/  BRA `(.L_x_1181) ;  /* 0x000000b8005c7947 */ /* 0x000fec0003800000 */
.L_x_1166:
        /* <DEDUP_REMOVED lines=78> */
.L_x_1190:
        /* <DEDUP_REMOVED lines=298> */
.L_x_1186:
[----:B------:R-:W-:Y:S01]  /*3380*/  LOP3.LUT R33, R14, 0xfffffff0, RZ, 0xc0, !PT ;  /* 0xfffffff00e217812 */ /* 0x000fe200078ec0ff */
[----:B------:R-:W-:-:S03]  /*3390*/  ULDC UR36, c[0x0][0x22c] ;  /* 0x00008b0000247ab9 */ /* 0x000fc60000000800 */
[----:B------:R-:W-:-:S04]  /*33a0*/  IADD3 R32, P1, R18, R33, RZ ;  /* 0x0000002112207210 */ /* 0x000fc80007f3e0ff */
[----:B------:R-:W-:-:S06]  /*33b0*/  IADD3.X R33, RZ, R19, RZ, P1, !PT ;  /* 0x00000013ff217210 */ /* 0x000fcc0000ffe4ff */
[----:B------:R-:W5:Y:S01]  /*33c0*/  LDG.E.128 R32, desc[UR60][R32.64] ;  /* 0x0000003c20207981 */ /* 0x000f62000c1e1d00 */
        /* <DEDUP_REMOVED lines=248> */
.L_x_1187:
[----:B------:R-:W-:-:S04]  /*4350*/  LOP3.LUT R29, R10, 0xfffffff0, RZ, 0xc0, !PT ;  /* 0xfffffff00a1d7812 */ /* 0x000fc800078ec0ff */
[----:B------:R-:W-:-:S05]  /*4360*/  IADD3 R28, P1, R18, R29, RZ ;  /* 0x0000001d121c7210 */ /* 0x000fca0007f3e0ff */
[----:B------:R-:W-:-:S06]  /*4370*/  IMAD.X R29, RZ, RZ, R19, P1 ;  /* 0x000000ffff1d7224 */ /* 0x000fcc00008e0613 */
[----:B------:R-:W5:Y:S01]  /*4380*/  LDG.E.128 R28, desc[UR60][R28.64] ;  /* 0x0000003c1c1c7981 */ /* 0x000f62000c1e1d00 */
        /* <DEDUP_REMOVED lines=249> */
.L_x_1188:
[----:B------:R-:W-:-:S04]  /*5320*/  LOP3.LUT R25, R36, 0xfffffff0, RZ, 0xc0, !PT ;  /* 0xfffffff024197812 */ /* 0x000fc800078ec0ff */
[----:B------:R-:W-:-:S05]  /*5330*/  IADD3 R24, P1, R18, R25, RZ ;  /* 0x0000001912187210 */ /* 0x000fca0007f3e0ff */
[----:B------:R-:W-:-:S06]  /*5340*/  IMAD.X R25, RZ, RZ, R19, P1 ;  /* 0x000000ffff197224 */ /* 0x000fcc00008e0613 */
[----:B------:R-:W5:Y:S01]  /*5350*/  LDG.E.128 R24, desc[UR60][R24.64] ;  /* 0x0000003c18187981 */ /* 0x000f62000c1e1d00 */
        /* <DEDUP_REMOVED lines=247> */
.L_x_1189:
[----:B------:R-:W-:Y:S01]  /*62d0*/  LOP3.LUT R37, R10, 0xfffffff0, RZ, 0xc0, !PT ;  /* 0xfffffff00a257812 */ /* 0x000fe200078ec0ff */
[----:B-----5:R-:W-:Y:S01]  /*62e0*/  FMUL.FTZ R52, R32, 1 ;  /* 0x3f80000020347820 */ /* 0x020fe20000410000 */
[----:B------:R-:W-:Y:S01]  /*62f0*/  FMUL.FTZ R56, R33, 1 ;  /* 0x3f80000021387820 */ /* 0x000fe20000410000 */
[----:B------:R-:W-:Y:S01]  /*6300*/  FMUL.FTZ R58, R34, 1 ;  /* 0x3f800000223a7820 */ /* 0x000fe20000410000 */
[----:B------:R-:W-:Y:S01]  /*6310*/  IADD3 R36, P1, R18, R37, RZ ;  /* 0x0000002512247210 */ /* 0x000fe20007f3e0ff */
[----:B------:R-:W-:Y:S01]  /*6320*/  FMUL.FTZ R60, R35, 1 ;  /* 0x3f800000233c7820 */ /* 0x000fe20000410000 */
[----:B------:R-:W-:Y:S01]  /*6330*/  FMUL.FTZ R54, R25, 1 ;  /* 0x3f80000019367820 */ /* 0x000fe20000410000 */
[----:B------:R-:W-:Y:S01]  /*6340*/  IADD3 R9, R9, R14, RZ ;  /* 0x0000000e09097210 */ /* 0x000fe20007ffe0ff */
[----:B------:R-:W-:Y:S01]  /*6350*/  ULDC UR4, c[0x0][0x224] ;  /* 0x0000890000047ab9 */ /* 0x000fe20000000800 */
[----:B------:R-:W-:-:S06]  /*6360*/  IMAD.X R37, RZ, RZ, R19, P1 ;  /* 0x000000ffff257224 */ /* 0x000fcc00008e0613 */
[----:B------:R-:W2:Y:S01]  /*6370*/  LDG.E.128 R36, desc[UR60][R36.64] ;  /* 0x0000003c24247981 */ /* 0x000ea2000c1e1d00 */
[----:B------:R-:W1:Y:S01]  /*6380*/  F2F.F64.F32 R52, R52 ;  /* 0x0000003400347310 */ /* 0x000e620000201800 */
[----:B------:R-:W-:Y:S01]  /*6390*/  FMUL.FTZ R62, R28, 1 ;  /* 0x3f8000001c3e7820 */ /* 0x000fe20000410000 */
[----:B------:R-:W-:Y:S01]  /*63a0*/  FMUL.FTZ R64, R29, 1 ;  /* 0x3f8000001d407820 */ /* 0x000fe20000410000 */
[----:B------:R-:W-:Y:S01]  /*63b0*/  FMUL.FTZ R66, R30, 1 ;  /* 0x3f8000001e427820 */ /* 0x000fe20000410000 */
[----:B------:R-:W-:Y:S01]  /*63c0*/  FMUL.FTZ R68, R31, 1 ;  /* 0x3f8000001f447820 */ /* 0x000fe20000410000 */
[----:B------:R-:W-:Y:S01]  /*63d0*/  FMUL.FTZ R72, R24, 1 ;  /* 0x3f80000018487820 */ /* 0x000fe20000410000 */
[----:B------:R-:W-:Y:S01]  /*63e0*/  FMUL.FTZ R48, R26, 1 ;  /* 0x3f8000001a307820 */ /* 0x000fe20000410000 */
[----:B------:R-:W-:Y:S01]  /*63f0*/  FMUL.FTZ R50, R27, 1 ;  /* 0x3f8000001b327820 */ /* 0x000fe20000410000 */
        /* <DEDUP_REMOVED lines=10> */
[----:B---3--:R-:W-:Y:S01]  /*64a0*/  LOP3.LUT R79, R79, R61, RZ, 0x3c, !PT ;  /* 0x0000003d4f4f7212 */ /* 0x008fe200078e3cff */
[----:B------:R-:W-:Y:S01]  /*64b0*/  IMAD R61, R14, 0x3, R9 ;  /* 0x000000030e3d7824 */ /* 0x000fe200078e0209 */
[----:B------:R-:W-:-:S03]  /*64c0*/  LOP3.LUT R77, R77, R60, RZ, 0x3c, !PT ;  /* 0x0000003c4d4d7212 */ /* 0x000fc600078e3cff */
[----:B------:R-:W3:Y:S01]  /*64d0*/  F2F.F64.F32 R62, R62 ;  /* 0x0000003e003e7310 */ /* 0x000ee20000201800 */
[----:B-1----:R-:W-:Y:S02]  /*64e0*/  LOP3.LUT R16, R16, R54, RZ, 0x3c, !PT ;  /* 0x0000003610107212 */ /* 0x002fe400078e3cff */
[----:B------:R-:W-:-:S05]  /*64f0*/  LOP3.LUT R20, R20, R55, RZ, 0x3c, !PT ;  /* 0x0000003714147212 */ /* 0x000fca00078e3cff */
        /* <DEDUP_REMOVED lines=20> */
[----:B--2---:R-:W-:Y:S01]  /*6640*/  FMUL.FTZ R10, R36, 1 ;  /* 0x3f800000240a7820 */ /* 0x004fe20000410000 */
[----:B------:R-:W-:Y:S01]  /*6650*/  FMUL.FTZ R56, R37, 1 ;  /* 0x3f80000025387820 */ /* 0x000fe20000410000 */
[----:B------:R-:W-:Y:S01]  /*6660*/  FMUL.FTZ R58, R38, 1 ;  /* 0x3f800000263a7820 */ /* 0x000fe20000410000 */
[----:B------:R-:W-:Y:S01]  /*6670*/  FMUL.FTZ R60, R39, 1 ;  /* 0x3f800000273c7820 */ /* 0x000fe20000410000 */
[----:B------:R1:W2:Y:S02]  /*6680*/  F2F.F64.F32 R52, R10 ;  /* 0x0000000a00347310 */ /* 0x0002a40000201800 */
[----:B-1----:R-:W-:-:S06]  /*6690*/  IMAD.U32 R10, RZ, RZ, UR4 ;  /* 0x00000004ff0a7e24 */ /* 0x002fcc000f8e00ff */
[----:B------:R-:W1:Y:S01]  /*66a0*/  F2F.F64.F32 R56, R56 ;  /* 0x0000003800387310 */ /* 0x000e620000201800 */
[----:B------:R-:W-:Y:S02]  /*66b0*/  ISETP.GE.U32.AND P1, PT, R61, R10, PT ;  /* 0x0000000a3d00720c */ /* 0x000fe40003f26070 */
[----:B--2---:R-:W-:-:S05]  /*66c0*/  LOP3.LUT R7, R7, R52, RZ, 0x3c, !PT ;  /* 0x0000003407077212 */ /* 0x004fca00078e3cff */
[----:B------:R-:W2:Y:S01]  /*66d0*/  F2F.F64.F32 R58, R58 ;  /* 0x0000003a003a7310 */ /* 0x000ea20000201800 */
[----:B------:R-:W-:Y:S02]  /*66e0*/  LOP3.LUT R6, R6, R53, RZ, 0x3c, !PT ;  /* 0x0000003506067212 */ /* 0x000fe400078e3cff */
[----:B-1----:R-:W-:-:S05]  /*66f0*/  LOP3.LUT R5, R5, R56, RZ, 0x3c, !PT ;  /* 0x0000003805057212 */ /* 0x002fca00078e3cff */
[----:B------:R-:W1:Y:S01]  /*6700*/  F2F.F64.F32 R54, R60 ;  /* 0x0000003c00367310 */ /* 0x000e620000201800 */
[----:B------:R-:W-:Y:S02]  /*6710*/  LOP3.LUT R4, R4, R57, RZ, 0x3c, !PT ;  /* 0x0000003904047212 */ /* 0x000fe400078e3cff */
[----:B--2---:R-:W-:Y:S02]  /*6720*/  LOP3.LUT R3, R3, R58, RZ, 0x3c, !PT ;  /* 0x0000003a03037212 */ /* 0x004fe400078e3cff */
[----:B------:R-:W-:Y:S02]  /*6730*/  LOP3.LUT R0, R0, R59, RZ, 0x3c, !PT ;  /* 0x0000003b00007212 */ /* 0x000fe400078e3cff */
[----:B-1----:R-:W-:Y:S02]  /*6740*/  LOP3.LUT R15, R15, R54, RZ, 0x3c, !PT ;  /* 0x000000360f0f7212 */ /* 0x002fe400078e3cff */
[----:B------:R-:W-:Y:S01]  /*6750*/  LOP3.LUT R70, R70, R55, RZ, 0x3c, !PT ;  /* 0x0000003746467212 */ /* 0x000fe200078e3cff */
[----:B------:R-:W-:Y:S06]  /*6760*/  @!P1 BRA `(.L_x_1190) ;  /* 0xffffffb8005c9947 */ /* 0x000fec000383ffff */
[----:B------:R-:W-:Y:S05]  /*6770*/  BSYNC B1 ;  /* 0x0000000000017941 */ /* 0x000fea0003800000 */
.L_x_1185:
[----:B------:R-:W-:Y:S05]  /*6780*/  BSYNC B0 ;  /* 0x0000000000007941 */ /* 0x000fea0003800000 */
.L_x_1184:
[----:B------:R-:W-:Y:S01]  /*6790*/  ISETP.GE.U32.AND P0, PT, R9, R10, PT ;  /* 0x0000000a0900720c */ /* 0x000fe20003f06070 */
[----:B------:R-:W-:-:S12]  /*67a0*/  BSSY B0, `(.L_x_1191) ;  /* 0x0000466000007945 */ /* 0x000fd80003800000 */
[----:B------:R-:W-:Y:S05]  /*67b0*/  @P0 BRA `(.L_x_1192) ;  /* 0x0000004400900947 */ /* 0x000fea0003800000 */
[----:B------:R-:W1:Y:S01]  /*67c0*/  LDC R48, c[0x0][0x260] ;  /* 0x00009800ff307b82 */ /* 0x000e620000000800 */
[----:B------:R-:W-:Y:S01]  /*67d0*/  HFMA2.MMA R49, -RZ, RZ, 0, 0 ;  /* 0x00000000ff317435 */ /* 0x000fe200000001ff */
[----:B-1----:R-:W-:-:S13]  /*67e0*/  ISETP.NE.AND P1, PT, R48, RZ, PT ;  /* 0x000000ff3000720c */ /* 0x002fda0003f25270 */
        /* <DEDUP_REMOVED lines=247> */
[----:B0-----:R-:W-:Y:S01]  /*7760*/  IMAD.HI.U32 R46, R33, UR4, R32 ;  /* 0x00000004212e7c27 */ /* 0x001fe2000f8e0020 */
        /* <DEDUP_REMOVED lines=26> */
.L_x_1193:
[----:B------:R-:W-:-:S04]  /*7910*/  LOP3.LUT R33, R49, 0xfffffff0, RZ, 0xc0, !PT ;  /* 0xfffffff031217812 */ /* 0x000fc800078ec0ff */
[----:B------:R-:W-:-:S04]  /*7920*/  IADD3 R32, P2, R18, R33, RZ ;  /* 0x0000002112207210 */ /* 0x000fc80007f5e0ff */
[----:B------:R-:W-:-:S06]  /*7930*/  IADD3.X R33, RZ, R19, RZ, P2, !PT ;  /* 0x00000013ff217210 */ /* 0x000fcc00017fe4ff */
[----:B------:R-:W5:Y:S01]  /*7940*/  LDG.E.128 R32, desc[UR60][R32.64] ;  /* 0x0000003c20207981 */ /* 0x000f62000c1e1d00 */
[----:B0-----:R-:W-:-:S05]  /*7950*/  IMAD.IADD R47, R9, 0x1, R14 ;  /* 0x00000001092f7824 */ /* 0x001fca00078e020e */
        /* <DEDUP_REMOVED lines=276> */
.L_x_1194:
[----:B------:R-:W-:-:S04]  /*8aa0*/  LOP3.LUT R29, R49, 0xfffffff0, RZ, 0xc0, !PT ;  /* 0xfffffff0311d7812 */ /* 0x000fc800078ec0ff */
[----:B------:R-:W-:-:S05]  /*8ab0*/  IADD3 R28, P2, R18, R29, RZ ;  /* 0x0000001d121c7210 */ /* 0x000fca0007f5e0ff */
[----:B------:R-:W-:-:S06]  /*8ac0*/  IMAD.X R29, RZ, RZ, R19, P2 ;  /* 0x000000ffff1d7224 */ /* 0x000fcc00010e0613 */
[----:B------:R-:W5:Y:S01]  /*8ad0*/  LDG.E.128 R28, desc[UR60][R28.64] ;  /* 0x0000003c1c1c7981 */ /* 0x000f62000c1e1d00 */
        /* <DEDUP_REMOVED lines=277> */
.L_x_1195:
[----:B------:R-:W-:-:S04]  /*9c30*/  LOP3.LUT R25, R49, 0xfffffff0, RZ, 0xc0, !PT ;  /* 0xfffffff031197812 */ /* 0x000fc800078ec0ff */
[----:B------:R-:W-:-:S04]  /*9c40*/  IADD3 R24, P2, R18, R25, RZ ;  /* 0x0000001912187210 */ /* 0x000fc80007f5e0ff */
[----:B------:R-:W-:-:S06]  /*9c50*/  IADD3.X R25, RZ, R19, RZ, P2, !PT ;  /* 0x00000013ff197210 */ /* 0x000fcc00017fe4ff */
[----:B------:R-:W5:Y:S01]  /*9c60*/  LDG.E.128 R24, desc[UR60][R24.64] ;  /* 0x0000003c18187981 */ /* 0x000f62000c1e1d00 */
[----:B------:R-:W-:-:S05]  /*9c70*/  IMAD.IADD R47, R47, 0x1, R14 ;  /* 0x000000012f2f7824 */ /* 0x000fca00078e020e */
        /* <DEDUP_REMOVED lines=276> */
.L_x_1196:
[----:B------:R-:W-:-:S04]  /*adc0*/  LOP3.LUT R37, R49, 0xfffffff0, RZ, 0xc0, !PT ;  /* 0xfffffff031257812 */ /* 0x000fc800078ec0ff */
[----:B------:R-:W-:-:S05]  /*add0*/  IADD3 R36, P1, R18, R37, RZ ;  /* 0x0000002512247210 */ /* 0x000fca0007f3e0ff */
[----:B------:R-:W-:-:S06]  /*ade0*/  IMAD.X R37, RZ, RZ, R19, P1 ;  /* 0x000000ffff257224 */ /* 0x000fcc00008e0613 */
[----:B------:R-:W5:Y:S02]  /*adf0*/  LDG.E.128 R36, desc[UR60][R36.64] ;  /* 0x0000003c24247981 */ /* 0x000f64000c1e1d00 */
.L_x_1192:
[----:B------:R-:W-:Y:S05]  /*ae00*/  BSYNC B0 ;  /* 0x0000000000007941 */ /* 0x000fea0003800000 */
.L_x_1191:
[----:B------:R-:W-:Y:S04]  /*ae10*/  BSSY B0, `(.L_x_1197) ;  /* 0x000004b000007945 */ /* 0x000fe80003800000 */
[----:B------:R-:W-:Y:S05]  /*ae20*/  @P0 BRA `(.L_x_1198) ;  /* 0x0000000400240947 */ /* 0x000fea0003800000 */
[----:B-----5:R-:W-:Y:S01]  /*ae30*/  FMUL.FTZ R18, R32, 1 ;  /* 0x3f80000020127820 */ /* 0x020fe20000410000 */
[----:B0-----:R-:W-:Y:S01]  /*ae40*/  FMUL.FTZ R46, R33, 1 ;  /* 0x3f800000212e7820 */ /* 0x001fe20000410000 */
[----:B------:R-:W-:Y:S01]  /*ae50*/  FMUL.FTZ R32, R34, 1 ;  /* 0x3f80000022207820 */ /* 0x000fe20000410000 */
[----:B------:R-:W-:Y:S01]  /*ae60*/  FMUL.FTZ R35, R35, 1 ;  /* 0x3f80000023237820 */ /* 0x000fe20000410000 */
[----:B------:R-:W-:Y:S02]  /*ae70*/  IADD3 R9, R9, R14, RZ ;  /* 0x0000000e09097210 */ /* 0x000fe40007ffe0ff */
        /* <DEDUP_REMOVED lines=68> */
.L_x_1198:
[----:B------:R-:W-:Y:S05]  /*b2c0*/  BSYNC B0 ;  /* 0x0000000000007941 */ /* 0x000fea0003800000 */
.L_x_1197:
        /* <DEDUP_REMOVED lines=17> */
.L_x_1183:
        /* <DEDUP_REMOVED lines=60> */
.L_x_1201:
[----:B------:R-:W-:Y:S02]  /*b7a0*/  IMAD R24, R12, R9, RZ ;  /* 0x000000090c187224 */ /* 0x000fe400078e02ff */
[----:B------:R-:W-:-:S03]  /*b7b0*/  IMAD.IADD R9, R14, 0x1, R9 ;  /* 0x000000010e097824 */ /* 0x000fc600078e0209 */
[----:B------:R-:W-:Y:S01]  /*b7c0*/  SHF.R.U32.HI R33, RZ, 0x2, R24 ;  /* 0x00000002ff217819 */ /* 0x000fe20000011618 */
[----:B------:R-:W-:-:S04]  /*b7d0*/  IMAD R24, R12, R9, RZ ;  /* 0x000000090c187224 */ /* 0x000fc800078e02ff */
[----:B------:R-:W-:Y:S01]  /*b7e0*/  IMAD.WIDE.U32 R32, R33, 0x10, R18 ;  /* 0x0000001021207825 */ /* 0x000fe200078e0012 */
[----:B------:R-:W-:Y:S02]  /*b7f0*/  SHF.R.U32.HI R37, RZ, 0x2, R24 ;  /* 0x00000002ff257819 */ /* 0x000fe40000011618 */
[----:B------:R-:W-:-:S03]  /*b800*/  IADD3 R9, R9, R14, RZ ;  /* 0x0000000e09097210 */ /* 0x000fc60007ffe0ff */
[----:B------:R-:W-:Y:S01]  /*b810*/  IMAD.WIDE.U32 R36, R37, 0x10, R18 ;  /* 0x0000001025247825 */ /* 0x000fe200078e0012 */
[----:B------:R-:W2:Y:S03]  /*b820*/  LDG.E.128 R32, desc[UR60][R32.64] ;  /* 0x0000003c20207981 */ /* 0x000ea6000c1e1d00 */
[C---:B------:R-:W-:Y:S02]  /*b830*/  IMAD R24, R12.reuse, R9, RZ ;  /* 0x000000090c187224 */ /* 0x040fe400078e02ff */
[----:B------:R-:W3:Y:S01]  /*b840*/  LDG.E.128 R36, desc[UR60][R36.64] ;  /* 0x0000003c24247981 */ /* 0x000ee2000c1e1d00 */
[----:B------:R-:W-:Y:S02]  /*b850*/  IMAD.IADD R9, R9, 0x1, R14 ;  /* 0x0000000109097824 */ /* 0x000fe400078e020e */
[----:B------:R-:W-:Y:S02]  /*b860*/  SHF.R.U32.HI R25, RZ, 0x2, R24 ;  /* 0x00000002ff197819 */ /* 0x000fe40000011618 */
[----:B------:R-:W-:-:S03]  /*b870*/  IMAD R28, R12, R9, RZ ;  /* 0x000000090c1c7224 */ /* 0x000fc600078e02ff */
[----:B------:R-:W-:Y:S02]  /*b880*/  IMAD.WIDE.U32 R24, R25, 0x10, R18 ;  /* 0x0000001019187825 */ /* 0x000fe400078e0012 */
[----:B------:R-:W-:-:S04]  /*b890*/  SHF.R.U32.HI R29, RZ, 0x2, R28 ;  /* 0x00000002ff1d7819 */ /* 0x000fc8000001161c */
[----:B------:R-:W4:Y:S01]  /*b8a0*/  LDG.E.128 R24, desc[UR60][R24.64] ;  /* 0x0000003c18187981 */ /* 0x000f22000c1e1d00 */
[----:B------:R-:W-:-:S06]  /*b8b0*/  IMAD.WIDE.U32 R28, R29, 0x10, R18 ;  /* 0x000000101d1c7825 */ /* 0x000fcc00078e0012 */
[----:B------:R-:W5:Y:S01]  /*b8c0*/  LDG.E.128 R28, desc[UR60][R28.64] ;  /* 0x0000003c1c1c7981 */ /* 0x000f62000c1e1d00 */
[----:B------:R-:W-:-:S05]  /*b8d0*/  IADD3 R9, R9, R14, RZ ;  /* 0x0000000e09097210 */ /* 0x000fca0007ffe0ff */
[----:B------:R-:W-:-:S05]  /*b8e0*/  IMAD R87, R14, 0x3, R9 ;  /* 0x000000030e577824 */ /* 0x000fca00078e0209 */
[----:B------:R-:W-:Y:S01]  /*b8f0*/  ISETP.GE.U32.AND P0, PT, R87, R10, PT ;  /* 0x0000000a5700720c */ /* 0x000fe20003f06070 */
[----:B--2---:R-:W-:Y:S01]  /*b900*/  FMUL.FTZ R78, R35, 1 ;  /* 0x3f800000234e7820 */ /* 0x004fe20000410000 */
[----:B------:R-:W-:Y:S01]  /*b910*/  FMUL.FTZ R82, R33, 1 ;  /* 0x3f80000021527820 */ /* 0x000fe20000410000 */
[----:B------:R-:W-:Y:S01]  /*b920*/  FMUL.FTZ R84, R32, 1 ;  /* 0x3f80000020547820 */ /* 0x000fe20000410000 */
[----:B------:R-:W-:Y:S01]  /*b930*/  FMUL.FTZ R80, R34, 1 ;  /* 0x3f80000022507820 */ /* 0x000fe20000410000 */
[----:B---3--:R-:W-:Y:S01]  /*b940*/  FMUL.FTZ R52, R37, 1 ;  /* 0x3f80000025347820 */ /* 0x008fe20000410000 */
[----:B------:R-:W-:Y:S01]  /*b950*/  FMUL.FTZ R50, R36, 1 ;  /* 0x3f80000024327820 */ /* 0x000fe20000410000 */
[----:B------:R-:W0:Y:S01]  /*b960*/  F2F.F64.F32 R78, R78 ;  /* 0x0000004e004e7310 */ /* 0x000e220000201800 */
[----:B------:R-:W-:Y:S01]  /*b970*/  FMUL.FTZ R54, R38, 1 ;  /* 0x3f80000026367820 */ /* 0x000fe20000410000 */
[----:B------:R-:W-:-:S06]  /*b980*/  FMUL.FTZ R56, R39, 1 ;  /* 0x3f80000027387820 */ /* 0x000fcc0000410000 */
[----:B------:R-:W1:Y:S01]  /*b990*/  F2F.F64.F32 R52, R52 ;  /* 0x0000003400347310 */ /* 0x000e620000201800 */
[----:B----4-:R-:W-:Y:S01]  /*b9a0*/  FMUL.FTZ R58, R24, 1 ;  /* 0x3f800000183a7820 */ /* 0x010fe20000410000 */
[----:B------:R-:W-:Y:S01]  /*b9b0*/  FMUL.FTZ R60, R25, 1 ;  /* 0x3f800000193c7820 */ /* 0x000fe20000410000 */
[----:B------:R-:W-:Y:S01]  /*b9c0*/  FMUL.FTZ R62, R26, 1 ;  /* 0x3f8000001a3e7820 */ /* 0x000fe20000410000 */
[----:B------:R-:W-:-:S04]  /*b9d0*/  FMUL.FTZ R64, R27, 1 ;  /* 0x3f8000001b407820 */ /* 0x000fc80000410000 */
[----:B------:R-:W2:Y:S01]  /*b9e0*/  F2F.F64.F32 R82, R82 ;  /* 0x0000005200527310 */ /* 0x000ea20000201800 */
[----:B0-----:R-:W-:Y:S01]  /*b9f0*/  LOP3.LUT R0, R0, R78, RZ, 0x3c, !PT ;  /* 0x0000004e00007212 */ /* 0x001fe200078e3cff */
[----:B-----5:R-:W-:Y:S01]  /*ba00*/  FMUL.FTZ R66, R28, 1 ;  /* 0x3f8000001c427820 */ /* 0x020fe20000410000 */
[----:B------:R-:W-:Y:S01]  /*ba10*/  FMUL.FTZ R76, R29, 1 ;  /* 0x3f8000001d4c7820 */ /* 0x000fe20000410000 */
[----:B------:R-:W-:Y:S01]  /*ba20*/  FMUL.FTZ R78, R30, 1 ;  /* 0x3f8000001e4e7820 */ /* 0x000fe20000410000 */
[----:B------:R-:W-:-:S03]  /*ba30*/  LOP3.LUT R68, R68, R79, RZ, 0x3c, !PT ;  /* 0x0000004f44447212 */ /* 0x000fc600078e3cff */
[----:B------:R-:W0:Y:S01]  /*ba40*/  F2F.F64.F32 R50, R50 ;  /* 0x0000003200327310 */ /* 0x000e220000201800 */
[----:B-1----:R-:W-:Y:S01]  /*ba50*/  LOP3.LUT R13, R13, R52, RZ, 0x3c, !PT ;  /* 0x000000340d0d7212 */ /* 0x002fe200078e3cff */
[----:B------:R-:W-:Y:S01]  /*ba60*/  FMUL.FTZ R52, R31, 1 ;  /* 0x3f8000001f347820 */ /* 0x000fe20000410000 */
[----:B------:R-:W-:Y:S02]  /*ba70*/  LOP3.LUT R42, R42, R53, RZ, 0x3c, !PT ;  /* 0x000000352a2a7212 */ /* 0x000fe400078e3cff */
        /* <DEDUP_REMOVED lines=42> */
.L_x_1200:
[----:B------:R-:W-:Y:S05]  /*bd20*/  BSYNC B0 ;  /* 0x0000000000007941 */ /* 0x000fea0003800000 */
.L_x_1199:
[----:B------:R-:W-:Y:S01]  /*bd30*/  ISETP.GE.U32.AND P1, PT, R9, R10, PT ;  /* 0x0000000a0900720c */ /* 0x000fe20003f26070 */
[----:B------:R-:W-:-:S12]  /*bd40*/  BSSY B0, `(.L_x_1202) ;  /* 0x000001a000007945 */ /* 0x000fd80003800000 */
[----:B------:R-:W-:Y:S05]  /*bd50*/  @P1 BRA `(.L_x_1203) ;  /* 0x0000000000601947 */ /* 0x000fea0003800000 */
[----:B------:R-:W-:-:S05]  /*bd60*/  IMAD R32, R12, R9, RZ ;  /* 0x000000090c207224 */ /* 0x000fca00078e02ff */
[----:B------:R-:W-:-:S05]  /*bd70*/  SHF.R.U32.HI R33, RZ, 0x2, R32 ;  /* 0x00000002ff217819 */ /* 0x000fca0000011620 */
[----:B------:R-:W-:-:S06]  /*bd80*/  IMAD.WIDE.U32 R32, R33, 0x10, R18 ;  /* 0x0000001021207825 */ /* 0x000fcc00078e0012 */
[----:B------:R-:W5:Y:S01]  /*bd90*/  LDG.E.128 R32, desc[UR60][R32.64] ;  /* 0x0000003c20207981 */ /* 0x000f62000c1e1d00 */
[----:B------:R-:W-:-:S05]  /*bda0*/  IMAD.IADD R51, R9, 0x1, R14 ;  /* 0x0000000109337824 */ /* 0x000fca00078e020e */
[----:B------:R-:W-:-:S13]  /*bdb0*/  ISETP.GE.U32.AND P0, PT, R51, R10, PT ;  /* 0x0000000a3300720c */ /* 0x000fda0003f06070 */
[----:B------:R-:W-:Y:S05]  /*bdc0*/  @P0 BRA `(.L_x_1203) ;  /* 0x0000000000440947 */ /* 0x000fea0003800000 */
[----:B------:R-:W-:-:S05]  /*bdd0*/  IMAD R36, R12, R51, RZ ;  /* 0x000000330c247224 */ /* 0x000fca00078e02ff */
[----:B------:R-:W-:-:S05]  /*bde0*/  SHF.R.U32.HI R37, RZ, 0x2, R36 ;  /* 0x00000002ff257819 */ /* 0x000fca0000011624 */
[----:B------:R-:W-:-:S06]  /*bdf0*/  IMAD.WIDE.U32 R36, R37, 0x10, R18 ;  /* 0x0000001025247825 */ /* 0x000fcc00078e0012 */
[----:B------:R-:W5:Y:S01]  /*be00*/  LDG.E.128 R36, desc[UR60][R36.64] ;  /* 0x0000003c24247981 */ /* 0x000f62000c1e1d00 */
        /* <DEDUP_REMOVED lines=11> */
[----:B------:R-:W5:Y:S04]  /*bec0*/  LDG.E.128 R24, desc[UR60][R24.64] ;  /* 0x0000003c18187981 */ /* 0x000f68000c1e1d00 */
[----:B------:R0:W5:Y:S02]  /*bed0*/  @!P0 LDG.E.128 R28, desc[UR60][R18.64] ;  /* 0x0000003c121c8981 */ /* 0x000164000c1e1d00 */
.L_x_1203:
[----:B------:R-:W-:Y:S05]  /*bee0*/  BSYNC B0 ;  /* 0x0000000000007941 */ /* 0x000fea0003800000 */
.L_x_1202:
[----:B------:R-:W-:Y:S04]  /*bef0*/  BSSY B0, `(.L_x_1204) ;  /* 0x000004b000007945 */ /* 0x000fe80003800000 */
[----:B------:R-:W-:Y:S05]  /*bf00*/  @P1 BRA `(.L_x_1205) ;  /* 0x0000000400241947 */ /* 0x000fea0003800000 */
[----:B0----5:R-:W-:Y:S01]  /*bf10*/  FMUL.FTZ R18, R32, 1 ;  /* 0x3f80000020127820 */ /* 0x021fe20000410000 */
        /* <DEDUP_REMOVED lines=72> */
.L_x_1205:
[----:B------:R-:W-:Y:S05]  /*c3a0*/  BSYNC B0 ;  /* 0x0000000000007941 */ /* 0x000fea0003800000 */
.L_x_1204:
        /* <DEDUP_REMOVED lines=17> */
.L_x_1182:
        /* <DEDUP_REMOVED lines=66> */
.L_x_1208:
[----:B------:R-:W-:Y:S01]  /*c8e0*/  SHF.R.U32.HI R33, RZ, 0x2, R7 ;  /* 0x00000002ff217819 */ /* 0x000fe20000011607 */
[----:B------:R-:W-:-:S04]  /*c8f0*/  IMAD.IADD R7, R7, 0x1, R8 ;  /* 0x0000000107077824 */ /* 0x000fc800078e0208 */
[----:B------:R-:W-:Y:S01]  /*c900*/  IMAD.WIDE.U32 R32, R33, 0x10, R18 ;  /* 0x0000001021207825 */ /* 0x000fe200078e0012 */
[----:B------:R-:W-:-:S05]  /*c910*/  SHF.R.U32.HI R37, RZ, 0x2, R7 ;  /* 0x00000002ff257819 */ /* 0x000fca0000011607 */
[----:B------:R-:W-:Y:S01]  /*c920*/  IMAD.WIDE.U32 R36, R37, 0x10, R18 ;  /* 0x0000001025247825 */ /* 0x000fe200078e0012 */
[----:B------:R-:W2:Y:S01]  /*c930*/  LDG.E.128 R32, desc[UR60][R32.64] ;  /* 0x0000003c20207981 */ /* 0x000ea2000c1e1d00 */
[----:B------:R-:W-:-:S04]  /*c940*/  IADD3 R7, R7, R8, RZ ;  /* 0x0000000807077210 */ /* 0x000fc80007ffe0ff */
[----:B------:R-:W3:Y:S01]  /*c950*/  LDG.E.128 R36, desc[UR60][R36.64] ;  /* 0x0000003c24247981 */ /* 0x000ee2000c1e1d00 */
[----:B------:R-:W-:Y:S01]  /*c960*/  SHF.R.U32.HI R25, RZ, 0x2, R7 ;  /* 0x00000002ff197819 */ /* 0x000fe20000011607 */
[----:B------:R-:W-:-:S04]  /*c970*/  IMAD.IADD R7, R7, 0x1, R8 ;  /* 0x0000000107077824 */ /* 0x000fc800078e0208 */
[----:B------:R-:W-:Y:S01]  /*c980*/  IMAD.WIDE.U32 R24, R25, 0x10, R18 ;  /* 0x0000001019187825 */ /* 0x000fe200078e0012 */
[----:B------:R-:W-:-:S05]  /*c990*/  SHF.R.U32.HI R29, RZ, 0x2, R7 ;  /* 0x00000002ff1d7819 */ /* 0x000fca0000011607 */
[----:B------:R-:W-:Y:S01]  /*c9a0*/  IMAD.WIDE.U32 R28, R29, 0x10, R18 ;  /* 0x000000101d1c7825 */ /* 0x000fe200078e0012 */
[----:B------:R-:W4:Y:S05]  /*c9b0*/  LDG.E.128 R24, desc[UR60][R24.64] ;  /* 0x0000003c18187981 */ /* 0x000f2a000c1e1d00 */
        /* <DEDUP_REMOVED lines=8> */
[----:B---3--:R-:W-:Y:S02]  /*ca40*/  FMUL.FTZ R50, R36, 1 ;  /* 0x3f80000024327820 */ /* 0x008fe40000410000 */
[----:B------:R-:W0:Y:S01]  /*ca50*/  F2F.F64.F32 R48, R48 ;  /* 0x0000003000307310 */ /* 0x000e220000201800 */
[----:B------:R-:W-:Y:S01]  /*ca60*/  FMUL.FTZ R52, R37, 1 ;  /* 0x3f80000025347820 */ /* 0x000fe20000410000 */
[----:B------:R-:W-:Y:S01]  /*ca70*/  FMUL.FTZ R54, R38, 1 ;  /* 0x3f80000026367820 */ /* 0x000fe20000410000 */
[----:B------:R-:W-:-:S05]  /*ca80*/  FMUL.FTZ R56, R39, 1 ;  /* 0x3f80000027387820 */ /* 0x000fca0000410000 */
[----:B------:R-:W1:Y:S01]  /*ca90*/  F2F.F64.F32 R50, R50 ;  /* 0x0000003200327310 */ /* 0x000e620000201800 */
[----:B----4-:R-:W-:Y:S01]  /*caa0*/  FMUL.FTZ R58, R24, 1 ;  /* 0x3f800000183a7820 */ /* 0x010fe20000410000 */
[----:B------:R-:W-:Y:S01]  /*cab0*/  FMUL.FTZ R60, R25, 1 ;  /* 0x3f800000193c7820 */ /* 0x000fe20000410000 */
[----:B------:R-:W-:Y:S01]  /*cac0*/  FMUL.FTZ R62, R26, 1 ;  /* 0x3f8000001a3e7820 */ /* 0x000fe20000410000 */
[----:B0-----:R-:W-:-:S04]  /*cad0*/  LOP3.LUT R79, R79, R48, RZ, 0x3c, !PT ;  /* 0x000000304f4f7212 */ /* 0x001fc800078e3cff */
[----:B------:R-:W0:Y:S01]  /*cae0*/  F2F.F64.F32 R84, R84 ;  /* 0x0000005400547310 */ /* 0x000e220000201800 */
[----:B------:R-:W-:Y:S01]  /*caf0*/  FMUL.FTZ R64, R27, 1 ;  /* 0x3f8000001b407820 */ /* 0x000fe20000410000 */
[----:B-----5:R-:W-:Y:S01]  /*cb00*/  FMUL.FTZ R66, R28, 1 ;  /* 0x3f8000001c427820 */ /* 0x020fe20000410000 */
[----:B------:R-:W-:Y:S01]  /*cb10*/  FMUL.FTZ R48, R30, 1 ;  /* 0x3f8000001e307820 */ /* 0x000fe20000410000 */
[----:B------:R-:W-:Y:S01]  /*cb20*/  FMUL.FTZ R74, R29, 1 ;  /* 0x3f8000001d4a7820 */ /* 0x000fe20000410000 */
[----:B------:R-:W-:Y:S02]  /*cb30*/  LOP3.LUT R40, R40, R49, RZ, 0x3c, !PT ;  /* 0x0000003128287212 */ /* 0x000fe400078e3cff */
[----:B-1----:R-:W-:Y:S01]  /*cb40*/  LOP3.LUT R77, R77, R50, RZ, 0x3c, !PT ;  /* 0x000000324d4d7212 */ /* 0x002fe200078e3cff */
[----:B------:R-:W-:Y:S01]  /*cb50*/  FMUL.FTZ R50, R31, 1 ;  /* 0x3f8000001f327820 */ /* 0x000fe20000410000 */
[----:B------:R-:W-:Y:S01]  /*cb60*/  LOP3.LUT R12, R12, R51, RZ, 0x3c, !PT ;  /* 0x000000330c0c7212 */ /* 0x000fe200078e3cff */
[----:B------:R-:W1:Y:S01]  /*cb70*/  F2F.F64.F32 R86, R86 ;  /* 0x0000005600567310 */ /* 0x000e620000201800 */
[----:B0-----:R-:W-:-:S02]  /*cb80*/  LOP3.LUT R4, R4, R84, RZ, 0x3c, !PT ;  /* 0x0000005404047212 */ /* 0x001fc400078e3cff */
[----:B------:R-:W-:-:S05]  /*cb90*/  LOP3.LUT R3, R3, R85, RZ, 0x3c, !PT ;  /* 0x0000005503037212 */ /* 0x000fca00078e3cff */
        /* <DEDUP_REMOVED lines=40> */
.L_x_1207:
[----:B------:R-:W-:Y:S05]  /*ce20*/  BSYNC B0 ;  /* 0x0000000000007941 */ /* 0x000fea0003800000 */
.L_x_1206:
[----:B------:R-:W-:Y:S01]  /*ce30*/  ISETP.GE.U32.AND P1, PT, R7, R10, PT ;  /* 0x0000000a0700720c */ /* 0x000fe20003f26070 */
[----:B------:R-:W-:-:S12]  /*ce40*/  BSSY B0, `(.L_x_1209) ;  /* 0x0000016000007945 */ /* 0x000fd80003800000 */
[----:B------:R-:W-:Y:S05]  /*ce50*/  @P1 BRA `(.L_x_1210) ;  /* 0x0000000000501947 */ /* 0x000fea0003800000 */
[----:B------:R-:W-:-:S05]  /*ce60*/  SHF.R.U32.HI R33, RZ, 0x2, R7 ;  /* 0x00000002ff217819 */ /* 0x000fca0000011607 */
[----:B------:R-:W-:-:S06]  /*ce70*/  IMAD.WIDE.U32 R32, R33, 0x10, R18 ;  /* 0x0000001021207825 */ /* 0x000fcc00078e0012 */
[----:B------:R-:W5:Y:S01]  /*ce80*/  LDG.E.128 R32, desc[UR60][R32.64] ;  /* 0x0000003c20207981 */ /* 0x000f62000c1e1d00 */
[----:B------:R-:W-:-:S05]  /*ce90*/  IMAD.IADD R49, R7, 0x1, R8 ;  /* 0x0000000107317824 */ /* 0x000fca00078e0208 */
[----:B------:R-:W-:-:S13]  /*cea0*/  ISETP.GE.U32.AND P0, PT, R49, R10, PT ;  /* 0x0000000a3100720c */ /* 0x000fda0003f06070 */
[----:B------:R-:W-:Y:S05]  /*ceb0*/  @P0 BRA `(.L_x_1210) ;  /* 0x0000000000380947 */ /* 0x000fea0003800000 */
[----:B------:R-:W-:-:S05]  /*cec0*/  SHF.R.U32.HI R37, RZ, 0x2, R49 ;  /* 0x00000002ff257819 */ /* 0x000fca0000011631 */
[----:B------:R-:W-:-:S06]  /*ced0*/  IMAD.WIDE.U32 R36, R37, 0x10, R18 ;  /* 0x0000001025247825 */ /* 0x000fcc00078e0012 */
[----:B------:R-:W5:Y:S01]  /*cee0*/  LDG.E.128 R36, desc[UR60][R36.64] ;  /* 0x0000003c24247981 */ /* 0x000f62000c1e1d00 */
[----:B------:R-:W-:-:S04]  /*cef0*/  IADD3 R49, R49, R8, RZ ;  /* 0x0000000831317210 */ /* 0x000fc80007ffe0ff */
[----:B------:R-:W-:-:S13]  /*cf00*/  ISETP.GE.U32.AND P0, PT, R49, R10, PT ;  /* 0x0000000a3100720c */ /* 0x000fda0003f06070 */
[----:B------:R-:W-:Y:S05]  /*cf10*/  @P0 BRA `(.L_x_1210) ;  /* 0x0000000000200947 */ /* 0x000fea0003800000 */
[----:B------:R-:W-:Y:S01]  /*cf20*/  IMAD.IADD R27, R49, 0x1, R8 ;  /* 0x00000001311b7824 */ /* 0x000fe200078e0208 */
[----:B------:R-:W-:-:S04]  /*cf30*/  SHF.R.U32.HI R25, RZ, 0x2, R49 ;  /* 0x00000002ff197819 */ /* 0x000fc80000011631 */
[----:B------:R-:W-:Y:S01]  /*cf40*/  ISETP.GE.U32.AND P0, PT, R27, R10, PT ;  /* 0x0000000a1b00720c */ /* 0x000fe20003f06070 */
[----:B------:R-:W-:-:S12]  /*cf50*/  IMAD.WIDE.U32 R24, R25, 0x10, R18 ;  /* 0x0000001019187825 */ /* 0x000fd800078e0012 */
[----:B------:R-:W-:-:S05]  /*cf60*/  @!P0 SHF.R.U32.HI R27, RZ, 0x2, R27 ;  /* 0x00000002ff1b8819 */ /* 0x000fca000001161b */
[----:B------:R-:W-:Y:S02]  /*cf70*/  @!P0 IMAD.WIDE.U32 R18, R27, 0x10, R18 ;  /* 0x000000101b128825 */ /* 0x000fe400078e0012 */
[----:B------:R-:W5:Y:S04]  /*cf80*/  LDG.E.128 R24, desc[UR60][R24.64] ;  /* 0x0000003c18187981 */ /* 0x000f68000c1e1d00 */
[----:B------:R0:W5:Y:S02]  /*cf90*/  @!P0 LDG.E.128 R28, desc[UR60][R18.64] ;  /* 0x0000003c121c8981 */ /* 0x000164000c1e1d00 */
.L_x_1210:
[----:B------:R-:W-:Y:S05]  /*cfa0*/  BSYNC B0 ;  /* 0x0000000000007941 */ /* 0x000fea0003800000 */
.L_x_1209:
        /* <DEDUP_REMOVED lines=75> */
.L_x_1212:
[----:B------:R-:W-:Y:S05]  /*d460*/  BSYNC B0 ;  /* 0x0000000000007941 */ /* 0x000fea0003800000 */
.L_x_1211:
        /* <DEDUP_REMOVED lines=16> */
.L_x_1181:
[----:B------:R-:W-:Y:S01]  /*d570*/  IMAD.MOV.U32 R0, RZ, RZ, R13 ;  /* 0x000000ffff007224 */ /* 0x000fe200078e000d */
[----:B------:R-:W-:Y:S01]  /*d580*/  MOV R3, R4 ;  /* 0x0000000400037202 */ /* 0x000fe20000000f00 */
[----:B------:R-:W-:-:S07]  /*d590*/  IMAD.MOV.U32 R15, RZ, RZ, R9 ;  /* 0x000000ffff0f7224 */ /* 0x000fce00078e0009 */
.L_x_1165:
[----:B------:R-:W-:Y:S05]  /*d5a0*/  BSYNC B6 ;  /* 0x0000000000067941 */ /* 0x000fea0003800000 */
.L_x_1164:
[----:B------:R-:W-:Y:S02]  /*d5b0*/  ULDC UR4, c[0x0][0x23c] ;  /* 0x00008f0000047ab9 */ /* 0x000fe40000000800 */
[----:B------:R-:W-:-:S13]  /*d5c0*/  ISETP.NE.AND P0, PT, RZ, UR4, PT ;  /* 0x00000004ff007c0c */ /* 0x000fda000bf05270 */
[----:B------:R-:W-:Y:S05]  /*d5d0*/  @!P0 BRA `(.L_x_1213) ;  /* 0x0000000000cc8947 */ /* 0x000fea0003800000 */
[----:B------:R-:W1:Y:S01]  /*d5e0*/  S2R R6, SR_CgaCtaId ;  /* 0x0000000000067919 */ /* 0x000e620000008800 */
[----:B0-----:R-:W0:Y:S01]  /*d5f0*/  LDC R18, c[0x0][RZ] ;  /* 0x00000000ff127b82 */ /* 0x001e220000000800 */
[----:B------:R-:W-:Y:S01]  /*d600*/  MOV R4, 0x400 ;  /* 0x0000040000047802 */ /* 0x000fe20000000f00 */
[----:B------:R-:W-:Y:S01]  /*d610*/  IMAD.MOV.U32 R47, RZ, RZ, R3 ;  /* 0x000000ffff2f7224 */ /* 0x000fe200078e0003 */
[----:B------:R-:W-:Y:S01]  /*d620*/  MOV R46, R0 ;  /* 0x00000000002e7202 */ /* 0x000fe20000000f00 */
[----:B------:R-:W-:Y:S01]  /*d630*/  IMAD.MOV.U32 R7, RZ, RZ, R21 ;  /* 0x000000ffff077224 */ /* 0x000fe200078e0015 */
[----:B------:R-:W-:-:S03]  /*d640*/  IADD3 R5, R4, 0x10, RZ ;  /* 0x0000001004057810 */ /* 0x000fc60007ffe0ff */
[----:B-----5:R-:W2:Y:S01]  /*d650*/  LDC R24, c[0x0][0x4] ;  /* 0x00000100ff187b82 */ /* 0x020ea20000000800 */
[----:B0-----:R-:W-:Y:S01]  /*d660*/  IMAD R4, R2, R18, R17 ;  /* 0x0000001202047224 */ /* 0x001fe200078e0211 */
[----:B-1----:R-:W-:Y:S01]  /*d670*/  LEA R13, R6, R5, 0x18 ;  /* 0x00000005060d7211 */ /* 0x002fe200078ec0ff */
[----:B------:R-:W-:Y:S01]  /*d680*/  IMAD.MOV.U32 R5, RZ, RZ, R15 ;  /* 0x000000ffff057224 */ /* 0x000fe200078e000f */
[----:B------:R-:W-:Y:S02]  /*d690*/  MOV R6, R20 ;  /* 0x0000001400067202 */ /* 0x000fe40000000f00 */
[----:B--2---:R-:W-:Y:S01]  /*d6a0*/  SHF.R.U32.HI R8, RZ, 0x1, R24 ;  /* 0x00000001ff087819 */ /* 0x004fe20000011618 */
[----:B------:R-:W-:Y:S01]  /*d6b0*/  IMAD R19, R4, 0x20, R13 ;  /* 0x0000002004137824 */ /* 0x000fe200078e020d */
[----:B------:R-:W-:Y:S02]  /*d6c0*/  MOV R4, R14 ;  /* 0x0000000e00047202 */ /* 0x000fe40000000f00 */
[----:B------:R-:W-:-:S02]  /*d6d0*/  ISETP.NE.AND P0, PT, R8, RZ, PT ;  /* 0x000000ff0800720c */ /* 0x000fc40003f05270 */
[----:B------:R1:W-:Y:S04]  /*d6e0*/  STS.128 [R19], R44 ;  /* 0x0000002c13007388 */ /* 0x0003e80000000c00 */
[----:B------:R1:W-:Y:S07]  /*d6f0*/  STS.128 [R19+0x10], R4 ;  /* 0x0000100413007388 */ /* 0x0003ee0000000c00 */
[----:B------:R-:W-:Y:S05]  /*d700*/  @!P0 BRA `(.L_x_1213) ;  /* 0x0000000000808947 */ /* 0x000fea0003800000 */
.L_x_1216:
[----:B01----:R-:W-:Y:S01]  /*d710*/  IADD3 R5, R2, R8, RZ ;  /* 0x0000000802057210 */ /* 0x003fe20007ffe0ff */
        /* <DEDUP_REMOVED lines=16> */
[----:B------:R-:W-:-:S02]  /*d820*/  LOP3.LUT R21, R11, R21, RZ, 0x3c, !PT ;  /* 0x000000150b157212 */ /* 0x000fc400078e3cff */
[----:B------:R-:W-:Y:S02]  /*d830*/  LOP3.LUT R14, R8, R14, RZ, 0x3c, !PT ;  /* 0x0000000e080e7212 */ /* 0x000fe400078e3cff */
[----:B------:R-:W-:Y:S01]  /*d840*/  LOP3.LUT R20, R10, R20, RZ, 0x3c, !PT ;  /* 0x000000140a147212 */ /* 0x000fe200078e3cff */
[----:B------:R-:W-:Y:S01]  /*d850*/  IMAD.MOV.U32 R7, RZ, RZ, R21 ;  /* 0x000000ffff077224 */ /* 0x000fe200078e0015 */
[----:B------:R-:W-:Y:S02]  /*d860*/  LOP3.LUT R44, R4, R44, RZ, 0x3c, !PT ;  /* 0x0000002c042c7212 */ /* 0x000fe400078e3cff */
[----:B------:R-:W-:Y:S01]  /*d870*/  LOP3.LUT R45, R5, R45, RZ, 0x3c, !PT ;  /* 0x0000002d052d7212 */ /* 0x000fe200078e3cff */
[----:B------:R-:W-:Y:S01]  /*d880*/  IMAD.MOV.U32 R5, RZ, RZ, R15 ;  /* 0x000000ffff057224 */ /* 0x000fe200078e000f */
[----:B------:R-:W-:Y:S02]  /*d890*/  MOV R46, R0 ;  /* 0x00000000002e7202 */ /* 0x000fe40000000f00 */
[----:B------:R-:W-:-:S02]  /*d8a0*/  MOV R4, R14 ;  /* 0x0000000e00047202 */ /* 0x000fc40000000f00 */
[----:B------:R-:W-:Y:S01]  /*d8b0*/  MOV R6, R20 ;  /* 0x0000001400067202 */ /* 0x000fe20000000f00 */
[----:B------:R0:W-:Y:S04]  /*d8c0*/  STS.128 [R19], R44 ;  /* 0x0000002c13007388 */ /* 0x0001e80000000c00 */
[----:B------:R0:W-:Y:S02]  /*d8d0*/  STS.128 [R19+0x10], R4 ;  /* 0x0000100413007388 */ /* 0x0001e40000000c00 */
.L_x_1215:
[----:B------:R-:W-:Y:S05]  /*d8e0*/  BSYNC B0 ;  /* 0x0000000000007941 */ /* 0x000fea0003800000 */
.L_x_1214:
[----:B------:R-:W-:Y:S01]  /*d8f0*/  MOV R8, R16 ;  /* 0x0000001000087202 */ /* 0x000fe20000000f00 */
[----:B------:R-:W-:Y:S06]  /*d900*/  @P1 BRA `(.L_x_1216) ;  /* 0xfffffffc00801947 */ /* 0x000fec000383ffff */
.L_x_1213:
[----:B------:R-:W-:Y:S02]  /*d910*/  ULDC UR4, c[0x0][0x238] ;  /* 0x00008e0000047ab9 */ /* 0x000fe40000000800 */
[----:B------:R-:W-:-:S13]  /*d920*/  ISETP.NE.AND P0, PT, RZ, UR4, PT ;  /* 0x00000004ff007c0c */ /* 0x000fda000bf05270 */
[----:B------:R-:W-:Y:S05]  /*d930*/  @!P0 BRA `(.L_x_1217) ;  /* 0x00000004003c8947 */ /* 0x000fea0003800000 */
[----:B01----:R-:W0:Y:S02]  /*d940*/  LDC R19, c[0x0][RZ] ;  /* 0x00000000ff137b82 */ /* 0x003e240000000800 */
[----:B0-----:R-:W-:Y:S01]  /*d950*/  ISETP.GT.AND P0, PT, R19, 0x20, PT ;  /* 0x000000201300780c */ /* 0x001fe20003f04270 */
[----:B------:R-:W-:-:S12]  /*d960*/  IMAD.MOV.U32 R8, RZ, RZ, R19 ;  /* 0x000000ffff087224 */ /* 0x000fd800078e0013 */
[----:B------:R-:W-:Y:S05]  /*d970*/  @!P0 BRA `(.L_x_1218) ;  /* 0x0000000000cc8947 */ /* 0x000fea0003800000 */
[----:B------:R-:W0:Y:S01]  /*d980*/  S2UR UR5, SR_CgaCtaId ;  /* 0x00000000000579c3 */ /* 0x000e220000008800 */
[----:B------:R-:W-:Y:S01]  /*d990*/  UMOV UR4, 0x400 ;  /* 0x0000040000047882 */ /* 0x000fe20000000000 */
[-C--:B------:R-:W-:Y:S01]  /*d9a0*/  IMAD R4, R2, R19.reuse, R17 ;  /* 0x0000001302047224 */ /* 0x080fe200078e0211 */
[----:B------:R-:W-:Y:S01]  /*d9b0*/  UIADD3 UR4, UR4, 0x10, URZ ;  /* 0x0000001004047890 */ /* 0x000fe2000fffe03f */
[----:B------:R-:W-:Y:S01]  /*d9c0*/  MOV R46, R0 ;  /* 0x00000000002e7202 */ /* 0x000fe20000000f00 */
[----:B------:R-:W-:Y:S01]  /*d9d0*/  IMAD.MOV.U32 R47, RZ, RZ, R3 ;  /* 0x000000ffff2f7224 */ /* 0x000fe200078e0003 */
[----:B------:R-:W-:Y:S01]  /*d9e0*/  MOV R6, R20 ;  /* 0x0000001400067202 */ /* 0x000fe20000000f00 */
[----:B------:R-:W-:Y:S01]  /*d9f0*/  IMAD.MOV.U32 R5, RZ, RZ, R15 ;  /* 0x000000ffff057224 */ /* 0x000fe200078e000f */
[----:B------:R-:W-:Y:S01]  /*da00*/  LEA.HI R8, R19, R19, RZ, 0x1 ;  /* 0x0000001313087211 */ /* 0x000fe200078f08ff */
[----:B------:R-:W-:-:S03]  /*da10*/  IMAD.MOV.U32 R7, RZ, RZ, R21 ;  /* 0x000000ffff077224 */ /* 0x000fc600078e0015 */
[----:B------:R-:W-:Y:S01]  /*da20*/  SHF.R.S32.HI R9, RZ, 0x1, R8 ;  /* 0x00000001ff097819 */ /* 0x000fe20000011408 */
[----:B------:R-:W-:-:S03]  /*da30*/  HFMA2.MMA R8, -RZ, RZ, 0, 1.9073486328125e-06 ;  /* 0x00000020ff087435 */ /* 0x000fc600000001ff */
[----:B------:R-:W-:Y:S01]  /*da40*/  ISETP.GE.AND P0, PT, R9, 0x20, PT ;  /* 0x000000200900780c */ /* 0x000fe20003f06270 */
[----:B0-----:R-:W-:-:S06]  /*da50*/  ULEA UR4, UR5, UR4, 0x18 ;  /* 0x0000000405047291 */ /* 0x001fcc000f8ec03f */
[----:B------:R-:W-:Y:S02]  /*da60*/  LEA R13, R4, UR4, 0x5 ;  /* 0x00000004040d7c11 */ /* 0x000fe4000f8e28ff */
[----:B------:R-:W-:-:S03]  /*da70*/  MOV R4, R14 ;  /* 0x0000000e00047202 */ /* 0x000fc60000000f00 */
[----:B------:R0:W-:Y:S04]  /*da80*/  STS.128 [R13], R44 ;  /* 0x0000002c0d007388 */ /* 0x0001e80000000c00 */
[----:B------:R0:W-:Y:S01]  /*da90*/  STS.128 [R13+0x10], R4 ;  /* 0x000010040d007388 */ /* 0x0001e20000000c00 */
[----:B------:R-:W-:Y:S05]  /*daa0*/  @!P0 BRA `(.L_x_1218) ;  /* 0x0000000000808947 */ /* 0x000fea0003800000 */
[----:B------:R-:W-:-:S07]  /*dab0*/  IMAD.MOV.U32 R12, RZ, RZ, R9 ;  /* 0x000000ffff0c7224 */ /* 0x000fce00078e0009 */
.L_x_1221:
[----:B0-----:R-:W-:Y:S01]  /*dac0*/  IADD3 R4, R17, R12, RZ ;  /* 0x0000000c11047210 */ /* 0x001fe20007ffe0ff */
[----:B------:R-:W-:Y:S05]  /*dad0*/  WARPSYNC.ALL ;  /* 0x0000000000007948 */ /* 0x000fea0003800000 */
[----:B------:R-:W-:Y:S01]  /*dae0*/  BAR.SYNC.DEFER_BLOCKING 0x0 ;  /* 0x0000000000007b1d */ /* 0x000fe20000010000 */
[----:B------:R-:W-:-:S04]  /*daf0*/  ISETP.GE.U32.AND P0, PT, R4, R19, PT ;  /* 0x000000130400720c */ /* 0x000fc80003f06070 */
[----:B------:R-:W-:Y:S01]  /*db00*/  ISETP.GE.U32.OR P0, PT, R17, R12, P0 ;  /* 0x0000000c1100720c */ /* 0x000fe20000706470 */
[----:B------:R-:W-:-:S12]  /*db10*/  BSSY B0, `(.L_x_1219) ;  /* 0x0000015000007945 */ /* 0x000fd80003800000 */
[----:B------:R-:W-:Y:S05]  /*db20*/  @P0 BRA `(.L_x_1220) ;  /* 0x00000000004c0947 */ /* 0x000fea0003800000 */
        /* <DEDUP_REMOVED lines=19> */
.L_x_1220:
[----:B------:R-:W-:Y:S05]  /*dc60*/  BSYNC B0 ;  /* 0x0000000000007941 */ /* 0x000fea0003800000 */
.L_x_1219:
[----:B------:R-:W-:-:S04]  /*dc70*/  SHF.R.S32.HI R12, RZ, 0x1, R12 ;  /* 0x00000001ff0c7819 */ /* 0x000fc8000001140c */
[----:B------:R-:W-:-:S13]  /*dc80*/  ISETP.GE.AND P0, PT, R12, 0x20, PT ;  /* 0x000000200c00780c */ /* 0x000fda0003f06270 */
[----:B------:R-:W-:Y:S05]  /*dc90*/  @P0 BRA `(.L_x_1221) ;  /* 0xfffffffc00880947 */ /* 0x000fea000383ffff */
[----:B------:R-:W-:-:S11]  /*dca0*/  HFMA2.MMA R8, -RZ, RZ, 0, 1.9073486328125e-06 ;  /* 0x00000020ff087435 */ /* 0x000fd600000001ff */
.L_x_1218:
[----:B------:R-:W-:Y:S01]  /*dcb0*/  ISETP.GE.AND P0, PT, R8, 0x2, PT ;  /* 0x000000020800780c */ /* 0x000fe20003f06270 */
[----:B------:R-:W-:Y:S05]  /*dcc0*/  WARPSYNC.ALL ;  /* 0x0000000000007948 */ /* 0x000fea0003800000 */
[----:B------:R-:W-:Y:S07]  /*dcd0*/  BAR.SYNC.DEFER_BLOCKING 0x0 ;  /* 0x0000000000007b1d */ /* 0x000fee0000010000 */
[----:B------:R-:W-:Y:S05]  /*dce0*/  @!P0 BRA `(.L_x_1217) ;  /* 0x0000000000508947 */ /* 0x000fea0003800000 */
[----:B0-----:R-:W-:-:S07]  /*dcf0*/  IMAD.MOV.U32 R5, RZ, RZ, 0x1 ;  /* 0x00000001ff057424 */ /* 0x001fce00078e00ff */
.L_x_1222:
[----:B------:R-:W0:Y:S04]  /*dd00*/  SHFL.DOWN PT, R4, R45, R5, 0x1f ;  /* 0x08001f052d047589 */ /* 0x000e2800000e0000 */
[----:B------:R-:W1:Y:S04]  /*dd10*/  SHFL.DOWN PT, R7, R44, R5, 0x1f ;  /* 0x08001f052c077589 */ /* 0x000e6800000e0000 */
[----:B------:R-:W2:Y:S04]  /*dd20*/  SHFL.DOWN PT, R6, R3, R5, 0x1f ;  /* 0x08001f0503067589 */ /* 0x000ea800000e0000 */
[----:B------:R-:W3:Y:S04]  /*dd30*/  SHFL.DOWN PT, R9, R0, R5, 0x1f ;  /* 0x08001f0500097589 */ /* 0x000ee800000e0000 */
[----:B------:R-:W4:Y:S04]  /*dd40*/  SHFL.DOWN PT, R10, R15, R5, 0x1f ;  /* 0x08001f050f0a7589 */ /* 0x000f2800000e0000 */
[----:B------:R-:W4:Y:S04]  /*dd50*/  SHFL.DOWN PT, R11, R14, R5, 0x1f ;  /* 0x08001f050e0b7589 */ /* 0x000f2800000e0000 */
[----:B------:R-:W4:Y:S01]  /*dd60*/  SHFL.DOWN PT, R12, R21, R5, 0x1f ;  /* 0x08001f05150c7589 */ /* 0x000f2200000e0000 */
[----:B0-----:R-:W-:-:S03]  /*dd70*/  LOP3.LUT R45, R45, R4, RZ, 0x3c, !PT ;  /* 0x000000042d2d7212 */ /* 0x001fc600078e3cff */
[----:B------:R0:W4:Y:S01]  /*dd80*/  SHFL.DOWN PT, R13, R20, R5, 0x1f ;  /* 0x08001f05140d7589 */ /* 0x00012200000e0000 */
[----:B-1----:R-:W-:Y:S02]  /*dd90*/  LOP3.LUT R44, R44, R7, RZ, 0x3c, !PT ;  /* 0x000000072c2c7212 */ /* 0x002fe400078e3cff */
[----:B--2---:R-:W-:Y:S02]  /*dda0*/  LOP3.LUT R3, R3, R6, RZ, 0x3c, !PT ;  /* 0x0000000603037212 */ /* 0x004fe400078e3cff */
[----:B---3--:R-:W-:Y:S02]  /*ddb0*/  LOP3.LUT R0, R0, R9, RZ, 0x3c, !PT ;  /* 0x0000000900007212 */ /* 0x008fe400078e3cff */
[----:B0-----:R-:W-:Y:S02]  /*ddc0*/  SHF.L.U32 R5, R5, 0x1, RZ ;  /* 0x0000000105057819 */ /* 0x001fe400000006ff */
[----:B----4-:R-:W-:Y:S02]  /*ddd0*/  LOP3.LUT R15, R15, R10, RZ, 0x3c, !PT ;  /* 0x0000000a0f0f7212 */ /* 0x010fe400078e3cff */
[----:B------:R-:W-:-:S02]  /*dde0*/  ISETP.GE.AND P0, PT, R5, R8, PT ;  /* 0x000000080500720c */ /* 0x000fc40003f06270 */
[----:B------:R-:W-:Y:S02]  /*ddf0*/  LOP3.LUT R14, R14, R11, RZ, 0x3c, !PT ;  /* 0x0000000b0e0e7212 */ /* 0x000fe400078e3cff */
[----:B------:R-:W-:Y:S02]  /*de00*/  LOP3.LUT R21, R21, R12, RZ, 0x3c, !PT ;  /* 0x0000000c15157212 */ /* 0x000fe400078e3cff */
[----:B------:R-:W-:-:S07]  /*de10*/  LOP3.LUT R20, R20, R13, RZ, 0x3c, !PT ;  /* 0x0000000d14147212 */ /* 0x000fce00078e3cff */
[----:B------:R-:W-:Y:S05]  /*de20*/  @!P0 BRA `(.L_x_1222) ;  /* 0xfffffffc00b48947 */ /* 0x000fea000383ffff */
.L_x_1217:
[----:B-----5:R-:W2:Y:S01]  /*de30*/  LDC R25, c[0x0][0x3f4] ;  /* 0x0000fd00ff197b82 */ /* 0x020ea20000000800 */
[----:B01----:R-:W-:Y:S01]  /*de40*/  IMAD.MOV.U32 R19, RZ, RZ, RZ ;  /* 0x000000ffff137224 */ /* 0x003fe200078e00ff */
[----:B------:R-:W-:Y:S02]  /*de50*/  MOV R24, RZ ;  /* 0x000000ff00187202 */ /* 0x000fe40000000f00 */
[----:B--2---:R-:W-:-:S13]  /*de60*/  ISETP.NE.AND P1, PT, R25, RZ, PT ;  /* 0x000000ff1900720c */ /* 0x004fda0003f25270 */
        /* <DEDUP_REMOVED lines=275> */
.L_x_1223:
[----:B------:R-:W-:Y:S02]  /*efa0*/  ULDC.64 UR4, c[0x0][0x5f8] ;  /* 0x00017e0000047ab9 */ /* 0x000fe40000000a00 */
[----:B------:R-:W-:-:S04]  /*efb0*/  IADD3 R6, P0, R24, UR4, RZ ;  /* 0x0000000418067c10 */ /* 0x000fc8000ff1e0ff */
        /* <DEDUP_REMOVED lines=276> */
.L_x_1224:
[----:B------:R-:W-:Y:S01]  /*10100*/  IADD3 R8, P0, R19, UR4, RZ ;  /* 0x0000000413087c10 */ /* 0x000fe2000ff1e0ff */
[----:B------:R-:W-:Y:S01]  /*10110*/  IMAD.MOV.U32 R16, RZ, RZ, RZ ;  /* 0x000000ffff107224 */ /* 0x000fe200078e00ff */
[----:B------:R-:W-:Y:S02]  /*10120*/  MOV R18, RZ ;  /* 0x000000ff00127202 */ /* 0x000fe40000000f00 */
        /* <DEDUP_REMOVED lines=276> */
.L_x_1225:
        /* <DEDUP_REMOVED lines=277> */
.L_x_1226:
[----:B------:R-:W-:Y:S01]  /*123c0*/  ULDC.64 UR6, c[0x0][0x608] ;  /* 0x0001820000067ab9 */ /* 0x000fe20000000a00 */
[----:B------:R-:W-:Y:S02]  /*123d0*/  CS2R R4, SRZ ;  /* 0x0000000000047805 */ /* 0x000fe4000001ff00 */
[----:B------:R-:W-:Y:S01]  /*123e0*/  ISETP.NE.U32.AND P0, PT, RZ, UR6, PT ;  /* 0x00000006ff007c0c */ /* 0x000fe2000bf05070 */
[----:B------:R-:W-:Y:S01]  /*123f0*/  IMAD.MOV.U32 R36, RZ, RZ, RZ ;  /* 0x000000ffff247224 */ /* 0x000fe200078e00ff */
[----:B------:R-:W-:Y:S02]  /*12400*/  IADD3 R28, P2, R16, UR4, RZ ;  /* 0x00000004101c7c10 */ /* 0x000fe4000ff5e0ff */
[----:B------:R-:W-:Y:S02]  /*12410*/  ISETP.NE.AND.EX P0, PT, RZ, UR7, PT, P0 ;  /* 0x00000007ff007c0c */ /* 0x000fe4000bf05300 */
[----:B------:R-:W-:-:S11]  /*12420*/  IADD3.X R29, RZ, UR5, RZ, P2, !PT ;  /* 0x00000005ff1d7c10 */ /* 0x000fd600097fe4ff */
[----:B------:R-:W-:Y:S01]  /*12430*/  @P0 IADD3 R4, P3, R24, UR6, RZ ;  /* 0x0000000618040c10 */ /* 0x000fe2000ff7e0ff */
[----:B------:R-:W-:Y:S02]  /*12440*/  ULDC UR6, c[0x0][0x240] ;  /* 0x0000900000067ab9 */ /* 0x000fe40000000800 */
[----:B------:R-:W-:Y:S02]  /*12450*/  ISETP.NE.AND P4, PT, RZ, UR6, PT ;  /* 0x00000006ff007c0c */ /* 0x000fe4000bf85270 */
[----:B------:R-:W-:-:S05]  /*12460*/  @P0 IADD3.X R5, RZ, UR7, RZ, P3, !PT ;  /* 0x00000007ff050c10 */ /* 0x000fca0009ffe4ff */
[----:B------:R-:W-:-:S06]  /*12470*/  @P0 IMAD.MOV.U32 R36, RZ, RZ, R5 ;  /* 0x000000ffff240224 */ /* 0x000fcc00078e0005 */
[----:B------:R-:W-:Y:S05]  /*12480*/  @!P4 BRA `(.L_x_1227) ;  /* 0x000000680010c947 */ /* 0x000fea0003800000 */
[----:B------:R-:W0:Y:S01]  /*12490*/  S2R R24, SR_CTAID.X ;  /* 0x0000000000187919 */ /* 0x000e220000002500 */
[----:B------:R-:W-:Y:S01]  /*124a0*/  ULDC UR6, c[0x0][0x244] ;  /* 0x0000910000067ab9 */ /* 0x000fe20000000800 */
[----:B------:R-:W-:Y:S01]  /*124b0*/  MOV R19, RZ ;  /* 0x000000ff00137202 */ /* 0x000fe20000000f00 */
[----:B------:R-:W-:Y:S01]  /*124c0*/  IMAD R7, R17, UR6, RZ ;  /* 0x0000000611077c24 */ /* 0x000fe2000f8e02ff */
[----:B------:R-:W-:Y:S01]  /*124d0*/  ULDC UR6, c[0x0][0x248] ;  /* 0x0000920000067ab9 */ /* 0x000fe20000000800 */
[----:B------:R-:W-:Y:S02]  /*124e0*/  IMAD.MOV.U32 R22, RZ, RZ, RZ ;  /* 0x000000ffff167224 */ /* 0x000fe400078e00ff */
[----:B------:R-:W-:Y:S01]  /*124f0*/  IMAD R7, R2, UR6, R7 ;  /* 0x0000000602077c24 */ /* 0x000fe2000f8e0207 */
[----:B------:R-:W-:-:S03]  /*12500*/  ULDC UR6, c[0x0][0x230] ;  /* 0x00008c0000067ab9 */ /* 0x000fc60000000800 */
[----:B0-----:R-:W-:-:S05]  /*12510*/  IMAD R7, R24, UR6, R7 ;  /* 0x0000000618077c24 */ /* 0x001fca000f8e0207 */
[----:B------:R-:W-:Y:S01]  /*12520*/  SHF.L.U32 R13, R7, 0x2, RZ ;  /* 0x00000002070d7819 */ /* 0x000fe200000006ff */
        /* <DEDUP_REMOVED lines=274> */
.L_x_1228:
        /* <DEDUP_REMOVED lines=277> */
.L_x_1229:
[----:B------:R-:W-:Y:S01]  /*147a0*/  IADD3 R8, P0, R19, UR4, RZ ;  /* 0x0000000413087c10 */ /* 0x000fe2000ff1e0ff */
[----:B------:R-:W-:Y:S01]  /*147b0*/  HFMA2.MMA R16, -RZ, RZ, 0, 0 ;  /* 0x00000000ff107435 */ /* 0x000fe200000001ff */
[----:B------:R-:W-:-:S03]  /*147c0*/  IMAD.MOV.U32 R18, RZ, RZ, RZ ;  /* 0x000000ffff127224 */ /* 0x000fc600078e00ff */
        /* <DEDUP_REMOVED lines=276> */
.L_x_1230:
        /* <DEDUP_REMOVED lines=277> */
.L_x_1231:
        /* <DEDUP_REMOVED lines=16> */
.L_x_1233:
[----:B------:R-:W-:Y:S05]  /*16b60*/  BSYNC B0 ;  /* 0x0000000000007941 */ /* 0x000fea0003800000 */
.L_x_1232:
        /* <DEDUP_REMOVED lines=19> */
.L_x_1235:
[----:B------:R-:W-:Y:S05]  /*16ca0*/  BSYNC B0 ;  /* 0x0000000000007941 */ /* 0x000fea0003800000 */
.L_x_1234:
        /* <DEDUP_REMOVED lines=35> */
.L_x_1237:
[----:B------:R-:W-:Y:S05]  /*16ee0*/  BSYNC B0 ;  /* 0x0000000000007941 */ /* 0x000fea0003800000 */
.L_x_1236:
        /* <DEDUP_REMOVED lines=46> */
.L_x_1242:
        /* <DEDUP_REMOVED lines=18> */
.L_x_1241:
[----:B------:R-:W-:Y:S05]  /*172f0*/  BRA `(.L_x_1240) ;  /* 0x00000000009c7947 */ /* 0x000fea0003800000 */
.L_x_1239:
        /* <DEDUP_REMOVED lines=21> */
.L_x_1243:
        /* <DEDUP_REMOVED lines=18> */
.L_x_1240:
[----:B------:R-:W-:Y:S05]  /*17570*/  BSYNC B0 ;  /* 0x0000000000007941 */ /* 0x000fea0003800000 */
.L_x_1238:
        /* <DEDUP_REMOVED lines=20> */
.L_x_1247:
        /* <DEDUP_REMOVED lines=30> */
.L_x_1246:
[----:B------:R-:W-:Y:S05]  /*178a0*/  BSYNC B0 ;  /* 0x0000000000007941 */ /* 0x000fea0003800000 */
.L_x_1245:
[----:B0-----:R-:W-:Y:S01]  /*178b0*/  MOV R25, R34 ;  /* 0x0000002200197202 */ /* 0x001fe20000000f00 */
[----:B------:R-:W-:Y:S06]  /*178c0*/  @P2 BRA `(.L_x_1247) ;  /* 0xfffffffc007c2947 */ /* 0x000fec000383ffff */
.L_x_1244:
        /* <DEDUP_REMOVED lines=21> */
.L_x_1252:
        /* <DEDUP_REMOVED lines=26> */
.L_x_1251:
[----:B------:R-:W-:Y:S05]  /*17bc0*/  BSYNC B0 ;  /* 0x0000000000007941 */ /* 0x000fea0003800000 */
.L_x_1250:
[----:B------:R-:W-:-:S04]  /*17bd0*/  SHF.R.S32.HI R2, RZ, 0x1, R2 ;  /* 0x00000001ff027819 */ /* 0x000fc80000011402 */
[----:B------:R-:W-:-:S13]  /*17be0*/  ISETP.GE.AND P0, PT, R2, 0x20, PT ;  /* 0x000000200200780c */ /* 0x000fda0003f06270 */
[----:B------:R-:W-:Y:S05]  /*17bf0*/  @P0 BRA `(.L_x_1252) ;  /* 0xfffffffc00880947 */ /* 0x000fea000383ffff */
[----:B------:R-:W-:-:S11]  /*17c00*/  HFMA2.MMA R2, -RZ, RZ, 0, 1.9073486328125e-06 ;  /* 0x00000020ff027435 */ /* 0x000fd600000001ff */
.L_x_1249:
[----:B------:R-:W-:Y:S01]  /*17c10*/  BAR.SYNC.DEFER_BLOCKING 0x0 ;  /* 0x0000000000007b1d */ /* 0x000fe20000010000 */
[----:B------:R-:W-:-:S13]  /*17c20*/  ISETP.GE.AND P0, PT, R2, 0x2, PT ;  /* 0x000000020200780c */ /* 0x000fda0003f06270 */
[----:B------:R-:W-:Y:S05]  /*17c30*/  @!P0 BRA `(.L_x_1248) ;  /* 0x0000000000508947 */ /* 0x000fea0003800000 */
[----:B------:R-:W-:-:S07]  /*17c40*/  IMAD.MOV.U32 R17, RZ, RZ, 0x1 ;  /* 0x00000001ff117424 */ /* 0x000fce00078e00ff */
.L_x_1253:
        /* <DEDUP_REMOVED lines=19> */
.L_x_1248:
        /* <DEDUP_REMOVED lines=21> */
.L_x_1255:
        /* <DEDUP_REMOVED lines=28> */
.L_x_1257:
        /* <DEDUP_REMOVED lines=22> */
.L_x_1258:
        /* <DEDUP_REMOVED lines=22> */
.L_x_1259:
        /* <DEDUP_REMOVED lines=22> */
.L_x_1260:
[----:B------:R-:W-:Y:S02]  /*184b0*/  ULDC.64 UR4, c[0x0][0x5f8] ;  /* 0x00017e0000047ab9 */ /* 0x000fe40000000a00 */
[----:B------:R-:W-:-:S05]  /*184c0*/  IADD3 R16, P0, R16, UR4, RZ ;  /* 0x0000000410107c10 */ /* 0x000fca000ff1e0ff */
[----:B------:R-:W-:-:S05]  /*184d0*/  IMAD.X R17, RZ, RZ, UR5, P0 ;  /* 0x00000005ff117e24 */ /* 0x000fca00080e06ff */
[----:B------:R-:W-:Y:S01]  /*184e0*/  STG.E.64 desc[UR60][R16.64], R28 ;  /* 0x0000001c10007986 */ /* 0x000fe2000c101b3c */
[----:B------:R-:W-:Y:S05]  /*184f0*/  EXIT ;  /* 0x000000000000794d */ /* 0x000fea0003800000 */
.L_x_1256:
[----:B------:R-:W-:Y:S04]  /*18500*/  STG.E.64 desc[UR60][R4.64], R32 ;  /* 0x0000002004007986 */ /* 0x000fe8000c101b3c */
[----:B------:R-:W-:Y:S04]  /*18510*/  STG.E.64 desc[UR60][R4.64+0x8], R24 ;  /* 0x0000081804007986 */ /* 0x000fe8000c101b3c */
[----:B------:R-:W-:Y:S04]  /*18520*/  STG.E.64 desc[UR60][R4.64+0x10], R26 ;  /* 0x0000101a04007986 */ /* 0x000fe8000c101b3c */
[----:B------:R-:W-:Y:S01]  /*18530*/  STG.E.64 desc[UR60][R4.64+0x18], R28 ;  /* 0x0000181c04007986 */ /* 0x000fe2000c101b3c */
[----:B------:R-:W-:Y:S05]  /*18540*/  EXIT ;  /* 0x000000000000794d */ /* 0x000fea0003800000 */
.L_x_1254:
        /* <DEDUP_REMOVED lines=16> */
.L_x_1261:
        /* <DEDUP_REMOVED lines=28> */
.L_x_1263:
        /* <DEDUP_REMOVED lines=22> */
.L_x_1264:
        /* <DEDUP_REMOVED lines=22> */
.L_x_1265:
        /* <DEDUP_REMOVED lines=22> */
.L_x_1266:
[----:B------:R-:W-:Y:S02]  /*18c30*/  ULDC.64 UR4, c[0x0][0x5f8] ;  /* 0x00017e0000047ab9 */ /* 0x000fe40000000a00 */
[----:B------:R-:W-:-:S04]  /*18c40*/  IADD3 R16, P0, R16, UR4, RZ ;  /* 0x0000000410107c10 */ /* 0x000fc8000ff1e0ff */
[----:B------:R-:W-:-:S05]  /*18c50*/  IADD3.X R17, RZ, UR5, RZ, P0, !PT ;  /* 0x00000005ff117c10 */ /* 0x000fca00087fe4ff */
[----:B------:R-:W-:Y:S01]  /*18c60*/  STG.E.64 desc[UR60][R16.64], R28 ;  /* 0x0000001c10007986 */ /* 0x000fe2000c101b3c */
[----:B------:R-:W-:Y:S05]  /*18c70*/  EXIT ;  /* 0x000000000000794d */ /* 0x000fea0003800000 */
.L_x_1262:
[----:B------:R-:W-:Y:S04]  /*18c80*/  STG.E.64 desc[UR60][R6.64], R32 ;  /* 0x0000002006007986 */ /* 0x000fe8000c101b3c */
[----:B------:R-:W-:Y:S04]  /*18c90*/  STG.E.64 desc[UR60][R8.64], R24 ;  /* 0x0000001808007986 */ /* 0x000fe8000c101b3c */
[----:B------:R-:W-:Y:S04]  /*18ca0*/  STG.E.64 desc[UR60][R10.64], R26 ;  /* 0x0000001a0a007986 */ /* 0x000fe8000c101b3c */
[----:B------:R-:W-:Y:S01]  /*18cb0*/  STG.E.64 desc[UR60][R12.64], R28 ;  /* 0x0000001c0c007986 */ /* 0x000fe2000c101b3c */
[----:B------:R-:W-:Y:S05]  /*18cc0*/  EXIT ;  /* 0x000000000000794d */ /* 0x000fea0003800000 */
.L_x_1227:
        /* <DEDUP_REMOVED lines=31> */
.L_x_1268:
        /* <DEDUP_REMOVED lines=27> */
.L_x_1270:
        /* <DEDUP_REMOVED lines=22> */
.L_x_1271:
        /* <DEDUP_REMOVED lines=22> */
.L_x_1272:
        /* <DEDUP_REMOVED lines=22> */
.L_x_1273:
[----:B------:R-:W-:Y:S02]  /*19490*/  ULDC.64 UR4, c[0x0][0x5f8] ;  /* 0x00017e0000047ab9 */ /* 0x000fe40000000a00 */
[----:B------:R-:W-:-:S04]  /*194a0*/  IADD3 R16, P0, R16, UR4, RZ ;  /* 0x0000000410107c10 */ /* 0x000fc8000ff1e0ff */
[----:B------:R-:W-:-:S05]  /*194b0*/  IADD3.X R17, RZ, UR5, RZ, P0, !PT ;  /* 0x00000005ff117c10 */ /* 0x000fca00087fe4ff */
[----:B------:R-:W-:Y:S01]  /*194c0*/  STG.E.64 desc[UR60][R16.64], R28 ;  /* 0x0000001c10007986 */ /* 0x000fe2000c101b3c */
[----:B------:R-:W-:Y:S05]  /*194d0*/  EXIT ;  /* 0x000000000000794d */ /* 0x000fea0003800000 */
.L_x_1269:
[----:B------:R-:W-:Y:S04]  /*194e0*/  STG.E.64 desc[UR60][R4.64], R44 ;  /* 0x0000002c04007986 */ /* 0x000fe8000c101b3c */
[----:B------:R-:W-:Y:S04]  /*194f0*/  STG.E.64 desc[UR60][R4.64+0x8], R22 ;  /* 0x0000081604007986 */ /* 0x000fe8000c101b3c */
[----:B------:R-:W-:Y:S04]  /*19500*/  STG.E.64 desc[UR60][R4.64+0x10], R26 ;  /* 0x0000101a04007986 */ /* 0x000fe8000c101b3c */
[----:B------:R-:W-:Y:S01]  /*19510*/  STG.E.64 desc[UR60][R4.64+0x18], R28 ;  /* 0x0000181c04007986 */ /* 0x000fe2000c101b3c */
[----:B------:R-:W-:Y:S05]  /*19520*/  EXIT ;  /* 0x000000000000794d */ /* 0x000fea0003800000 */
.L_x_1267:
        /* <DEDUP_REMOVED lines=16> */
.L_x_1274:
        /* <DEDUP_REMOVED lines=27> */
.L_x_1276:
        /* <DEDUP_REMOVED lines=22> */
.L_x_1277:
        /* <DEDUP_REMOVED lines=22> */
.L_x_1278:
        /* <DEDUP_REMOVED lines=22> */
.L_x_1279:
[----:B------:R-:W-:Y:S02]  /*19c00*/  ULDC.64 UR4, c[0x0][0x5f8] ;  /* 0x00017e0000047ab9 */ /* 0x000fe40000000a00 */
[----:B------:R-:W-:-:S04]  /*19c10*/  IADD3 R16, P0, R16, UR4, RZ ;  /* 0x0000000410107c10 */ /* 0x000fc8000ff1e0ff */
[----:B------:R-:W-:-:S05]  /*19c20*/  IADD3.X R17, RZ, UR5, RZ, P0, !PT ;  /* 0x00000005ff117c10 */ /* 0x000fca00087fe4ff */
[----:B------:R-:W-:Y:S01]  /*19c30*/  STG.E.64 desc[UR60][R16.64], R30 ;  /* 0x0000001e10007986 */ /* 0x000fe2000c101b3c */
[----:B------:R-:W-:Y:S05]  /*19c40*/  EXIT ;  /* 0x000000000000794d */ /* 0x000fea0003800000 */
.L_x_1275:
[----:B------:R-:W-:Y:S04]  /*19c50*/  STG.E.64 desc[UR60][R6.64], R44 ;  /* 0x0000002c06007986 */ /* 0x000fe8000c101b3c */
[----:B------:R-:W-:Y:S04]  /*19c60*/  STG.E.64 desc[UR60][R8.64], R22 ;  /* 0x0000001608007986 */ /* 0x000fe8000c101b3c */
[----:B------:R-:W-:Y:S04]  /*19c70*/  STG.E.64 desc[UR60][R10.64], R26 ;  /* 0x0000001a0a007986 */ /* 0x000fe8000c101b3c */
[----:B------:R-:W-:Y:S01]  /*19c80*/  STG.E.64 desc[UR60][R28.64], R30 ;  /* 0x0000001e1c007986 */ /* 0x000fe2000c101b3c */
[----:B------:R-:W-:Y:S05]  /*19c90*/  EXIT ;  /* 0x000000000000794d */ /* 0x000fea0003800000 */
.L_x_1280:
        /* <DEDUP_REMOVED lines=14> */
.L_x_9817:


//--------------------- .text._ZN2at6native13reduce_kernelILi512ELi1ENS0_8ReduceOpIdNS0_14func_wrapper_tIdZNS0_15xor_sum_functorIdvEclERNS_14TensorIteratorEEUlddE_EEjdLi4ELi4EEEEEvT1_ --------------------------
	.section	.text._ZN2at6native13reduce_kernelILi512ELi1ENS0_8ReduceOpIdNS0_14func_wrapper_tIdZNS0_15xor_sum_functorIdvEclERNS_14TensorIteratorEEUlddE_EEjdLi4ELi4EEEEEvT1_,"ax",@progbits
	.align	128
        .global         _ZN2at6native13reduce_kernelILi512ELi1ENS0_8ReduceOpIdNS0_14func_wrapper_tIdZNS0_15xor_sum_functorIdvEclERNS_14TensorIteratorEEUlddE_EEjdLi4ELi4EEEEEvT1_
        .type           _ZN2at6native13reduce_kernelILi512ELi1ENS0_8ReduceOpIdNS0_14func_wrapper_tIdZNS0_15xor_sum_functorIdvEclERNS_14TensorIteratorEEUlddE_EEjdLi4ELi4EEEEEvT1_,@function
        .size           _ZN2at6native13reduce_kernelILi512ELi1ENS0_8ReduceOpIdNS0_14func_wrapper_tIdZNS0_15xor_sum_functorIdvEclERNS_14TensorIteratorEEUlddE_EEjdLi4ELi4EEEEEvT1_,(.L_x_9818 - _ZN2at6native13reduce_kernelILi512ELi1ENS0_8ReduceOpIdNS0_14func_wrapper_tIdZNS0_15xor_sum_functorIdvEclERNS_14TensorIteratorEEUlddE_EEjdLi4ELi4EEEEEvT1_)
        .other          _ZN2at6native13reduce_kernelILi512ELi1ENS0_8ReduceOpIdNS0_14func_wrapper_tIdZNS0_15xor_sum_functorIdvEclERNS_14TensorIteratorEEUlddE_EEjdLi4ELi4EEEEEvT1_,@"STO_CUDA_ENTRY STV_DEFAULT"
_ZN2at6native13reduce_kernelILi512ELi1ENS0_8ReduceOpIdNS0_14func_wrapper_tIdZNS0_15xor_sum_functorIdvEclERNS_14TensorIteratorEEUlddE_EEjdLi4ELi4EEEEEvT1_:
.text._ZN2at6native13reduce_kernelILi512ELi1ENS0_8ReduceOpIdNS0_14func_wrapper_tIdZNS0_15xor_sum_functorIdvEclERNS_14TensorIteratorEEUlddE_EEjdLi4ELi4EEEEEvT1_:
        /* <DEDUP_REMOVED lines=287> */
.L_x_1281:
        /* <DEDUP_REMOVED lines=52> */
.L_x_1290:
[----:B------:R-:W-:Y:S05]  /*1530*/  BSYNC B3 ;  /* 0x0000000000037941 */ /* 0x000fea0003800000 */
.L_x_1289:
[----:B------:R-:W-:-:S04]  /*1540*/  PRMT R2, R2, 0x9910, RZ ;  /* 0x0000991002027816 */ /* 0x000fc800000000ff */
[----:B------:R-:W-:-:S13]  /*1550*/  ISETP.NE.AND P0, PT, R2, RZ, PT ;  /* 0x000000ff0200720c */ /* 0x000fda0003f05270 */
[----:B------:R-:W-:Y:S05]  /*1560*/  @!P0 BRA `(.L_x_1288) ;  /* 0x0000000000208947 */ /* 0x000fea0003800000 */
[----:B------:R-:W-:Y:S01]  /*1570*/  IADD3 R3, P0, R8, -R6, RZ ;  /* 0x8000000608037210 */ /* 0x000fe20007f1e0ff */
[----:B------:R-:W-:-:S04]  /*1580*/  ULDC.64 UR4, c[0x0][0x218] ;  /* 0x0000860000047ab9 */ /* 0x000fc80000000a00 */
[----:B------:R-:W-:Y:S01]  /*1590*/  IMAD.X R4, RZ, RZ, -0x1, P0 ;  /* 0xffffffffff047424 */ /* 0x000fe200000e06ff */
[----:B------:R-:W-:-:S04]  /*15a0*/  LEA R2, P0, R3, R18, 0x3 ;  /* 0x0000001203027211 */ /* 0x000fc800078018ff */
[----:B------:R-:W-:-:S06]  /*15b0*/  LEA.HI.X R3, R3, R19, R4, 0x3, P0 ;  /* 0x0000001303037211 */ /* 0x000fcc00000f1c04 */
[----:B------:R-:W2:Y:S02]  /*15c0*/  LDG.E.64 R2, desc[UR36][R2.64] ;  /* 0x0000002402027981 */ /* 0x000ea4000c1e1b00 */
[----:B--2---:R-:W-:Y:S02]  /*15d0*/  LOP3.LUT R15, R2, UR4, RZ, 0x3c, !PT ;  /* 0x00000004020f7c12 */ /* 0x004fe4000f8e3cff */
[----:B------:R-:W-:-:S07]  /*15e0*/  LOP3.LUT R17, R3, UR5, RZ, 0x3c, !PT ;  /* 0x0000000503117c12 */ /* 0x000fce000f8e3cff */
.L_x_1288:
[----:B------:R-:W-:Y:S05]  /*15f0*/  BSYNC B2 ;  /* 0x0000000000027941 */ /* 0x000fea0003800000 */
.L_x_1287:
[C---:B------:R-:W-:Y:S02]  /*1600*/  IADD3 R3, P0, -R6.reuse, 0x4, RZ ;  /* 0x0000000406037810 */ /* 0x040fe40007f1e1ff */
[----:B------:R-:W-:Y:S02]  /*1610*/  IADD3 R12, R6, -0x4, R9 ;  /* 0xfffffffc060c7810 */ /* 0x000fe40007ffe009 */
[----:B------:R-:W-:Y:S02]  /*1620*/  LEA R18, P1, R3, R18, 0x3 ;  /* 0x0000001203127211 */ /* 0x000fe400078218ff */
[----:B------:R-:W-:-:S04]  /*1630*/  IADD3.X R2, RZ, -0x1, RZ, P0, !PT ;  /* 0xffffffffff027810 */ /* 0x000fc800007fe4ff */
[----:B------:R-:W-:-:S07]  /*1640*/  LEA.HI.X R19, R3, R19, R2, 0x3, P1 ;  /* 0x0000001303137211 */ /* 0x000fce00008f1c02 */
.L_x_1286:
[----:B------:R-:W-:Y:S05]  /*1650*/  BSYNC B1 ;  /* 0x0000000000017941 */ /* 0x000fea0003800000 */
.L_x_1285:
[----:B------:R-:W-:Y:S01]  /*1660*/  LEA R3, R7, 0x3, 0x2 ;  /* 0x0000000307037811 */ /* 0x000fe200078e10ff */
[----:B------:R-:W-:Y:S01]  /*1670*/  BSSY B1, `(.L_x_1291) ;  /* 0x000001c000017945 */ /* 0x000fe20003800000 */
[----:B------:R-:W-:Y:S01]  /*1680*/  ISETP.NE.AND P1, PT, RZ, UR27, PT ;  /* 0x0000001bff007c0c */ /* 0x000fe2000bf25270 */
[----:B------:R-:W-:Y:S01]  /*1690*/  IMAD.MOV.U32 R21, RZ, RZ, R16 ;  /* 0x000000ffff157224 */ /* 0x000fe200078e0010 */
[----:B------:R-:W-:Y:S01]  /*16a0*/  ISETP.GE.U32.AND P0, PT, R3, R12, PT ;  /* 0x0000000c0300720c */ /* 0x000fe20003f06070 */
[----:B------:R-:W-:Y:S01]  /*16b0*/  IMAD.MOV.U32 R23, RZ, RZ, R14 ;  /* 0x000000ffff177224 */ /* 0x000fe200078e000e */
[----:B------:R-:W-:Y:S02]  /*16c0*/  ISETP.NE.AND P2, PT, R5, RZ, PT ;  /* 0x000000ff0500720c */ /* 0x000fe40003f45270 */
[----:B------:R-:W-:Y:S02]  /*16d0*/  MOV R13, R14 ;  /* 0x0000000e000d7202 */ /* 0x000fe40000000f00 */
[----:B------:R-:W-:-:S07]  /*16e0*/  MOV R25, R16 ;  /* 0x0000001000197202 */ /* 0x000fce0000000f00 */
[----:B------:R-:W-:Y:S05]  /*16f0*/  @P0 BRA `(.L_x_1292) ;  /* 0x00000000004c0947 */ /* 0x000fea0003800000 */
[----:B------:R-:W-:Y:S01]  /*1700*/  IMAD.MOV.U32 R27, RZ, RZ, R7 ;  /* 0x000000ffff1b7224 */ /* 0x000fe200078e0007 */
[----:B------:R-:W-:Y:S01]  /*1710*/  MOV R25, R16 ;  /* 0x0000001000197202 */ /* 0x000fe20000000f00 */
[----:B------:R-:W-:-:S07]  /*1720*/  IMAD.MOV.U32 R23, RZ, RZ, R14 ;  /* 0x000000ffff177224 */ /* 0x000fce00078e000e */
.L_x_1293:
[----:B------:R-:W-:Y:S01]  /*1730*/  IMAD.WIDE.U32 R2, R27, 0x20, R18 ;  /* 0x000000201b027825 */ /* 0x000fe200078e0012 */
[----:B------:R-:W-:-:S04]  /*1740*/  ULDC UR4, c[0x0][0x22c] ;  /* 0x00008b0000047ab9 */ /* 0x000fc80000000800 */
[----:B------:R-:W2:Y:S04]  /*1750*/  LDG.E.128 R4, desc[UR36][R2.64] ;  /* 0x0000002402047981 */ /* 0x000ea8000c1e1d00 */
[----:B------:R-:W3:Y:S01]  /*1760*/  LDG.E.128 R8, desc[UR36][R2.64+0x10] ;  /* 0x0000102402087981 */ /* 0x000ee2000c1e1d00 */
[----:B------:R-:W-:-:S04]  /*1770*/  IADD3 R27, R27, UR4, RZ ;  /* 0x000000041b1b7c10 */ /* 0x000fc8000fffe0ff */
[----:B------:R-:W-:-:S04]  /*1780*/  LEA R20, R27, 0x3, 0x2 ;  /* 0x000000031b147811 */ /* 0x000fc800078e10ff */
[----:B------:R-:W-:Y:S02]  /*1790*/  ISETP.GE.U32.AND P0, PT, R20, R12, PT ;  /* 0x0000000c1400720c */ /* 0x000fe40003f06070 */
[----:B--2---:R-:W-:Y:S02]  /*17a0*/  LOP3.LUT R15, R15, R4, RZ, 0x3c, !PT ;  /* 0x000000040f0f7212 */ /* 0x004fe400078e3cff */
[----:B------:R-:W-:Y:S02]  /*17b0*/  LOP3.LUT R17, R17, R5, RZ, 0x3c, !PT ;  /* 0x0000000511117212 */ /* 0x000fe400078e3cff */
[----:B------:R-:W-:Y:S02]  /*17c0*/  LOP3.LUT R25, R25, R6, RZ, 0x3c, !PT ;  /* 0x0000000619197212 */ /* 0x000fe400078e3cff */
[----:B------:R-:W-:Y:S02]  /*17d0*/  LOP3.LUT R14, R14, R7, RZ, 0x3c, !PT ;  /* 0x000000070e0e7212 */ /* 0x000fe400078e3cff */
[----:B---3--:R-:W-:-:S02]  /*17e0*/  LOP3.LUT R16, R16, R8, RZ, 0x3c, !PT ;  /* 0x0000000810107212 */ /* 0x008fc400078e3cff */
[----:B------:R-:W-:Y:S02]  /*17f0*/  LOP3.LUT R23, R23, R9, RZ, 0x3c, !PT ;  /* 0x0000000917177212 */ /* 0x000fe400078e3cff */
[----:B------:R-:W-:Y:S02]  /*1800*/  LOP3.LUT R21, R21, R10, RZ, 0x3c, !PT ;  /* 0x0000000a15157212 */ /* 0x000fe400078e3cff */
[----:B------:R-:W-:Y:S01]  /*1810*/  LOP3.LUT R13, R13, R11, RZ, 0x3c, !PT ;  /* 0x0000000b0d0d7212 */ /* 0x000fe200078e3cff */
[----:B------:R-:W-:Y:S06]  /*1820*/  @!P0 BRA `(.L_x_1293) ;  /* 0xfffffffc00c08947 */ /* 0x000fec000383ffff */
.L_x_1292:
[----:B------:R-:W-:Y:S05]  /*1830*/  BSYNC B1 ;  /* 0x0000000000017941 */ /* 0x000fea0003800000 */
.L_x_1291:
        /* <DEDUP_REMOVED lines=8> */
.L_x_1295:
[----:B------:R-:W-:Y:S05]  /*18c0*/  BSYNC B1 ;  /* 0x0000000000017941 */ /* 0x000fea0003800000 */
.L_x_1294:
[----:B------:R-:W-:Y:S01]  /*18d0*/  PRMT R0, R2, 0x9910, RZ ;  /* 0x0000991002007816 */ /* 0x000fe200000000ff */
[----:B------:R-:W-:Y:S03]  /*18e0*/  BSSY B1, `(.L_x_1296) ;  /* 0x000000c000017945 */ /* 0x000fe60003800000 */
[----:B------:R-:W-:-:S13]  /*18f0*/  ISETP.NE.AND P0, PT, R0, RZ, PT ;  /* 0x000000ff0000720c */ /* 0x000fda0003f05270 */
[----:B------:R-:W-:Y:S05]  /*1900*/  @!P0 BRA `(.L_x_1297) ;  /* 0x0000000000248947 */ /* 0x000fea0003800000 */
[----:B------:R-:W0:Y:S01]  /*1910*/  S2R R3, SR_TID.X ;  /* 0x0000000000037919 */ /* 0x000e220000002100 */
[----:B------:R-:W-:-:S04]  /*1920*/  LOP3.LUT R0, R12, 0xfffffffc, RZ, 0xc0, !PT ;  /* 0xfffffffc0c007812 */ /* 0x000fc800078ec0ff */
[----:B0-----:R-:W-:-:S04]  /*1930*/  IADD3 R3, R0, R3, RZ ;  /* 0x0000000300037210 */ /* 0x001fc80007ffe0ff */
[----:B------:R-:W-:-:S13]  /*1940*/  ISETP.GE.U32.AND P0, PT, R3, R12, PT ;  /* 0x0000000c0300720c */ /* 0x000fda0003f06070 */
[----:B------:R-:W-:Y:S05]  /*1950*/  @P0 BRA `(.L_x_1297) ;  /* 0x0000000000100947 */ /* 0x000fea0003800000 */
[----:B------:R-:W-:-:S06]  /*1960*/  IMAD.WIDE R18, R3, 0x8, R18 ;  /* 0x0000000803127825 */ /* 0x000fcc00078e0212 */
[----:B------:R-:W2:Y:S02]  /*1970*/  LDG.E.64 R18, desc[UR36][R18.64] ;  /* 0x0000002412127981 */ /* 0x000ea4000c1e1b00 */
[----:B--2---:R-:W-:Y:S02]  /*1980*/  LOP3.LUT R15, R15, R18, RZ, 0x3c, !PT ;  /* 0x000000120f0f7212 */ /* 0x004fe400078e3cff */
[----:B------:R-:W-:-:S07]  /*1990*/  LOP3.LUT R17, R17, R19, RZ, 0x3c, !PT ;  /* 0x0000001311117212 */ /* 0x000fce00078e3cff */
.L_x_1297:
[----:B------:R-:W-:Y:S05]  /*19a0*/  BSYNC B1 ;  /* 0x0000000000017941 */ /* 0x000fea0003800000 */
.L_x_1296:
[----:B------:R-:W-:Y:S02]  /*19b0*/  LOP3.LUT R16, R16, R25, R15, 0x96, !PT ;  /* 0x0000001910107212 */ /* 0x000fe400078e960f */
[----:B------:R-:W-:Y:S02]  /*19c0*/  LOP3.LUT R14, R23, R14, R17, 0x96, !PT ;  /* 0x0000000e170e7212 */ /* 0x000fe400078e9611 */
[----:B------:R-:W-:Y:S02]  /*19d0*/  LOP3.LUT R16, R21, R16, RZ, 0x3c, !PT ;  /* 0x0000001015107212 */ /* 0x000fe400078e3cff */
[----:B------:R-:W-:Y:S01]  /*19e0*/  LOP3.LUT R17, R13, R14, RZ, 0x3c, !PT ;  /* 0x0000000e0d117212 */ /* 0x000fe200078e3cff */
[----:B------:R-:W-:Y:S06]  /*19f0*/  BRA `(.L_x_1283) ;  /* 0x0000009400a07947 */ /* 0x000fec0003800000 */
.L_x_1284:
        /* <DEDUP_REMOVED lines=8> */
[----:B------:R-:W-:Y:S02]  /*1a80*/  ULDC UR4, c[0x0][0x22c] ;  /* 0x00008b0000047ab9 */ /* 0x000fe40000000800 */
[----:B------:R-:W-:-:S04]  /*1a90*/  IMAD.U32 R8, RZ, RZ, UR4 ;  /* 0x00000004ff087e24 */ /* 0x000fc8000f8e00ff */
[----:B------:R-:W-:Y:S01]  /*1aa0*/  IMAD R0, R8, 0x3, R7 ;  /* 0x0000000308007824 */ /* 0x000fe200078e0207 */
[----:B------:R-:W1:Y:S01]  /*1ab0*/  LDC R3, c[0x0][0x21c] ;  /* 0x00008700ff037b82 */ /* 0x000e620000000800 */
        /* <DEDUP_REMOVED lines=16> */
.L_x_1307:
        /* <DEDUP_REMOVED lines=53> */
[----:B------:R-:W-:Y:S01]  /*1f10*/  MOV R8, RZ ;  /* 0x000000ff00087202 */ /* 0x000fe20000000f00 */
[----:B------:R-:W-:Y:S01]  /*1f20*/  IMAD.MOV.U32 R9, RZ, RZ, R7 ;  /* 0x000000ffff097224 */ /* 0x000fe200078e0007 */
[----:B------:R-:W-:-:S03]  /*1f30*/  ISETP.NE.AND P1, PT, R10, 0x1, PT ;  /* 0x000000010a00780c */ /* 0x000fc60003f25270 */
        /* <DEDUP_REMOVED lines=231> */
[----:B------:R-:W-:Y:S01]  /*2db0*/  IMAD.MOV R17, RZ, RZ, -R9 ;  /* 0x000000ffff117224 */ /* 0x000fe200078e0a09 */
[----:B------:R-:W0:Y:S01]  /*2dc0*/  @P1 LDC R21, c[0x0][0x384] ;  /* 0x0000e100ff151b82 */ /* 0x000e220000000800 */
[----:B------:R-:W-:Y:S02]  /*2dd0*/  @P1 MOV R8, RZ ;  /* 0x000000ff00081202 */ /* 0x000fe40000000f00 */
[----:B------:R-:W-:-:S04]  /*2de0*/  IMAD R17, R17, UR38, R12 ;  /* 0x0000002611117c24 */ /* 0x000fc8000f8e020c */
[----:B------:R-:W-:Y:S01]  /*2df0*/  IMAD R14, R17, UR25, R14 ;  /* 0x00000019110e7c24 */ /* 0x000fe2000f8e020e */
[----:B------:R-:W1:Y:S08]  /*2e00*/  @P1 LDC.64 R12, c[0x0][0x388] ;  /* 0x0000e200ff0c1b82 */ /* 0x000e700000000a00 */
[----:B------:R-:W2:Y:S01]  /*2e10*/  @P1 LDC R15, c[0x0][0x3f0] ;  /* 0x0000fc00ff0f1b82 */ /* 0x000ea20000000800 */
[----:B-1----:R-:W-:-:S05]  /*2e20*/  @P1 IMAD.HI.U32 R12, R9, R12, R8 ;  /* 0x0000000c090c1227 */ /* 0x002fca00078e0008 */
[----:B------:R-:W-:-:S05]  /*2e30*/  @P1 SHF.R.U32.HI R12, RZ, R13, R12 ;  /* 0x0000000dff0c1219 */ /* 0x000fca000001160c */
[----:B------:R-:W-:-:S04]  /*2e40*/  @P1 IMAD.MOV R8, RZ, RZ, -R12 ;  /* 0x000000ffff081224 */ /* 0x000fc800078e0a0c */
[----:B0-----:R-:W-:-:S04]  /*2e50*/  @P1 IMAD R8, R8, R21, R9 ;  /* 0x0000001508081224 */ /* 0x001fc800078e0209 */
[----:B--2---:R-:W-:-:S07]  /*2e60*/  @P1 IMAD R14, R8, R15, R14 ;  /* 0x0000000f080e1224 */ /* 0x004fce00078e020e */
.L_x_1303:
[----:B------:R-:W-:Y:S01]  /*2e70*/  LOP3.LUT R17, R14, 0xfffffff8, RZ, 0xc0, !PT ;  /* 0xfffffff80e117812 */ /* 0x000fe200078ec0ff */
[----:B------:R-:W-:Y:S02]  /*2e80*/  ULDC UR38, c[0x0][0x22c] ;  /* 0x00008b0000267ab9 */ /* 0x000fe40000000800 */
[----:B------:R-:W-:Y:S02]  /*2e90*/  MOV R8, UR38 ;  /* 0x0000002600087c02 */ /* 0x000fe40008000f00 */
[----:B------:R-:W-:-:S05]  /*2ea0*/  IADD3 R16, P1, R18, R17, RZ ;  /* 0x0000001112107210 */ /* 0x000fca0007f3e0ff */
[----:B------:R-:W-:-:S06]  /*2eb0*/  IMAD.X R17, RZ, RZ, R19, P1 ;  /* 0x000000ffff117224 */ /* 0x000fcc00008e0613 */
[----:B------:R-:W5:Y:S01]  /*2ec0*/  LDG.E.64 R16, desc[UR36][R16.64] ;  /* 0x0000002410107981 */ /* 0x000f62000c1e1b00 */
[----:B------:R-:W-:Y:S01]  /*2ed0*/  IADD3 R7, R7, R8, RZ ;  /* 0x0000000807077210 */ /* 0x000fe20007ffe0ff */
[----:B------:R-:W-:Y:S06]  /*2ee0*/  @!P0 BRA `(.L_x_1304) ;  /* 0x0000000c00a88947 */ /* 0x000fec0003800000 */
[----:B------:R-:W-:Y:S01]  /*2ef0*/  MOV R13, R7 ;  /* 0x00000007000d7202 */ /* 0x000fe20000000f00 */
[----:B------:R-:W-:Y:S01]  /*2f00*/  IMAD.MOV.U32 R12, RZ, RZ, RZ ;  /* 0x000000ffff0c7224 */ /* 0x000fe200078e00ff */
[----:B------:R-:W-:-:S03]  /*2f10*/  ISETP.NE.AND P1, PT, R10, 0x1, PT ;  /* 0x000000010a00780c */ /* 0x000fc60003f25270 */
        /* <DEDUP_REMOVED lines=219> */
[----:B------:R-:W-:Y:S02]  /*3cd0*/  IADD3 R12, -R11, RZ, RZ ;  /* 0x000000ff0b0c7210 */ /* 0x000fe40007ffe1ff */
[----:B------:R-:W0:Y:S01]  /*3ce0*/  @P1 LDC R21, c[0x0][0x384] ;  /* 0x0000e100ff151b82 */ /* 0x000e220000000800 */
[----:B------:R-:W-:Y:S02]  /*3cf0*/  @P1 IMAD.MOV.U32 R10, RZ, RZ, RZ ;  /* 0x000000ffff0a1224 */ /* 0x000fe400078e00ff */
[----:B------:R-:W-:-:S04]  /*3d00*/  IMAD R9, R12, UR38, R13 ;  /* 0x000000260c097c24 */ /* 0x000fc8000f8e020d */
[----:B------:R-:W-:Y:S01]  /*3d10*/  IMAD R0, R9, UR25, R0 ;  /* 0x0000001909007c24 */ /* 0x000fe2000f8e0200 */
[----:B------:R-:W1:Y:S08]  /*3d20*/  @P1 LDC.64 R12, c[0x0][0x388] ;  /* 0x0000e200ff0c1b82 */ /* 0x000e700000000a00 */
[----:B------:R-:W2:Y:S01]  /*3d30*/  @P1 LDC R15, c[0x0][0x3f0] ;  /* 0x0000fc00ff0f1b82 */ /* 0x000ea20000000800 */
[----:B-1----:R-:W-:-:S05]  /*3d40*/  @P1 IMAD.HI.U32 R12, R11, R12, R10 ;  /* 0x0000000c0b0c1227 */ /* 0x002fca00078e000a */
[----:B------:R-:W-:-:S04]  /*3d50*/  @P1 SHF.R.U32.HI R12, RZ, R13, R12 ;  /* 0x0000000dff0c1219 */ /* 0x000fc8000001160c */
[----:B------:R-:W-:-:S05]  /*3d60*/  @P1 IADD3 R10, -R12, RZ, RZ ;  /* 0x000000ff0c0a1210 */ /* 0x000fca0007ffe1ff */
[----:B0-----:R-:W-:-:S04]  /*3d70*/  @P1 IMAD R10, R21, R10, R11 ;  /* 0x0000000a150a1224 */ /* 0x001fc800078e020b */
[----:B--2---:R-:W-:-:S07]  /*3d80*/  @P1 IMAD R0, R10, R15, R0 ;  /* 0x0000000f0a001224 */ /* 0x004fce00078e0200 */
.L_x_1304:
        /* <DEDUP_REMOVED lines=8> */
[----:B------:R-:W0:Y:S01]  /*3e10*/  LDC.64 R10, c[0x0][0x260] ;  /* 0x00009800ff0a7b82 */ /* 0x000e220000000a00 */
[----:B------:R-:W-:Y:S01]  /*3e20*/  MOV R13, R7 ;  /* 0x00000007000d7202 */ /* 0x000fe20000000f00 */
[----:B------:R-:W-:-:S04]  /*3e30*/  IMAD.MOV.U32 R12, RZ, RZ, RZ ;  /* 0x000000ffff0c7224 */ /* 0x000fc800078e00ff */
[----:B------:R-:W-:-:S05]  /*3e40*/  IMAD.HI.U32 R13, R7, UR30, R12 ;  /* 0x0000001e070d7c27 */ /* 0x000fca000f8e000c */
[----:B------:R-:W-:-:S05]  /*3e50*/  SHF.R.U32.HI R13, RZ, UR31, R13 ;  /* 0x0000001fff0d7c19 */ /* 0x000fca000801160d */
[----:B------:R-:W-:Y:S01]  /*3e60*/  IMAD.MOV R12, RZ, RZ, -R13 ;  /* 0x000000ffff0c7224 */ /* 0x000fe200078e0a0d */
[----:B0-----:R-:W-:-:S03]  /*3e70*/  ISETP.NE.AND P1, PT, R10, 0x1, PT ;  /* 0x000000010a00780c */ /* 0x001fc60003f25270 */
[----:B------:R-:W-:-:S04]  /*3e80*/  IMAD R11, R11, R12, R7 ;  /* 0x0000000c0b0b7224 */ /* 0x000fc800078e0207 */
[----:B------:R-:W-:-:S06]  /*3e90*/  IMAD R9, R11, UR4, RZ ;  /* 0x000000040b097c24 */ /* 0x000fcc000f8e02ff */
[----:B------:R-:W-:Y:S05]  /*3ea0*/  @!P1 BRA `(.L_x_1305) ;  /* 0x0000000c00889947 */ /* 0x000fea0003800000 */
        /* <DEDUP_REMOVED lines=216> */
[----:B------:R-:W-:-:S05]  /*4c30*/  IADD3 R21, -R13, RZ, RZ ;  /* 0x000000ff0d157210 */ /* 0x000fca0007ffe1ff */
[----:B------:R-:W-:-:S04]  /*4c40*/  IMAD R20, R21, UR38, R20 ;  /* 0x0000002615147c24 */ /* 0x000fc8000f8e0214 */
[----:B------:R-:W-:Y:S02]  /*4c50*/  IMAD R9, R20, UR25, R9 ;  /* 0x0000001914097c24 */ /* 0x000fe4000f8e0209 */
[----:B0-----:R-:W-:Y:S02]  /*4c60*/  @P1 IMAD.HI.U32 R10, R13, R10, R12 ;  /* 0x0000000a0d0a1227 */ /* 0x001fe400078e000c */
[----:B------:R-:W0:Y:S03]  /*4c70*/  @P1 LDC R12, c[0x0][0x384] ;  /* 0x0000e100ff0c1b82 */ /* 0x000e260000000800 */
[----:B------:R-:W-:-:S05]  /*4c80*/  @P1 SHF.R.U32.HI R11, RZ, R11, R10 ;  /* 0x0000000bff0b1219 */ /* 0x000fca000001160a */
[----:B------:R-:W1:Y:S01]  /*4c90*/  @P1 LDC R10, c[0x0][0x3f0] ;  /* 0x0000fc00ff0a1b82 */ /* 0x000e620000000800 */
[----:B------:R-:W-:-:S04]  /*4ca0*/  @P1 IMAD.MOV R11, RZ, RZ, -R11 ;  /* 0x000000ffff0b1224 */ /* 0x000fc800078e0a0b */
[----:B0-----:R-:W-:-:S04]  /*4cb0*/  @P1 IMAD R12, R12, R11, R13 ;  /* 0x0000000b0c0c1224 */ /* 0x001fc800078e020d */
[----:B-1----:R-:W-:-:S07]  /*4cc0*/  @P1 IMAD R9, R12, R10, R9 ;  /* 0x0000000a0c091224 */ /* 0x002fce00078e0209 */
.L_x_1305:
[----:B------:R-:W-:-:S04]  /*4cd0*/  LOP3.LUT R9, R9, 0xfffffff8, RZ, 0xc0, !PT ;  /* 0xfffffff809097812 */ /* 0x000fc800078ec0ff */
[----:B------:R-:W-:-:S04]  /*4ce0*/  IADD3 R12, P1, R18, R9, RZ ;  /* 0x00000009120c7210 */ /* 0x000fc80007f3e0ff */
[----:B------:R-:W-:-:S06]  /*4cf0*/  IADD3.X R13, RZ, R19, RZ, P1, !PT ;  /* 0x00000013ff0d7210 */ /* 0x000fcc0000ffe4ff */
[----:B------:R-:W5:Y:S01]  /*4d00*/  LDG.E.64 R12, desc[UR36][R12.64] ;  /* 0x000000240c0c7981 */ /* 0x000f62000c1e1b00 */
[----:B------:R-:W-:Y:S01]  /*4d10*/  IMAD.IADD R7, R7, 0x1, R8 ;  /* 0x0000000107077824 */ /* 0x000fe200078e0208 */
[----:B------:R-:W-:Y:S06]  /*4d20*/  @!P0 BRA `(.L_x_1306) ;  /* 0x0000000c00b08947 */ /* 0x000fec0003800000 */
[----:B------:R-:W0:Y:S01]  /*4d30*/  LDC.64 R10, c[0x0][0x260] ;  /* 0x00009800ff0a7b82 */ /* 0x000e220000000a00 */
        /* <DEDUP_REMOVED lines=224> */
[----:B------:R-:W-:-:S05]  /*5b40*/  @P1 MOV R20, RZ ;  /* 0x000000ff00141202 */ /* 0x000fca0000000f00 */
[----:B0-----:R-:W-:Y:S02]  /*5b50*/  @P1 IMAD.HI.U32 R10, R21, R10, R20 ;  /* 0x0000000a150a1227 */ /* 0x001fe400078e0014 */
[----:B------:R-:W0:Y:S03]  /*5b60*/  @P1 LDC R20, c[0x0][0x384] ;  /* 0x0000e100ff141b82 */ /* 0x000e260000000800 */
[----:B------:R-:W-:Y:S01]  /*5b70*/  @P1 SHF.R.U32.HI R11, RZ, R11, R10 ;  /* 0x0000000bff0b1219 */ /* 0x000fe2000001160a */
[----:B------:R-:W-:-:S03]  /*5b80*/  IMAD.MOV R10, RZ, RZ, -R21 ;  /* 0x000000ffff0a7224 */ /* 0x000fc600078e0a15 */
[----:B------:R-:W-:Y:S01]  /*5b90*/  @P1 IADD3 R11, -R11, RZ, RZ ;  /* 0x000000ff0b0b1210 */ /* 0x000fe20007ffe1ff */
[----:B------:R-:W-:Y:S02]  /*5ba0*/  IMAD R9, R10, UR4, R9 ;  /* 0x000000040a097c24 */ /* 0x000fe4000f8e0209 */
[----:B------:R-:W1:Y:S02]  /*5bb0*/  @P1 LDC R10, c[0x0][0x3f0] ;  /* 0x0000fc00ff0a1b82 */ /* 0x000e640000000800 */
[----:B------:R-:W-:Y:S02]  /*5bc0*/  IMAD R0, R9, UR25, R0 ;  /* 0x0000001909007c24 */ /* 0x000fe4000f8e0200 */
[----:B0-----:R-:W-:-:S04]  /*5bd0*/  @P1 IMAD R21, R20, R11, R21 ;  /* 0x0000000b14151224 */ /* 0x001fc800078e0215 */
[----:B-1----:R-:W-:-:S07]  /*5be0*/  @P1 IMAD R0, R21, R10, R0 ;  /* 0x0000000a15001224 */ /* 0x002fce00078e0200 */
.L_x_1306:
[----:B------:R-:W-:Y:S01]  /*5bf0*/  LOP3.LUT R11, R0, 0xfffffff8, RZ, 0xc0, !PT ;  /* 0xfffffff8000b7812 */ /* 0x000fe200078ec0ff */
[----:B------:R-:W-:-:S03]  /*5c00*/  ULDC UR4, c[0x0][0x224] ;  /* 0x0000890000047ab9 */ /* 0x000fc60000000800 */
[----:B------:R-:W-:-:S05]  /*5c10*/  IADD3 R10, P1, R18, R11, RZ ;  /* 0x0000000b120a7210 */ /* 0x000fca0007f3e0ff */
[----:B------:R-:W-:-:S06]  /*5c20*/  IMAD.X R11, RZ, RZ, R19, P1 ;  /* 0x000000ffff0b7224 */ /* 0x000fcc00008e0613 */
[----:B------:R-:W2:Y:S01]  /*5c30*/  LDG.E.64 R10, desc[UR36][R10.64] ;  /* 0x000000240a0a7981 */ /* 0x000ea2000c1e1b00 */
[----:B------:R-:W-:Y:S01]  /*5c40*/  IADD3 R7, R7, R8, RZ ;  /* 0x0000000807077210 */ /* 0x000fe20007ffe0ff */
[----:B------:R-:W-:Y:S01]  /*5c50*/  IMAD.U32 R9, RZ, RZ, UR4 ;  /* 0x00000004ff097e24 */ /* 0x000fe2000f8e00ff */
[----:B-----5:R-:W-:Y:S02]  /*5c60*/  LOP3.LUT R26, R16, R26, RZ, 0x3c, !PT ;  /* 0x0000001a101a7212 */ /* 0x020fe400078e3cff */
[----:B------:R-:W-:Y:S01]  /*5c70*/  LOP3.LUT R25, R17, R25, RZ, 0x3c, !PT ;  /* 0x0000001911197212 */ /* 0x000fe200078e3cff */
[----:B------:R-:W-:Y:S01]  /*5c80*/  IMAD R0, R8, 0x3, R7 ;  /* 0x0000000308007824 */ /* 0x000fe200078e0207 */
[----:B------:R-:W-:Y:S02]  /*5c90*/  LOP3.LUT R24, R14, R24, RZ, 0x3c, !PT ;  /* 0x000000180e187212 */ /* 0x000fe400078e3cff */
[----:B------:R-:W-:Y:S02]  /*5ca0*/  LOP3.LUT R2, R15, R2, RZ, 0x3c, !PT ;  /* 0x000000020f027212 */ /* 0x000fe400078e3cff */
[----:B------:R-:W-:-:S02]  /*5cb0*/  ISETP.GE.U32.AND P1, PT, R0, R9, PT ;  /* 0x000000090000720c */ /* 0x000fc40003f26070 */
[----:B------:R-:W-:Y:S02]  /*5cc0*/  LOP3.LUT R4, R12, R4, RZ, 0x3c, !PT ;  /* 0x000000040c047212 */ /* 0x000fe400078e3cff */
[----:B------:R-:W-:Y:S02]  /*5cd0*/  LOP3.LUT R3, R13, R3, RZ, 0x3c, !PT ;  /* 0x000000030d037212 */ /* 0x000fe400078e3cff */
[----:B--2---:R-:W-:Y:S02]  /*5ce0*/  LOP3.LUT R6, R10, R6, RZ, 0x3c, !PT ;  /* 0x000000060a067212 */ /* 0x004fe400078e3cff */
[----:B------:R-:W-:-:S05]  /*5cf0*/  LOP3.LUT R5, R11, R5, RZ, 0x3c, !PT ;  /* 0x000000050b057212 */ /* 0x000fca00078e3cff */
[----:B------:R-:W-:Y:S05]  /*5d00*/  @!P1 BRA `(.L_x_1307) ;  /* 0xffffffbc00ac9947 */ /* 0x000fea000383ffff */
[----:B------:R-:W-:Y:S05]  /*5d10*/  BSYNC B2 ;  /* 0x0000000000027941 */ /* 0x000fea0003800000 */
.L_x_1302:
[----:B------:R-:W-:Y:S01]  /*5d20*/  MOV R22, R10 ;  /* 0x0000000a00167202 */ /* 0x000fe20000000f00 */
[----:B------:R-:W-:-:S07]  /*5d30*/  IMAD.MOV.U32 R23, RZ, RZ, R11 ;  /* 0x000000ffff177224 */ /* 0x000fce00078e000b */
.L_x_1301:
[----:B------:R-:W-:Y:S05]  /*5d40*/  BSYNC B1 ;  /* 0x0000000000017941 */ /* 0x000fea0003800000 */
.L_x_1300:
        /* <DEDUP_REMOVED lines=267> */
[----:B------:R-:W-:Y:S01]  /*6e00*/  ULDC UR4, c[0x0][0x3ec] ;  /* 0x0000fb0000047ab9 */ /* 0x000fe20000000800 */
[----:B------:R-:W-:-:S03]  /*6e10*/  @P2 MOV R16, RZ ;  /* 0x000000ff00102202 */ /* 0x000fc60000000f00 */
[----:B------:R-:W-:-:S04]  /*6e20*/  IMAD.MOV R10, RZ, RZ, -R17 ;  /* 0x000000ffff0a7224 */ /* 0x000fc800078e0a11 */
[----:B------:R-:W-:-:S04]  /*6e30*/  IMAD R11, R10, UR6, R11 ;  /* 0x000000060a0b7c24 */ /* 0x000fc8000f8e020b */
[----:B------:R-:W-:Y:S02]  /*6e40*/  IMAD R0, R11, UR4, R0 ;  /* 0x000000040b007c24 */ /* 0x000fe4000f8e0200 */
[----:B------:R-:W0:Y:S02]  /*6e50*/  @P2 LDC.64 R10, c[0x0][0x388] ;  /* 0x0000e200ff0a2b82 */ /* 0x000e240000000a00 */
[----:B0-----:R-:W-:-:S05]  /*6e60*/  @P2 IMAD.HI.U32 R10, R17, R10, R16 ;  /* 0x0000000a110a2227 */ /* 0x001fca00078e0010 */
[----:B------:R-:W-:Y:S02]  /*6e70*/  @P2 SHF.R.U32.HI R10, RZ, R11, R10 ;  /* 0x0000000bff0a2219 */ /* 0x000fe4000001160a */
[----:B------:R-:W0:Y:S03]  /*6e80*/  @P2 LDC R11, c[0x0][0x384] ;  /* 0x0000e100ff0b2b82 */ /* 0x000e260000000800 */
[----:B------:R-:W-:-:S05]  /*6e90*/  @P2 IMAD.MOV R16, RZ, RZ, -R10 ;  /* 0x000000ffff102224 */ /* 0x000fca00078e0a0a */
[----:B------:R-:W1:Y:S01]  /*6ea0*/  @P2 LDC R10, c[0x0][0x3f0] ;  /* 0x0000fc00ff0a2b82 */ /* 0x000e620000000800 */
[----:B0-----:R-:W-:-:S04]  /*6eb0*/  @P2 IMAD R11, R11, R16, R17 ;  /* 0x000000100b0b2224 */ /* 0x001fc800078e0211 */
[----:B-1----:R-:W-:-:S07]  /*6ec0*/  @P2 IMAD R0, R11, R10, R0 ;  /* 0x0000000a0b002224 */ /* 0x002fce00078e0200 */
.L_x_1310:
[----:B------:R-:W-:-:S04]  /*6ed0*/  LOP3.LUT R17, R0, 0xfffffff8, RZ, 0xc0, !PT ;  /* 0xfffffff800117812 */ /* 0x000fc800078ec0ff */
[----:B------:R-:W-:-:S04]  /*6ee0*/  IADD3 R16, P2, R18, R17, RZ ;  /* 0x0000001112107210 */ /* 0x000fc80007f5e0ff */
[----:B------:R-:W-:-:S06]  /*6ef0*/  IADD3.X R17, RZ, R19, RZ, P2, !PT ;  /* 0x00000013ff117210 */ /* 0x000fcc00017fe4ff */
[----:B------:R-:W5:Y:S01]  /*6f00*/  LDG.E.64 R16, desc[UR36][R16.64] ;  /* 0x0000002410107981 */ /* 0x000f62000c1e1b00 */
        /* <DEDUP_REMOVED lines=265> */
[----:B------:R-:W-:-:S03]  /*7fa0*/  IADD3 R10, -R15, RZ, RZ ;  /* 0x000000ff0f0a7210 */ /* 0x000fc60007ffe1ff */
[----:B------:R-:W-:Y:S02]  /*7fb0*/  @P2 IMAD.MOV.U32 R14, RZ, RZ, RZ ;  /* 0x000000ffff0e2224 */ /* 0x000fe400078e00ff */
[----:B------:R-:W-:-:S04]  /*7fc0*/  IMAD R10, R10, UR6, R11 ;  /* 0x000000060a0a7c24 */ /* 0x000fc8000f8e020b */
[----:B------:R-:W-:Y:S02]  /*7fd0*/  IMAD R0, R10, UR4, R0 ;  /* 0x000000040a007c24 */ /* 0x000fe4000f8e0200 */
[----:B------:R-:W0:Y:S02]  /*7fe0*/  @P2 LDC.64 R10, c[0x0][0x388] ;  /* 0x0000e200ff0a2b82 */ /* 0x000e240000000a00 */
[----:B0-----:R-:W-:-:S05]  /*7ff0*/  @P2 IMAD.HI.U32 R10, R15, R10, R14 ;  /* 0x0000000a0f0a2227 */ /* 0x001fca00078e000e */
[----:B------:R-:W-:Y:S02]  /*8000*/  @P2 SHF.R.U32.HI R11, RZ, R11, R10 ;  /* 0x0000000bff0b2219 */ /* 0x000fe4000001160a */
[----:B------:R-:W0:Y:S02]  /*8010*/  @P2 LDC R10, c[0x0][0x384] ;  /* 0x0000e100ff0a2b82 */ /* 0x000e240000000800 */
[----:B------:R-:W-:-:S05]  /*8020*/  @P2 IADD3 R11, -R11, RZ, RZ ;  /* 0x000000ff0b0b2210 */ /* 0x000fca0007ffe1ff */
[----:B0-----:R-:W-:Y:S02]  /*8030*/  @P2 IMAD R11, R10, R11, R15 ;  /* 0x0000000b0a0b2224 */ /* 0x001fe400078e020f */
[----:B------:R-:W0:Y:S02]  /*8040*/  @P2 LDC R10, c[0x0][0x3f0] ;  /* 0x0000fc00ff0a2b82 */ /* 0x000e240000000800 */
[----:B0-----:R-:W-:-:S07]  /*8050*/  @P2 IMAD R0, R11, R10, R0 ;  /* 0x0000000a0b002224 */ /* 0x001fce00078e0200 */
.L_x_1311:
        /* <DEDUP_REMOVED lines=269> */
[----:B------:R-:W-:Y:S01]  /*9130*/  IMAD.MOV R10, RZ, RZ, -R13 ;  /* 0x000000ffff0a7224 */ /* 0x000fe200078e0a0d */
[----:B------:R-:W-:-:S03]  /*9140*/  @P2 MOV R12, RZ ;  /* 0x000000ff000c2202 */ /* 0x000fc60000000f00 */
[----:B------:R-:W-:-:S04]  /*9150*/  IMAD R10, R10, UR6, R11 ;  /* 0x000000060a0a7c24 */ /* 0x000fc8000f8e020b */
[----:B------:R-:W-:Y:S02]  /*9160*/  IMAD R0, R10, UR4, R0 ;  /* 0x000000040a007c24 */ /* 0x000fe4000f8e0200 */
[----:B------:R-:W0:Y:S02]  /*9170*/  @P2 LDC.64 R10, c[0x0][0x388] ;  /* 0x0000e200ff0a2b82 */ /* 0x000e240000000a00 */
[----:B0-----:R-:W-:-:S05]  /*9180*/  @P2 IMAD.HI.U32 R10, R13, R10, R12 ;  /* 0x0000000a0d0a2227 */ /* 0x001fca00078e000c */
[----:B------:R-:W-:Y:S02]  /*9190*/  @P2 SHF.R.U32.HI R11, RZ, R11, R10 ;  /* 0x0000000bff0b2219 */ /* 0x000fe4000001160a */
[----:B------:R-:W0:Y:S03]  /*91a0*/  @P2 LDC R10, c[0x0][0x384] ;  /* 0x0000e100ff0a2b82 */ /* 0x000e260000000800 */
[----:B------:R-:W-:-:S04]  /*91b0*/  @P2 IMAD.MOV R11, RZ, RZ, -R11 ;  /* 0x000000ffff0b2224 */ /* 0x000fc800078e0a0b */
[----:B0-----:R-:W-:Y:S02]  /*91c0*/  @P2 IMAD R11, R10, R11, R13 ;  /* 0x0000000b0a0b2224 */ /* 0x001fe400078e020d */
[----:B------:R-:W0:Y:S02]  /*91d0*/  @P2 LDC R10, c[0x0][0x3f0] ;  /* 0x0000fc00ff0a2b82 */ /* 0x000e240000000800 */
[----:B0-----:R-:W-:-:S07]  /*91e0*/  @P2 IMAD R0, R11, R10, R0 ;  /* 0x0000000a0b002224 */ /* 0x001fce00078e0200 */
.L_x_1312:
        /* <DEDUP_REMOVED lines=270> */
[----:B------:R-:W-:-:S05]  /*a2d0*/  @P1 MOV R10, RZ ;  /* 0x000000ff000a1202 */ /* 0x000fca0000000f00 */
[----:B0-----:R-:W-:-:S04]  /*a2e0*/  @P1 IMAD.HI.U32 R22, R11, R22, R10 ;  /* 0x000000160b161227 */ /* 0x001fc800078e000a */
[----:B------:R-:W-:Y:S01]  /*a2f0*/  IMAD.MOV R10, RZ, RZ, -R11 ;  /* 0x000000ffff0a7224 */ /* 0x000fe200078e0a0b */
[----:B------:R-:W-:-:S03]  /*a300*/  @P1 SHF.R.U32.HI R22, RZ, R23, R22 ;  /* 0x00000017ff161219 */ /* 0x000fc60000011616 */
[----:B------:R-:W-:Y:S01]  /*a310*/  IMAD R21, R10, UR6, R21 ;  /* 0x000000060a157c24 */ /* 0x000fe2000f8e0215 */
[----:B------:R-:W-:-:S03]  /*a320*/  @P1 IADD3 R10, -R22, RZ, RZ ;  /* 0x000000ff160a1210 */ /* 0x000fc60007ffe1ff */
[----:B------:R-:W-:Y:S02]  /*a330*/  IMAD R0, R21, UR4, R0 ;  /* 0x0000000415007c24 */ /* 0x000fe4000f8e0200 */
[----:B------:R-:W0:Y:S02]  /*a340*/  @P1 LDC R21, c[0x0][0x384] ;  /* 0x0000e100ff151b82 */ /* 0x000e240000000800 */
[----:B0-----:R-:W-:-:S06]  /*a350*/  @P1 IMAD R11, R21, R10, R11 ;  /* 0x0000000a150b1224 */ /* 0x001fcc00078e020b */
[----:B------:R-:W0:Y:S02]  /*a360*/  @P1 LDC R10, c[0x0][0x3f0] ;  /* 0x0000fc00ff0a1b82 */ /* 0x000e240000000800 */
[----:B0-----:R-:W-:-:S07]  /*a370*/  @P1 IMAD R0, R11, R10, R0 ;  /* 0x0000000a0b001224 */ /* 0x001fce00078e0200 */
.L_x_1313:
[----:B------:R-:W-:-:S04]  /*a380*/  LOP3.LUT R11, R0, 0xfffffff8, RZ, 0xc0, !PT ;  /* 0xfffffff8000b7812 */ /* 0x000fc800078ec0ff */
[----:B------:R-:W-:-:S05]  /*a390*/  IADD3 R10, P1, R18, R11, RZ ;  /* 0x0000000b120a7210 */ /* 0x000fca0007f3e0ff */
[----:B------:R-:W-:-:S05]  /*a3a0*/  IMAD.X R11, RZ, RZ, R19, P1 ;  /* 0x000000ffff0b7224 */ /* 0x000fca00008e0613 */
[----:B------:R0:W5:Y:S03]  /*a3b0*/  LDG.E.64 R22, desc[UR36][R10.64] ;  /* 0x000000240a167981 */ /* 0x000166000c1e1b00 */
.L_x_1309:
[----:B------:R-:W-:Y:S05]  /*a3c0*/  BSYNC B1 ;  /* 0x0000000000017941 */ /* 0x000fea0003800000 */
.L_x_1308:
[----:B------:R-:W-:Y:S04]  /*a3d0*/  BSSY B1, `(.L_x_1314) ;  /* 0x0000013000017945 */ /* 0x000fe80003800000 */
[----:B------:R-:W-:Y:S05]  /*a3e0*/  @P0 BRA `(.L_x_1315) ;  /* 0x0000000000440947 */ /* 0x000fea0003800000 */
[----:B------:R-:W-:Y:S02]  /*a3f0*/  IADD3 R0, R7, R8, RZ ;  /* 0x0000000807007210 */ /* 0x000fe40007ffe0ff */
[----:B-----5:R-:W-:Y:S02]  /*a400*/  LOP3.LUT R26, R16, R26, RZ, 0x3c, !PT ;  /* 0x0000001a101a7212 */ /* 0x020fe400078e3cff */
[----:B------:R-:W-:Y:S02]  /*a410*/  ISETP.GE.U32.AND P0, PT, R0, R9, PT ;  /* 0x000000090000720c */ /* 0x000fe40003f06070 */
[----:B------:R-:W-:-:S11]  /*a420*/  LOP3.LUT R25, R17, R25, RZ, 0x3c, !PT ;  /* 0x0000001911197212 */ /* 0x000fd600078e3cff */
[----:B------:R-:W-:Y:S05]  /*a430*/  @P0 BRA `(.L_x_1315) ;  /* 0x0000000000300947 */ /* 0x000fea0003800000 */
[----:B------:R-:W-:Y:S01]  /*a440*/  IMAD.IADD R0, R0, 0x1, R8 ;  /* 0x0000000100007824 */ /* 0x000fe200078e0208 */
[----:B------:R-:W-:Y:S02]  /*a450*/  LOP3.LUT R24, R14, R24, RZ, 0x3c, !PT ;  /* 0x000000180e187212 */ /* 0x000fe400078e3cff */
[----:B------:R-:W-:Y:S02]  /*a460*/  LOP3.LUT R2, R15, R2, RZ, 0x3c, !PT ;  /* 0x000000020f027212 */ /* 0x000fe400078e3cff */
[----:B------:R-:W-:-:S13]  /*a470*/  ISETP.GE.U32.AND P0, PT, R0, R9, PT ;  /* 0x000000090000720c */ /* 0x000fda0003f06070 */
[----:B------:R-:W-:Y:S02]  /*a480*/  @!P0 IADD3 R8, R0, R8, RZ ;  /* 0x0000000800088210 */ /* 0x000fe40007ffe0ff */
[----:B------:R-:W-:Y:S02]  /*a490*/  @!P0 LOP3.LUT R4, R12, R4, RZ, 0x3c, !PT ;  /* 0x000000040c048212 */ /* 0x000fe400078e3cff */
[----:B------:R-:W-:Y:S02]  /*a4a0*/  @!P0 ISETP.GE.U32.AND P1, PT, R8, R9, PT ;  /* 0x000000090800820c */ /* 0x000fe40003f26070 */
[----:B------:R-:W-:Y:S02]  /*a4b0*/  @!P0 LOP3.LUT R3, R13, R3, RZ, 0x3c, !PT ;  /* 0x000000030d038212 */ /* 0x000fe400078e3cff */
[----:B------:R-:W-:Y:S02]  /*a4c0*/  @!P0 SEL R7, R22, RZ, !P1 ;  /* 0x000000ff16078207 */ /* 0x000fe40004800000 */
[----:B------:R-:W-:-:S02]  /*a4d0*/  @!P0 SEL R22, R23, RZ, !P1 ;  /* 0x000000ff17168207 */ /* 0x000fc40004800000 */
[----:B------:R-:W-:Y:S02]  /*a4e0*/  @!P0 LOP3.LUT R6, R6, R7, RZ, 0x3c, !PT ;  /* 0x0000000706068212 */ /* 0x000fe400078e3cff */
[----:B------:R-:W-:-:S07]  /*a4f0*/  @!P0 LOP3.LUT R5, R5, R22, RZ, 0x3c, !PT ;  /* 0x0000001605058212 */ /* 0x000fce00078e3cff */
.L_x_1315:
[----:B------:R-:W-:Y:S05]  /*a500*/  BSYNC B1 ;  /* 0x0000000000017941 */ /* 0x000fea0003800000 */
.L_x_1314:
[----:B------:R-:W-:Y:S02]  /*a510*/  LOP3.LUT R7, R4, R24, R26, 0x96, !PT ;  /* 0x0000001804077212 */ /* 0x000fe400078e961a */
[----:B------:R-:W-:Y:S02]  /*a520*/  LOP3.LUT R2, R3, R2, R25, 0x96, !PT ;  /* 0x0000000203027212 */ /* 0x000fe400078e9619 */
[----:B-----5:R-:W-:Y:S02]  /*a530*/  LOP3.LUT R16, R6, R7, RZ, 0x3c, !PT ;  /* 0x0000000706107212 */ /* 0x020fe400078e3cff */
[----:B------:R-:W-:Y:S01]  /*a540*/  LOP3.LUT R17, R5, R2, RZ, 0x3c, !PT ;  /* 0x0000000205117212 */ /* 0x000fe200078e3cff */
[----:B------:R-:W-:Y:S06]  /*a550*/  BRA `(.L_x_1283) ;  /* 0x0000000800c87947 */ /* 0x000fec0003800000 */
.L_x_1299:
[----:B------:R-:W-:Y:S01]  /*a560*/  ISETP.GE.U32.AND P0, PT, R0, R9, PT ;  /* 0x000000090000720c */ /* 0x000fe20003f06070 */
[----:B------:R-:W-:Y:S01]  /*a570*/  BSSY B1, `(.L_x_1316) ;  /* 0x0000027000017945 */ /* 0x000fe20003800000 */
[--C-:B------:R-:W-:Y:S01]  /*a580*/  IMAD.MOV.U32 R21, RZ, RZ, R4.reuse ;  /* 0x000000ffff157224 */ /* 0x100fe200078e0004 */
[-C--:B------:R-:W-:Y:S01]  /*a590*/  MOV R20, R3.reuse ;  /* 0x0000000300147202 */ /* 0x080fe20000000f00 */
[----:B------:R-:W-:Y:S01]  /*a5a0*/  IMAD.MOV.U32 R2, RZ, RZ, R4 ;  /* 0x000000ffff027224 */ /* 0x000fe200078e0004 */
[----:B------:R-:W-:-:S08]  /*a5b0*/  MOV R0, R3 ;  /* 0x0000000300007202 */ /* 0x000fd00000000f00 */
[----:B------:R-:W-:Y:S05]  /*a5c0*/  @P0 BRA `(.L_x_1317) ;  /* 0x0000000000840947 */ /* 0x000fea0003800000 */
[----:B------:R-:W-:Y:S01]  /*a5d0*/  BSSY B2, `(.L_x_1317) ;  /* 0x0000020000027945 */ /* 0x000fe20003800000 */
[----:B------:R-:W-:Y:S01]  /*a5e0*/  IMAD.MOV.U32 R21, RZ, RZ, R4 ;  /* 0x000000ffff157224 */ /* 0x000fe200078e0004 */
[----:B------:R-:W-:Y:S01]  /*a5f0*/  MOV R2, R4 ;  /* 0x0000000400027202 */ /* 0x000fe20000000f00 */
[----:B------:R-:W-:Y:S01]  /*a600*/  IMAD.MOV.U32 R20, RZ, RZ, R3 ;  /* 0x000000ffff147224 */ /* 0x000fe200078e0003 */
[----:B------:R-:W-:-:S07]  /*a610*/  MOV R0, R3 ;  /* 0x0000000300007202 */ /* 0x000fce0000000f00 */
.L_x_1318:
[----:B------:R-:W-:Y:S02]  /*a620*/  IMAD.IADD R13, R8, 0x1, R7 ;  /* 0x00000001080d7824 */ /* 0x000fe400078e0207 */
[----:B------:R-:W-:-:S03]  /*a630*/  IMAD R11, R22, R7, RZ ;  /* 0x00000007160b7224 */ /* 0x000fc600078e02ff */
[----:B------:R-:W-:Y:S01]  /*a640*/  IADD3 R15, R13, R8, RZ ;  /* 0x000000080d0f7210 */ /* 0x000fe20007ffe0ff */
[----:B------:R-:W-:Y:S02]  /*a650*/  IMAD R13, R22, R13, RZ ;  /* 0x0000000d160d7224 */ /* 0x000fe400078e02ff */
[----:B------:R-:W-:-:S04]  /*a660*/  IMAD.WIDE.U32 R10, R11, 0x8, R18 ;  /* 0x000000080b0a7825 */ /* 0x000fc800078e0012 */
[----:B------:R-:W-:Y:S02]  /*a670*/  IMAD.IADD R7, R15, 0x1, R8 ;  /* 0x000000010f077824 */ /* 0x000fe400078e0208 */
[C---:B------:R-:W-:Y:S01]  /*a680*/  IMAD R15, R22.reuse, R15, RZ ;  /* 0x0000000f160f7224 */ /* 0x040fe200078e02ff */
[----:B------:R-:W2:Y:S01]  /*a690*/  LDG.E.64 R10, desc[UR36][R10.64] ;  /* 0x000000240a0a7981 */ /* 0x000ea2000c1e1b00 */
[----:B------:R-:W-:Y:S02]  /*a6a0*/  IMAD R17, R22, R7, RZ ;  /* 0x0000000716117224 */ /* 0x000fe400078e02ff */
[----:B------:R-:W-:-:S04]  /*a6b0*/  IMAD.WIDE.U32 R12, R13, 0x8, R18 ;  /* 0x000000080d0c7825 */ /* 0x000fc800078e0012 */
[--C-:B------:R-:W-:Y:S02]  /*a6c0*/  IMAD.WIDE.U32 R14, R15, 0x8, R18.reuse ;  /* 0x000000080f0e7825 */ /* 0x100fe400078e0012 */
[----:B------:R-:W3:Y:S02]  /*a6d0*/  LDG.E.64 R12, desc[UR36][R12.64] ;  /* 0x000000240c0c7981 */ /* 0x000ee4000c1e1b00 */
[----:B------:R-:W-:Y:S02]  /*a6e0*/  IMAD.WIDE.U32 R16, R17, 0x8, R18 ;  /* 0x0000000811107825 */ /* 0x000fe400078e0012 */
[----:B------:R-:W4:Y:S04]  /*a6f0*/  LDG.E.64 R14, desc[UR36][R14.64] ;  /* 0x000000240e0e7981 */ /* 0x000f28000c1e1b00 */
[----:B------:R-:W5:Y:S01]  /*a700*/  LDG.E.64 R16, desc[UR36][R16.64] ;  /* 0x0000002410107981 */ /* 0x000f62000c1e1b00 */
[----:B------:R-:W-:-:S05]  /*a710*/  IADD3 R7, R7, R8, RZ ;  /* 0x0000000807077210 */ /* 0x000fca0007ffe0ff */
[----:B------:R-:W-:-:S05]  /*a720*/  IMAD R24, R8, 0x3, R7 ;  /* 0x0000000308187824 */ /* 0x000fca00078e0207 */
[----:B------:R-:W-:Y:S02]  /*a730*/  ISETP.GE.U32.AND P0, PT, R24, R9, PT ;  /* 0x000000091800720c */ /* 0x000fe40003f06070 */
        /* <DEDUP_REMOVED lines=10> */
.L_x_1317:
[----:B------:R-:W-:Y:S05]  /*a7e0*/  BSYNC B1 ;  /* 0x0000000000017941 */ /* 0x000fea0003800000 */
.L_x_1316:
[----:B------:R-:W-:Y:S01]  /*a7f0*/  ISETP.GE.U32.AND P1, PT, R7, R9, PT ;  /* 0x000000090700720c */ /* 0x000fe20003f26070 */
[----:B------:R-:W-:-:S12]  /*a800*/  BSSY B1, `(.L_x_1319) ;  /* 0x0000016000017945 */ /* 0x000fd80003800000 */
[----:B------:R-:W-:Y:S05]  /*a810*/  @P1 BRA `(.L_x_1320) ;  /* 0x0000000000501947 */ /* 0x000fea0003800000 */
[----:B------:R-:W-:-:S04]  /*a820*/  IMAD R11, R22, R7, RZ ;  /* 0x00000007160b7224 */ /* 0x000fc800078e02ff */
[----:B------:R-:W-:-:S06]  /*a830*/  IMAD.WIDE.U32 R10, R11, 0x8, R18 ;  /* 0x000000080b0a7825 */ /* 0x000fcc00078e0012 */
[----:B------:R-:W5:Y:S01]  /*a840*/  LDG.E.64 R10, desc[UR36][R10.64] ;  /* 0x000000240a0a7981 */ /* 0x000f62000c1e1b00 */
[----:B------:R-:W-:-:S05]  /*a850*/  IMAD.IADD R23, R7, 0x1, R8 ;  /* 0x0000000107177824 */ /* 0x000fca00078e0208 */
[----:B------:R-:W-:-:S13]  /*a860*/  ISETP.GE.U32.AND P0, PT, R23, R9, PT ;  /* 0x000000091700720c */ /* 0x000fda0003f06070 */
[----:B------:R-:W-:Y:S05]  /*a870*/  @P0 BRA `(.L_x_1320) ;  /* 0x0000000000380947 */ /* 0x000fea0003800000 */
[----:B------:R-:W-:-:S04]  /*a880*/  IMAD R13, R22, R23, RZ ;  /* 0x00000017160d7224 */ /* 0x000fc800078e02ff */
        /* <DEDUP_REMOVED lines=8> */
[----:B------:R-:W-:Y:S02]  /*a910*/  @!P0 IMAD R23, R22, R14, RZ ;  /* 0x0000000e16178224 */ /* 0x000fe400078e02ff */
[----:B------:R-:W-:-:S04]  /*a920*/  IMAD.WIDE.U32 R14, R15, 0x8, R18 ;  /* 0x000000080f0e7825 */ /* 0x000fc800078e0012 */
[----:B------:R-:W-:Y:S02]  /*a930*/  @!P0 IMAD.WIDE.U32 R18, R23, 0x8, R18 ;  /* 0x0000000817128825 */ /* 0x000fe400078e0012 */
[----:B------:R-:W5:Y:S04]  /*a940*/  LDG.E.64 R14, desc[UR36][R14.64] ;  /* 0x000000240e0e7981 */ /* 0x000f68000c1e1b00 */
[----:B------:R0:W5:Y:S02]  /*a950*/  @!P0 LDG.E.64 R16, desc[UR36][R18.64] ;  /* 0x0000002412108981 */ /* 0x000164000c1e1b00 */
.L_x_1320:
[----:B------:R-:W-:Y:S05]  /*a960*/  BSYNC B1 ;  /* 0x0000000000017941 */ /* 0x000fea0003800000 */
.L_x_1319:
        /* <DEDUP_REMOVED lines=19> */
.L_x_1322:
[----:B------:R-:W-:Y:S05]  /*aaa0*/  BSYNC B1 ;  /* 0x0000000000017941 */ /* 0x000fea0003800000 */
.L_x_1321:
[----:B------:R-:W-:Y:S02]  /*aab0*/  LOP3.LUT R21, R21, R4, R2, 0x96, !PT ;  /* 0x0000000415157212 */ /* 0x000fe400078e9602 */
[----:B------:R-:W-:Y:S02]  /*aac0*/  LOP3.LUT R0, R20, R3, R0, 0x96, !PT ;  /* 0x0000000314007212 */ /* 0x000fe400078e9600 */
[----:B-----5:R-:W-:Y:S02]  /*aad0*/  LOP3.LUT R16, R6, R21, RZ, 0x3c, !PT ;  /* 0x0000001506107212 */ /* 0x020fe400078e3cff */
[----:B------:R-:W-:Y:S01]  /*aae0*/  LOP3.LUT R17, R5, R0, RZ, 0x3c, !PT ;  /* 0x0000000005117212 */ /* 0x000fe200078e3cff */
[----:B------:R-:W-:Y:S06]  /*aaf0*/  BRA `(.L_x_1283) ;  /* 0x0000000400607947 */ /* 0x000fec0003800000 */
.L_x_1298:
        /* <DEDUP_REMOVED lines=9> */
[----:B------:R-:W-:Y:S01]  /*ab90*/  MOV R5, R3 ;  /* 0x0000000300057202 */ /* 0x000fe20000000f00 */
[--C-:B--2---:R-:W-:Y:S01]  /*aba0*/  IMAD.MOV.U32 R6, RZ, RZ, R8.reuse ;  /* 0x000000ffff067224 */ /* 0x104fe200078e0008 */
[----:B------:R-:W-:Y:S01]  /*abb0*/  MOV R7, R8 ;  /* 0x0000000800077202 */ /* 0x000fe20000000f00 */
[----:B------:R-:W-:-:S06]  /*abc0*/  IMAD.MOV.U32 R20, RZ, RZ, R8 ;  /* 0x000000ffff147224 */ /* 0x000fcc00078e0008 */
[----:B------:R-:W-:Y:S05]  /*abd0*/  @P0 BRA `(.L_x_1324) ;  /* 0x0000000000740947 */ /* 0x000fea0003800000 */
[----:B------:R-:W-:Y:S01]  /*abe0*/  BSSY B2, `(.L_x_1324) ;  /* 0x000001c000027945 */ /* 0x000fe20003800000 */
[----:B------:R-:W-:Y:S01]  /*abf0*/  MOV R4, R3 ;  /* 0x0000000300047202 */ /* 0x000fe20000000f00 */
[----:B------:R-:W-:Y:S01]  /*ac00*/  IMAD.MOV.U32 R5, RZ, RZ, R3 ;  /* 0x000000ffff057224 */ /* 0x000fe200078e0003 */
[----:B------:R-:W-:Y:S01]  /*ac10*/  MOV R7, R8 ;  /* 0x0000000800077202 */ /* 0x000fe20000000f00 */
[----:B------:R-:W-:-:S07]  /*ac20*/  IMAD.MOV.U32 R20, RZ, RZ, R8 ;  /* 0x000000ffff147224 */ /* 0x000fce00078e0008 */
.L_x_1325:
[C---:B------:R-:W-:Y:S01]  /*ac30*/  IADD3 R16, R0.reuse, R21, RZ ;  /* 0x0000001500107210 */ /* 0x040fe20007ffe0ff */
[----:B------:R-:W-:-:S04]  /*ac40*/  IMAD.WIDE.U32 R14, R0, 0x8, R18 ;  /* 0x00000008000e7825 */ /* 0x000fc800078e0012 */
[C---:B------:R-:W-:Y:S02]  /*ac50*/  IMAD.IADD R10, R16.reuse, 0x1, R21 ;  /* 0x00000001100a7824 */ /* 0x040fe400078e0215 */
[--C-:B------:R-:W-:Y:S01]  /*ac60*/  IMAD.WIDE.U32 R16, R16, 0x8, R18.reuse ;  /* 0x0000000810107825 */ /* 0x100fe200078e0012 */
[----:B------:R-:W2:Y:S02]  /*ac70*/  LDG.E.64 R14, desc[UR36][R14.64] ;  /* 0x000000240e0e7981 */ /* 0x000ea4000c1e1b00 */
[C---:B------:R-:W-:Y:S01]  /*ac80*/  IADD3 R0, R10.reuse, R21, RZ ;  /* 0x000000150a007210 */ /* 0x040fe20007ffe0ff */
[--C-:B------:R-:W-:Y:S02]  /*ac90*/  IMAD.WIDE.U32 R10, R10, 0x8, R18.reuse ;  /* 0x000000080a0a7825 */ /* 0x100fe400078e0012 */
[----:B------:R-:W3:Y:S02]  /*aca0*/  LDG.E.64 R16, desc[UR36][R16.64] ;  /* 0x0000002410107981 */ /* 0x000ee4000c1e1b00 */
[----:B------:R-:W-:-:S02]  /*acb0*/  IMAD.WIDE.U32 R12, R0, 0x8, R18 ;  /* 0x00000008000c7825 */ /* 0x000fc400078e0012 */
[----:B------:R-:W4:Y:S04]  /*acc0*/  LDG.E.64 R10, desc[UR36][R10.64] ;  /* 0x000000240a0a7981 */ /* 0x000f28000c1e1b00 */
[----:B------:R-:W5:Y:S01]  /*acd0*/  LDG.E.64 R12, desc[UR36][R12.64] ;  /* 0x000000240c0c7981 */ /* 0x000f62000c1e1b00 */
[----:B------:R-:W-:-:S04]  /*ace0*/  IMAD.IADD R0, R0, 0x1, R21 ;  /* 0x0000000100007824 */ /* 0x000fc800078e0215 */
        /* <DEDUP_REMOVED lines=12> */
.L_x_1324:
[----:B------:R-:W-:Y:S05]  /*adb0*/  BSYNC B1 ;  /* 0x0000000000017941 */ /* 0x000fea0003800000 */
.L_x_1323:
[----:B------:R-:W-:Y:S01]  /*adc0*/  ISETP.GE.U32.AND P1, PT, R0, R9, PT ;  /* 0x000000090000720c */ /* 0x000fe20003f26070 */
[----:B------:R-:W-:-:S12]  /*add0*/  BSSY B1, `(.L_x_1326) ;  /* 0x0000012000017945 */ /* 0x000fd80003800000 */
[----:B------:R-:W-:Y:S05]  /*ade0*/  @P1 BRA `(.L_x_1327) ;  /* 0x0000000000401947 */ /* 0x000fea0003800000 */
[----:B------:R-:W-:-:S06]  /*adf0*/  IMAD.WIDE.U32 R14, R0, 0x8, R18 ;  /* 0x00000008000e7825 */ /* 0x000fcc00078e0012 */
[----:B------:R-:W5:Y:S01]  /*ae00*/  LDG.E.64 R14, desc[UR36][R14.64] ;  /* 0x000000240e0e7981 */ /* 0x000f62000c1e1b00 */
[----:B------:R-:W-:-:S04]  /*ae10*/  IADD3 R22, R0, R21, RZ ;  /* 0x0000001500167210 */ /* 0x000fc80007ffe0ff */
[----:B------:R-:W-:-:S13]  /*ae20*/  ISETP.GE.U32.AND P0, PT, R22, R9, PT ;  /* 0x000000091600720c */ /* 0x000fda0003f06070 */
[----:B------:R-:W-:Y:S05]  /*ae30*/  @P0 BRA `(.L_x_1327) ;  /* 0x00000000002c0947 */ /* 0x000fea0003800000 */
[----:B------:R-:W-:-:S06]  /*ae40*/  IMAD.WIDE.U32 R16, R22, 0x8, R18 ;  /* 0x0000000816107825 */ /* 0x000fcc00078e0012 */
[----:B------:R-:W5:Y:S01]  /*ae50*/  LDG.E.64 R16, desc[UR36][R16.64] ;  /* 0x0000002410107981 */ /* 0x000f62000c1e1b00 */
[----:B------:R-:W-:-:S05]  /*ae60*/  IMAD.IADD R22, R22, 0x1, R21 ;  /* 0x0000000116167824 */ /* 0x000fca00078e0215 */
[----:B------:R-:W-:-:S13]  /*ae70*/  ISETP.GE.U32.AND P0, PT, R22, R9, PT ;  /* 0x000000091600720c */ /* 0x000fda0003f06070 */
[----:B------:R-:W-:Y:S05]  /*ae80*/  @P0 BRA `(.L_x_1327) ;  /* 0x0000000000180947 */ /* 0x000fea0003800000 */
[C---:B------:R-:W-:Y:S01]  /*ae90*/  IADD3 R23, R22.reuse, R21, RZ ;  /* 0x0000001516177210 */ /* 0x040fe20007ffe0ff */
[----:B------:R-:W-:-:S03]  /*aea0*/  IMAD.WIDE.U32 R10, R22, 0x8, R18 ;  /* 0x00000008160a7825 */ /* 0x000fc600078e0012 */
[----:B------:R-:W-:-:S03]  /*aeb0*/  ISETP.GE.U32.AND P0, PT, R23, R9, PT ;  /* 0x000000091700720c */ /* 0x000fc60003f06070 */
[----:B------:R-:W5:Y:S10]  /*aec0*/  LDG.E.64 R10, desc[UR36][R10.64] ;  /* 0x000000240a0a7981 */ /* 0x000f74000c1e1b00 */
[----:B------:R-:W-:-:S05]  /*aed0*/  @!P0 IMAD.WIDE.U32 R18, R23, 0x8, R18 ;  /* 0x0000000817128825 */ /* 0x000fca00078e0012 */
[----:B------:R0:W5:Y:S02]  /*aee0*/  @!P0 LDG.E.64 R12, desc[UR36][R18.64] ;  /* 0x00000024120c8981 */ /* 0x000164000c1e1b00 */
.L_x_1327:
[----:B------:R-:W-:Y:S05]  /*aef0*/  BSYNC B1 ;  /* 0x0000000000017941 */ /* 0x000fea0003800000 */
.L_x_1326:
[----:B------:R-:W-:Y:S04]  /*af00*/  BSSY B1, `(.L_x_1328) ;  /* 0x0000013000017945 */ /* 0x000fe80003800000 */
[----:B------:R-:W-:Y:S05]  /*af10*/  @P1 BRA `(.L_x_1329) ;  /* 0x0000000000441947 */ /* 0x000fea0003800000 */
[----:B------:R-:W-:Y:S01]  /*af20*/  IMAD.IADD R0, R0, 0x1, R21 ;  /* 0x0000000100007824 */ /* 0x000fe200078e0215 */
[----:B-----5:R-:W-:Y:S02]  /*af30*/  LOP3.LUT R5, R14, R5, RZ, 0x3c, !PT ;  /* 0x000000050e057212 */ /* 0x020fe400078e3cff */
[----:B------:R-:W-:Y:S02]  /*af40*/  LOP3.LUT R20, R15, R20, RZ, 0x3c, !PT ;  /* 0x000000140f147212 */ /* 0x000fe400078e3cff */
[----:B------:R-:W-:-:S13]  /*af50*/  ISETP.GE.U32.AND P0, PT, R0, R9, PT ;  /* 0x000000090000720c */ /* 0x000fda0003f06070 */
[----:B------:R-:W-:Y:S05]  /*af60*/  @P0 BRA `(.L_x_1329) ;  /* 0x0000000000300947 */ /* 0x000fea0003800000 */
[----:B------:R-:W-:Y:S02]  /*af70*/  IADD3 R0, R0, R21, RZ ;  /* 0x0000001500007210 */ /* 0x000fe40007ffe0ff */
[----:B------:R-:W-:Y:S02]  /*af80*/  LOP3.LUT R4, R16, R4, RZ, 0x3c, !PT ;  /* 0x0000000410047212 */ /* 0x000fe400078e3cff */
[----:B------:R-:W-:Y:S02]  /*af90*/  ISETP.GE.U32.AND P0, PT, R0, R9, PT ;  /* 0x000000090000720c */ /* 0x000fe40003f06070 */
[----:B------:R-:W-:-:S11]  /*afa0*/  LOP3.LUT R8, R17, R8, RZ, 0x3c, !PT ;  /* 0x0000000811087212 */ /* 0x000fd600078e3cff */
[----:B------:R-:W-:Y:S01]  /*afb0*/  @!P0 IMAD.IADD R0, R0, 0x1, R21 ;  /* 0x0000000100008824 */ /* 0x000fe200078e0215 */
[----:B------:R-:W-:Y:S02]  /*afc0*/  @!P0 LOP3.LUT R3, R10, R3, RZ, 0x3c, !PT ;  /* 0x000000030a038212 */ /* 0x000fe400078e3cff */
[----:B------:R-:W-:Y:S02]  /*afd0*/  @!P0 LOP3.LUT R7, R11, R7, RZ, 0x3c, !PT ;  /* 0x000000070b078212 */ /* 0x000fe400078e3cff */
[----:B------:R-:W-:-:S04]  /*afe0*/  @!P0 ISETP.GE.U32.AND P1, PT, R0, R9, PT ;  /* 0x000000090000820c */ /* 0x000fc80003f26070 */
[----:B------:R-:W-:Y:S02]  /*aff0*/  @!P0 SEL R9, R12, RZ, !P1 ;  /* 0x000000ff0c098207 */ /* 0x000fe40004800000 */
[----:B------:R-:W-:Y:S02]  /*b000*/  @!P0 SEL R13, R13, RZ, !P1 ;  /* 0x000000ff0d0d8207 */ /* 0x000fe40004800000 */
[----:B------:R-:W-:Y:S02]  /*b010*/  @!P0 LOP3.LUT R2, R2, R9, RZ, 0x3c, !PT ;  /* 0x0000000902028212 */ /* 0x000fe400078e3cff */
[----:B------:R-:W-:-:S07]  /*b020*/  @!P0 LOP3.LUT R6, R6, R13, RZ, 0x3c, !PT ;  /* 0x0000000d06068212 */ /* 0x000fce00078e3cff */
.L_x_1329:
[----:B------:R-:W-:Y:S05]  /*b030*/  BSYNC B1 ;  /* 0x0000000000017941 */ /* 0x000fea0003800000 */
.L_x_1328:
[----:B------:R-:W-:Y:S02]  /*b040*/  LOP3.LUT R3, R3, R4, R5, 0x96, !PT ;  /* 0x0000000403037212 */ /* 0x000fe400078e9605 */
[----:B------:R-:W-:Y:S02]  /*b050*/  LOP3.LUT R7, R7, R8, R20, 0x96, !PT ;  /* 0x0000000807077212 */ /* 0x000fe400078e9614 */
[----:B-----5:R-:W-:Y:S02]  /*b060*/  LOP3.LUT R16, R2, R3, RZ, 0x3c, !PT ;  /* 0x0000000302107212 */ /* 0x020fe400078e3cff */
[----:B------:R-:W-:-:S07]  /*b070*/  LOP3.LUT R17, R6, R7, RZ, 0x3c, !PT ;  /* 0x0000000706117212 */ /* 0x000fce00078e3cff */
.L_x_1283:
[----:B------:R-:W-:Y:S05]  /*b080*/  BSYNC B0 ;  /* 0x0000000000007941 */ /* 0x000fea0003800000 */
.L_x_1282:
[----:B------:R-:W-:Y:S02]  /*b090*/  ULDC UR4, c[0x0][0x23c] ;  /* 0x00008f0000047ab9 */ /* 0x000fe40000000800 */
[----:B------:R-:W-:-:S13]  /*b0a0*/  ISETP.NE.AND P0, PT, RZ, UR4, PT ;  /* 0x00000004ff007c0c */ /* 0x000fda000bf05270 */
[----:B------:R-:W-:Y:S05]  /*b0b0*/  @!P0 BRA `(.L_x_1330) ;  /* 0x0000000000788947 */ /* 0x000fea0003800000 */
[----:B------:R-:W1:Y:S01]  /*b0c0*/  S2R R0, SR_TID.Y ;  /* 0x0000000000007919 */ /* 0x000e620000002200 */
[----:B------:R-:W2:Y:S01]  /*b0d0*/  S2UR UR5, SR_CgaCtaId ;  /* 0x00000000000579c3 */ /* 0x000ea20000008800 */
[----:B------:R-:W-:Y:S01]  /*b0e0*/  UMOV UR4, 0x400 ;  /* 0x0000040000047882 */ /* 0x000fe20000000000 */
[----:B------:R-:W-:Y:S01]  /*b0f0*/  ULDC UR6, c[0x0][0x0] ;  /* 0x0000000000067ab9 */ /* 0x000fe20000000800 */
[----:B------:R-:W1:Y:S01]  /*b100*/  S2R R2, SR_TID.X ;  /* 0x0000000000027919 */ /* 0x000e620000002100 */
[----:B------:R-:W-:Y:S01]  /*b110*/  UIADD3 UR4, UR4, 0x10, URZ ;  /* 0x0000001004047890 */ /* 0x000fe2000fffe03f */
[----:B------:R-:W-:-:S03]  /*b120*/  ULDC UR7, c[0x0][0x4] ;  /* 0x0000010000077ab9 */ /* 0x000fc60000000800 */
[----:B--2---:R-:W-:Y:S02]  /*b130*/  ULEA UR4, UR5, UR4, 0x18 ;  /* 0x0000000405047291 */ /* 0x004fe4000f8ec03f */
[----:B------:R-:W-:-:S06]  /*b140*/  USHF.R.U32.HI UR5, URZ, 0x1, UR7 ;  /* 0x000000013f057899 */ /* 0x000fcc0008011607 */
[----:B------:R-:W-:Y:S01]  /*b150*/  ISETP.NE.AND P0, PT, RZ, UR5, PT ;  /* 0x00000005ff007c0c */ /* 0x000fe2000bf05270 */
[----:B-1----:R-:W-:-:S05]  /*b160*/  IMAD R0, R0, UR6, R2 ;  /* 0x0000000600007c24 */ /* 0x002fca000f8e0202 */
[----:B------:R-:W-:-:S05]  /*b170*/  LEA R5, R0, UR4, 0x3 ;  /* 0x0000000400057c11 */ /* 0x000fca000f8e18ff */
[----:B------:R1:W-:Y:S02]  /*b180*/  STS.64 [R5], R16 ;  /* 0x0000001005007388 */ /* 0x0003e40000000a00 */
[----:B------:R-:W-:Y:S05]  /*b190*/  @!P0 BRA `(.L_x_1330) ;  /* 0x0000000000408947 */ /* 0x000fea0003800000 */
[----:B------:R-:W-:-:S07]  /*b1a0*/  MOV R0, UR5 ;  /* 0x0000000500007c02 */ /* 0x000fce0008000f00 */
.L_x_1331:
[----:B------:R-:W2:Y:S01]  /*b1b0*/  S2R R4, SR_TID.Y ;  /* 0x0000000000047919 */ /* 0x000ea20000002200 */
[----:B------:R-:W3:Y:S01]  /*b1c0*/  S2R R3, SR_TID.X ;  /* 0x0000000000037919 */ /* 0x000ee20000002100 */
[----:B------:R-:W-:Y:S01]  /*b1d0*/  BAR.SYNC.DEFER_BLOCKING 0x0 ;  /* 0x0000000000007b1d */ /* 0x000fe20000010000 */
[----:B--2---:R-:W-:-:S05]  /*b1e0*/  IMAD.IADD R2, R4, 0x1, R0 ;  /* 0x0000000104027824 */ /* 0x004fca00078e0200 */
[----:B------:R-:W-:-:S04]  /*b1f0*/  ISETP.GE.U32.AND P0, PT, R2, UR7, PT ;  /* 0x0000000702007c0c */ /* 0x000fc8000bf06070 */
[----:B------:R-:W-:-:S13]  /*b200*/  ISETP.GE.U32.OR P0, PT, R4, R0, P0 ;  /* 0x000000000400720c */ /* 0x000fda0000706470 */
[----:B---3--:R-:W-:-:S05]  /*b210*/  @!P0 IMAD R2, R2, UR6, R3 ;  /* 0x0000000602028c24 */ /* 0x008fca000f8e0203 */
        /* <DEDUP_REMOVED lines=8> */
.L_x_1330:
[----:B------:R-:W-:Y:S02]  /*b2a0*/  ULDC UR4, c[0x0][0x238] ;  /* 0x00008e0000047ab9 */ /* 0x000fe40000000800 */
[----:B------:R-:W-:-:S13]  /*b2b0*/  ISETP.NE.AND P0, PT, RZ, UR4, PT ;  /* 0x00000004ff007c0c */ /* 0x000fda000bf05270 */
[----:B------:R-:W-:Y:S05]  /*b2c0*/  @!P0 BRA `(.L_x_1332) ;  /* 0x0000000000b08947 */ /* 0x000fea0003800000 */
[----:B------:R-:W2:Y:S02]  /*b2d0*/  LDC R7, c[0x0][RZ] ;  /* 0x00000000ff077b82 */ /* 0x000ea40000000800 */
[----:B--2---:R-:W-:Y:S02]  /*b2e0*/  ISETP.GT.AND P0, PT, R7, 0x20, PT ;  /* 0x000000200700780c */ /* 0x004fe40003f04270 */
[----:B------:R-:W-:-:S11]  /*b2f0*/  MOV R0, R7 ;  /* 0x0000000700007202 */ /* 0x000fd60000000f00 */
[----:B------:R-:W-:Y:S05]  /*b300*/  @!P0 BRA `(.L_x_1333) ;  /* 0x0000000000748947 */ /* 0x000fea0003800000 */
[----:B------:R-:W2:Y:S01]  /*b310*/  S2R R2, SR_TID.Y ;  /* 0x0000000000027919 */ /* 0x000ea20000002200 */
[----:B------:R-:W3:Y:S01]  /*b320*/  S2UR UR5, SR_CgaCtaId ;  /* 0x00000000000579c3 */ /* 0x000ee20000008800 */
[----:B------:R-:W-:Y:S01]  /*b330*/  UMOV UR4, 0x400 ;  /* 0x0000040000047882 */ /* 0x000fe20000000000 */
[----:B------:R-:W2:Y:S01]  /*b340*/  S2R R3, SR_TID.X ;  /* 0x0000000000037919 */ /* 0x000ea20000002100 */
[----:B------:R-:W-:-:S04]  /*b350*/  UIADD3 UR4, UR4, 0x10, URZ ;  /* 0x0000001004047890 */ /* 0x000fc8000fffe03f */
[----:B---3--:R-:W-:Y:S01]  /*b360*/  ULEA UR4, UR5, UR4, 0x18 ;  /* 0x0000000405047291 */ /* 0x008fe2000f8ec03f */
[----:B--2---:R-:W-:-:S05]  /*b370*/  IMAD R0, R2, R7, R3 ;  /* 0x0000000702007224 */ /* 0x004fca00078e0203 */
[----:B-1----:R-:W-:Y:S02]  /*b380*/  LEA R5, R0, UR4, 0x3 ;  /* 0x0000000400057c11 */ /* 0x002fe4000f8e18ff */
[----:B------:R-:W-:-:S03]  /*b390*/  LEA.HI R0, R7, R7, RZ, 0x1 ;  /* 0x0000000707007211 */ /* 0x000fc600078f08ff */
[----:B------:R2:W-:Y:S01]  /*b3a0*/  STS.64 [R5], R16 ;  /* 0x0000001005007388 */ /* 0x0005e20000000a00 */
[----:B------:R-:W-:Y:S01]  /*b3b0*/  SHF.R.S32.HI R2, RZ, 0x1, R0 ;  /* 0x00000001ff027819 */ /* 0x000fe20000011400 */
[----:B------:R-:W-:-:S03]  /*b3c0*/  IMAD.MOV.U32 R0, RZ, RZ, 0x20 ;  /* 0x00000020ff007424 */ /* 0x000fc600078e00ff */
[----:B------:R-:W-:-:S13]  /*b3d0*/  ISETP.GE.AND P0, PT, R2, 0x20, PT ;  /* 0x000000200200780c */ /* 0x000fda0003f06270 */
[----:B--2---:R-:W-:Y:S05]  /*b3e0*/  @!P0 BRA `(.L_x_1333) ;  /* 0x00000000003c8947 */ /* 0x004fea0003800000 */
[----:B------:R-:W-:-:S07]  /*b3f0*/  MOV R0, R2 ;  /* 0x0000000200007202 */ /* 0x000fce0000000f00 */
.L_x_1334:
[----:B------:R-:W1:Y:S01]  /*b400*/  S2R R3, SR_TID.X ;  /* 0x0000000000037919 */ /* 0x000e620000002100 */
[----:B------:R-:W-:Y:S01]  /*b410*/  BAR.SYNC.DEFER_BLOCKING 0x0 ;  /* 0x0000000000007b1d */ /* 0x000fe20000010000 */
[----:B-1----:R-:W-:-:S05]  /*b420*/  IMAD.IADD R2, R3, 0x1, R0 ;  /* 0x0000000103027824 */ /* 0x002fca00078e0200 */
[----:B------:R-:W-:-:S04]  /*b430*/  ISETP.GE.U32.AND P0, PT, R2, R7, PT ;  /* 0x000000070200720c */ /* 0x000fc80003f06070 */
[----:B------:R-:W-:-:S13]  /*b440*/  ISETP.GE.U32.OR P0, PT, R3, R0, P0 ;  /* 0x000000000300720c */ /* 0x000fda0000706470 */
[----:B------:R-:W-:Y:S02]  /*b450*/  @!P0 LEA R2, R0, R5, 0x3 ;  /* 0x0000000500028211 */ /* 0x000fe400078e18ff */
[----:B------:R-:W-:-:S04]  /*b460*/  SHF.R.S32.HI R0, RZ, 0x1, R0 ;  /* 0x00000001ff007819 */ /* 0x000fc80000011400 */
[----:B------:R-:W1:Y:S02]  /*b470*/  @!P0 LDS.64 R2, [R2] ;  /* 0x0000000002028984 */ /* 0x000e640000000a00 */
[----:B-1----:R-:W-:Y:S02]  /*b480*/  @!P0 LOP3.LUT R16, R2, R16, RZ, 0x3c, !PT ;  /* 0x0000001002108212 */ /* 0x002fe400078e3cff */
[----:B------:R-:W-:-:S05]  /*b490*/  @!P0 LOP3.LUT R17, R3, R17, RZ, 0x3c, !PT ;  /* 0x0000001103118212 */ /* 0x000fca00078e3cff */
[----:B------:R1:W-:Y:S01]  /*b4a0*/  @!P0 STS.64 [R5], R16 ;  /* 0x0000001005008388 */ /* 0x0003e20000000a00 */
[----:B------:R-:W-:-:S13]  /*b4b0*/  ISETP.GE.AND P0, PT, R0, 0x20, PT ;  /* 0x000000200000780c */ /* 0x000fda0003f06270 */
[----:B-1----:R-:W-:Y:S05]  /*b4c0*/  @P0 BRA `(.L_x_1334) ;  /* 0xfffffffc00cc0947 */ /* 0x002fea000383ffff */
[----:B------:R-:W-:-:S07]  /*b4d0*/  IMAD.MOV.U32 R0, RZ, RZ, 0x20 ;  /* 0x00000020ff007424 */ /* 0x000fce00078e00ff */
.L_x_1333:
[----:B------:R-:W-:Y:S01]  /*b4e0*/  BAR.SYNC.DEFER_BLOCKING 0x0 ;  /* 0x0000000000007b1d */ /* 0x000fe20000010000 */
[----:B------:R-:W-:-:S13]  /*b4f0*/  ISETP.GE.AND P0, PT, R0, 0x2, PT ;  /* 0x000000020000780c */ /* 0x000fda0003f06270 */
[----:B------:R-:W-:Y:S05]  /*b500*/  @!P0 BRA `(.L_x_1332) ;  /* 0x0000000000208947 */ /* 0x000fea0003800000 */
[----:B------:R-:W-:-:S11]  /*b510*/  HFMA2.MMA R3, -RZ, RZ, 0, 5.9604644775390625e-08 ;  /* 0x00000001ff037435 */ /* 0x000fd600000001ff */
.L_x_1335:
[----:B------:R-:W2:Y:S04]  /*b520*/  SHFL.DOWN PT, R2, R17, R3, 0x1f ;  /* 0x08001f0311027589 */ /* 0x000ea800000e0000 */
[----:B-1----:R1:W3:Y:S02]  /*b530*/  SHFL.DOWN PT, R5, R16, R3, 0x1f ;  /* 0x08001f0310057589 */ /* 0x0022e400000e0000 */
[----:B-1----:R-:W-:-:S05]  /*b540*/  IMAD.SHL.U32 R3, R3, 0x2, RZ ;  /* 0x0000000203037824 */ /* 0x002fca00078e00ff */
[----:B------:R-:W-:Y:S02]  /*b550*/  ISETP.GE.AND P0, PT, R3, R0, PT ;  /* 0x000000000300720c */ /* 0x000fe40003f06270 */
[----:B--2---:R-:W-:Y:S02]  /*b560*/  LOP3.LUT R17, R2, R17, RZ, 0x3c, !PT ;  /* 0x0000001102117212 */ /* 0x004fe400078e3cff */
[----:B---3--:R-:W-:-:S09]  /*b570*/  LOP3.LUT R16, R5, R16, RZ, 0x3c, !PT ;  /* 0x0000001005107212 */ /* 0x008fd200078e3cff */
[----:B------:R-:W-:Y:S05]  /*b580*/  @!P0 BRA `(.L_x_1335) ;  /* 0xfffffffc00e48947 */ /* 0x000fea000383ffff */
.L_x_1332:
[----:B0-----:R-:W0:Y:S01]  /*b590*/  LDC R11, c[0x0][0x3f4] ;  /* 0x0000fd00ff0b7b82 */ /* 0x001e220000000800 */
        /* <DEDUP_REMOVED lines=276> */
.L_x_1336:
[----:B------:R-:W-:Y:S01]  /*c6e0*/  ULDC.64 UR6, c[0x0][0x608] ;  /* 0x0001820000067ab9 */ /* 0x000fe20000000a00 */
[----:B------:R-:W-:Y:S02]  /*c6f0*/  CS2R R2, SRZ ;  /* 0x0000000000027805 */ /* 0x000fe4000001ff00 */
[----:B------:R-:W-:Y:S01]  /*c700*/  ISETP.NE.U32.AND P0, PT, RZ, UR6, PT ;  /* 0x00000006ff007c0c */ /* 0x000fe2000bf05070 */
[----:B------:R-:W-:Y:S01]  /*c710*/  ULDC.64 UR4, c[0x0][0x5f8] ;  /* 0x00017e0000047ab9 */ /* 0x000fe20000000a00 */
[----:B------:R-:W-:Y:S02]  /*c720*/  MOV R10, RZ ;  /* 0x000000ff000a7202 */ /* 0x000fe40000000f00 */
[----:B------:R-:W-:Y:S02]  /*c730*/  ISETP.NE.AND.EX P0, PT, RZ, UR7, PT, P0 ;  /* 0x00000007ff007c0c */ /* 0x000fe4000bf05300 */
[----:B------:R-:W-:-:S05]  /*c740*/  IADD3 R4, P2, R18, UR4, RZ ;  /* 0x0000000412047c10 */ /* 0x000fca000ff5e0ff */
[----:B-1----:R-:W-:-:S06]  /*c750*/  IMAD.X R5, RZ, RZ, UR5, P2 ;  /* 0x00000005ff057e24 */ /* 0x002fcc00090e06ff */
[----:B------:R-:W-:Y:S01]  /*c760*/  @P0 IADD3 R2, P3, R18, UR6, RZ ;  /* 0x0000000612020c10 */ /* 0x000fe2000ff7e0ff */
[----:B------:R-:W-:Y:S02]  /*c770*/  ULDC UR6, c[0x0][0x240] ;  /* 0x0000900000067ab9 */ /* 0x000fe40000000800 */
[----:B------:R-:W-:Y:S02]  /*c780*/  ISETP.NE.AND P4, PT, RZ, UR6, PT ;  /* 0x00000006ff007c0c */ /* 0x000fe4000bf85270 */
[----:B------:R-:W-:-:S04]  /*c790*/  @P0 IADD3.X R3, RZ, UR7, RZ, P3, !PT ;  /* 0x00000007ff030c10 */ /* 0x000fc80009ffe4ff */
[----:B------:R-:W-:-:S07]  /*c7a0*/  @P0 MOV R10, R3 ;  /* 0x00000003000a0202 */ /* 0x000fce0000000f00 */
[----:B------:R-:W-:Y:S05]  /*c7b0*/  @!P4 BRA `(.L_x_1337) ;  /* 0x0000002000c4c947 */ /* 0x000fea0003800000 */
[----:B------:R-:W0:Y:S01]  /*c7c0*/  S2R R15, SR_TID.X ;  /* 0x00000000000f7919 */ /* 0x000e220000002100 */
[----:B------:R-:W-:Y:S01]  /*c7d0*/  ULDC UR6, c[0x0][0x244] ;  /* 0x0000910000067ab9 */ /* 0x000fe20000000800 */
[----:B------:R-:W-:Y:S01]  /*c7e0*/  HFMA2.MMA R18, -RZ, RZ, 0, 0 ;  /* 0x00000000ff127435 */ /* 0x000fe200000001ff */
[----:B------:R-:W1:Y:S01]  /*c7f0*/  S2R R14, SR_TID.Y ;  /* 0x00000000000e7919 */ /* 0x000e620000002200 */
[----:B------:R-:W2:Y:S01]  /*c800*/  S2R R0, SR_CTAID.X ;  /* 0x0000000000007919 */ /* 0x000ea20000002500 */
[----:B0-----:R-:W-:Y:S01]  /*c810*/  IMAD R4, R15, UR6, RZ ;  /* 0x000000060f047c24 */ /* 0x001fe2000f8e02ff */
[----:B------:R-:W-:-:S03]  /*c820*/  ULDC UR6, c[0x0][0x248] ;  /* 0x0000920000067ab9 */ /* 0x000fc60000000800 */
[----:B-1----:R-:W-:Y:S01]  /*c830*/  IMAD R5, R14, UR6, R4 ;  /* 0x000000060e057c24 */ /* 0x002fe2000f8e0204 */
[----:B------:R-:W-:-:S03]  /*c840*/  ULDC UR6, c[0x0][0x230] ;  /* 0x00008c0000067ab9 */ /* 0x000fc60000000800 */
[----:B--2---:R-:W-:Y:S01]  /*c850*/  IMAD R5, R0, UR6, R5 ;  /* 0x0000000600057c24 */ /* 0x004fe2000f8e0205 */
        /* <DEDUP_REMOVED lines=274> */
.L_x_1338:
        /* <DEDUP_REMOVED lines=17> */
.L_x_1340:
[----:B0-----:R-:W-:Y:S05]  /*da90*/  BSYNC B0 ;  /* 0x0000000000007941 */ /* 0x001fea0003800000 */
.L_x_1339:
        /* <DEDUP_REMOVED lines=14> */
.L_x_1342:
[----:B------:R-:W-:Y:S05]  /*db80*/  BSYNC B0 ;  /* 0x0000000000007941 */ /* 0x000fea0003800000 */
.L_x_1341:
        /* <DEDUP_REMOVED lines=35> */
.L_x_1344:
[----:B------:R-:W-:Y:S05]  /*ddc0*/  BSYNC B0 ;  /* 0x0000000000007941 */ /* 0x000fea0003800000 */
.L_x_1343:
        /* <DEDUP_REMOVED lines=32> */
.L_x_1349:
[----:B------:R-:W-:-:S05]  /*dfd0*/  IADD3 R9, R0, R11, RZ ;  /* 0x0000000b00097210 */ /* 0x000fca0007ffe0ff */
[----:B-1----:R-:W-:-:S06]  /*dfe0*/  IMAD.WIDE.U32 R8, R9, 0x8, R6 ;  /* 0x0000000809087825 */ /* 0x002fcc00078e0006 */
[----:B------:R-:W2:Y:S01]  /*dff0*/  LDG.E.64 R8, desc[UR36][R8.64] ;  /* 0x0000002408087981 */ /* 0x000ea2000c1e1b00 */
[----:B------:R-:W-:-:S05]  /*e000*/  IMAD.IADD R11, R12, 0x1, R11 ;  /* 0x000000010c0b7824 */ /* 0x000fca00078e020b */
[----:B------:R-:W-:Y:S02]  /*e010*/  ISETP.GE.U32.AND P0, PT, R11, UR6, PT ;  /* 0x000000060b007c0c */ /* 0x000fe4000bf06070 */
[----:B--2---:R-:W-:Y:S02]  /*e020*/  LOP3.LUT R16, R16, R8, RZ, 0x3c, !PT ;  /* 0x0000000810107212 */ /* 0x004fe400078e3cff */
[----:B------:R-:W-:-:S09]  /*e030*/  LOP3.LUT R17, R17, R9, RZ, 0x3c, !PT ;  /* 0x0000000911117212 */ /* 0x000fd200078e3cff */
[----:B------:R-:W-:Y:S05]  /*e040*/  @!P0 BRA `(.L_x_1349) ;  /* 0xfffffffc00e08947 */ /* 0x000fea000383ffff */
[----:B------:R-:W-:Y:S05]  /*e050*/  BSYNC B1 ;  /* 0x0000000000017941 */ /* 0x000fea0003800000 */
.L_x_1348:
[----:B------:R-:W-:Y:S05]  /*e060*/  BRA `(.L_x_1347) ;  /* 0x0000000000507947 */ /* 0x000fea0003800000 */
.L_x_1346:
[----:B------:R-:W0:Y:S01]  /*e070*/  S2R R8, SR_TID.Y ;  /* 0x0000000000087919 */ /* 0x000e220000002200 */
[----:B------:R-:W-:Y:S02]  /*e080*/  ULDC UR5, c[0x0][0x234] ;  /* 0x00008d0000057ab9 */ /* 0x000fe40000000800 */
[----:B0-----:R-:W-:-:S13]  /*e090*/  ISETP.GE.U32.AND P0, PT, R8, UR5, PT ;  /* 0x0000000508007c0c */ /* 0x001fda000bf06070 */
[----:B------:R-:W-:Y:S05]  /*e0a0*/  @P0 BRA `(.L_x_1347) ;  /* 0x0000000000400947 */ /* 0x000fea0003800000 */
[----:B------:R-:W-:Y:S01]  /*e0b0*/  ULDC UR4, c[0x0][0x10] ;  /* 0x0000040000047ab9 */ /* 0x000fe20000000800 */
[----:B------:R-:W0:Y:S01]  /*e0c0*/  LDC R13, c[0x0][RZ] ;  /* 0x00000000ff0d7b82 */ /* 0x000e220000000800 */
[----:B------:R-:W-:Y:S01]  /*e0d0*/  MOV R11, R8 ;  /* 0x00000008000b7202 */ /* 0x000fe20000000f00 */
[----:B------:R-:W-:-:S06]  /*e0e0*/  IMAD R0, R0, UR4, RZ ;  /* 0x0000000400007c24 */ /* 0x000fcc000f8e02ff */
[----:B------:R-:W1:Y:S08]  /*e0f0*/  LDC.64 R6, c[0x0][0x610] ;  /* 0x00018400ff067b82 */ /* 0x000e700000000a00 */
[----:B------:R-:W2:Y:S02]  /*e100*/  LDC R12, c[0x0][0x4] ;  /* 0x00000100ff0c7b82 */ /* 0x000ea40000000800 */
.L_x_1350:
[----:B------:R-:W0:Y:S01]  /*e110*/  S2R R9, SR_TID.X ;  /* 0x0000000000097919 */ /* 0x000e220000002100 */
[----:B------:R-:W-:-:S05]  /*e120*/  IADD3 R8, R0, R11, RZ ;  /* 0x0000000b00087210 */ /* 0x000fca0007ffe0ff */
[----:B0-----:R-:W-:-:S04]  /*e130*/  IMAD R9, R8, R13, R9 ;  /* 0x0000000d08097224 */ /* 0x001fc800078e0209 */
[----:B-1----:R-:W-:-:S06]  /*e140*/  IMAD.WIDE.U32 R8, R9, 0x8, R6 ;  /* 0x0000000809087825 */ /* 0x002fcc00078e0006 */
[----:B------:R-:W3:Y:S01]  /*e150*/  LDG.E.64 R8, desc[UR36][R8.64] ;  /* 0x0000002408087981 */ /* 0x000ee2000c1e1b00 */
[----:B--2---:R-:W-:-:S05]  /*e160*/  IMAD.IADD R11, R12, 0x1, R11 ;  /* 0x000000010c0b7824 */ /* 0x004fca00078e020b */
[----:B------:R-:W-:Y:S02]  /*e170*/  ISETP.GE.U32.AND P0, PT, R11, UR5, PT ;  /* 0x000000050b007c0c */ /* 0x000fe4000bf06070 */
[----:B---3--:R-:W-:Y:S02]  /*e180*/  LOP3.LUT R16, R16, R8, RZ, 0x3c, !PT ;  /* 0x0000000810107212 */ /* 0x008fe400078e3cff */
[----:B------:R-:W-:-:S09]  /*e190*/  LOP3.LUT R17, R17, R9, RZ, 0x3c, !PT ;  /* 0x0000000911117212 */ /* 0x000fd200078e3cff */
[----:B------:R-:W-:Y:S05]  /*e1a0*/  @!P0 BRA `(.L_x_1350) ;  /* 0xfffffffc00d88947 */ /* 0x000fea000383ffff */
.L_x_1347:
[----:B------:R-:W-:Y:S05]  /*e1b0*/  BSYNC B0 ;  /* 0x0000000000007941 */ /* 0x000fea0003800000 */
.L_x_1345:
[----:B------:R-:W0:Y:S01]  /*e1c0*/  S2R R8, SR_TID.Y ;  /* 0x0000000000087919 */ /* 0x000e220000002200 */
[----:B------:R-:W0:Y:S01]  /*e1d0*/  LDC R0, c[0x0][RZ] ;  /* 0x00000000ff007b82 */ /* 0x000e220000000800 */
[----:B------:R-:W-:Y:S01]  /*e1e0*/  UIADD3 UR7, UR7, 0x10, URZ ;  /* 0x0000001007077890 */ /* 0x000fe2000fffe03f */
[----:B------:R-:W0:Y:S01]  /*e1f0*/  S2R R9, SR_TID.X ;  /* 0x0000000000097919 */ /* 0x000e220000002100 */
[----:B------:R-:W-:Y:S02]  /*e200*/  ULDC UR5, c[0x0][0x4] ;  /* 0x0000010000057ab9 */ /* 0x000fe40000000800 */
[----:B------:R-:W-:Y:S02]  /*e210*/  ULEA UR7, UR8, UR7, 0x18 ;  /* 0x0000000708077291 */ /* 0x000fe4000f8ec03f */
[----:B------:R-:W-:Y:S01]  /*e220*/  USHF.R.U32.HI UR4, URZ, 0x1, UR5 ;  /* 0x000000013f047899 */ /* 0x000fe20008011605 */
[----:B------:R-:W-:Y:S02]  /*e230*/  ULDC UR6, c[0x0][0x238] ;  /* 0x00008e0000067ab9 */ /* 0x000fe40000000800 */
[----:B------:R-:W-:-:S03]  /*e240*/  ISETP.NE.AND P2, PT, RZ, UR6, PT ;  /* 0x00000006ff007c0c */ /* 0x000fc6000bf45270 */
[----:B------:R-:W-:Y:S01]  /*e250*/  ISETP.NE.AND P0, PT, RZ, UR4, PT ;  /* 0x00000004ff007c0c */ /* 0x000fe2000bf05270 */
[----:B0-----:R-:W-:-:S05]  /*e260*/  IMAD R6, R8, R0, R9 ;  /* 0x0000000008067224 */ /* 0x001fca00078e0209 */
[----:B------:R-:W-:-:S05]  /*e270*/  LEA R6, R6, UR7, 0x3 ;  /* 0x0000000706067c11 */ /* 0x000fca000f8e18ff */
[----:B------:R0:W-:Y:S02]  /*e280*/  STS.64 [R6], R16 ;  /* 0x0000001006007388 */ /* 0x0001e40000000a00 */
[----:B------:R-:W-:Y:S05]  /*e290*/  @!P0 BRA `(.L_x_1351) ;  /* 0x0000000000408947 */ /* 0x000fea0003800000 */
[----:B------:R-:W-:-:S07]  /*e2a0*/  MOV R7, UR4 ;  /* 0x0000000400077c02 */ /* 0x000fce0008000f00 */
.L_x_1352:
[----:B------:R-:W1:Y:S01]  /*e2b0*/  S2R R11, SR_TID.Y ;  /* 0x00000000000b7919 */ /* 0x000e620000002200 */
[----:B------:R-:W2:Y:S01]  /*e2c0*/  S2R R8, SR_TID.X ;  /* 0x0000000000087919 */ /* 0x000ea20000002100 */
[----:B------:R-:W-:Y:S01]  /*e2d0*/  BAR.SYNC.DEFER_BLOCKING 0x0 ;  /* 0x0000000000007b1d */ /* 0x000fe20000010000 */
[----:B-1----:R-:W-:-:S04]  /*e2e0*/  IADD3 R9, R11, R7, RZ ;  /* 0x000000070b097210 */ /* 0x002fc80007ffe0ff */
[----:B------:R-:W-:-:S04]  /*e2f0*/  ISETP.GE.U32.AND P0, PT, R9, UR5, PT ;  /* 0x0000000509007c0c */ /* 0x000fc8000bf06070 */
[----:B------:R-:W-:-:S13]  /*e300*/  ISETP.GE.U32.OR P0, PT, R11, R7, P0 ;  /* 0x000000070b00720c */ /* 0x000fda0000706470 */
[----:B--2---:R-:W-:-:S05]  /*e310*/  @!P0 IMAD R8, R9, R0, R8 ;  /* 0x0000000009088224 */ /* 0x004fca00078e0208 */
        /* <DEDUP_REMOVED lines=8> */
.L_x_1351:
        /* <DEDUP_REMOVED lines=9> */
[----:B------:R-:W-:-:S03]  /*e430*/  IMAD.MOV.U32 R7, RZ, RZ, 0x20 ;  /* 0x00000020ff077424 */ /* 0x000fc600078e00ff */
[----:B------:R-:W-:-:S13]  /*e440*/  ISETP.GE.AND P0, PT, R8, 0x20, PT ;  /* 0x000000200800780c */ /* 0x000fda0003f06270 */
[----:B-1----:R-:W-:Y:S05]  /*e450*/  @!P0 BRA `(.L_x_1354) ;  /* 0x0000000000448947 */ /* 0x002fea0003800000 */
[----:B------:R-:W-:-:S07]  /*e460*/  MOV R7, R8 ;  /* 0x0000000800077202 */ /* 0x000fce0000000f00 */
.L_x_1355:
[----:B------:R-:W1:Y:S01]  /*e470*/  S2R R8, SR_TID.X ;  /* 0x0000000000087919 */ /* 0x000e620000002100 */
[----:B------:R-:W-:Y:S01]  /*e480*/  BAR.SYNC.DEFER_BLOCKING 0x0 ;  /* 0x0000000000007b1d */ /* 0x000fe20000010000 */
[----:B-1----:R-:W-:-:S04]  /*e490*/  IADD3 R9, R8, R7, RZ ;  /* 0x0000000708097210 */ /* 0x002fc80007ffe0ff */
        /* <DEDUP_REMOVED lines=13> */
.L_x_1354:
[----:B------:R-:W-:Y:S01]  /*e570*/  BAR.SYNC.DEFER_BLOCKING 0x0 ;  /* 0x0000000000007b1d */ /* 0x000fe20000010000 */
[----:B------:R-:W-:-:S13]  /*e580*/  ISETP.GE.AND P0, PT, R7, 0x2, PT ;  /* 0x000000020700780c */ /* 0x000fda0003f06270 */
[----:B------:R-:W-:Y:S05]  /*e590*/  @!P0 BRA `(.L_x_1356) ;  /* 0x0000000000208947 */ /* 0x000fea0003800000 */
[----:B------:R-:W-:-:S11]  /*e5a0*/  HFMA2.MMA R0, -RZ, RZ, 0, 5.9604644775390625e-08 ;  /* 0x00000001ff007435 */ /* 0x000fd600000001ff */
.L_x_1357:
[----:B0-----:R-:W0:Y:S04]  /*e5b0*/  SHFL.DOWN PT, R6, R13, R0, 0x1f ;  /* 0x08001f000d067589 */ /* 0x001e2800000e0000 */
[----:B------:R1:W2:Y:S02]  /*e5c0*/  SHFL.DOWN PT, R8, R11, R0, 0x1f ;  /* 0x08001f000b087589 */ /* 0x0002a400000e0000 */
[----:B-1----:R-:W-:-:S04]  /*e5d0*/  SHF.L.U32 R0, R0, 0x1, RZ ;  /* 0x0000000100007819 */ /* 0x002fc800000006ff */
[----:B------:R-:W-:Y:S02]  /*e5e0*/  ISETP.GE.AND P0, PT, R0, R7, PT ;  /* 0x000000070000720c */ /* 0x000fe40003f06270 */
[----:B0-----:R-:W-:Y:S02]  /*e5f0*/  LOP3.LUT R13, R6, R13, RZ, 0x3c, !PT ;  /* 0x0000000d060d7212 */ /* 0x001fe400078e3cff */
[----:B--2---:R-:W-:-:S09]  /*e600*/  LOP3.LUT R11, R8, R11, RZ, 0x3c, !PT ;  /* 0x0000000b080b7212 */ /* 0x004fd200078e3cff */
[----:B------:R-:W-:Y:S05]  /*e610*/  @!P0 BRA `(.L_x_1357) ;  /* 0xfffffffc00e48947 */ /* 0x000fea000383ffff */
.L_x_1356:
[----:B0-----:R-:W-:Y:S01]  /*e620*/  IMAD.MOV.U32 R16, RZ, RZ, R11 ;  /* 0x000000ffff107224 */ /* 0x001fe200078e000b */
[----:B------:R-:W-:-:S07]  /*e630*/  MOV R17, R13 ;  /* 0x0000000d00117202 */ /* 0x000fce0000000f00 */
.L_x_1353:
        /* <DEDUP_REMOVED lines=9> */
[----:B------:R-:W0:Y:S02]  /*e6d0*/  LDG.E.64 R4, desc[UR36][R2.64] ;  /* 0x0000002402047981 */ /* 0x000e24000c1e1b00 */
[----:B0-----:R-:W-:Y:S02]  /*e6e0*/  LOP3.LUT R16, R16, R4, RZ, 0x3c, !PT ;  /* 0x0000000410107212 */ /* 0x001fe400078e3cff */
[----:B------:R-:W-:-:S07]  /*e6f0*/  LOP3.LUT R17, R17, R5, RZ, 0x3c, !PT ;  /* 0x0000000511117212 */ /* 0x000fce00078e3cff */
.L_x_1359:
        /* <DEDUP_REMOVED lines=12> */
[----:B0-----:R-:W-:Y:S01]  /*e7c0*/  MOV R6, UR4 ;  /* 0x0000000400067c02 */ /* 0x001fe20008000f00 */
[----:B------:R-:W-:Y:S01]  /*e7d0*/  IMAD.U32 R10, RZ, RZ, UR6 ;  /* 0x00000006ff0a7e24 */ /* 0x000fe2000f8e00ff */
[----:B------:R-:W-:Y:S01]  /*e7e0*/  MOV R7, UR5 ;  /* 0x0000000500077c02 */ /* 0x000fe20008000f00 */
[----:B------:R-:W-:Y:S01]  /*e7f0*/  IMAD.MOV.U32 R12, RZ, RZ, 0x1 ;  /* 0x00000001ff0c7424 */ /* 0x000fe200078e00ff */
[----:B------:R-:W-:-:S02]  /*e800*/  MOV R11, UR7 ;  /* 0x00000007000b7c02 */ /* 0x000fc40008000f00 */
[----:B------:R-:W-:-:S07]  /*e810*/  MOV R13, RZ ;  /* 0x000000ff000d7202 */ /* 0x000fce0000000f00 */
[----:B------:R-:W-:-:S07]  /*e820*/  LEPC R20, `(.L_x_1361) ;  /* 0x000000001014794e */ /* 0x000fce0000000000 */
[----:B-1----:R-:W-:Y:S05]  /*e830*/  CALL.ABS.NOINC R2 ;  /* 0x0000000002007343 */ /* 0x002fea0003c00000 */
.L_x_1361:
[----:B------:R-:W-:Y:S02]  /*e840*/  ULDC.64 UR4, c[0x0][0x5f8] ;  /* 0x00017e0000047ab9 */ /* 0x000fe40000000a00 */
[----:B------:R-:W-:-:S04]  /*e850*/  IADD3 R18, P0, R18, UR4, RZ ;  /* 0x0000000412127c10 */ /* 0x000fc8000ff1e0ff */
[----:B------:R-:W-:-:S05]  /*e860*/  IADD3.X R19, RZ, UR5, RZ, P0, !PT ;  /* 0x00000005ff137c10 */ /* 0x000fca00087fe4ff */
[----:B------:R-:W-:Y:S01]  /*e870*/  STG.E.64 desc[UR36][R18.64], R16 ;  /* 0x0000001012007986 */ /* 0x000fe2000c101b24 */
[----:B------:R-:W-:Y:S05]  /*e880*/  EXIT ;  /* 0x000000000000794d */ /* 0x000fea0003800000 */
.L_x_1360:
[----:B------:R-:W-:Y:S01]  /*e890*/  STG.E.64 desc[UR36][R2.64], R16 ;  /* 0x0000001002007986 */ /* 0x000fe2000c101b24 */
[----:B------:R-:W-:Y:S05]  /*e8a0*/  EXIT ;  /* 0x000000000000794d */ /* 0x000fea0003800000 */
.L_x_1358:
[----:B------:R-:W-:Y:S01]  /*e8b0*/  ISETP.NE.AND P0, PT, RZ, UR38, PT ;  /* 0x00000026ff007c0c */ /* 0x000fe2000bf05270 */
[----:B------:R-:W-:Y:S02]  /*e8c0*/  ULDC.U8 UR4, c[0x0][0x629] ;  /* 0x00018a4000047ab9 */ /* 0x000fe40000000000 */
[----:B------:R-:W-:-:S10]  /*e8d0*/  ISETP.NE.AND P1, PT, RZ, UR4, PT ;  /* 0x00000004ff007c0c */ /* 0x000fd4000bf25270 */
[----:B------:R-:W-:Y:S05]  /*e8e0*/  @!P0 BRA `(.L_x_1362) ;  /* 0x00000000000c8947 */ /* 0x000fea0003800000 */
[----:B------:R-:W0:Y:S02]  /*e8f0*/  LDG.E.64 R2, desc[UR36][R4.64] ;  /* 0x0000002404027981 */ /* 0x000e24000c1e1b00 */
[----:B0-----:R-:W-:Y:S02]  /*e900*/  LOP3.LUT R16, R2, R16, RZ, 0x3c, !PT ;  /* 0x0000001002107212 */ /* 0x001fe400078e3cff */
[----:B------:R-:W-:-:S07]  /*e910*/  LOP3.LUT R17, R3, R17, RZ, 0x3c, !PT ;  /* 0x0000001103117212 */ /* 0x000fce00078e3cff */
.L_x_1362:
        /* <DEDUP_REMOVED lines=20> */
.L_x_1364:
[----:B------:R-:W-:Y:S02]  /*ea60*/  ULDC.64 UR4, c[0x0][0x5f8] ;  /* 0x00017e0000047ab9 */ /* 0x000fe40000000a00 */
[----:B------:R-:W-:-:S05]  /*ea70*/  IADD3 R18, P0, R18, UR4, RZ ;  /* 0x0000000412127c10 */ /* 0x000fca000ff1e0ff */
[----:B------:R-:W-:-:S05]  /*ea80*/  IMAD.X R19, RZ, RZ, UR5, P0 ;  /* 0x00000005ff137e24 */ /* 0x000fca00080e06ff */
[----:B------:R-:W-:Y:S01]  /*ea90*/  STG.E.64 desc[UR36][R18.64], R16 ;  /* 0x0000001012007986 */ /* 0x000fe2000c101b24 */
[----:B------:R-:W-:Y:S05]  /*eaa0*/  EXIT ;  /* 0x000000000000794d */ /* 0x000fea0003800000 */
.L_x_1363:
[----:B------:R-:W-:Y:S01]  /*eab0*/  STG.E.64 desc[UR36][R4.64], R16 ;  /* 0x0000001004007986 */ /* 0x000fe2000c101b24 */
[----:B------:R-:W-:Y:S05]  /*eac0*/  EXIT ;  /* 0x000000000000794d */ /* 0x000fea0003800000 */
.L_x_1337:
[----:B------:R-:W-:Y:S02]  /*ead0*/  ULDC UR4, c[0x0][0x228] ;  /* 0x00008a0000047ab9 */ /* 0x000fe40000000800 */
[----:B------:R-:W-:-:S13]  /*eae0*/  ISETP.GE.AND P0, PT, R29, UR4, PT ;  /* 0x000000041d007c0c */ /* 0x000fda000bf06270 */
[----:B------:R-:W-:Y:S05]  /*eaf0*/  @P0 EXIT ;  /* 0x000000000000094d */ /* 0x000fea0003800000 */
[----:B------:R-:W0:Y:S01]  /*eb00*/  S2R R0, SR_TID.X ;  /* 0x0000000000007919 */ /* 0x000e220000002100 */
[----:B------:R-:W-:Y:S02]  /*eb10*/  ULDC UR4, c[0x0][0x238] ;  /* 0x00008e0000047ab9 */ /* 0x000fe40000000800 */
[----:B------:R-:W-:Y:S02]  /*eb20*/  ISETP.NE.AND P0, PT, RZ, UR4, PT ;  /* 0x00000004ff007c0c */ /* 0x000fe4000bf05270 */
[----:B0-----:R-:W-:-:S13]  /*eb30*/  ISETP.NE.AND P1, PT, R0, RZ, PT ;  /* 0x000000ff0000720c */ /* 0x001fda0003f25270 */
[----:B------:R-:W-:Y:S05]  /*eb40*/  @P0 EXIT P1 ;  /* 0x000000000000094d */ /* 0x000fea0000800000 */
[----:B------:R-:W0:Y:S01]  /*eb50*/  S2R R0, SR_TID.Y ;  /* 0x0000000000007919 */ /* 0x000e220000002200 */
[----:B------:R-:W-:Y:S02]  /*eb60*/  ULDC UR4, c[0x0][0x23c] ;  /* 0x00008f0000047ab9 */ /* 0x000fe40000000800 */
[----:B------:R-:W-:Y:S02]  /*eb70*/  ISETP.NE.AND P0, PT, RZ, UR4, PT ;  /* 0x00000004ff007c0c */ /* 0x000fe4000bf05270 */
[----:B0-----:R-:W-:-:S13]  /*eb80*/  ISETP.NE.AND P1, PT, R0, RZ, PT ;  /* 0x000000ff0000720c */ /* 0x001fda0003f25270 */
        /* <DEDUP_REMOVED lines=12> */
.L_x_1366:
        /* <DEDUP_REMOVED lines=8> */
[----:B------:R-:W-:Y:S01]  /*ecd0*/  HFMA2.MMA R8, -RZ, RZ, 0, 4.4763088226318359375e-05 ;  /* 0x000002efff087435 */ /* 0x000fe200000001ff */
        /* <DEDUP_REMOVED lines=11> */
.L_x_1368:
[----:B------:R-:W-:Y:S02]  /*ed90*/  ULDC.64 UR4, c[0x0][0x5f8] ;  /* 0x00017e0000047ab9 */ /* 0x000fe40000000a00 */
[----:B------:R-:W-:-:S04]  /*eda0*/  IADD3 R18, P0, R18, UR4, RZ ;  /* 0x0000000412127c10 */ /* 0x000fc8000ff1e0ff */
[----:B------:R-:W-:-:S05]  /*edb0*/  IADD3.X R19, RZ, UR5, RZ, P0, !PT ;  /* 0x00000005ff137c10 */ /* 0x000fca00087fe4ff */
[----:B------:R-:W-:Y:S01]  /*edc0*/  STG.E.64 desc[UR36][R18.64], R16 ;  /* 0x0000001012007986 */ /* 0x000fe2000c101b24 */
[----:B------:R-:W-:Y:S05]  /*edd0*/  EXIT ;  /* 0x000000000000794d */ /* 0x000fea0003800000 */
.L_x_1367:
[----:B------:R-:W-:Y:S01]  /*ede0*/  STG.E.64 desc[UR36][R2.64], R16 ;  /* 0x0000001002007986 */ /* 0x000fe2000c101b24 */
[----:B------:R-:W-:Y:S05]  /*edf0*/  EXIT ;  /* 0x000000000000794d */ /* 0x000fea0003800000 */
.L_x_1365:
[----:B------:R-:W-:Y:S01]  /*ee00*/  ISETP.NE.AND P0, PT, RZ, UR38, PT ;  /* 0x00000026ff007c0c */ /* 0x000fe2000bf05270 */
[----:B------:R-:W-:Y:S02]  /*ee10*/  ULDC.U8 UR4, c[0x0][0x629] ;  /* 0x00018a4000047ab9 */ /* 0x000fe40000000000 */
[----:B------:R-:W-:-:S10]  /*ee20*/  ISETP.NE.AND P1, PT, RZ, UR4, PT ;  /* 0x00000004ff007c0c */ /* 0x000fd4000bf25270 */
[----:B------:R-:W-:Y:S05]  /*ee30*/  @!P0 BRA `(.L_x_1369) ;  /* 0x00000000000c8947 */ /* 0x000fea0003800000 */
[----:B------:R-:W2:Y:S02]  /*ee40*/  LDG.E.64 R2, desc[UR36][R4.64] ;  /* 0x0000002404027981 */ /* 0x000ea4000c1e1b00 */
[----:B--2---:R-:W-:Y:S02]  /*ee50*/  LOP3.LUT R16, R2, R16, RZ, 0x3c, !PT ;  /* 0x0000001002107212 */ /* 0x004fe400078e3cff */
[----:B------:R-:W-:-:S07]  /*ee60*/  LOP3.LUT R17, R3, R17, RZ, 0x3c, !PT ;  /* 0x0000001103117212 */ /* 0x000fce00078e3cff */
.L_x_1369:
        /* <DEDUP_REMOVED lines=20> */
.L_x_1371:
[----:B------:R-:W-:Y:S02]  /*efb0*/  ULDC.64 UR4, c[0x0][0x5f8] ;  /* 0x00017e0000047ab9 */ /* 0x000fe40000000a00 */
[----:B------:R-:W-:-:S04]  /*efc0*/  IADD3 R18, P0, R18, UR4, RZ ;  /* 0x0000000412127c10 */ /* 0x000fc8000ff1e0ff */
[----:B------:R-:W-:-:S05]  /*efd0*/  IADD3.X R19, RZ, UR5, RZ, P0, !PT ;  /* 0x00000005ff137c10 */ /* 0x000fca00087fe4ff */
[----:B------:R-:W-:Y:S01]  /*efe0*/  STG.E.64 desc[UR36][R18.64], R16 ;  /* 0x0000001012007986 */ /* 0x000fe2000c101b24 */
[----:B------:R-:W-:Y:S05]  /*eff0*/  EXIT ;  /* 0x000000000000794d */ /* 0x000fea0003800000 */
.L_x_1370:
[----:B------:R-:W-:Y:S01]  /*f000*/  STG.E.64 desc[UR36][R4.64], R16 ;  /* 0x0000001004007986 */ /* 0x000fe2000c101b24 */
[----:B------:R-:W-:Y:S05]  /*f010*/  EXIT ;  /* 0x000000000000794d */ /* 0x000fea0003800000 */
.L_x_1372:
        /* <DEDUP_REMOVED lines=14> */
.L_x_9818:


//--------------------- .text._ZN2at6native13reduce_kernelILi256ELi2ENS0_8ReduceOpIdNS0_14func_wrapper_tIdZNS0_15xor_sum_functorIdvEclERNS_14TensorIteratorEEUlddE_EEjdLi4ELi4EEEEEvT1_ --------------------------
	.section	.text._ZN2at6native13reduce_kernelILi256ELi2ENS0_8ReduceOpIdNS0_14func_wrapper_tIdZNS0_15xor_sum_functorIdvEclERNS_14TensorIteratorEEUlddE_EEjdLi4ELi4EEEEEvT1_,"ax",@progbits
	.align	128
        .global         _ZN2at6native13reduce_kernelILi256ELi2ENS0_8ReduceOpIdNS0_14func_wrapper_tIdZNS0_15xor_sum_functorIdvEclERNS_14TensorIteratorEEUlddE_EEjdLi4ELi4EEEEEvT1_
        .type           _ZN2at6native13reduce_kernelILi256ELi2ENS0_8ReduceOpIdNS0_14func_wrapper_tIdZNS0_15xor_sum_functorIdvEclERNS_14TensorIteratorEEUlddE_EEjdLi4ELi4EEEEEvT1_,@function
        .size           _ZN2at6native13reduce_kernelILi256ELi2ENS0_8ReduceOpIdNS0_14func_wrapper_tIdZNS0_15xor_sum_functorIdvEclERNS_14TensorIteratorEEUlddE_EEjdLi4ELi4EEEEEvT1_,(.L_x_9819 - _ZN2at6native13reduce_kernelILi256ELi2ENS0_8ReduceOpIdNS0_14func_wrapper_tIdZNS0_15xor_sum_functorIdvEclERNS_14TensorIteratorEEUlddE_EEjdLi4ELi4EEEEEvT1_)
        .other          _ZN2at6native13reduce_kernelILi256ELi2ENS0_8ReduceOpIdNS0_14func_wrapper_tIdZNS0_15xor_sum_functorIdvEclERNS_14TensorIteratorEEUlddE_EEjdLi4ELi4EEEEEvT1_,@"STO_CUDA_ENTRY STV_DEFAULT"
_ZN2at6native13reduce_kernelILi256ELi2ENS0_8ReduceOpIdNS0_14func_wrapper_tIdZNS0_15xor_sum_functorIdvEclERNS_14TensorIteratorEEUlddE_EEjdLi4ELi4EEEEEvT1_:
.text._ZN2at6native13reduce_kernelILi256ELi2ENS0_8ReduceOpIdNS0_14func_wrapper_tIdZNS0_15xor_sum_functorIdvEclERNS_14TensorIteratorEEUlddE_EEjdLi4ELi4EEEEEvT1_:
        /* <DEDUP_REMOVED lines=288> */
.L_x_1373:
        /* <DEDUP_REMOVED lines=44> */
.L_x_1377:
        /* <DEDUP_REMOVED lines=27> */
.L_x_1383:
[----:B------:R-:W-:Y:S05]  /*1670*/  BSYNC B2 ;  /* 0x0000000000027941 */ /* 0x000fea0003800000 */
.L_x_1382:
[----:B------:R-:W-:-:S04]  /*1680*/  PRMT R0, R0, 0x9910, RZ ;  /* 0x0000991000007816 */ /* 0x000fc800000000ff */
[----:B------:R-:W-:-:S13]  /*1690*/  ISETP.NE.AND P0, PT, R0, RZ, PT ;  /* 0x000000ff0000720c */ /* 0x000fda0003f05270 */
[----:B------:R-:W-:Y:S05]  /*16a0*/  @!P0 BRA `(.L_x_1381) ;  /* 0x0000000000208947 */ /* 0x000fea0003800000 */
[----:B------:R-:W-:Y:S01]  /*16b0*/  IADD3 R3, P0, R17, -R6, RZ ;  /* 0x8000000611037210 */ /* 0x000fe20007f1e0ff */
[----:B------:R-:W-:-:S03]  /*16c0*/  ULDC.64 UR4, c[0x0][0x218] ;  /* 0x0000860000047ab9 */ /* 0x000fc60000000a00 */
[----:B------:R-:W-:Y:S02]  /*16d0*/  IADD3.X R0, RZ, -0x1, RZ, P0, !PT ;  /* 0xffffffffff007810 */ /* 0x000fe400007fe4ff */
[----:B------:R-:W-:-:S04]  /*16e0*/  LEA R4, P0, R3, R32, 0x3 ;  /* 0x0000002003047211 */ /* 0x000fc800078018ff */
[----:B------:R-:W-:-:S06]  /*16f0*/  LEA.HI.X R5, R3, R33, R0, 0x3, P0 ;  /* 0x0000002103057211 */ /* 0x000fcc00000f1c00 */
[----:B------:R-:W2:Y:S02]  /*1700*/  LDG.E.64 R4, desc[UR60][R4.64] ;  /* 0x0000003c04047981 */ /* 0x000ea4000c1e1b00 */
[----:B--2---:R-:W-:Y:S02]  /*1710*/  LOP3.LUT R27, R4, UR4, RZ, 0x3c, !PT ;  /* 0x00000004041b7c12 */ /* 0x004fe4000f8e3cff */
[----:B------:R-:W-:-:S07]  /*1720*/  LOP3.LUT R29, R5, UR5, RZ, 0x3c, !PT ;  /* 0x00000005051d7c12 */ /* 0x000fce000f8e3cff */
.L_x_1381:
[----:B------:R-:W-:Y:S05]  /*1730*/  BSYNC B1 ;  /* 0x0000000000017941 */ /* 0x000fea0003800000 */
.L_x_1380:
[----:B------:R-:W0:Y:S01]  /*1740*/  LDC R5, c[0x0][0x224] ;  /* 0x00008900ff057b82 */ /* 0x000e220000000800 */
[----:B------:R-:W-:-:S04]  /*1750*/  IADD3 R3, P0, -R6, 0x4, RZ ;  /* 0x0000000406037810 */ /* 0x000fc80007f1e1ff */
[----:B------:R-:W-:Y:S01]  /*1760*/  LEA R32, P1, R3, R32, 0x3 ;  /* 0x0000002003207211 */ /* 0x000fe200078218ff */
[----:B------:R-:W-:-:S05]  /*1770*/  IMAD.X R4, RZ, RZ, -0x1, P0 ;  /* 0xffffffffff047424 */ /* 0x000fca00000e06ff */
[----:B------:R-:W-:Y:S02]  /*1780*/  LEA.HI.X R33, R3, R33, R4, 0x3, P1 ;  /* 0x0000002103217211 */ /* 0x000fe400008f1c04 */
[----:B0-----:R-:W-:-:S07]  /*1790*/  IADD3 R0, R6, -0x4, R5 ;  /* 0xfffffffc06007810 */ /* 0x001fce0007ffe005 */
.L_x_1379:
[----:B------:R-:W-:Y:S05]  /*17a0*/  BSYNC B0 ;  /* 0x0000000000007941 */ /* 0x000fea0003800000 */
.L_x_1378:
        /* <DEDUP_REMOVED lines=18> */
.L_x_1386:
[----:B------:R-:W-:Y:S01]  /*18d0*/  IMAD.WIDE.U32 R12, R3, 0x20, R32 ;  /* 0x00000020030c7825 */ /* 0x000fe200078e0020 */
[----:B------:R-:W-:-:S04]  /*18e0*/  ULDC UR4, c[0x0][0x22c] ;  /* 0x00008b0000047ab9 */ /* 0x000fc80000000800 */
[----:B------:R-:W2:Y:S04]  /*18f0*/  LDG.E.128 R4, desc[UR60][R12.64] ;  /* 0x0000003c0c047981 */ /* 0x000ea8000c1e1d00 */
[----:B------:R-:W3:Y:S01]  /*1900*/  LDG.E.128 R8, desc[UR60][R12.64+0x10] ;  /* 0x0000103c0c087981 */ /* 0x000ee2000c1e1d00 */
[----:B------:R-:W-:-:S05]  /*1910*/  VIADD R3, R3, UR4 ;  /* 0x0000000403037c36 */ /* 0x000fca0008000000 */
        /* <DEDUP_REMOVED lines=11> */
.L_x_1385:
[----:B------:R-:W-:Y:S05]  /*19d0*/  BSYNC B0 ;  /* 0x0000000000007941 */ /* 0x000fea0003800000 */
.L_x_1384:
        /* <DEDUP_REMOVED lines=8> */
.L_x_1388:
[----:B------:R-:W-:Y:S05]  /*1a60*/  BSYNC B0 ;  /* 0x0000000000007941 */ /* 0x000fea0003800000 */
.L_x_1387:
        /* <DEDUP_REMOVED lines=9> */
[----:B------:R-:W2:Y:S02]  /*1b00*/  LDG.E.64 R32, desc[UR60][R32.64] ;  /* 0x0000003c20207981 */ /* 0x000ea4000c1e1b00 */
[----:B--2---:R-:W-:Y:S02]  /*1b10*/  LOP3.LUT R27, R27, R32, RZ, 0x3c, !PT ;  /* 0x000000201b1b7212 */ /* 0x004fe400078e3cff */
[----:B------:R-:W-:-:S07]  /*1b20*/  LOP3.LUT R29, R29, R33, RZ, 0x3c, !PT ;  /* 0x000000211d1d7212 */ /* 0x000fce00078e3cff */
.L_x_1390:
[----:B------:R-:W-:Y:S05]  /*1b30*/  BSYNC B0 ;  /* 0x0000000000007941 */ /* 0x000fea0003800000 */
.L_x_1389:
[----:B------:R-:W-:Y:S01]  /*1b40*/  LOP3.LUT R6, R14, R21, R27, 0x96, !PT ;  /* 0x000000150e067212 */ /* 0x000fe200078e961b */
[----:B------:R-:W-:Y:S01]  /*1b50*/  IMAD.MOV.U32 R3, RZ, RZ, RZ ;  /* 0x000000ffff037224 */ /* 0x000fe200078e00ff */
[----:B------:R-:W-:Y:S02]  /*1b60*/  LOP3.LUT R7, R20, R23, R29, 0x96, !PT ;  /* 0x0000001714077212 */ /* 0x000fe400078e961d */
[----:B------:R-:W-:Y:S02]  /*1b70*/  MOV R11, RZ ;  /* 0x000000ff000b7202 */ /* 0x000fe40000000f00 */
[----:B------:R-:W-:Y:S02]  /*1b80*/  LOP3.LUT R6, R25, R6, RZ, 0x3c, !PT ;  /* 0x0000000619067212 */ /* 0x000fe400078e3cff */
[----:B------:R-:W-:Y:S01]  /*1b90*/  LOP3.LUT R7, R22, R7, RZ, 0x3c, !PT ;  /* 0x0000000716077212 */ /* 0x000fe200078e3cff */
[----:B------:R-:W-:Y:S06]  /*1ba0*/  BRA `(.L_x_1391) ;  /* 0x0000009c00f07947 */ /* 0x000fec0003800000 */
.L_x_1376:
        /* <DEDUP_REMOVED lines=9> */
[----:B------:R-:W-:-:S05]  /*1c40*/  MOV R6, UR4 ;  /* 0x0000000400067c02 */ /* 0x000fca0008000f00 */
[----:B------:R-:W1:Y:S01]  /*1c50*/  LDC R9, c[0x0][0x21c] ;  /* 0x00008700ff097b82 */ /* 0x000e620000000800 */
[----:B------:R-:W-:Y:S02]  /*1c60*/  IMAD R5, R6, 0x3, R3 ;  /* 0x0000000306057824 */ /* 0x000fe400078e0203 */
[----:B0-----:R-:W-:Y:S01]  /*1c70*/  IMAD.MOV.U32 R4, RZ, RZ, R7 ;  /* 0x000000ffff047224 */ /* 0x001fe200078e0007 */
[----:B-1----:R-:W-:Y:S01]  /*1c80*/  MOV R0, R9 ;  /* 0x0000000900007202 */ /* 0x002fe20000000f00 */
[----:B------:R-:W-:Y:S06]  /*1c90*/  @!P1 BRA `(.L_x_1393) ;  /* 0x0000008c00949947 */ /* 0x000fec0003800000 */
        /* <DEDUP_REMOVED lines=30> */
.L_x_1400:
        /* <DEDUP_REMOVED lines=298> */
.L_x_1396:
[----:B------:R-:W-:Y:S01]  /*3120*/  LOP3.LUT R29, R6, 0xfffffff0, RZ, 0xc0, !PT ;  /* 0xfffffff0061d7812 */ /* 0x000fe200078ec0ff */
[----:B------:R-:W-:-:S03]  /*3130*/  ULDC UR36, c[0x0][0x22c] ;  /* 0x00008b0000247ab9 */ /* 0x000fc60000000800 */
[----:B------:R-:W-:-:S05]  /*3140*/  IADD3 R28, P1, R32, R29, RZ ;  /* 0x0000001d201c7210 */ /* 0x000fca0007f3e0ff */
[----:B------:R-:W-:-:S06]  /*3150*/  IMAD.X R29, RZ, RZ, R33, P1 ;  /* 0x000000ffff1d7224 */ /* 0x000fcc00008e0621 */
[----:B------:R-:W5:Y:S01]  /*3160*/  LDG.E.128 R28, desc[UR60][R28.64] ;  /* 0x0000003c1c1c7981 */ /* 0x000f62000c1e1d00 */
[----:B------:R-:W-:-:S05]  /*3170*/  MOV R6, UR36 ;  /* 0x0000002400067c02 */ /* 0x000fca0008000f00 */
[----:B------:R-:W-:Y:S01]  /*3180*/  IMAD.IADD R3, R3, 0x1, R6 ;  /* 0x0000000103037824 */ /* 0x000fe200078e0206 */
        /* <DEDUP_REMOVED lines=246> */
.L_x_1397:
[----:B------:R-:W-:-:S04]  /*40f0*/  LOP3.LUT R13, R8, 0xfffffff0, RZ, 0xc0, !PT ;  /* 0xfffffff0080d7812 */ /* 0x000fc800078ec0ff */
[----:B------:R-:W-:-:S04]  /*4100*/  IADD3 R12, P1, R32, R13, RZ ;  /* 0x0000000d200c7210 */ /* 0x000fc80007f3e0ff */
[----:B------:R-:W-:-:S06]  /*4110*/  IADD3.X R13, RZ, R33, RZ, P1, !PT ;  /* 0x00000021ff0d7210 */ /* 0x000fcc0000ffe4ff */
[----:B------:R-:W5:Y:S01]  /*4120*/  LDG.E.128 R12, desc[UR60][R12.64] ;  /* 0x0000003c0c0c7981 */ /* 0x000f62000c1e1d00 */
[----:B------:R-:W-:Y:S01]  /*4130*/  IMAD.IADD R3, R3, 0x1, R6 ;  /* 0x0000000103037824 */ /* 0x000fe200078e0206 */
[----:B------:R-:W-:Y:S01]  /*4140*/  MOV R8, RZ ;  /* 0x000000ff00087202 */ /* 0x000fe20000000f00 */
[----:B------:R-:W-:Y:S01]  /*4150*/  IMAD.MOV.U32 R24, RZ, RZ, RZ ;  /* 0x000000ffff187224 */ /* 0x000fe200078e00ff */
        /* <DEDUP_REMOVED lines=246> */
.L_x_1398:
[----:B------:R-:W-:-:S04]  /*50c0*/  LOP3.LUT R21, R24, 0xfffffff0, RZ, 0xc0, !PT ;  /* 0xfffffff018157812 */ /* 0x000fc800078ec0ff */
[----:B------:R-:W-:-:S04]  /*50d0*/  IADD3 R20, P1, R32, R21, RZ ;  /* 0x0000001520147210 */ /* 0x000fc80007f3e0ff */
[----:B------:R-:W-:-:S06]  /*50e0*/  IADD3.X R21, RZ, R33, RZ, P1, !PT ;  /* 0x00000021ff157210 */ /* 0x000fcc0000ffe4ff */
[----:B------:R-:W5:Y:S01]  /*50f0*/  LDG.E.128 R20, desc[UR60][R20.64] ;  /* 0x0000003c14147981 */ /* 0x000f62000c1e1d00 */
        /* <DEDUP_REMOVED lines=247> */
.L_x_1399:
[----:B------:R-:W-:Y:S01]  /*6070*/  LOP3.LUT R25, R8, 0xfffffff0, RZ, 0xc0, !PT ;  /* 0xfffffff008197812 */ /* 0x000fe200078ec0ff */
[----:B------:R-:W-:Y:S01]  /*6080*/  IMAD.IADD R3, R3, 0x1, R6 ;  /* 0x0000000103037824 */ /* 0x000fe200078e0206 */
[----:B------:R-:W-:Y:S02]  /*6090*/  ULDC UR4, c[0x0][0x224] ;  /* 0x0000890000047ab9 */ /* 0x000fe40000000800 */
[----:B------:R-:W-:-:S04]  /*60a0*/  IADD3 R24, P1, R32, R25, RZ ;  /* 0x0000001920187210 */ /* 0x000fc80007f3e0ff */
[----:B------:R-:W-:-:S06]  /*60b0*/  IADD3.X R25, RZ, R33, RZ, P1, !PT ;  /* 0x00000021ff197210 */ /* 0x000fcc0000ffe4ff */
[----:B------:R-:W2:Y:S01]  /*60c0*/  LDG.E.128 R24, desc[UR60][R24.64] ;  /* 0x0000003c18187981 */ /* 0x000ea2000c1e1d00 */
[----:B------:R-:W-:Y:S01]  /*60d0*/  IMAD R49, R6, 0x3, R3 ;  /* 0x0000000306317824 */ /* 0x000fe200078e0203 */
[----:B------:R-:W-:Y:S02]  /*60e0*/  MOV R8, UR4 ;  /* 0x0000000400087c02 */ /* 0x000fe40008000f00 */
[----:B-----5:R-:W-:Y:S02]  /*60f0*/  LOP3.LUT R36, R36, R28, RZ, 0x3c, !PT ;  /* 0x0000001c24247212 */ /* 0x020fe400078e3cff */
[----:B------:R-:W-:Y:S02]  /*6100*/  ISETP.GE.U32.AND P1, PT, R49, R8, PT ;  /* 0x000000083100720c */ /* 0x000fe40003f26070 */
[----:B------:R-:W-:Y:S02]  /*6110*/  LOP3.LUT R34, R34, R29, RZ, 0x3c, !PT ;  /* 0x0000001d22227212 */ /* 0x000fe400078e3cff */
[----:B------:R-:W-:-:S02]  /*6120*/  LOP3.LUT R16, R16, R30, RZ, 0x3c, !PT ;  /* 0x0000001e10107212 */ /* 0x000fc400078e3cff */
[----:B------:R-:W-:Y:S02]  /*6130*/  LOP3.LUT R10, R10, R31, RZ, 0x3c, !PT ;  /* 0x0000001f0a0a7212 */ /* 0x000fe400078e3cff */
[----:B------:R-:W-:Y:S02]  /*6140*/  LOP3.LUT R47, R47, R12, RZ, 0x3c, !PT ;  /* 0x0000000c2f2f7212 */ /* 0x000fe400078e3cff */
[----:B------:R-:W-:Y:S02]  /*6150*/  LOP3.LUT R45, R45, R13, RZ, 0x3c, !PT ;  /* 0x0000000d2d2d7212 */ /* 0x000fe400078e3cff */
[----:B------:R-:W-:Y:S02]  /*6160*/  LOP3.LUT R7, R7, R14, RZ, 0x3c, !PT ;  /* 0x0000000e07077212 */ /* 0x000fe400078e3cff */
[----:B------:R-:W-:Y:S02]  /*6170*/  LOP3.LUT R5, R5, R15, RZ, 0x3c, !PT ;  /* 0x0000000f05057212 */ /* 0x000fe400078e3cff */
[----:B------:R-:W-:-:S02]  /*6180*/  LOP3.LUT R11, R11, R20, RZ, 0x3c, !PT ;  /* 0x000000140b0b7212 */ /* 0x000fc400078e3cff */
[----:B------:R-:W-:Y:S02]  /*6190*/  LOP3.LUT R9, R9, R21, RZ, 0x3c, !PT ;  /* 0x0000001509097212 */ /* 0x000fe400078e3cff */
[----:B------:R-:W-:Y:S02]  /*61a0*/  LOP3.LUT R37, R37, R22, RZ, 0x3c, !PT ;  /* 0x0000001625257212 */ /* 0x000fe400078e3cff */
[----:B------:R-:W-:Y:S02]  /*61b0*/  LOP3.LUT R35, R35, R23, RZ, 0x3c, !PT ;  /* 0x0000001723237212 */ /* 0x000fe400078e3cff */
[----:B--2---:R-:W-:Y:S02]  /*61c0*/  LOP3.LUT R41, R41, R24, RZ, 0x3c, !PT ;  /* 0x0000001829297212 */ /* 0x004fe400078e3cff */
[----:B------:R-:W-:Y:S02]  /*61d0*/  LOP3.LUT R39, R39, R25, RZ, 0x3c, !PT ;  /* 0x0000001927277212 */ /* 0x000fe400078e3cff */
[----:B------:R-:W-:-:S02]  /*61e0*/  LOP3.LUT R4, R4, R26, RZ, 0x3c, !PT ;  /* 0x0000001a04047212 */ /* 0x000fc400078e3cff */
[----:B------:R-:W-:Y:S01]  /*61f0*/  LOP3.LUT R0, R0, R27, RZ, 0x3c, !PT ;  /* 0x0000001b00007212 */ /* 0x000fe200078e3cff */
[----:B------:R-:W-:Y:S06]  /*6200*/  @!P1 BRA `(.L_x_1400) ;  /* 0xffffffbc001c9947 */ /* 0x000fec000383ffff */
[----:B------:R-:W-:Y:S05]  /*6210*/  BSYNC B1 ;  /* 0x0000000000017941 */ /* 0x000fea0003800000 */
.L_x_1395:
[----:B------:R-:W-:Y:S05]  /*6220*/  BSYNC B0 ;  /* 0x0000000000007941 */ /* 0x000fea0003800000 */
.L_x_1394:
[----:B------:R-:W-:Y:S01]  /*6230*/  ISETP.GE.U32.AND P0, PT, R3, R8, PT ;  /* 0x000000080300720c */ /* 0x000fe20003f06070 */
[----:B------:R-:W-:-:S12]  /*6240*/  BSSY B0, `(.L_x_1401) ;  /* 0x0000466000007945 */ /* 0x000fd80003800000 */
[----:B------:R-:W-:Y:S05]  /*6250*/  @P0 BRA `(.L_x_1402) ;  /* 0x0000004400900947 */ /* 0x000fea0003800000 */
[----:B------:R-:W1:Y:S01]  /*6260*/  LDC R38, c[0x0][0x260] ;  /* 0x00009800ff267b82 */ /* 0x000e620000000800 */
[----:B------:R-:W-:Y:S01]  /*6270*/  IMAD.MOV.U32 R40, RZ, RZ, RZ ;  /* 0x000000ffff287224 */ /* 0x000fe200078e00ff */
[----:B-1----:R-:W-:-:S13]  /*6280*/  ISETP.NE.AND P1, PT, R38, RZ, PT ;  /* 0x000000ff2600720c */ /* 0x002fda0003f25270 */
        /* <DEDUP_REMOVED lines=247> */
[----:B0-----:R-:W-:Y:S01]  /*7200*/  IMAD.HI.U32 R42, R29, UR4, R28 ;  /* 0x000000041d2a7c27 */ /* 0x001fe2000f8e001c */
        /* <DEDUP_REMOVED lines=26> */
.L_x_1403:
[----:B------:R-:W-:-:S04]  /*73b0*/  LOP3.LUT R29, R40, 0xfffffff0, RZ, 0xc0, !PT ;  /* 0xfffffff0281d7812 */ /* 0x000fc800078ec0ff */
[----:B------:R-:W-:-:S05]  /*73c0*/  IADD3 R28, P2, R32, R29, RZ ;  /* 0x0000001d201c7210 */ /* 0x000fca0007f5e0ff */
[----:B------:R-:W-:-:S06]  /*73d0*/  IMAD.X R29, RZ, RZ, R33, P2 ;  /* 0x000000ffff1d7224 */ /* 0x000fcc00010e0621 */
[----:B------:R-:W5:Y:S01]  /*73e0*/  LDG.E.128 R28, desc[UR60][R28.64] ;  /* 0x0000003c1c1c7981 */ /* 0x000f62000c1e1d00 */
[----:B0-----:R-:W-:-:S04]  /*73f0*/  IADD3 R43, R3, R6, RZ ;  /* 0x00000006032b7210 */ /* 0x001fc80007ffe0ff */
        /* <DEDUP_REMOVED lines=276> */
.L_x_1404:
        /* <DEDUP_REMOVED lines=281> */
.L_x_1405:
        /* <DEDUP_REMOVED lines=281> */
.L_x_1406:
[----:B------:R-:W-:-:S04]  /*a860*/  LOP3.LUT R25, R40, 0xfffffff0, RZ, 0xc0, !PT ;  /* 0xfffffff028197812 */ /* 0x000fc800078ec0ff */
[----:B------:R-:W-:-:S04]  /*a870*/  IADD3 R24, P1, R32, R25, RZ ;  /* 0x0000001920187210 */ /* 0x000fc80007f3e0ff */
[----:B------:R-:W-:-:S06]  /*a880*/  IADD3.X R25, RZ, R33, RZ, P1, !PT ;  /* 0x00000021ff197210 */ /* 0x000fcc0000ffe4ff */
[----:B------:R-:W5:Y:S03]  /*a890*/  LDG.E.128 R24, desc[UR60][R24.64] ;  /* 0x0000003c18187981 */ /* 0x000f66000c1e1d00 */
.L_x_1402:
[----:B------:R-:W-:Y:S05]  /*a8a0*/  BSYNC B0 ;  /* 0x0000000000007941 */ /* 0x000fea0003800000 */
.L_x_1401:
[----:B------:R-:W-:Y:S04]  /*a8b0*/  BSSY B0, `(.L_x_1407) ;  /* 0x000001a000007945 */ /* 0x000fe80003800000 */
[----:B------:R-:W-:Y:S05]  /*a8c0*/  @P0 BRA `(.L_x_1408) ;  /* 0x0000000000600947 */ /* 0x000fea0003800000 */
[----:B------:R-:W-:Y:S01]  /*a8d0*/  IMAD.IADD R3, R3, 0x1, R6 ;  /* 0x0000000103037824 */ /* 0x000fe200078e0206 */
[----:B-----5:R-:W-:Y:S02]  /*a8e0*/  LOP3.LUT R36, R28, R36, RZ, 0x3c, !PT ;  /* 0x000000241c247212 */ /* 0x020fe400078e3cff */
[----:B------:R-:W-:Y:S02]  /*a8f0*/  LOP3.LUT R34, R29, R34, RZ, 0x3c, !PT ;  /* 0x000000221d227212 */ /* 0x000fe400078e3cff */
[----:B------:R-:W-:Y:S02]  /*a900*/  ISETP.GE.U32.AND P0, PT, R3, R8, PT ;  /* 0x000000080300720c */ /* 0x000fe40003f06070 */
[----:B------:R-:W-:Y:S02]  /*a910*/  LOP3.LUT R16, R30, R16, RZ, 0x3c, !PT ;  /* 0x000000101e107212 */ /* 0x000fe400078e3cff */
[----:B------:R-:W-:-:S09]  /*a920*/  LOP3.LUT R10, R31, R10, RZ, 0x3c, !PT ;  /* 0x0000000a1f0a7212 */ /* 0x000fd200078e3cff */
[----:B------:R-:W-:Y:S05]  /*a930*/  @P0 BRA `(.L_x_1408) ;  /* 0x0000000000440947 */ /* 0x000fea0003800000 */
[----:B------:R-:W-:Y:S02]  /*a940*/  IADD3 R3, R3, R6, RZ ;  /* 0x0000000603037210 */ /* 0x000fe40007ffe0ff */
[----:B------:R-:W-:Y:S02]  /*a950*/  LOP3.LUT R47, R12, R47, RZ, 0x3c, !PT ;  /* 0x0000002f0c2f7212 */ /* 0x000fe400078e3cff */
[----:B------:R-:W-:Y:S02]  /*a960*/  ISETP.GE.U32.AND P0, PT, R3, R8, PT ;  /* 0x000000080300720c */ /* 0x000fe40003f06070 */
[----:B------:R-:W-:Y:S02]  /*a970*/  LOP3.LUT R45, R13, R45, RZ, 0x3c, !PT ;  /* 0x0000002d0d2d7212 */ /* 0x000fe400078e3cff */
[----:B------:R-:W-:Y:S02]  /*a980*/  LOP3.LUT R7, R14, R7, RZ, 0x3c, !PT ;  /* 0x000000070e077212 */ /* 0x000fe400078e3cff */
[----:B------:R-:W-:-:S07]  /*a990*/  LOP3.LUT R5, R15, R5, RZ, 0x3c, !PT ;  /* 0x000000050f057212 */ /* 0x000fce00078e3cff */
[----:B------:R-:W-:Y:S05]  /*a9a0*/  @P0 BRA `(.L_x_1408) ;  /* 0x0000000000280947 */ /* 0x000fea0003800000 */
[----:B------:R-:W-:Y:S01]  /*a9b0*/  IMAD.IADD R3, R3, 0x1, R6 ;  /* 0x0000000103037824 */ /* 0x000fe200078e0206 */
[----:B------:R-:W-:Y:S02]  /*a9c0*/  LOP3.LUT R11, R20, R11, RZ, 0x3c, !PT ;  /* 0x0000000b140b7212 */ /* 0x000fe400078e3cff */
[----:B------:R-:W-:Y:S02]  /*a9d0*/  LOP3.LUT R9, R21, R9, RZ, 0x3c, !PT ;  /* 0x0000000915097212 */ /* 0x000fe400078e3cff */
[----:B------:R-:W-:Y:S02]  /*a9e0*/  ISETP.GE.U32.AND P0, PT, R3, R8, PT ;  /* 0x000000080300720c */ /* 0x000fe40003f06070 */
[----:B------:R-:W-:Y:S02]  /*a9f0*/  LOP3.LUT R37, R22, R37, RZ, 0x3c, !PT ;  /* 0x0000002516257212 */ /* 0x000fe400078e3cff */
[----:B------:R-:W-:-:S09]  /*aa00*/  LOP3.LUT R35, R23, R35, RZ, 0x3c, !PT ;  /* 0x0000002317237212 */ /* 0x000fd200078e3cff */
[----:B------:R-:W-:Y:S02]  /*aa10*/  @!P0 LOP3.LUT R41, R24, R41, RZ, 0x3c, !PT ;  /* 0x0000002918298212 */ /* 0x000fe400078e3cff */
[----:B------:R-:W-:Y:S02]  /*aa20*/  @!P0 LOP3.LUT R39, R25, R39, RZ, 0x3c, !PT ;  /* 0x0000002719278212 */ /* 0x000fe400078e3cff */
[----:B------:R-:W-:Y:S02]  /*aa30*/  @!P0 LOP3.LUT R4, R26, R4, RZ, 0x3c, !PT ;  /* 0x000000041a048212 */ /* 0x000fe400078e3cff */
[----:B------:R-:W-:-:S07]  /*aa40*/  @!P0 LOP3.LUT R0, R27, R0, RZ, 0x3c, !PT ;  /* 0x000000001b008212 */ /* 0x000fce00078e3cff */
.L_x_1408:
[----:B------:R-:W-:Y:S05]  /*aa50*/  BSYNC B0 ;  /* 0x0000000000007941 */ /* 0x000fea0003800000 */
.L_x_1407:
        /* <DEDUP_REMOVED lines=9> */
.L_x_1393:
        /* <DEDUP_REMOVED lines=28> */
.L_x_1411:
[-C--:B------:R-:W-:Y:S01]  /*acb0*/  IADD3 R13, R6, R3.reuse, RZ ;  /* 0x00000003060d7210 */ /* 0x080fe20007ffe0ff */
[----:B------:R-:W-:-:S04]  /*acc0*/  IMAD R3, R38, R3, RZ ;  /* 0x0000000326037224 */ /* 0x000fc800078e02ff */
[----:B------:R-:W-:Y:S01]  /*acd0*/  IMAD.IADD R15, R13, 0x1, R6 ;  /* 0x000000010d0f7824 */ /* 0x000fe200078e0206 */
[----:B------:R-:W-:Y:S01]  /*ace0*/  SHF.R.U32.HI R25, RZ, 0x1, R3 ;  /* 0x00000001ff197819 */ /* 0x000fe20000011603 */
[----:B------:R-:W-:-:S03]  /*acf0*/  IMAD R13, R38, R13, RZ ;  /* 0x0000000d260d7224 */ /* 0x000fc600078e02ff */
[----:B------:R-:W-:Y:S01]  /*ad00*/  IADD3 R3, R15, R6, RZ ;  /* 0x000000060f037210 */ /* 0x000fe20007ffe0ff */
[----:B------:R-:W-:Y:S01]  /*ad10*/  IMAD R15, R38, R15, RZ ;  /* 0x0000000f260f7224 */ /* 0x000fe200078e02ff */
[----:B------:R-:W-:Y:S01]  /*ad20*/  SHF.R.U32.HI R13, RZ, 0x1, R13 ;  /* 0x00000001ff0d7819 */ /* 0x000fe2000001160d */
[----:B------:R-:W-:-:S03]  /*ad30*/  IMAD.WIDE.U32 R24, R25, 0x10, R32 ;  /* 0x0000001019187825 */ /* 0x000fc600078e0020 */
[----:B------:R-:W-:Y:S01]  /*ad40*/  SHF.R.U32.HI R15, RZ, 0x1, R15 ;  /* 0x00000001ff0f7819 */ /* 0x000fe2000001160f */
[----:B------:R-:W-:Y:S02]  /*ad50*/  IMAD R12, R38, R3, RZ ;  /* 0x00000003260c7224 */ /* 0x000fe400078e02ff */
[----:B------:R-:W-:Y:S01]  /*ad60*/  IMAD.WIDE.U32 R28, R13, 0x10, R32 ;  /* 0x000000100d1c7825 */ /* 0x000fe200078e0020 */
[----:B------:R-:W2:Y:S02]  /*ad70*/  LDG.E.128 R24, desc[UR60][R24.64] ;  /* 0x0000003c18187981 */ /* 0x000ea4000c1e1d00 */
[----:B------:R-:W-:Y:S01]  /*ad80*/  SHF.R.U32.HI R21, RZ, 0x1, R12 ;  /* 0x00000001ff157819 */ /* 0x000fe2000001160c */
[--C-:B------:R-:W-:Y:S02]  /*ad90*/  IMAD.WIDE.U32 R12, R15, 0x10, R32.reuse ;  /* 0x000000100f0c7825 */ /* 0x100fe400078e0020 */
[----:B------:R-:W3:Y:S02]  /*ada0*/  LDG.E.128 R28, desc[UR60][R28.64] ;  /* 0x0000003c1c1c7981 */ /* 0x000ee4000c1e1d00 */
[----:B------:R-:W-:-:S02]  /*adb0*/  IMAD.WIDE.U32 R20, R21, 0x10, R32 ;  /* 0x0000001015147825 */ /* 0x000fc400078e0020 */
[----:B------:R-:W4:Y:S04]  /*adc0*/  LDG.E.128 R12, desc[UR60][R12.64] ;  /* 0x0000003c0c0c7981 */ /* 0x000f28000c1e1d00 */
[----:B------:R-:W5:Y:S01]  /*add0*/  LDG.E.128 R20, desc[UR60][R20.64] ;  /* 0x0000003c14147981 */ /* 0x000f62000c1e1d00 */
[----:B------:R-:W-:-:S04]  /*ade0*/  IMAD.IADD R3, R3, 0x1, R6 ;  /* 0x0000000103037824 */ /* 0x000fc800078e0206 */
[----:B------:R-:W-:-:S05]  /*adf0*/  IMAD R47, R6, 0x3, R3 ;  /* 0x00000003062f7824 */ /* 0x000fca00078e0203 */
        /* <DEDUP_REMOVED lines=8> */
[----:B------:R-:W-:Y:S02]  /*ae80*/  LOP3.LUT R9, R9, R31, RZ, 0x3c, !PT ;  /* 0x0000001f09097212 */ /* 0x000fe400078e3cff */
[----:B----4-:R-:W-:Y:S02]  /*ae90*/  LOP3.LUT R37, R37, R12, RZ, 0x3c, !PT ;  /* 0x0000000c25257212 */ /* 0x010fe400078e3cff */
[----:B------:R-:W-:Y:S02]  /*aea0*/  LOP3.LUT R35, R35, R13, RZ, 0x3c, !PT ;  /* 0x0000000d23237212 */ /* 0x000fe400078e3cff */
[----:B------:R-:W-:-:S02]  /*aeb0*/  LOP3.LUT R41, R41, R14, RZ, 0x3c, !PT ;  /* 0x0000000e29297212 */ /* 0x000fc400078e3cff */
[----:B------:R-:W-:Y:S02]  /*aec0*/  LOP3.LUT R39, R39, R15, RZ, 0x3c, !PT ;  /* 0x0000000f27277212 */ /* 0x000fe400078e3cff */
[----:B-----5:R-:W-:Y:S02]  /*aed0*/  LOP3.LUT R45, R45, R20, RZ, 0x3c, !PT ;  /* 0x000000142d2d7212 */ /* 0x020fe400078e3cff */
[----:B------:R-:W-:Y:S02]  /*aee0*/  LOP3.LUT R43, R43, R21, RZ, 0x3c, !PT ;  /* 0x000000152b2b7212 */ /* 0x000fe400078e3cff */
[----:B------:R-:W-:Y:S02]  /*aef0*/  LOP3.LUT R4, R4, R22, RZ, 0x3c, !PT ;  /* 0x0000001604047212 */ /* 0x000fe400078e3cff */
[----:B------:R-:W-:Y:S01]  /*af00*/  LOP3.LUT R0, R0, R23, RZ, 0x3c, !PT ;  /* 0x0000001700007212 */ /* 0x000fe200078e3cff */
[----:B------:R-:W-:Y:S06]  /*af10*/  @!P0 BRA `(.L_x_1411) ;  /* 0xfffffffc00648947 */ /* 0x000fec000383ffff */
[----:B------:R-:W-:Y:S05]  /*af20*/  BSYNC B1 ;  /* 0x0000000000017941 */ /* 0x000fea0003800000 */
.L_x_1410:
[----:B------:R-:W-:Y:S05]  /*af30*/  BSYNC B0 ;  /* 0x0000000000007941 */ /* 0x000fea0003800000 */
.L_x_1409:
[----:B------:R-:W-:Y:S01]  /*af40*/  ISETP.GE.U32.AND P1, PT, R3, R8, PT ;  /* 0x000000080300720c */ /* 0x000fe20003f26070 */
[----:B------:R-:W-:-:S12]  /*af50*/  BSSY B0, `(.L_x_1412) ;  /* 0x000001a000007945 */ /* 0x000fd80003800000 */
        /* <DEDUP_REMOVED lines=25> */
.L_x_1413:
[----:B------:R-:W-:Y:S05]  /*b0f0*/  BSYNC B0 ;  /* 0x0000000000007941 */ /* 0x000fea0003800000 */
.L_x_1412:
        /* <DEDUP_REMOVED lines=26> */
.L_x_1415:
[----:B------:R-:W-:Y:S05]  /*b2a0*/  BSYNC B0 ;  /* 0x0000000000007941 */ /* 0x000fea0003800000 */
.L_x_1414:
        /* <DEDUP_REMOVED lines=9> */
.L_x_1392:
[----:B------:R-:W0:Y:S01]  /*b340*/  LDC R4, c[0x0][0x22c] ;  /* 0x00008b00ff047b82 */ /* 0x000e220000000800 */
[----:B------:R-:W-:Y:S01]  /*b350*/  BSSY B0, `(.L_x_1416) ;  /* 0x0000046000007945 */ /* 0x000fe20003800000 */
[----:B------:R-:W-:-:S06]  /*b360*/  MOV R49, R3 ;  /* 0x0000000300317202 */ /* 0x000fcc0000000f00 */
        /* <DEDUP_REMOVED lines=32> */
.L_x_1418:
[----:B------:R-:W-:Y:S01]  /*b570*/  IMAD.IADD R13, R49, 0x1, R4 ;  /* 0x00000001310d7824 */ /* 0x000fe200078e0204 */
[----:B------:R-:W-:-:S04]  /*b580*/  SHF.R.U32.HI R25, RZ, 0x1, R49 ;  /* 0x00000001ff197819 */ /* 0x000fc80000011631 */
[----:B------:R-:W-:Y:S01]  /*b590*/  IADD3 R15, R13, R4, RZ ;  /* 0x000000040d0f7210 */ /* 0x000fe20007ffe0ff */
[----:B------:R-:W-:Y:S01]  /*b5a0*/  IMAD.WIDE.U32 R24, R25, 0x10, R32 ;  /* 0x0000001019187825 */ /* 0x000fe200078e0020 */
[----:B------:R-:W-:Y:S02]  /*b5b0*/  SHF.R.U32.HI R29, RZ, 0x1, R13 ;  /* 0x00000001ff1d7819 */ /* 0x000fe4000001160d */
[----:B------:R-:W-:Y:S01]  /*b5c0*/  SHF.R.U32.HI R13, RZ, 0x1, R15 ;  /* 0x00000001ff0d7819 */ /* 0x000fe2000001160f */
[----:B------:R-:W-:Y:S02]  /*b5d0*/  IMAD.IADD R49, R15, 0x1, R4 ;  /* 0x000000010f317824 */ /* 0x000fe400078e0204 */
[----:B------:R-:W-:Y:S01]  /*b5e0*/  IMAD.WIDE.U32 R28, R29, 0x10, R32 ;  /* 0x000000101d1c7825 */ /* 0x000fe200078e0020 */
[----:B------:R-:W2:Y:S02]  /*b5f0*/  LDG.E.128 R24, desc[UR60][R24.64] ;  /* 0x0000003c18187981 */ /* 0x000ea4000c1e1d00 */
[----:B------:R-:W-:Y:S01]  /*b600*/  SHF.R.U32.HI R21, RZ, 0x1, R49 ;  /* 0x00000001ff157819 */ /* 0x000fe20000011631 */
[----:B------:R-:W-:-:S02]  /*b610*/  IMAD.WIDE.U32 R12, R13, 0x10, R32 ;  /* 0x000000100d0c7825 */ /* 0x000fc400078e0020 */
[----:B------:R-:W3:Y:S02]  /*b620*/  LDG.E.128 R28, desc[UR60][R28.64] ;  /* 0x0000003c1c1c7981 */ /* 0x000ee4000c1e1d00 */
[----:B------:R-:W-:Y:S02]  /*b630*/  IMAD.WIDE.U32 R20, R21, 0x10, R32 ;  /* 0x0000001015147825 */ /* 0x000fe400078e0020 */
[----:B------:R-:W4:Y:S04]  /*b640*/  LDG.E.128 R12, desc[UR60][R12.64] ;  /* 0x0000003c0c0c7981 */ /* 0x000f28000c1e1d00 */
[----:B------:R-:W5:Y:S01]  /*b650*/  LDG.E.128 R20, desc[UR60][R20.64] ;  /* 0x0000003c14147981 */ /* 0x000f62000c1e1d00 */
[----:B------:R-:W-:-:S05]  /*b660*/  IADD3 R49, R49, R4, RZ ;  /* 0x0000000431317210 */ /* 0x000fca0007ffe0ff */
        /* <DEDUP_REMOVED lines=20> */
.L_x_1417:
[----:B------:R-:W-:Y:S05]  /*b7b0*/  BSYNC B0 ;  /* 0x0000000000007941 */ /* 0x000fea0003800000 */
.L_x_1416:
        /* <DEDUP_REMOVED lines=23> */
.L_x_1420:
[----:B------:R-:W-:Y:S05]  /*b930*/  BSYNC B0 ;  /* 0x0000000000007941 */ /* 0x000fea0003800000 */
.L_x_1419:
[----:B------:R-:W-:Y:S04]  /*b940*/  BSSY B0, `(.L_x_1421) ;  /* 0x000001a000007945 */ /* 0x000fe80003800000 */
[----:B------:R-:W-:Y:S05]  /*b950*/  @P1 BRA `(.L_x_1422) ;  /* 0x0000000000601947 */ /* 0x000fea0003800000 */
[----:B------:R-:W-:Y:S02]  /*b960*/  IADD3 R49, R49, R4, RZ ;  /* 0x0000000431317210 */ /* 0x000fe40007ffe0ff */
[----:B-----5:R-:W-:Y:S02]  /*b970*/  LOP3.LUT R16, R24, R16, RZ, 0x3c, !PT ;  /* 0x0000001018107212 */ /* 0x020fe400078e3cff */
        /* <DEDUP_REMOVED lines=18> */
[----:B------:R-:W-:Y:S02]  /*baa0*/  @!P0 LOP3.LUT R9, R20, R9, RZ, 0x3c, !PT ;  /* 0x0000000914098212 */ /* 0x000fe400078e3cff */
[----:B------:R-:W-:Y:S02]  /*bab0*/  @!P0 LOP3.LUT R37, R21, R37, RZ, 0x3c, !PT ;  /* 0x0000002515258212 */ /* 0x000fe400078e3cff */
[----:B------:R-:W-:Y:S02]  /*bac0*/  @!P0 LOP3.LUT R11, R22, R11, RZ, 0x3c, !PT ;  /* 0x0000000b160b8212 */ /* 0x000fe400078e3cff */
[----:B------:R-:W-:-:S07]  /*bad0*/  @!P0 LOP3.LUT R35, R23, R35, RZ, 0x3c, !PT ;  /* 0x0000002317238212 */ /* 0x000fce00078e3cff */
.L_x_1422:
[----:B------:R-:W-:Y:S05]  /*bae0*/  BSYNC B0 ;  /* 0x0000000000007941 */ /* 0x000fea0003800000 */
.L_x_1421:
        /* <DEDUP_REMOVED lines=8> */
.L_x_1391:
[----:B------:R-:W-:-:S07]  /*bb70*/  IMAD.MOV.U32 R0, RZ, RZ, R11 ;  /* 0x000000ffff007224 */ /* 0x000fce00078e000b */
.L_x_1375:
[----:B------:R-:W-:Y:S05]  /*bb80*/  BSYNC B6 ;  /* 0x0000000000067941 */ /* 0x000fea0003800000 */
.L_x_1374:
[----:B------:R-:W-:Y:S02]  /*bb90*/  ULDC UR4, c[0x0][0x23c] ;  /* 0x00008f0000047ab9 */ /* 0x000fe40000000800 */
[----:B------:R-:W-:-:S13]  /*bba0*/  ISETP.NE.AND P0, PT, RZ, UR4, PT ;  /* 0x00000004ff007c0c */ /* 0x000fda000bf05270 */
[----:B------:R-:W-:Y:S05]  /*bbb0*/  @!P0 BRA `(.L_x_1423) ;  /* 0x0000000000a08947 */ /* 0x000fea0003800000 */
[----:B------:R-:W1:Y:S01]  /*bbc0*/  S2R R8, SR_CgaCtaId ;  /* 0x0000000000087919 */ /* 0x000e620000008800 */
[----:B-----5:R-:W2:Y:S01]  /*bbd0*/  LDC R14, c[0x0][RZ] ;  /* 0x00000000ff0e7b82 */ /* 0x020ea20000000800 */
[----:B------:R-:W-:Y:S01]  /*bbe0*/  MOV R4, 0x400 ;  /* 0x0000040000047802 */ /* 0x000fe20000000f00 */
[----:B------:R-:W-:Y:S01]  /*bbf0*/  IMAD.MOV.U32 R9, RZ, RZ, R7 ;  /* 0x000000ffff097224 */ /* 0x000fe200078e0007 */
[----:B------:R-:W-:Y:S01]  /*bc00*/  MOV R10, R0 ;  /* 0x00000000000a7202 */ /* 0x000fe20000000f00 */
[----:B------:R-:W-:Y:S01]  /*bc10*/  IMAD.MOV.U32 R11, RZ, RZ, R3 ;  /* 0x000000ffff0b7224 */ /* 0x000fe200078e0003 */
[----:B------:R-:W-:-:S03]  /*bc20*/  IADD3 R5, R4, 0x10, RZ ;  /* 0x0000001004057810 */ /* 0x000fc60007ffe0ff */
[----:B------:R-:W3:Y:S01]  /*bc30*/  LDC R15, c[0x0][0x4] ;  /* 0x00000100ff0f7b82 */ /* 0x000ee20000000800 */
[----:B--2---:R-:W-:Y:S01]  /*bc40*/  IMAD R4, R2, R14, R17 ;  /* 0x0000000e02047224 */ /* 0x004fe200078e0211 */
[----:B-1----:R-:W-:Y:S02]  /*bc50*/  LEA R5, R8, R5, 0x18 ;  /* 0x0000000508057211 */ /* 0x002fe400078ec0ff */
[----:B------:R-:W-:-:S03]  /*bc60*/  MOV R8, R6 ;  /* 0x0000000600087202 */ /* 0x000fc60000000f00 */
[----:B------:R-:W-:Y:S01]  /*bc70*/  IMAD R13, R4, 0x10, R5 ;  /* 0x00000010040d7824 */ /* 0x000fe200078e0205 */
[----:B---3--:R-:W-:-:S04]  /*bc80*/  SHF.R.U32.HI R4, RZ, 0x1, R15 ;  /* 0x00000001ff047819 */ /* 0x008fc8000001160f */
[----:B------:R1:W-:Y:S01]  /*bc90*/  STS.128 [R13], R8 ;  /* 0x000000080d007388 */ /* 0x0003e20000000c00 */
[----:B------:R-:W-:-:S13]  /*bca0*/  ISETP.NE.AND P0, PT, R4, RZ, PT ;  /* 0x000000ff0400720c */ /* 0x000fda0003f05270 */
[----:B------:R-:W-:Y:S05]  /*bcb0*/  @!P0 BRA `(.L_x_1423) ;  /* 0x0000000000608947 */ /* 0x000fea0003800000 */
.L_x_1426:
[-C--:B-1----:R-:W-:Y:S01]  /*bcc0*/  IADD3 R8, R2, R4.reuse, RZ ;  /* 0x0000000402087210 */ /* 0x082fe20007ffe0ff */
        /* <DEDUP_REMOVED lines=20> */
.L_x_1425:
[----:B------:R-:W-:Y:S05]  /*be10*/  BSYNC B0 ;  /* 0x0000000000007941 */ /* 0x000fea0003800000 */
.L_x_1424:
[----:B------:R-:W-:Y:S01]  /*be20*/  MOV R4, R12 ;  /* 0x0000000c00047202 */ /* 0x000fe20000000f00 */
[----:B------:R-:W-:Y:S06]  /*be30*/  @P1 BRA `(.L_x_1426) ;  /* 0xfffffffc00a01947 */ /* 0x000fec000383ffff */
.L_x_1423:
[----:B------:R-:W-:Y:S02]  /*be40*/  ULDC UR4, c[0x0][0x238] ;  /* 0x00008e0000047ab9 */ /* 0x000fe40000000800 */
[----:B------:R-:W-:-:S13]  /*be50*/  ISETP.NE.AND P0, PT, RZ, UR4, PT ;  /* 0x00000004ff007c0c */ /* 0x000fda000bf05270 */
[----:B------:R-:W-:Y:S05]  /*be60*/  @!P0 BRA `(.L_x_1427) ;  /* 0x0000000000ec8947 */ /* 0x000fea0003800000 */
[----:B-1---5:R-:W1:Y:S02]  /*be70*/  LDC R13, c[0x0][RZ] ;  /* 0x00000000ff0d7b82 */ /* 0x022e640000000800 */
[----:B-1----:R-:W-:Y:S01]  /*be80*/  ISETP.GT.AND P0, PT, R13, 0x20, PT ;  /* 0x000000200d00780c */ /* 0x002fe20003f04270 */
[----:B------:R-:W-:-:S12]  /*be90*/  IMAD.MOV.U32 R4, RZ, RZ, R13 ;  /* 0x000000ffff047224 */ /* 0x000fd800078e000d */
[----:B------:R-:W-:Y:S05]  /*bea0*/  @!P0 BRA `(.L_x_1428) ;  /* 0x00000000009c8947 */ /* 0x000fea0003800000 */
[----:B------:R-:W1:Y:S01]  /*beb0*/  S2UR UR5, SR_CgaCtaId ;  /* 0x00000000000579c3 */ /* 0x000e620000008800 */
[----:B------:R-:W-:Y:S01]  /*bec0*/  UMOV UR4, 0x400 ;  /* 0x0000040000047882 */ /* 0x000fe20000000000 */
[----:B------:R-:W-:Y:S01]  /*bed0*/  IMAD R4, R2, R13, R17 ;  /* 0x0000000d02047224 */ /* 0x000fe200078e0211 */
[----:B------:R-:W-:Y:S01]  /*bee0*/  UIADD3 UR4, UR4, 0x10, URZ ;  /* 0x0000001004047890 */ /* 0x000fe2000fffe03f */
[----:B------:R-:W-:Y:S01]  /*bef0*/  MOV R8, R6 ;  /* 0x0000000600087202 */ /* 0x000fe20000000f00 */
        /* <DEDUP_REMOVED lines=11> */
.L_x_1431:
        /* <DEDUP_REMOVED lines=18> */
.L_x_1430:
[----:B------:R-:W-:Y:S05]  /*c0d0*/  BSYNC B0 ;  /* 0x0000000000007941 */ /* 0x000fea0003800000 */
.L_x_1429:
[----:B------:R-:W-:-:S04]  /*c0e0*/  SHF.R.S32.HI R12, RZ, 0x1, R12 ;  /* 0x00000001ff0c7819 */ /* 0x000fc8000001140c */
[----:B------:R-:W-:-:S13]  /*c0f0*/  ISETP.GE.AND P0, PT, R12, 0x20, PT ;  /* 0x000000200c00780c */ /* 0x000fda0003f06270 */
[----:B------:R-:W-:Y:S05]  /*c100*/  @P0 BRA `(.L_x_1431) ;  /* 0xfffffffc00a80947 */ /* 0x000fea000383ffff */
[----:B------:R-:W-:-:S07]  /*c110*/  IMAD.MOV.U32 R4, RZ, RZ, 0x20 ;  /* 0x00000020ff047424 */ /* 0x000fce00078e00ff */
.L_x_1428:
[----:B------:R-:W-:Y:S01]  /*c120*/  ISETP.GE.AND P0, PT, R4, 0x2, PT ;  /* 0x000000020400780c */ /* 0x000fe20003f06270 */
[----:B------:R-:W-:Y:S05]  /*c130*/  WARPSYNC.ALL ;  /* 0x0000000000007948 */ /* 0x000fea0003800000 */
[----:B------:R-:W-:Y:S07]  /*c140*/  BAR.SYNC.DEFER_BLOCKING 0x0 ;  /* 0x0000000000007b1d */ /* 0x000fee0000010000 */
[----:B------:R-:W-:Y:S05]  /*c150*/  @!P0 BRA `(.L_x_1427) ;  /* 0x0000000000308947 */ /* 0x000fea0003800000 */
[----:B-1----:R-:W-:-:S11]  /*c160*/  HFMA2.MMA R5, -RZ, RZ, 0, 5.9604644775390625e-08 ;  /* 0x00000001ff057435 */ /* 0x002fd600000001ff */
.L_x_1432:
        /* <DEDUP_REMOVED lines=11> */
.L_x_1427:
[----:B-----5:R-:W2:Y:S01]  /*c220*/  LDC R15, c[0x0][0x3f4] ;  /* 0x0000fd00ff0f7b82 */ /* 0x020ea20000000800 */
[----:B------:R-:W-:Y:S01]  /*c230*/  MOV R16, RZ ;  /* 0x000000ff00107202 */ /* 0x000fe20000000f00 */
[----:B------:R-:W-:Y:S01]  /*c240*/  IMAD.MOV.U32 R22, RZ, RZ, RZ ;  /* 0x000000ffff167224 */ /* 0x000fe200078e00ff */
[----:B--2---:R-:W-:-:S13]  /*c250*/  ISETP.NE.AND P1, PT, R15, RZ, PT ;  /* 0x000000ff0f00720c */ /* 0x004fda0003f25270 */
[----:B------:R-:W-:Y:S05]  /*c260*/  @!P1 BRA `(.L_x_1433) ;  /* 0x0000001000449947 */ /* 0x000fea0003800000 */
[----:B------:R-:W-:Y:S01]  /*c270*/  HFMA2.MMA R18, -RZ, RZ, 0, 0 ;  /* 0x00000000ff127435 */ /* 0x000fe200000001ff */
[----:B------:R-:W-:Y:S01]  /*c280*/  ULDC.64 UR6, c[0x0][0x3f8] ;  /* 0x0000fe0000067ab9 */ /* 0x000fe20000000a00 */
[----:B------:R-:W-:Y:S01]  /*c290*/  ULDC UR4, c[0x0][0x400] ;  /* 0x0001000000047ab9 */ /* 0x000fe20000000800 */
[----:B------:R-:W-:-:S07]  /*c2a0*/  ISETP.NE.AND P0, PT, R15, 0x1, PT ;  /* 0x000000010f00780c */ /* 0x000fce0003f05270 */
[----:B------:R-:W-:-:S05]  /*c2b0*/  IMAD.HI.U32 R4, R19, UR7, R18 ;  /* 0x0000000713047c27 */ /* 0x000fca000f8e0012 */
[----:B-1----:R-:W-:Y:S01]  /*c2c0*/  SHF.R.U32.HI R5, RZ, UR4, R4 ;  /* 0x00000004ff057c19 */ /* 0x002fe20008011604 */
        /* <DEDUP_REMOVED lines=267> */
.L_x_1433:
[----:B------:R-:W-:Y:S02]  /*d380*/  ULDC.64 UR4, c[0x0][0x5f8] ;  /* 0x00017e0000047ab9 */ /* 0x000fe40000000a00 */
[----:B------:R-:W-:-:S04]  /*d390*/  IADD3 R4, P0, R22, UR4, RZ ;  /* 0x0000000416047c10 */ /* 0x000fc8000ff1e0ff */
[----:B-1----:R-:W-:Y:S01]  /*d3a0*/  IADD3.X R5, RZ, UR5, RZ, P0, !PT ;  /* 0x00000005ff057c10 */ /* 0x002fe200087fe4ff */
        /* <DEDUP_REMOVED lines=275> */
.L_x_1434:
        /* <DEDUP_REMOVED lines=13> */
[----:B------:R-:W1:Y:S01]  /*e5b0*/  S2R R4, SR_CTAID.X ;  /* 0x0000000000047919 */ /* 0x000e620000002500 */
[----:B------:R-:W-:Y:S01]  /*e5c0*/  ULDC UR6, c[0x0][0x244] ;  /* 0x0000910000067ab9 */ /* 0x000fe20000000800 */
[----:B------:R-:W-:Y:S01]  /*e5d0*/  HFMA2.MMA R16, -RZ, RZ, 0, 0 ;  /* 0x00000000ff107435 */ /* 0x000fe200000001ff */
[----:B------:R-:W-:Y:S01]  /*e5e0*/  IMAD R5, R17, UR6, RZ ;  /* 0x0000000611057c24 */ /* 0x000fe2000f8e02ff */
[----:B------:R-:W-:Y:S01]  /*e5f0*/  ULDC UR6, c[0x0][0x248] ;  /* 0x0000920000067ab9 */ /* 0x000fe20000000800 */
[----:B------:R-:W-:Y:S02]  /*e600*/  IMAD.MOV.U32 R22, RZ, RZ, RZ ;  /* 0x000000ffff167224 */ /* 0x000fe400078e00ff */
[----:B------:R-:W-:Y:S01]  /*e610*/  IMAD R5, R2, UR6, R5 ;  /* 0x0000000602057c24 */ /* 0x000fe2000f8e0205 */
[----:B------:R-:W-:-:S03]  /*e620*/  ULDC UR6, c[0x0][0x230] ;  /* 0x00008c0000067ab9 */ /* 0x000fc60000000800 */
[----:B-1----:R-:W-:-:S05]  /*e630*/  IMAD R5, R4, UR6, R5 ;  /* 0x0000000604057c24 */ /* 0x002fca000f8e0205 */
        /* <DEDUP_REMOVED lines=275> */
.L_x_1436:
        /* <DEDUP_REMOVED lines=277> */
.L_x_1437:
[----:B------:R-:W1:Y:S01]  /*108c0*/  LDC R23, c[0x0][0x238] ;  /* 0x00008e00ff177b82 */ /* 0x000e620000000800 */
[----:B------:R-:W-:Y:S01]  /*108d0*/  ULDC UR6, c[0x0][0x228] ;  /* 0x00008a0000067ab9 */ /* 0x000fe20000000800 */
[----:B------:R-:W-:Y:S01]  /*108e0*/  IADD3 R12, P1, R16, UR4, RZ ;  /* 0x00000004100c7c10 */ /* 0x000fe2000ff3e0ff */
[----:B------:R-:W-:Y:S01]  /*108f0*/  BSSY B0, `(.L_x_1438) ;  /* 0x000000d000007945 */ /* 0x000fe20003800000 */
[----:B------:R-:W-:Y:S02]  /*10900*/  PRMT R5, RZ, 0x7610, R5 ;  /* 0x00007610ff057816 */ /* 0x000fe40000000005 */
[----:B-1----:R-:W-:-:S04]  /*10910*/  ISETP.NE.AND P0, PT, R23, RZ, PT ;  /* 0x000000ff1700720c */ /* 0x002fc80003f05270 */
        /* <DEDUP_REMOVED lines=10> */
.L_x_1439:
[----:B------:R-:W-:Y:S05]  /*109c0*/  BSYNC B0 ;  /* 0x0000000000007941 */ /* 0x000fea0003800000 */
.L_x_1438:
[----:B------:R-:W-:Y:S01]  /*109d0*/  PRMT R5, R5, 0x9910, RZ ;  /* 0x0000991005057816 */ /* 0x000fe200000000ff */
[----:B------:R-:W-:Y:S01]  /*109e0*/  BSSY B0, `(.L_x_1440) ;  /* 0x0000010000007945 */ /* 0x000fe20003800000 */
[----:B------:R-:W-:Y:S02]  /*109f0*/  LOP3.LUT P0, RZ, R17, R2, RZ, 0xfc, !PT ;  /* 0x0000000211ff7212 */ /* 0x000fe4000780fcff */
[----:B------:R-:W-:-:S13]  /*10a00*/  ISETP.NE.AND P1, PT, R5, RZ, PT ;  /* 0x000000ff0500720c */ /* 0x000fda0003f25270 */
[----:B------:R-:W-:Y:S05]  /*10a10*/  @!P1 BRA `(.L_x_1441) ;  /* 0x0000000000309947 */ /* 0x000fea0003800000 */
[----:B------:R-:W1:Y:S01]  /*10a20*/  S2UR UR4, SR_CTAID.Y ;  /* 0x00000000000479c3 */ /* 0x000e620000002600 */
[----:B------:R-:W-:Y:S01]  /*10a30*/  ISETP.NE.AND P2, PT, R23, RZ, PT ;  /* 0x000000ff1700720c */ /* 0x000fe20003f45270 */
[----:B------:R-:W-:Y:S01]  /*10a40*/  IMAD.MOV.U32 R20, RZ, RZ, R0 ;  /* 0x000000ffff147224 */ /* 0x000fe200078e0000 */
        /* <DEDUP_REMOVED lines=9> */
.L_x_1441:
[----:B------:R-:W-:Y:S05]  /*10ae0*/  BSYNC B0 ;  /* 0x0000000000007941 */ /* 0x000fea0003800000 */
.L_x_1440:
        /* <DEDUP_REMOVED lines=35> */
.L_x_1443:
[----:B------:R-:W-:Y:S05]  /*10d20*/  BSYNC B0 ;  /* 0x0000000000007941 */ /* 0x000fea0003800000 */
.L_x_1442:
        /* <DEDUP_REMOVED lines=25> */
[----:B-1----:R-:W-:Y:S01]  /*10ec0*/  MOV R18, UR10 ;  /* 0x0000000a00127c02 */ /* 0x002fe20008000f00 */
[----:B------:R-:W-:-:S03]  /*10ed0*/  IMAD.U32 R19, RZ, RZ, UR11 ;  /* 0x0000000bff137e24 */ /* 0x000fc6000f8e00ff */
[----:B------:R-:W-:-:S13]  /*10ee0*/  ISETP.GE.U32.AND P0, PT, R0, UR8, PT ;  /* 0x0000000800007c0c */ /* 0x000fda000bf06070 */
[----:B------:R-:W-:Y:S05]  /*10ef0*/  @P0 BRA `(.L_x_1446) ;  /* 0x0000000000b80947 */ /* 0x000fea0003800000 */
[----:B------:R-:W-:Y:S01]  /*10f00*/  ULDC UR7, c[0x0][0x10] ;  /* 0x0000040000077ab9 */ /* 0x000fe20000000800 */
[----:B------:R-:W1:Y:S01]  /*10f10*/  LDC R15, c[0x0][0x4] ;  /* 0x00000100ff0f7b82 */ /* 0x000e620000000800 */
[----:B------:R-:W-:Y:S01]  /*10f20*/  BSSY B1, `(.L_x_1447) ;  /* 0x0000011000017945 */ /* 0x000fe20003800000 */
[----:B------:R-:W-:Y:S01]  /*10f30*/  MOV R18, UR10 ;  /* 0x0000000a00127c02 */ /* 0x000fe20008000f00 */
[----:B------:R-:W-:Y:S02]  /*10f40*/  IMAD.U32 R19, RZ, RZ, UR11 ;  /* 0x0000000bff137e24 */ /* 0x000fe4000f8e00ff */
[----:B------:R-:W-:-:S03]  /*10f50*/  IMAD R3, R4, UR7, RZ ;  /* 0x0000000704037c24 */ /* 0x000fc6000f8e02ff */
[----:B------:R-:W2:Y:S01]  /*10f60*/  LDC.64 R26, c[0x0][0x610] ;  /* 0x00018400ff1a7b82 */ /* 0x000ea20000000a00 */
[----:B-1----:R-:W-:-:S07]  /*10f70*/  IMAD R15, R15, UR6, RZ ;  /* 0x000000060f0f7c24 */ /* 0x002fce000f8e02ff */
.L_x_1448:
[----:B------:R-:W-:-:S05]  /*10f80*/  IADD3 R5, R3, R0, RZ ;  /* 0x0000000003057210 */ /* 0x000fca0007ffe0ff */
[----:B--2---:R-:W-:-:S05]  /*10f90*/  IMAD.WIDE.U32 R4, R5, 0x10, R26 ;  /* 0x0000001005047825 */ /* 0x004fca00078e001a */
[----:B------:R-:W2:Y:S04]  /*10fa0*/  LDG.E.64 R6, desc[UR60][R4.64] ;  /* 0x0000003c04067981 */ /* 0x000ea8000c1e1b00 */
[----:B------:R-:W3:Y:S01]  /*10fb0*/  LDG.E.64 R20, desc[UR60][R4.64+0x8] ;  /* 0x0000083c04147981 */ /* 0x000ee2000c1e1b00 */
        /* <DEDUP_REMOVED lines=8> */
.L_x_1447:
[----:B------:R-:W-:Y:S05]  /*11040*/  BRA `(.L_x_1446) ;  /* 0x0000000000647947 */ /* 0x000fea0003800000 */
.L_x_1445:
[----:B------:R-:W-:Y:S01]  /*11050*/  ULDC UR7, c[0x0][0x234] ;  /* 0x00008d0000077ab9 */ /* 0x000fe20000000800 */
[----:B-1----:R-:W-:Y:S01]  /*11060*/  MOV R18, UR10 ;  /* 0x0000000a00127c02 */ /* 0x002fe20008000f00 */
[----:B------:R-:W-:Y:S01]  /*11070*/  IMAD.U32 R19, RZ, RZ, UR11 ;  /* 0x0000000bff137e24 */ /* 0x000fe2000f8e00ff */
[----:B------:R-:W-:-:S13]  /*11080*/  ISETP.GE.U32.AND P0, PT, R2, UR7, PT ;  /* 0x0000000702007c0c */ /* 0x000fda000bf06070 */
[----:B------:R-:W-:Y:S05]  /*11090*/  @P0 BRA `(.L_x_1446) ;  /* 0x0000000000500947 */ /* 0x000fea0003800000 */
[----:B------:R-:W-:Y:S01]  /*110a0*/  ULDC UR6, c[0x0][0x10] ;  /* 0x0000040000067ab9 */ /* 0x000fe20000000800 */
[----:B------:R-:W1:Y:S01]  /*110b0*/  LDC R15, c[0x0][RZ] ;  /* 0x00000000ff0f7b82 */ /* 0x000e620000000800 */
[----:B------:R-:W-:Y:S01]  /*110c0*/  MOV R18, UR10 ;  /* 0x0000000a00127c02 */ /* 0x000fe20008000f00 */
[----:B------:R-:W-:Y:S01]  /*110d0*/  IMAD.U32 R19, RZ, RZ, UR11 ;  /* 0x0000000bff137e24 */ /* 0x000fe2000f8e00ff */
[----:B------:R-:W-:Y:S01]  /*110e0*/  MOV R3, R2 ;  /* 0x0000000200037202 */ /* 0x000fe20000000f00 */
[----:B------:R-:W-:-:S04]  /*110f0*/  IMAD R0, R4, UR6, RZ ;  /* 0x0000000604007c24 */ /* 0x000fc8000f8e02ff */
[----:B------:R-:W2:Y:S08]  /*11100*/  LDC.64 R26, c[0x0][0x610] ;  /* 0x00018400ff1a7b82 */ /* 0x000eb00000000a00 */
[----:B------:R-:W3:Y:S02]  /*11110*/  LDC R28, c[0x0][0x4] ;  /* 0x00000100ff1c7b82 */ /* 0x000ee40000000800 */
.L_x_1449:
[----:B------:R-:W-:-:S04]  /*11120*/  IMAD.IADD R4, R0, 0x1, R3 ;  /* 0x0000000100047824 */ /* 0x000fc800078e0203 */
[----:B-1----:R-:W-:-:S04]  /*11130*/  IMAD R5, R4, R15, R17 ;  /* 0x0000000f04057224 */ /* 0x002fc800078e0211 */
[----:B--2---:R-:W-:-:S05]  /*11140*/  IMAD.WIDE.U32 R4, R5, 0x10, R26 ;  /* 0x0000001005047825 */ /* 0x004fca00078e001a */
[----:B------:R-:W2:Y:S04]  /*11150*/  LDG.E.64 R6, desc[UR60][R4.64] ;  /* 0x0000003c04067981 */ /* 0x000ea8000c1e1b00 */
[----:B------:R-:W4:Y:S01]  /*11160*/  LDG.E.64 R20, desc[UR60][R4.64+0x8] ;  /* 0x0000083c04147981 */ /* 0x000f22000c1e1b00 */
[----:B---3--:R-:W-:-:S04]  /*11170*/  IADD3 R3, R28, R3, RZ ;  /* 0x000000031c037210 */ /* 0x008fc80007ffe0ff */
[----:B------:R-:W-:Y:S02]  /*11180*/  ISETP.GE.U32.AND P0, PT, R3, UR7, PT ;  /* 0x0000000703007c0c */ /* 0x000fe4000bf06070 */
[----:B--2---:R-:W-:Y:S02]  /*11190*/  LOP3.LUT R24, R6, R24, RZ, 0x3c, !PT ;  /* 0x0000001806187212 */ /* 0x004fe400078e3cff */
[----:B------:R-:W-:Y:S02]  /*111a0*/  LOP3.LUT R25, R7, R25, RZ, 0x3c, !PT ;  /* 0x0000001907197212 */ /* 0x000fe400078e3cff */
[----:B----4-:R-:W-:Y:S02]  /*111b0*/  LOP3.LUT R18, R20, R18, RZ, 0x3c, !PT ;  /* 0x0000001214127212 */ /* 0x010fe400078e3cff */
[----:B------:R-:W-:-:S05]  /*111c0*/  LOP3.LUT R19, R21, R19, RZ, 0x3c, !PT ;  /* 0x0000001315137212 */ /* 0x000fca00078e3cff */
[----:B------:R-:W-:Y:S05]  /*111d0*/  @!P0 BRA `(.L_x_1449) ;  /* 0xfffffffc00d08947 */ /* 0x000fea000383ffff */
.L_x_1446:
[----:B------:R-:W-:Y:S05]  /*111e0*/  BSYNC B0 ;  /* 0x0000000000007941 */ /* 0x000fea0003800000 */
.L_x_1444:
[----:B------:R-:W1:Y:S01]  /*111f0*/  LDC R0, c[0x0][RZ] ;  /* 0x00000000ff007b82 */ /* 0x000e620000000800 */
[----:B------:R-:W-:Y:S01]  /*11200*/  UIADD3 UR4, UR4, 0x10, URZ ;  /* 0x0000001004047890 */ /* 0x000fe2000fffe03f */
[----:B------:R-:W-:Y:S01]  /*11210*/  IMAD.MOV.U32 R4, RZ, RZ, R24 ;  /* 0x000000ffff047224 */ /* 0x000fe200078e0018 */
[----:B------:R-:W-:Y:S01]  /*11220*/  MOV R5, R25 ;  /* 0x0000001900057202 */ /* 0x000fe20000000f00 */
[----:B------:R-:W-:Y:S01]  /*11230*/  IMAD.MOV.U32 R6, RZ, RZ, R18 ;  /* 0x000000ffff067224 */ /* 0x000fe200078e0012 */
[----:B------:R-:W-:Y:S01]  /*11240*/  ULEA UR4, UR5, UR4, 0x18 ;  /* 0x0000000405047291 */ /* 0x000fe2000f8ec03f */
[----:B------:R-:W-:Y:S01]  /*11250*/  MOV R7, R19 ;  /* 0x0000001300077202 */ /* 0x000fe20000000f00 */
[----:B------:R-:W-:Y:S02]  /*11260*/  ULDC UR6, c[0x0][0x4] ;  /* 0x0000010000067ab9 */ /* 0x000fe40000000800 */
[----:B------:R-:W-:-:S06]  /*11270*/  USHF.R.U32.HI UR5, URZ, 0x1, UR6 ;  /* 0x000000013f057899 */ /* 0x000fcc0008011606 */
[----:B------:R-:W-:Y:S01]  /*11280*/  ISETP.NE.AND P0, PT, RZ, UR5, PT ;  /* 0x00000005ff007c0c */ /* 0x000fe2000bf05270 */
[----:B-1----:R-:W-:-:S05]  /*11290*/  IMAD R3, R2, R0, R17 ;  /* 0x0000000002037224 */ /* 0x002fca00078e0211 */
[----:B------:R-:W-:-:S05]  /*112a0*/  LEA R3, R3, UR4, 0x4 ;  /* 0x0000000403037c11 */ /* 0x000fca000f8e20ff */
[----:B------:R1:W-:Y:S02]  /*112b0*/  STS.128 [R3], R4 ;  /* 0x0000000403007388 */ /* 0x0003e40000000c00 */
[----:B------:R-:W-:Y:S05]  /*112c0*/  @!P0 BRA `(.L_x_1450) ;  /* 0x0000000000608947 */ /* 0x000fea0003800000 */
[----:B-1----:R-:W-:-:S07]  /*112d0*/  IMAD.U32 R5, RZ, RZ, UR5 ;  /* 0x00000005ff057e24 */ /* 0x002fce000f8e00ff */
.L_x_1453:
        /* <DEDUP_REMOVED lines=20> */
.L_x_1452:
[----:B------:R-:W-:Y:S05]  /*11420*/  BSYNC B0 ;  /* 0x0000000000007941 */ /* 0x000fea0003800000 */
.L_x_1451:
[----:B-1----:R-:W-:Y:S01]  /*11430*/  IMAD.MOV.U32 R5, RZ, RZ, R15 ;  /* 0x000000ffff057224 */ /* 0x002fe200078e000f */
[----:B------:R-:W-:Y:S06]  /*11440*/  @P2 BRA `(.L_x_1453) ;  /* 0xfffffffc00a42947 */ /* 0x000fec000383ffff */
.L_x_1450:
        /* <DEDUP_REMOVED lines=16> */
.L_x_1458:
        /* <DEDUP_REMOVED lines=17> */
.L_x_1457:
[----:B------:R-:W-:Y:S05]  /*11660*/  BSYNC B0 ;  /* 0x0000000000007941 */ /* 0x000fea0003800000 */
.L_x_1456:
[----:B------:R-:W-:-:S04]  /*11670*/  SHF.R.S32.HI R15, RZ, 0x1, R15 ;  /* 0x00000001ff0f7819 */ /* 0x000fc8000001140f */
[----:B------:R-:W-:-:S13]  /*11680*/  ISETP.GE.AND P0, PT, R15, 0x20, PT ;  /* 0x000000200f00780c */ /* 0x000fda0003f06270 */
[----:B------:R-:W-:Y:S05]  /*11690*/  @P0 BRA `(.L_x_1458) ;  /* 0xfffffffc00ac0947 */ /* 0x000fea000383ffff */
[----:B------:R-:W-:-:S11]  /*116a0*/  HFMA2.MMA R2, -RZ, RZ, 0, 1.9073486328125e-06 ;  /* 0x00000020ff027435 */ /* 0x000fd600000001ff */
.L_x_1455:
[----:B------:R-:W-:Y:S01]  /*116b0*/  BAR.SYNC.DEFER_BLOCKING 0x0 ;  /* 0x0000000000007b1d */ /* 0x000fe20000010000 */
[----:B------:R-:W-:-:S13]  /*116c0*/  ISETP.GE.AND P0, PT, R2, 0x2, PT ;  /* 0x000000020200780c */ /* 0x000fda0003f06270 */
[----:B------:R-:W-:Y:S05]  /*116d0*/  @!P0 BRA `(.L_x_1454) ;  /* 0x0000000000308947 */ /* 0x000fea0003800000 */
[----:B-1----:R-:W-:-:S07]  /*116e0*/  IMAD.MOV.U32 R3, RZ, RZ, 0x1 ;  /* 0x00000001ff037424 */ /* 0x002fce00078e00ff */
.L_x_1459:
        /* <DEDUP_REMOVED lines=11> */
.L_x_1454:
        /* <DEDUP_REMOVED lines=15> */
.L_x_1461:
        /* <DEDUP_REMOVED lines=21> */
.L_x_1463:
        /* <DEDUP_REMOVED lines=22> */
.L_x_1464:
[----:B------:R-:W-:Y:S02]  /*11b40*/  ULDC.64 UR4, c[0x0][0x5f8] ;  /* 0x00017e0000047ab9 */ /* 0x000fe40000000a00 */
[----:B------:R-:W-:-:S04]  /*11b50*/  IADD3 R16, P0, R16, UR4, RZ ;  /* 0x0000000410107c10 */ /* 0x000fc8000ff1e0ff */
[----:B------:R-:W-:-:S05]  /*11b60*/  IADD3.X R17, RZ, UR5, RZ, P0, !PT ;  /* 0x00000005ff117c10 */ /* 0x000fca00087fe4ff */
[----:B------:R-:W-:Y:S01]  /*11b70*/  STG.E.64 desc[UR60][R16.64], R18 ;  /* 0x0000001210007986 */ /* 0x000fe2000c101b3c */
[----:B------:R-:W-:Y:S05]  /*11b80*/  EXIT ;  /* 0x000000000000794d */ /* 0x000fea0003800000 */
.L_x_1462:
[----:B------:R-:W-:Y:S04]  /*11b90*/  STG.E.64 desc[UR60][R8.64], R24 ;  /* 0x0000001808007986 */ /* 0x000fe8000c101b3c */
[----:B------:R-:W-:Y:S01]  /*11ba0*/  STG.E.64 desc[UR60][R8.64+0x8], R18 ;  /* 0x0000081208007986 */ /* 0x000fe2000c101b3c */
[----:B------:R-:W-:Y:S05]  /*11bb0*/  EXIT ;  /* 0x000000000000794d */ /* 0x000fea0003800000 */
.L_x_1460:
        /* <DEDUP_REMOVED lines=10> */
.L_x_1465:
        /* <DEDUP_REMOVED lines=21> */
.L_x_1467:
        /* <DEDUP_REMOVED lines=22> */
.L_x_1468:
[----:B------:R-:W-:Y:S02]  /*11f10*/  ULDC.64 UR4, c[0x0][0x5f8] ;  /* 0x00017e0000047ab9 */ /* 0x000fe40000000a00 */
[----:B------:R-:W-:-:S04]  /*11f20*/  IADD3 R16, P0, R16, UR4, RZ ;  /* 0x0000000410107c10 */ /* 0x000fc8000ff1e0ff */
[----:B------:R-:W-:-:S05]  /*11f30*/  IADD3.X R17, RZ, UR5, RZ, P0, !PT ;  /* 0x00000005ff117c10 */ /* 0x000fca00087fe4ff */
[----:B------:R-:W-:Y:S01]  /*11f40*/  STG.E.64 desc[UR60][R16.64], R18 ;  /* 0x0000001210007986 */ /* 0x000fe2000c101b3c */
[----:B------:R-:W-:Y:S05]  /*11f50*/  EXIT ;  /* 0x000000000000794d */ /* 0x000fea0003800000 */
.L_x_1466:
[----:B------:R-:W-:Y:S04]  /*11f60*/  STG.E.64 desc[UR60][R10.64], R24 ;  /* 0x000000180a007986 */ /* 0x000fe8000c101b3c */
[----:B------:R-:W-:Y:S01]  /*11f70*/  STG.E.64 desc[UR60][R12.64], R18 ;  /* 0x000000120c007986 */ /* 0x000fe2000c101b3c */
[----:B------:R-:W-:Y:S05]  /*11f80*/  EXIT ;  /* 0x000000000000794d */ /* 0x000fea0003800000 */
.L_x_1435:
        /* <DEDUP_REMOVED lines=25> */
.L_x_1470:
[----:B------:R-:W-:Y:S01]  /*12120*/  IMAD.MOV.U32 R24, RZ, RZ, R6 ;  /* 0x000000ffff187224 */ /* 0x000fe200078e0006 */
[----:B------:R-:W-:Y:S01]  /*12130*/  MOV R25, R7 ;  /* 0x0000000700197202 */ /* 0x000fe20000000f00 */
        /* <DEDUP_REMOVED lines=23> */
.L_x_1472:
        /* <DEDUP_REMOVED lines=20> */
[----:B------:R-:W-:-:S07]  /*123f0*/  LEPC R20, `(.L_x_1473) ;  /* 0x000000001014794e */ /* 0x000fce0000000000 */
[----:B01-3--:R-:W-:Y:S05]  /*12400*/  CALL.ABS.NOINC R2 ;  /* 0x0000000002007343 */ /* 0x00bfea0003c00000 */
.L_x_1473:
[----:B------:R-:W-:Y:S02]  /*12410*/  ULDC.64 UR4, c[0x0][0x5f8] ;  /* 0x00017e0000047ab9 */ /* 0x000fe40000000a00 */
[----:B------:R-:W-:-:S04]  /*12420*/  IADD3 R16, P0, R16, UR4, RZ ;  /* 0x0000000410107c10 */ /* 0x000fc8000ff1e0ff */
[----:B------:R-:W-:-:S05]  /*12430*/  IADD3.X R17, RZ, UR5, RZ, P0, !PT ;  /* 0x00000005ff117c10 */ /* 0x000fca00087fe4ff */
[----:B------:R-:W-:Y:S01]  /*12440*/  STG.E.64 desc[UR60][R16.64], R18 ;  /* 0x0000001210007986 */ /* 0x000fe2000c101b3c */
[----:B------:R-:W-:Y:S05]  /*12450*/  EXIT ;  /* 0x000000000000794d */ /* 0x000fea0003800000 */
.L_x_1471:
[----:B------:R-:W-:Y:S04]  /*12460*/  STG.E.64 desc[UR60][R8.64], R24 ;  /* 0x0000001808007986 */ /* 0x000fe8000c101b3c */
[----:B------:R-:W-:Y:S01]  /*12470*/  STG.E.64 desc[UR60][R8.64+0x8], R18 ;  /* 0x0000081208007986 */ /* 0x000fe2000c101b3c */
[----:B------:R-:W-:Y:S05]  /*12480*/  EXIT ;  /* 0x000000000000794d */ /* 0x000fea0003800000 */
.L_x_1469:
        /* <DEDUP_REMOVED lines=10> */
.L_x_1474:
        /* <DEDUP_REMOVED lines=25> */
.L_x_1476:
        /* <DEDUP_REMOVED lines=22> */
.L_x_1477:
[----:B------:R-:W-:Y:S02]  /*12820*/  ULDC.64 UR4, c[0x0][0x5f8] ;  /* 0x00017e0000047ab9 */ /* 0x000fe40000000a00 */
[----:B------:R-:W-:-:S04]  /*12830*/  IADD3 R16, P0, R16, UR4, RZ ;  /* 0x0000000410107c10 */ /* 0x000fc8000ff1e0ff */
[----:B------:R-:W-:-:S05]  /*12840*/  IADD3.X R17, RZ, UR5, RZ, P0, !PT ;  /* 0x00000005ff117c10 */ /* 0x000fca00087fe4ff */
[----:B------:R-:W-:Y:S01]  /*12850*/  STG.E.64 desc[UR60][R16.64], R24 ;  /* 0x0000001810007986 */ /* 0x000fe2000c101b3c */
[----:B------:R-:W-:Y:S05]  /*12860*/  EXIT ;  /* 0x000000000000794d */ /* 0x000fea0003800000 */
.L_x_1475:
[----:B------:R-:W-:Y:S04]  /*12870*/  STG.E.64 desc[UR60][R4.64], R18 ;  /* 0x0000001204007986 */ /* 0x000fe8000c101b3c */
[----:B------:R-:W-:Y:S01]  /*12880*/  STG.E.64 desc[UR60][R12.64], R24 ;  /* 0x000000180c007986 */ /* 0x000fe2000c101b3c */
[----:B------:R-:W-:Y:S05]  /*12890*/  EXIT ;  /* 0x000000000000794d */ /* 0x000fea0003800000 */
.L_x_1478:
        /* <DEDUP_REMOVED lines=14> */
.L_x_9819:


//--------------------- .text._ZN2at6native13reduce_kernelILi128ELi4ENS0_8ReduceOpIdNS0_14func_wrapper_tIdZNS0_15xor_sum_functorIdvEclERNS_14TensorIteratorEEUlddE_EEjdLi4ELi4EEEEEvT1_ --------------------------
	.section	.text._ZN2at6native13reduce_kernelILi128ELi4ENS0_8ReduceOpIdNS0_14func_wrapper_tIdZNS0_15xor_sum_functorIdvEclERNS_14TensorIteratorEEUlddE_EEjdLi4ELi4EEEEEvT1_,"ax",@progbits
	.align	128
        .global         _ZN2at6native13reduce_kernelILi128ELi4ENS0_8ReduceOpIdNS0_14func_wrapper_tIdZNS0_15xor_sum_functorIdvEclERNS_14TensorIteratorEEUlddE_EEjdLi4ELi4EEEEEvT1_
        .type           _ZN2at6native13reduce_kernelILi128ELi4ENS0_8ReduceOpIdNS0_14func_wrapper_tIdZNS0_15xor_sum_functorIdvEclERNS_14TensorIteratorEEUlddE_EEjdLi4ELi4EEEEEvT1_,@function
        .size           _ZN2at6native13reduce_kernelILi128ELi4ENS0_8ReduceOpIdNS0_14func_wrapper_tIdZNS0_15xor_sum_functorIdvEclERNS_14TensorIteratorEEUlddE_EEjdLi4ELi4EEEEEvT1_,(.L_x_9820 - _ZN2at6native13reduce_kernelILi128ELi4ENS0_8ReduceOpIdNS0_14func_wrapper_tIdZNS0_15xor_sum_functorIdvEclERNS_14TensorIteratorEEUlddE_EEjdLi4ELi4EEEEEvT1_)
        .other          _ZN2at6native13reduce_kernelILi128ELi4ENS0_8ReduceOpIdNS0_14func_wrapper_tIdZNS0_15xor_sum_functorIdvEclERNS_14TensorIteratorEEUlddE_EEjdLi4ELi4EEEEEvT1_,@"STO_CUDA_ENTRY STV_DEFAULT"
_ZN2at6native13reduce_kernelILi128ELi4ENS0_8ReduceOpIdNS0_14func_wrapper_tIdZNS0_15xor_sum_functorIdvEclERNS_14TensorIteratorEEUlddE_EEjdLi4ELi4EEEEEvT1_:
.text._ZN2at6native13reduce_kernelILi128ELi4ENS0_8ReduceOpIdNS0_14func_wrapper_tIdZNS0_15xor_sum_functorIdvEclERNS_14TensorIteratorEEUlddE_EEjdLi4ELi4EEEEEvT1_:
        /* <DEDUP_REMOVED lines=293> */
.L_x_1479:
        /* <DEDUP_REMOVED lines=30> */
.L_x_1483:
        /* <DEDUP_REMOVED lines=27> */
.L_x_1489:
[----:B------:R-:W-:Y:S05]  /*15e0*/  BSYNC B2 ;  /* 0x0000000000027941 */ /* 0x000fea0003800000 */
.L_x_1488:
        /* <DEDUP_REMOVED lines=11> */
.L_x_1487:
[----:B------:R-:W-:Y:S05]  /*16a0*/  BSYNC B1 ;  /* 0x0000000000017941 */ /* 0x000fea0003800000 */
.L_x_1486:
[----:B------:R-:W0:Y:S01]  /*16b0*/  LDC R0, c[0x0][0x224] ;  /* 0x00008900ff007b82 */ /* 0x000e220000000800 */
[----:B------:R-:W-:-:S04]  /*16c0*/  IADD3 R3, P0, -R7, 0x4, RZ ;  /* 0x0000000407037810 */ /* 0x000fc80007f1e1ff */
[----:B------:R-:W-:Y:S02]  /*16d0*/  LEA R74, P1, R3, R74, 0x3 ;  /* 0x0000004a034a7211 */ /* 0x000fe400078218ff */
[----:B------:R-:W-:-:S04]  /*16e0*/  IADD3.X R4, RZ, -0x1, RZ, P0, !PT ;  /* 0xffffffffff047810 */ /* 0x000fc800007fe4ff */
[----:B------:R-:W-:Y:S02]  /*16f0*/  LEA.HI.X R75, R3, R75, R4, 0x3, P1 ;  /* 0x0000004b034b7211 */ /* 0x000fe400008f1c04 */
[----:B0-----:R-:W-:-:S07]  /*1700*/  IADD3 R0, R7, -0x4, R0 ;  /* 0xfffffffc07007810 */ /* 0x001fce0007ffe000 */
.L_x_1485:
[----:B------:R-:W-:Y:S05]  /*1710*/  BSYNC B0 ;  /* 0x0000000000007941 */ /* 0x000fea0003800000 */
.L_x_1484:
[----:B------:R-:W0:Y:S01]  /*1720*/  LDC.64 R4, c[0x0][0x238] ;  /* 0x00008e00ff047b82 */ /* 0x000e220000000a00 */
[----:B------:R-:W-:Y:S01]  /*1730*/  BSSY B0, `(.L_x_1490) ;  /* 0x0000021000007945 */ /* 0x000fe20003800000 */
[----:B------:R-:W-:Y:S01]  /*1740*/  ISETP.NE.AND P2, PT, R2, RZ, PT ;  /* 0x000000ff0200720c */ /* 0x000fe20003f45270 */
[----:B------:R-:W-:Y:S01]  /*1750*/  IMAD.MOV.U32 R23, RZ, RZ, R14 ;  /* 0x000000ffff177224 */ /* 0x000fe200078e000e */
[----:B------:R-:W-:Y:S01]  /*1760*/  MOV R19, R14 ;  /* 0x0000000e00137202 */ /* 0x000fe20000000f00 */
[--C-:B------:R-:W-:Y:S02]  /*1770*/  IMAD.MOV.U32 R20, RZ, RZ, R18.reuse ;  /* 0x000000ffff147224 */ /* 0x100fe400078e0012 */
        /* <DEDUP_REMOVED lines=10> */
[----:B------:R-:W-:Y:S01]  /*1820*/  MOV R19, R14 ;  /* 0x0000000e00137202 */ /* 0x000fe20000000f00 */
[----:B------:R-:W-:-:S07]  /*1830*/  IMAD.MOV.U32 R21, RZ, RZ, R18 ;  /* 0x000000ffff157224 */ /* 0x000fce00078e0012 */
.L_x_1492:
        /* <DEDUP_REMOVED lines=16> */
.L_x_1491:
[----:B------:R-:W-:Y:S05]  /*1940*/  BSYNC B0 ;  /* 0x0000000000007941 */ /* 0x000fea0003800000 */
.L_x_1490:
        /* <DEDUP_REMOVED lines=8> */
.L_x_1494:
[----:B------:R-:W-:Y:S05]  /*19d0*/  BSYNC B0 ;  /* 0x0000000000007941 */ /* 0x000fea0003800000 */
.L_x_1493:
        /* <DEDUP_REMOVED lines=12> */
.L_x_1496:
[----:B------:R-:W-:Y:S05]  /*1aa0*/  BSYNC B0 ;  /* 0x0000000000007941 */ /* 0x000fea0003800000 */
.L_x_1495:
[----:B------:R-:W-:Y:S01]  /*1ab0*/  LOP3.LUT R15, R18, R21, R27, 0x96, !PT ;  /* 0x00000015120f7212 */ /* 0x000fe200078e961b */
[----:B------:R-:W-:Y:S01]  /*1ac0*/  IMAD.MOV.U32 R0, RZ, RZ, RZ ;  /* 0x000000ffff007224 */ /* 0x000fe200078e00ff */
[----:B------:R-:W-:Y:S02]  /*1ad0*/  LOP3.LUT R14, R14, R19, R25, 0x96, !PT ;  /* 0x000000130e0e7212 */ /* 0x000fe400078e9619 */
[----:B------:R-:W-:Y:S02]  /*1ae0*/  CS2R R24, SRZ ;  /* 0x0000000000187805 */ /* 0x000fe4000001ff00 */
[----:B------:R-:W-:Y:S02]  /*1af0*/  LOP3.LUT R15, R20, R15, RZ, 0x3c, !PT ;  /* 0x0000000f140f7212 */ /* 0x000fe400078e3cff */
[----:B------:R-:W-:Y:S02]  /*1b00*/  CS2R R20, SRZ ;  /* 0x0000000000147805 */ /* 0x000fe4000001ff00 */
[----:B------:R-:W-:-:S02]  /*1b10*/  LOP3.LUT R14, R23, R14, RZ, 0x3c, !PT ;  /* 0x0000000e170e7212 */ /* 0x000fc400078e3cff */
[----:B------:R-:W-:Y:S01]  /*1b20*/  MOV R3, RZ ;  /* 0x000000ff00037202 */ /* 0x000fe20000000f00 */
[----:B------:R-:W-:Y:S06]  /*1b30*/  BRA `(.L_x_1481) ;  /* 0x000000ac00807947 */ /* 0x000fec0003800000 */
.L_x_1482:
        /* <DEDUP_REMOVED lines=34> */
[----:B------:R-:W-:Y:S01]  /*1d60*/  MOV R69, R9 ;  /* 0x0000000900457202 */ /* 0x000fe20000000f00 */
[----:B------:R-:W-:-:S02]  /*1d70*/  IMAD.MOV.U32 R52, RZ, RZ, R0 ;  /* 0x000000ffff347224 */ /* 0x000fc400078e0000 */
[--C-:B------:R-:W-:Y:S02]  /*1d80*/  IMAD.MOV.U32 R56, RZ, RZ, R0.reuse ;  /* 0x000000ffff387224 */ /* 0x100fe400078e0000 */
[--C-:B------:R-:W-:Y:S02]  /*1d90*/  IMAD.MOV.U32 R59, RZ, RZ, R9.reuse ;  /* 0x000000ffff3b7224 */ /* 0x100fe400078e0009 */
[--C-:B------:R-:W-:Y:S02]  /*1da0*/  IMAD.MOV.U32 R61, RZ, RZ, R9.reuse ;  /* 0x000000ffff3d7224 */ /* 0x100fe400078e0009 */
[--C-:B------:R-:W-:Y:S02]  /*1db0*/  IMAD.MOV.U32 R60, RZ, RZ, R0.reuse ;  /* 0x000000ffff3c7224 */ /* 0x100fe400078e0000 */
[----:B------:R-:W-:Y:S02]  /*1dc0*/  IMAD.MOV.U32 R62, RZ, RZ, R0 ;  /* 0x000000ffff3e7224 */ /* 0x000fe400078e0000 */
[----:B------:R-:W-:-:S02]  /*1dd0*/  IMAD.MOV.U32 R65, RZ, RZ, R9 ;  /* 0x000000ffff417224 */ /* 0x000fc400078e0009 */
[----:B------:R-:W-:Y:S02]  /*1de0*/  IMAD.MOV.U32 R67, RZ, RZ, R9 ;  /* 0x000000ffff437224 */ /* 0x000fe400078e0009 */
[--C-:B------:R-:W-:Y:S02]  /*1df0*/  IMAD.MOV.U32 R66, RZ, RZ, R0.reuse ;  /* 0x000000ffff427224 */ /* 0x100fe400078e0000 */
        /* <DEDUP_REMOVED lines=33> */
.L_x_1505:
        /* <DEDUP_REMOVED lines=286> */
.L_x_1501:
[----:B------:R-:W-:Y:S01]  /*31f0*/  LOP3.LUT R17, R17, 0xffffffe0, RZ, 0xc0, !PT ;  /* 0xffffffe011117812 */ /* 0x000fe200078ec0ff */
[----:B------:R-:W-:-:S03]  /*3200*/  ULDC UR36, c[0x0][0x22c] ;  /* 0x00008b0000247ab9 */ /* 0x000fc60000000800 */
[----:B------:R-:W-:-:S05]  /*3210*/  IADD3 R44, P1, R74, R17, RZ ;  /* 0x000000114a2c7210 */ /* 0x000fca0007f3e0ff */
[----:B------:R-:W-:-:S05]  /*3220*/  IMAD.X R45, RZ, RZ, R75, P1 ;  /* 0x000000ffff2d7224 */ /* 0x000fca00008e064b */
[----:B------:R1:W5:Y:S04]  /*3230*/  LDG.E.128 R40, desc[UR60][R44.64] ;  /* 0x0000003c2c287981 */ /* 0x000368000c1e1d00 */
[----:B------:R-:W5:Y:S01]  /*3240*/  LDG.E.128 R44, desc[UR60][R44.64+0x10] ;  /* 0x0000103c2c2c7981 */ /* 0x000f62000c1e1d00 */
[----:B------:R-:W-:-:S05]  /*3250*/  IMAD.U32 R17, RZ, RZ, UR36 ;  /* 0x00000024ff117e24 */ /* 0x000fca000f8e00ff */
[----:B------:R-:W-:Y:S01]  /*3260*/  IADD3 R71, R71, R17, RZ ;  /* 0x0000001147477210 */ /* 0x000fe20007ffe0ff */
[----:B-1----:R-:W-:Y:S06]  /*3270*/  @!P0 BRA `(.L_x_1502) ;  /* 0x0000000c00d48947 */ /* 0x002fec0003800000 */
[----:B------:R-:W-:Y:S01]  /*3280*/  IMAD.MOV.U32 R12, RZ, RZ, RZ ;  /* 0x000000ffff0c7224 */ /* 0x000fe200078e00ff */
[----:B0-----:R-:W-:Y:S01]  /*3290*/  ISETP.NE.AND P1, PT, R54, 0x1, PT ;  /* 0x000000013600780c */ /* 0x001fe20003f25270 */
[----:B------:R-:W-:Y:S02]  /*32a0*/  IMAD.MOV.U32 R13, RZ, RZ, R71 ;  /* 0x000000ffff0d7224 */ /* 0x000fe400078e0047 */
        /* <DEDUP_REMOVED lines=236> */
[----:B------:R-:W-:-:S03]  /*4170*/  @P1 SHF.R.U32.HI R12, RZ, R13, R12 ;  /* 0x0000000dff0c1219 */ /* 0x000fc6000001160c */
[----:B------:R-:W-:Y:S02]  /*4180*/  IMAD R13, R14, UR36, R21 ;  /* 0x000000240e0d7c24 */ /* 0x000fe4000f8e0215 */
[----:B------:R-:W-:Y:S02]  /*4190*/  @P1 IMAD.MOV R14, RZ, RZ, -R12 ;  /* 0x000000ffff0e1224 */ /* 0x000fe400078e0a0c */
[----:B------:R-:W-:Y:S02]  /*41a0*/  IMAD R20, R13, UR28, R20 ;  /* 0x0000001c0d147c24 */ /* 0x000fe4000f8e0214 */
[----:B-1----:R-:W-:-:S04]  /*41b0*/  @P1 IMAD R15, R23, R14, R15 ;  /* 0x0000000e170f1224 */ /* 0x002fc800078e020f */
[----:B--2---:R-:W-:-:S07]  /*41c0*/  @P1 IMAD R20, R15, R22, R20 ;  /* 0x000000160f141224 */ /* 0x004fce00078e0214 */
.L_x_1502:
[----:B------:R-:W-:-:S04]  /*41d0*/  LOP3.LUT R21, R20, 0xffffffe0, RZ, 0xc0, !PT ;  /* 0xffffffe014157812 */ /* 0x000fc800078ec0ff */
[----:B------:R-:W-:-:S04]  /*41e0*/  IADD3 R20, P1, R74, R21, RZ ;  /* 0x000000154a147210 */ /* 0x000fc80007f3e0ff */
[----:B------:R-:W-:-:S05]  /*41f0*/  IADD3.X R21, RZ, R75, RZ, P1, !PT ;  /* 0x0000004bff157210 */ /* 0x000fca0000ffe4ff */
[----:B------:R1:W5:Y:S04]  /*4200*/  LDG.E.128 R12, desc[UR60][R20.64] ;  /* 0x0000003c140c7981 */ /* 0x000368000c1e1d00 */
[----:B------:R-:W5:Y:S01]  /*4210*/  LDG.E.128 R20, desc[UR60][R20.64+0x10] ;  /* 0x0000103c14147981 */ /* 0x000f62000c1e1d00 */
[----:B------:R-:W-:Y:S01]  /*4220*/  HFMA2.MMA R28, -RZ, RZ, 0, 0 ;  /* 0x00000000ff1c7435 */ /* 0x000fe200000001ff */
[----:B------:R-:W-:Y:S02]  /*4230*/  IMAD.IADD R71, R71, 0x1, R17 ;  /* 0x0000000147477824 */ /* 0x000fe400078e0211 */
[----:B------:R-:W-:Y:S01]  /*4240*/  IMAD.MOV.U32 R36, RZ, RZ, RZ ;  /* 0x000000ffff247224 */ /* 0x000fe200078e00ff */
[----:B-1----:R-:W-:Y:S07]  /*4250*/  @!P0 BRA `(.L_x_1503) ;  /* 0x0000000c00d48947 */ /* 0x002fee0003800000 */
        /* <DEDUP_REMOVED lines=245> */
.L_x_1503:
[----:B------:R-:W-:-:S04]  /*51b0*/  LOP3.LUT R29, R28, 0xffffffe0, RZ, 0xc0, !PT ;  /* 0xffffffe01c1d7812 */ /* 0x000fc800078ec0ff */
[----:B------:R-:W-:-:S04]  /*51c0*/  IADD3 R28, P1, R74, R29, RZ ;  /* 0x0000001d4a1c7210 */ /* 0x000fc80007f3e0ff */
[----:B------:R-:W-:-:S05]  /*51d0*/  IADD3.X R29, RZ, R75, RZ, P1, !PT ;  /* 0x0000004bff1d7210 */ /* 0x000fca0000ffe4ff */
[----:B------:R1:W5:Y:S04]  /*51e0*/  LDG.E.128 R24, desc[UR60][R28.64] ;  /* 0x0000003c1c187981 */ /* 0x000368000c1e1d00 */
[----:B------:R-:W5:Y:S01]  /*51f0*/  LDG.E.128 R28, desc[UR60][R28.64+0x10] ;  /* 0x0000103c1c1c7981 */ /* 0x000f62000c1e1d00 */
[----:B------:R-:W-:Y:S01]  /*5200*/  IMAD.IADD R71, R71, 0x1, R17 ;  /* 0x0000000147477824 */ /* 0x000fe200078e0211 */
[----:B-1----:R-:W-:Y:S06]  /*5210*/  @!P0 BRA `(.L_x_1504) ;  /* 0x0000000c00d48947 */ /* 0x002fec0003800000 */
        /* <DEDUP_REMOVED lines=245> */
.L_x_1504:
[----:B------:R-:W-:Y:S01]  /*6170*/  LOP3.LUT R37, R36, 0xffffffe0, RZ, 0xc0, !PT ;  /* 0xffffffe024257812 */ /* 0x000fe200078ec0ff */
[----:B------:R-:W-:Y:S01]  /*6180*/  IMAD.IADD R71, R71, 0x1, R17 ;  /* 0x0000000147477824 */ /* 0x000fe200078e0211 */
[----:B------:R-:W-:Y:S02]  /*6190*/  ULDC UR4, c[0x0][0x224] ;  /* 0x0000890000047ab9 */ /* 0x000fe40000000800 */
[----:B------:R-:W-:-:S04]  /*61a0*/  IADD3 R36, P1, R74, R37, RZ ;  /* 0x000000254a247210 */ /* 0x000fc80007f3e0ff */
[----:B------:R-:W-:-:S05]  /*61b0*/  IADD3.X R37, RZ, R75, RZ, P1, !PT ;  /* 0x0000004bff257210 */ /* 0x000fca0000ffe4ff */
[----:B------:R-:W2:Y:S04]  /*61c0*/  LDG.E.128 R32, desc[UR60][R36.64] ;  /* 0x0000003c24207981 */ /* 0x000ea8000c1e1d00 */
[----:B------:R-:W3:Y:S01]  /*61d0*/  LDG.E.128 R36, desc[UR60][R36.64+0x10] ;  /* 0x0000103c24247981 */ /* 0x000ee2000c1e1d00 */
[----:B------:R-:W-:Y:S01]  /*61e0*/  IMAD R77, R17, 0x3, R71 ;  /* 0x00000003114d7824 */ /* 0x000fe200078e0247 */
[----:B------:R-:W-:Y:S02]  /*61f0*/  MOV R70, UR4 ;  /* 0x0000000400467c02 */ /* 0x000fe40008000f00 */
[----:B-----5:R-:W-:Y:S02]  /*6200*/  LOP3.LUT R69, R69, R40, RZ, 0x3c, !PT ;  /* 0x0000002845457212 */ /* 0x020fe400078e3cff */
[----:B------:R-:W-:-:S02]  /*6210*/  ISETP.GE.U32.AND P1, PT, R77, R70, PT ;  /* 0x000000464d00720c */ /* 0x000fc40003f26070 */
        /* <DEDUP_REMOVED lines=23> */
[----:B--2---:R-:W-:-:S02]  /*6390*/  LOP3.LUT R5, R5, R32, RZ, 0x3c, !PT ;  /* 0x0000002005057212 */ /* 0x004fc400078e3cff */
[----:B------:R-:W-:Y:S02]  /*63a0*/  LOP3.LUT R4, R4, R33, RZ, 0x3c, !PT ;  /* 0x0000002104047212 */ /* 0x000fe400078e3cff */
[----:B------:R-:W-:Y:S02]  /*63b0*/  LOP3.LUT R7, R7, R34, RZ, 0x3c, !PT ;  /* 0x0000002207077212 */ /* 0x000fe400078e3cff */
[----:B------:R-:W-:Y:S02]  /*63c0*/  LOP3.LUT R6, R6, R35, RZ, 0x3c, !PT ;  /* 0x0000002306067212 */ /* 0x000fe400078e3cff */
[----:B---3--:R-:W-:Y:S02]  /*63d0*/  LOP3.LUT R9, R9, R36, RZ, 0x3c, !PT ;  /* 0x0000002409097212 */ /* 0x008fe400078e3cff */
[----:B------:R-:W-:Y:S02]  /*63e0*/  LOP3.LUT R8, R8, R37, RZ, 0x3c, !PT ;  /* 0x0000002508087212 */ /* 0x000fe400078e3cff */
[----:B------:R-:W-:-:S02]  /*63f0*/  LOP3.LUT R11, R11, R38, RZ, 0x3c, !PT ;  /* 0x000000260b0b7212 */ /* 0x000fc400078e3cff */
[----:B------:R-:W-:Y:S01]  /*6400*/  LOP3.LUT R10, R10, R39, RZ, 0x3c, !PT ;  /* 0x000000270a0a7212 */ /* 0x000fe200078e3cff */
[----:B------:R-:W-:Y:S06]  /*6410*/  @!P1 BRA `(.L_x_1505) ;  /* 0xffffffb800fc9947 */ /* 0x000fec000383ffff */
[----:B------:R-:W-:Y:S05]  /*6420*/  BSYNC B1 ;  /* 0x0000000000017941 */ /* 0x000fea0003800000 */
.L_x_1500:
[----:B------:R-:W-:Y:S05]  /*6430*/  BSYNC B0 ;  /* 0x0000000000007941 */ /* 0x000fea0003800000 */
.L_x_1499:
[----:B------:R-:W-:Y:S01]  /*6440*/  ISETP.GE.U32.AND P0, PT, R71, R70, PT ;  /* 0x000000464700720c */ /* 0x000fe20003f06070 */
[----:B------:R-:W-:-:S12]  /*6450*/  BSSY B0, `(.L_x_1506) ;  /* 0x000046a000007945 */ /* 0x000fd80003800000 */
[----:B------:R-:W-:Y:S05]  /*6460*/  @P0 BRA `(.L_x_1507) ;  /* 0x0000004400a00947 */ /* 0x000fea0003800000 */
[----:B0-----:R-:W0:Y:S01]  /*6470*/  LDC R54, c[0x0][0x260] ;  /* 0x00009800ff367b82 */ /* 0x001e220000000800 */
        /* <DEDUP_REMOVED lines=276> */
.L_x_1508:
[----:B------:R-:W-:-:S04]  /*75c0*/  LOP3.LUT R45, R46, 0xffffffe0, RZ, 0xc0, !PT ;  /* 0xffffffe02e2d7812 */ /* 0x000fc800078ec0ff */
[----:B------:R-:W-:-:S05]  /*75d0*/  IADD3 R44, P2, R74, R45, RZ ;  /* 0x0000002d4a2c7210 */ /* 0x000fca0007f5e0ff */
[----:B------:R-:W-:-:S05]  /*75e0*/  IMAD.X R45, RZ, RZ, R75, P2 ;  /* 0x000000ffff2d7224 */ /* 0x000fca00010e064b */
[----:B------:R1:W5:Y:S04]  /*75f0*/  LDG.E.128 R40, desc[UR60][R44.64] ;  /* 0x0000003c2c287981 */ /* 0x000368000c1e1d00 */
[----:B------:R-:W5:Y:S01]  /*7600*/  LDG.E.128 R44, desc[UR60][R44.64+0x10] ;  /* 0x0000103c2c2c7981 */ /* 0x000f62000c1e1d00 */
[----:B------:R-:W-:-:S04]  /*7610*/  IADD3 R77, R71, R17, RZ ;  /* 0x00000011474d7210 */ /* 0x000fc80007ffe0ff */
[----:B------:R-:W-:-:S13]  /*7620*/  ISETP.GE.U32.AND P2, PT, R77, R70, PT ;  /* 0x000000464d00720c */ /* 0x000fda0003f46070 */
[----:B-1----:R-:W-:Y:S05]  /*7630*/  @P2 BRA `(.L_x_1507) ;  /* 0x00000034002c2947 */ /* 0x002fea0003800000 */
        /* <DEDUP_REMOVED lines=263> */
[----:B------:R-:W-:-:S06]  /*86b0*/  ULDC UR4, c[0x0][0x3ec] ;  /* 0x0000fb0000047ab9 */ /* 0x000fcc0000000800 */
        /* <DEDUP_REMOVED lines=10> */
.L_x_1509:
[----:B------:R-:W-:-:S04]  /*8760*/  LOP3.LUT R21, R20, 0xffffffe0, RZ, 0xc0, !PT ;  /* 0xffffffe014157812 */ /* 0x000fc800078ec0ff */
[----:B------:R-:W-:-:S04]  /*8770*/  IADD3 R20, P2, R74, R21, RZ ;  /* 0x000000154a147210 */ /* 0x000fc80007f5e0ff */
[----:B------:R-:W-:-:S05]  /*8780*/  IADD3.X R21, RZ, R75, RZ, P2, !PT ;  /* 0x0000004bff157210 */ /* 0x000fca00017fe4ff */
[----:B------:R1:W5:Y:S04]  /*8790*/  LDG.E.128 R12, desc[UR60][R20.64] ;  /* 0x0000003c140c7981 */ /* 0x000368000c1e1d00 */
[----:B------:R-:W5:Y:S01]  /*87a0*/  LDG.E.128 R20, desc[UR60][R20.64+0x10] ;  /* 0x0000103c14147981 */ /* 0x000f62000c1e1d00 */
[----:B------:R-:W-:-:S05]  /*87b0*/  IMAD.IADD R77, R77, 0x1, R17 ;  /* 0x000000014d4d7824 */ /* 0x000fca00078e0211 */
[----:B------:R-:W-:-:S13]  /*87c0*/  ISETP.GE.U32.AND P2, PT, R77, R70, PT ;  /* 0x000000464d00720c */ /* 0x000fda0003f46070 */
[----:B-1----:R-:W-:Y:S05]  /*87d0*/  @P2 BRA `(.L_x_1507) ;  /* 0x0000002000c42947 */ /* 0x002fea0003800000 */
        /* <DEDUP_REMOVED lines=274> */
.L_x_1510:
        /* <DEDUP_REMOVED lines=282> */
.L_x_1511:
[----:B------:R-:W-:-:S04]  /*aaa0*/  LOP3.LUT R37, R36, 0xffffffe0, RZ, 0xc0, !PT ;  /* 0xffffffe024257812 */ /* 0x000fc800078ec0ff */
[----:B------:R-:W-:-:S04]  /*aab0*/  IADD3 R36, P1, R74, R37, RZ ;  /* 0x000000254a247210 */ /* 0x000fc80007f3e0ff */
[----:B------:R-:W-:-:S05]  /*aac0*/  IADD3.X R37, RZ, R75, RZ, P1, !PT ;  /* 0x0000004bff257210 */ /* 0x000fca0000ffe4ff */
[----:B------:R1:W5:Y:S04]  /*aad0*/  LDG.E.128 R32, desc[UR60][R36.64] ;  /* 0x0000003c24207981 */ /* 0x000368000c1e1d00 */
[----:B-1----:R-:W5:Y:S02]  /*aae0*/  LDG.E.128 R36, desc[UR60][R36.64+0x10] ;  /* 0x0000103c24247981 */ /* 0x002f64000c1e1d00 */
.L_x_1507:
[----:B------:R-:W-:Y:S05]  /*aaf0*/  BSYNC B0 ;  /* 0x0000000000007941 */ /* 0x000fea0003800000 */
.L_x_1506:
[----:B------:R-:W-:Y:S04]  /*ab00*/  BSSY B0, `(.L_x_1512) ;  /* 0x000002a000007945 */ /* 0x000fe80003800000 */
[----:B------:R-:W-:Y:S05]  /*ab10*/  @P0 BRA `(.L_x_1513) ;  /* 0x0000000000a00947 */ /* 0x000fea0003800000 */
[----:B------:R-:W-:Y:S01]  /*ab20*/  IMAD.IADD R71, R71, 0x1, R17 ;  /* 0x0000000147477824 */ /* 0x000fe200078e0211 */
[----:B-----5:R-:W-:Y:S02]  /*ab30*/  LOP3.LUT R69, R40, R69, RZ, 0x3c, !PT ;  /* 0x0000004528457212 */ /* 0x020fe400078e3cff */
[----:B------:R-:W-:Y:S02]  /*ab40*/  LOP3.LUT R68, R41, R68, RZ, 0x3c, !PT ;  /* 0x0000004429447212 */ /* 0x000fe400078e3cff */
[----:B------:R-:W-:Y:S02]  /*ab50*/  ISETP.GE.U32.AND P0, PT, R71, R70, PT ;  /* 0x000000464700720c */ /* 0x000fe40003f06070 */
[----:B------:R-:W-:Y:S02]  /*ab60*/  LOP3.LUT R67, R42, R67, RZ, 0x3c, !PT ;  /* 0x000000432a437212 */ /* 0x000fe400078e3cff */
[----:B------:R-:W-:Y:S02]  /*ab70*/  LOP3.LUT R66, R43, R66, RZ, 0x3c, !PT ;  /* 0x000000422b427212 */ /* 0x000fe400078e3cff */
[----:B------:R-:W-:-:S02]  /*ab80*/  LOP3.LUT R65, R44, R65, RZ, 0x3c, !PT ;  /* 0x000000412c417212 */ /* 0x000fc400078e3cff */
[----:B------:R-:W-:Y:S02]  /*ab90*/  LOP3.LUT R64, R45, R64, RZ, 0x3c, !PT ;  /* 0x000000402d407212 */ /* 0x000fe400078e3cff */
[----:B------:R-:W-:Y:S02]  /*aba0*/  LOP3.LUT R63, R46, R63, RZ, 0x3c, !PT ;  /* 0x0000003f2e3f7212 */ /* 0x000fe400078e3cff */
[----:B------:R-:W-:Y:S01]  /*abb0*/  LOP3.LUT R62, R47, R62, RZ, 0x3c, !PT ;  /* 0x0000003e2f3e7212 */ /* 0x000fe200078e3cff */
[----:B------:R-:W-:Y:S06]  /*abc0*/  @P0 BRA `(.L_x_1513) ;  /* 0x0000000000740947 */ /* 0x000fec0003800000 */
[----:B------:R-:W-:Y:S02]  /*abd0*/  IADD3 R40, R71, R17, RZ ;  /* 0x0000001147287210 */ /* 0x000fe40007ffe0ff */
[----:B------:R-:W-:Y:S02]  /*abe0*/  LOP3.LUT R61, R12, R61, RZ, 0x3c, !PT ;  /* 0x0000003d0c3d7212 */ /* 0x000fe400078e3cff */
[----:B------:R-:W-:Y:S02]  /*abf0*/  ISETP.GE.U32.AND P0, PT, R40, R70, PT ;  /* 0x000000462800720c */ /* 0x000fe40003f06070 */
[----:B------:R-:W-:Y:S02]  /*ac00*/  LOP3.LUT R60, R13, R60, RZ, 0x3c, !PT ;  /* 0x0000003c0d3c7212 */ /* 0x000fe400078e3cff */
[----:B------:R-:W-:Y:S02]  /*ac10*/  LOP3.LUT R59, R14, R59, RZ, 0x3c, !PT ;  /* 0x0000003b0e3b7212 */ /* 0x000fe400078e3cff */
[----:B------:R-:W-:-:S02]  /*ac20*/  LOP3.LUT R58, R15, R58, RZ, 0x3c, !PT ;  /* 0x0000003a0f3a7212 */ /* 0x000fc400078e3cff */
[----:B------:R-:W-:Y:S02]  /*ac30*/  LOP3.LUT R57, R20, R57, RZ, 0x3c, !PT ;  /* 0x0000003914397212 */ /* 0x000fe400078e3cff */
[----:B------:R-:W-:Y:S02]  /*ac40*/  LOP3.LUT R56, R21, R56, RZ, 0x3c, !PT ;  /* 0x0000003815387212 */ /* 0x000fe400078e3cff */
[----:B------:R-:W-:Y:S02]  /*ac50*/  LOP3.LUT R53, R22, R53, RZ, 0x3c, !PT ;  /* 0x0000003516357212 */ /* 0x000fe400078e3cff */
[----:B------:R-:W-:Y:S01]  /*ac60*/  LOP3.LUT R52, R23, R52, RZ, 0x3c, !PT ;  /* 0x0000003417347212 */ /* 0x000fe200078e3cff */
[----:B------:R-:W-:Y:S06]  /*ac70*/  @P0 BRA `(.L_x_1513) ;  /* 0x0000000000480947 */ /* 0x000fec0003800000 */
[----:B------:R-:W-:Y:S01]  /*ac80*/  IMAD.IADD R17, R40, 0x1, R17 ;  /* 0x0000000128117824 */ /* 0x000fe200078e0211 */
[----:B------:R-:W-:Y:S02]  /*ac90*/  LOP3.LUT R51, R24, R51, RZ, 0x3c, !PT ;  /* 0x0000003318337212 */ /* 0x000fe400078e3cff */
        /* <DEDUP_REMOVED lines=8> */
[----:B------:R-:W-:Y:S02]  /*ad20*/  @!P0 LOP3.LUT R5, R32, R5, RZ, 0x3c, !PT ;  /* 0x0000000520058212 */ /* 0x000fe400078e3cff */
[----:B------:R-:W-:Y:S02]  /*ad30*/  @!P0 LOP3.LUT R4, R33, R4, RZ, 0x3c, !PT ;  /* 0x0000000421048212 */ /* 0x000fe400078e3cff */
[----:B------:R-:W-:-:S02]  /*ad40*/  @!P0 LOP3.LUT R7, R34, R7, RZ, 0x3c, !PT ;  /* 0x0000000722078212 */ /* 0x000fc400078e3cff */
[----:B------:R-:W-:Y:S02]  /*ad50*/  @!P0 LOP3.LUT R6, R35, R6, RZ, 0x3c, !PT ;  /* 0x0000000623068212 */ /* 0x000fe400078e3cff */
[----:B------:R-:W-:Y:S02]  /*ad60*/  @!P0 LOP3.LUT R9, R36, R9, RZ, 0x3c, !PT ;  /* 0x0000000924098212 */ /* 0x000fe400078e3cff */
[----:B------:R-:W-:Y:S02]  /*ad70*/  @!P0 LOP3.LUT R8, R37, R8, RZ, 0x3c, !PT ;  /* 0x0000000825088212 */ /* 0x000fe400078e3cff */
[----:B------:R-:W-:Y:S02]  /*ad80*/  @!P0 LOP3.LUT R11, R38, R11, RZ, 0x3c, !PT ;  /* 0x0000000b260b8212 */ /* 0x000fe400078e3cff */
[----:B------:R-:W-:-:S07]  /*ad90*/  @!P0 LOP3.LUT R10, R39, R10, RZ, 0x3c, !PT ;  /* 0x0000000a270a8212 */ /* 0x000fce00078e3cff */
.L_x_1513:
[----:B------:R-:W-:Y:S05]  /*ada0*/  BSYNC B0 ;  /* 0x0000000000007941 */ /* 0x000fea0003800000 */
.L_x_1512:
[----:B-----5:R-:W-:Y:S02]  /*adb0*/  LOP3.LUT R12, R3, R53, R63, 0x96, !PT ;  /* 0x00000035030c7212 */ /* 0x020fe400078e963f */
        /* <DEDUP_REMOVED lines=16> */
.L_x_1498:
        /* <DEDUP_REMOVED lines=60> */
.L_x_1516:
        /* <DEDUP_REMOVED lines=9> */
[----:B------:R-:W2:Y:S01]  /*b310*/  LDG.E.128 R28, desc[UR60][R32.64] ;  /* 0x0000003c201c7981 */ /* 0x000ea2000c1e1d00 */
[----:B------:R-:W-:Y:S02]  /*b320*/  IMAD.WIDE.U32 R40, R41, 0x20, R74 ;  /* 0x0000002029287825 */ /* 0x000fe400078e004a */
[----:B------:R-:W-:Y:S02]  /*b330*/  SHF.R.U32.HI R13, RZ, 0x2, R4 ;  /* 0x00000002ff0d7819 */ /* 0x000fe40000011604 */
[----:B------:R-:W-:Y:S01]  /*b340*/  IMAD R4, R68, R71, RZ ;  /* 0x0000004744047224 */ /* 0x000fe200078e02ff */
[----:B------:R-:W3:Y:S04]  /*b350*/  LDG.E.128 R36, desc[UR60][R40.64] ;  /* 0x0000003c28247981 */ /* 0x000ee8000c1e1d00 */
[----:B------:R-:W-:Y:S01]  /*b360*/  SHF.R.U32.HI R25, RZ, 0x2, R4 ;  /* 0x00000002ff197819 */ /* 0x000fe20000011604 */
[--C-:B------:R-:W-:Y:S01]  /*b370*/  IMAD.WIDE.U32 R12, R13, 0x20, R74.reuse ;  /* 0x000000200d0c7825 */ /* 0x100fe200078e004a */
[----:B------:R-:W4:Y:S03]  /*b380*/  LDG.E.128 R32, desc[UR60][R32.64+0x10] ;  /* 0x0000103c20207981 */ /* 0x000f26000c1e1d00 */
[----:B------:R-:W-:Y:S01]  /*b390*/  IMAD.WIDE.U32 R24, R25, 0x20, R74 ;  /* 0x0000002019187825 */ /* 0x000fe200078e004a */
[----:B------:R-:W5:Y:S04]  /*b3a0*/  LDG.E.128 R4, desc[UR60][R12.64] ;  /* 0x0000003c0c047981 */ /* 0x000f68000c1e1d00 */
[----:B------:R-:W5:Y:S04]  /*b3b0*/  LDG.E.128 R20, desc[UR60][R24.64] ;  /* 0x0000003c18147981 */ /* 0x000f68000c1e1d00 */
[----:B------:R-:W5:Y:S04]  /*b3c0*/  LDG.E.128 R40, desc[UR60][R40.64+0x10] ;  /* 0x0000103c28287981 */ /* 0x000f68000c1e1d00 */
[----:B------:R-:W5:Y:S04]  /*b3d0*/  LDG.E.128 R12, desc[UR60][R12.64+0x10] ;  /* 0x0000103c0c0c7981 */ /* 0x000f68000c1e1d00 */
        /* <DEDUP_REMOVED lines=10> */
[----:B----4-:R-:W-:Y:S02]  /*b480*/  LOP3.LUT R63, R63, R32, RZ, 0x3c, !PT ;  /* 0x000000203f3f7212 */ /* 0x010fe400078e3cff */
[----:B------:R-:W-:Y:S02]  /*b490*/  LOP3.LUT R62, R62, R33, RZ, 0x3c, !PT ;  /* 0x000000213e3e7212 */ /* 0x000fe400078e3cff */
[----:B------:R-:W-:Y:S02]  /*b4a0*/  LOP3.LUT R61, R61, R34, RZ, 0x3c, !PT ;  /* 0x000000223d3d7212 */ /* 0x000fe400078e3cff */
[----:B------:R-:W-:Y:S02]  /*b4b0*/  LOP3.LUT R60, R60, R35, RZ, 0x3c, !PT ;  /* 0x000000233c3c7212 */ /* 0x000fe400078e3cff */
[----:B------:R-:W-:-:S02]  /*b4c0*/  LOP3.LUT R57, R57, R38, RZ, 0x3c, !PT ;  /* 0x0000002639397212 */ /* 0x000fc400078e3cff */
[----:B------:R-:W-:Y:S02]  /*b4d0*/  LOP3.LUT R56, R56, R39, RZ, 0x3c, !PT ;  /* 0x0000002738387212 */ /* 0x000fe400078e3cff */
[----:B-----5:R-:W-:Y:S02]  /*b4e0*/  LOP3.LUT R55, R55, R40, RZ, 0x3c, !PT ;  /* 0x0000002837377212 */ /* 0x020fe400078e3cff */
        /* <DEDUP_REMOVED lines=18> */
[----:B------:R-:W-:Y:S01]  /*b610*/  LOP3.LUT R10, R10, R27, RZ, 0x3c, !PT ;  /* 0x0000001b0a0a7212 */ /* 0x000fe200078e3cff */
[----:B------:R-:W-:Y:S06]  /*b620*/  @!P0 BRA `(.L_x_1516) ;  /* 0xfffffffc00148947 */ /* 0x000fec000383ffff */
[----:B------:R-:W-:Y:S05]  /*b630*/  BSYNC B1 ;  /* 0x0000000000017941 */ /* 0x000fea0003800000 */
.L_x_1515:
[----:B------:R-:W-:Y:S05]  /*b640*/  BSYNC B0 ;  /* 0x0000000000007941 */ /* 0x000fea0003800000 */
.L_x_1514:
[----:B------:R-:W-:Y:S01]  /*b650*/  ISETP.GE.U32.AND P1, PT, R71, R70, PT ;  /* 0x000000464700720c */ /* 0x000fe20003f26070 */
[----:B------:R-:W-:-:S12]  /*b660*/  BSSY B0, `(.L_x_1517) ;  /* 0x000001e000007945 */ /* 0x000fd80003800000 */
[----:B------:R-:W-:Y:S05]  /*b670*/  @P1 BRA `(.L_x_1518) ;  /* 0x0000000000701947 */ /* 0x000fea0003800000 */
[----:B------:R-:W-:-:S05]  /*b680*/  IMAD R28, R68, R71, RZ ;  /* 0x00000047441c7224 */ /* 0x000fca00078e02ff */
[----:B------:R-:W-:-:S05]  /*b690*/  SHF.R.U32.HI R33, RZ, 0x2, R28 ;  /* 0x00000002ff217819 */ /* 0x000fca000001161c */
[----:B------:R-:W-:-:S05]  /*b6a0*/  IMAD.WIDE.U32 R32, R33, 0x20, R74 ;  /* 0x0000002021207825 */ /* 0x000fca00078e004a */
[----:B------:R0:W5:Y:S04]  /*b6b0*/  LDG.E.128 R28, desc[UR60][R32.64] ;  /* 0x0000003c201c7981 */ /* 0x000168000c1e1d00 */
[----:B------:R-:W5:Y:S01]  /*b6c0*/  LDG.E.128 R32, desc[UR60][R32.64+0x10] ;  /* 0x0000103c20207981 */ /* 0x000f62000c1e1d00 */
[----:B------:R-:W-:-:S04]  /*b6d0*/  IADD3 R69, R71, R17, RZ ;  /* 0x0000001147457210 */ /* 0x000fc80007ffe0ff */
[----:B------:R-:W-:-:S13]  /*b6e0*/  ISETP.GE.U32.AND P0, PT, R69, R70, PT ;  /* 0x000000464500720c */ /* 0x000fda0003f06070 */
[----:B0-----:R-:W-:Y:S05]  /*b6f0*/  @P0 BRA `(.L_x_1518) ;  /* 0x0000000000500947 */ /* 0x001fea0003800000 */
[----:B------:R-:W-:-:S05]  /*b700*/  IMAD R36, R68, R69, RZ ;  /* 0x0000004544247224 */ /* 0x000fca00078e02ff */
[----:B------:R-:W-:-:S05]  /*b710*/  SHF.R.U32.HI R41, RZ, 0x2, R36 ;  /* 0x00000002ff297819 */ /* 0x000fca0000011624 */
[----:B------:R-:W-:-:S05]  /*b720*/  IMAD.WIDE.U32 R40, R41, 0x20, R74 ;  /* 0x0000002029287825 */ /* 0x000fca00078e004a */
[----:B------:R0:W5:Y:S04]  /*b730*/  LDG.E.128 R36, desc[UR60][R40.64] ;  /* 0x0000003c28247981 */ /* 0x000168000c1e1d00 */
[----:B------:R-:W5:Y:S01]  /*b740*/  LDG.E.128 R40, desc[UR60][R40.64+0x10] ;  /* 0x0000103c28287981 */ /* 0x000f62000c1e1d00 */
[----:B------:R-:W-:-:S05]  /*b750*/  IMAD.IADD R69, R69, 0x1, R17 ;  /* 0x0000000145457824 */ /* 0x000fca00078e0211 */
[----:B------:R-:W-:-:S13]  /*b760*/  ISETP.GE.U32.AND P0, PT, R69, R70, PT ;  /* 0x000000464500720c */ /* 0x000fda0003f06070 */
[----:B0-----:R-:W-:Y:S05]  /*b770*/  @P0 BRA `(.L_x_1518) ;  /* 0x0000000000300947 */ /* 0x001fea0003800000 */
[----:B------:R-:W-:Y:S01]  /*b780*/  IADD3 R5, R69, R17, RZ ;  /* 0x0000001145057210 */ /* 0x000fe20007ffe0ff */
[----:B------:R-:W-:-:S03]  /*b790*/  IMAD R4, R68, R69, RZ ;  /* 0x0000004544047224 */ /* 0x000fc600078e02ff */
[----:B------:R-:W-:Y:S02]  /*b7a0*/  ISETP.GE.U32.AND P0, PT, R5, R70, PT ;  /* 0x000000460500720c */ /* 0x000fe40003f06070 */
[----:B------:R-:W-:-:S05]  /*b7b0*/  SHF.R.U32.HI R13, RZ, 0x2, R4 ;  /* 0x00000002ff0d7819 */ /* 0x000fca0000011604 */
[----:B------:R-:W-:-:S06]  /*b7c0*/  IMAD.WIDE.U32 R12, R13, 0x20, R74 ;  /* 0x000000200d0c7825 */ /* 0x000fcc00078e004a */
[----:B------:R-:W-:-:S05]  /*b7d0*/  @!P0 IMAD R68, R68, R5, RZ ;  /* 0x0000000544448224 */ /* 0x000fca00078e02ff */
[----:B------:R-:W-:-:S05]  /*b7e0*/  @!P0 SHF.R.U32.HI R5, RZ, 0x2, R68 ;  /* 0x00000002ff058819 */ /* 0x000fca0000011644 */
[----:B------:R-:W-:Y:S02]  /*b7f0*/  @!P0 IMAD.WIDE.U32 R74, R5, 0x20, R74 ;  /* 0x00000020054a8825 */ /* 0x000fe400078e004a */
[----:B------:R0:W5:Y:S04]  /*b800*/  LDG.E.128 R4, desc[UR60][R12.64] ;  /* 0x0000003c0c047981 */ /* 0x000168000c1e1d00 */
[----:B------:R0:W5:Y:S04]  /*b810*/  @!P0 LDG.E.128 R20, desc[UR60][R74.64] ;  /* 0x0000003c4a148981 */ /* 0x000168000c1e1d00 */
[----:B------:R0:W5:Y:S04]  /*b820*/  @!P0 LDG.E.128 R24, desc[UR60][R74.64+0x10] ;  /* 0x0000103c4a188981 */ /* 0x000168000c1e1d00 */
[----:B------:R-:W5:Y:S02]  /*b830*/  LDG.E.128 R12, desc[UR60][R12.64+0x10] ;  /* 0x0000103c0c0c7981 */ /* 0x000f64000c1e1d00 */
.L_x_1518:
[----:B------:R-:W-:Y:S05]  /*b840*/  BSYNC B0 ;  /* 0x0000000000007941 */ /* 0x000fea0003800000 */
.L_x_1517:
        /* <DEDUP_REMOVED lines=42> */
.L_x_1520:
[----:B------:R-:W-:Y:S05]  /*baf0*/  BSYNC B0 ;  /* 0x0000000000007941 */ /* 0x000fea0003800000 */
.L_x_1519:
[----:B-----5:R-:W-:Y:S02]  /*bb00*/  LOP3.LUT R6, R47, R55, R63, 0x96, !PT ;  /* 0x000000372f067212 */ /* 0x020fe400078e963f */
[----:B------:R-:W-:Y:S02]  /*bb10*/  LOP3.LUT R7, R46, R54, R62, 0x96, !PT ;  /* 0x000000362e077212 */ /* 0x000fe400078e963e */
[----:B------:R-:W-:Y:S02]  /*bb20*/  LOP3.LUT R14, R51, R59, R67, 0x96, !PT ;  /* 0x0000003b330e7212 */ /* 0x000fe400078e9643 */
[----:B------:R-:W-:Y:S02]  /*bb30*/  LOP3.LUT R15, R50, R58, R66, 0x96, !PT ;  /* 0x0000003a320f7212 */ /* 0x000fe400078e9642 */
[----:B0-----:R-:W-:Y:S02]  /*bb40*/  LOP3.LUT R12, R49, R57, R65, 0x96, !PT ;  /* 0x00000039310c7212 */ /* 0x001fe400078e9641 */
        /* <DEDUP_REMOVED lines=12> */
.L_x_1497:
        /* <DEDUP_REMOVED lines=67> */
.L_x_1523:
[----:B------:R-:W-:Y:S01]  /*c040*/  IMAD.IADD R9, R68, 0x1, R4 ;  /* 0x0000000144097824 */ /* 0x000fe200078e0204 */
[----:B------:R-:W-:-:S04]  /*c050*/  SHF.R.U32.HI R33, RZ, 0x2, R68 ;  /* 0x00000002ff217819 */ /* 0x000fc80000011644 */
[----:B------:R-:W-:Y:S01]  /*c060*/  SHF.R.U32.HI R41, RZ, 0x2, R9 ;  /* 0x00000002ff297819 */ /* 0x000fe20000011609 */
[----:B------:R-:W-:Y:S01]  /*c070*/  IMAD.WIDE.U32 R32, R33, 0x20, R74 ;  /* 0x0000002021207825 */ /* 0x000fe200078e004a */
[----:B------:R-:W-:-:S03]  /*c080*/  IADD3 R9, R9, R4, RZ ;  /* 0x0000000409097210 */ /* 0x000fc60007ffe0ff */
[----:B------:R-:W-:Y:S01]  /*c090*/  IMAD.WIDE.U32 R40, R41, 0x20, R74 ;  /* 0x0000002029287825 */ /* 0x000fe200078e004a */
[----:B------:R-:W2:Y:S03]  /*c0a0*/  LDG.E.128 R28, desc[UR60][R32.64] ;  /* 0x0000003c201c7981 */ /* 0x000ea6000c1e1d00 */
[----:B------:R-:W-:Y:S01]  /*c0b0*/  IMAD.IADD R68, R9, 0x1, R4 ;  /* 0x0000000109447824 */ /* 0x000fe200078e0204 */
[----:B------:R-:W-:Y:S01]  /*c0c0*/  SHF.R.U32.HI R13, RZ, 0x2, R9 ;  /* 0x00000002ff0d7819 */ /* 0x000fe20000011609 */
[----:B------:R-:W3:Y:S03]  /*c0d0*/  LDG.E.128 R36, desc[UR60][R40.64] ;  /* 0x0000003c28247981 */ /* 0x000ee6000c1e1d00 */
        /* <DEDUP_REMOVED lines=17> */
[----:B----4-:R-:W-:Y:S02]  /*c1f0*/  LOP3.LUT R63, R63, R32, RZ, 0x3c, !PT ;  /* 0x000000203f3f7212 */ /* 0x010fe400078e3cff */
[----:B------:R-:W-:Y:S02]  /*c200*/  LOP3.LUT R62, R62, R33, RZ, 0x3c, !PT ;  /* 0x000000213e3e7212 */ /* 0x000fe400078e3cff */
        /* <DEDUP_REMOVED lines=27> */
.L_x_1522:
[----:B------:R-:W-:Y:S05]  /*c3c0*/  BSYNC B0 ;  /* 0x0000000000007941 */ /* 0x000fea0003800000 */
.L_x_1521:
[----:B------:R-:W-:Y:S01]  /*c3d0*/  ISETP.GE.U32.AND P1, PT, R68, R70, PT ;  /* 0x000000464400720c */ /* 0x000fe20003f26070 */
[----:B------:R-:W-:-:S12]  /*c3e0*/  BSSY B0, `(.L_x_1524) ;  /* 0x000001a000007945 */ /* 0x000fd80003800000 */
[----:B------:R-:W-:Y:S05]  /*c3f0*/  @P1 BRA `(.L_x_1525) ;  /* 0x0000000000601947 */ /* 0x000fea0003800000 */
[----:B------:R-:W-:-:S05]  /*c400*/  SHF.R.U32.HI R33, RZ, 0x2, R68 ;  /* 0x00000002ff217819 */ /* 0x000fca0000011644 */
[----:B------:R-:W-:-:S05]  /*c410*/  IMAD.WIDE.U32 R32, R33, 0x20, R74 ;  /* 0x0000002021207825 */ /* 0x000fca00078e004a */
[----:B------:R0:W5:Y:S04]  /*c420*/  LDG.E.128 R28, desc[UR60][R32.64] ;  /* 0x0000003c201c7981 */ /* 0x000168000c1e1d00 */
[----:B------:R-:W5:Y:S01]  /*c430*/  LDG.E.128 R32, desc[UR60][R32.64+0x10] ;  /* 0x0000103c20207981 */ /* 0x000f62000c1e1d00 */
[----:B------:R-:W-:-:S05]  /*c440*/  IMAD.IADD R69, R68, 0x1, R4 ;  /* 0x0000000144457824 */ /* 0x000fca00078e0204 */
[----:B------:R-:W-:-:S13]  /*c450*/  ISETP.GE.U32.AND P0, PT, R69, R70, PT ;  /* 0x000000464500720c */ /* 0x000fda0003f06070 */
[----:B0-----:R-:W-:Y:S05]  /*c460*/  @P0 BRA `(.L_x_1525) ;  /* 0x0000000000440947 */ /* 0x001fea0003800000 */
[----:B------:R-:W-:-:S05]  /*c470*/  SHF.R.U32.HI R41, RZ, 0x2, R69 ;  /* 0x00000002ff297819 */ /* 0x000fca0000011645 */
[----:B------:R-:W-:-:S05]  /*c480*/  IMAD.WIDE.U32 R40, R41, 0x20, R74 ;  /* 0x0000002029287825 */ /* 0x000fca00078e004a */
[----:B------:R0:W5:Y:S04]  /*c490*/  LDG.E.128 R36, desc[UR60][R40.64] ;  /* 0x0000003c28247981 */ /* 0x000168000c1e1d00 */
[----:B------:R-:W5:Y:S01]  /*c4a0*/  LDG.E.128 R40, desc[UR60][R40.64+0x10] ;  /* 0x0000103c28287981 */ /* 0x000f62000c1e1d00 */
[----:B------:R-:W-:-:S04]  /*c4b0*/  IADD3 R69, R69, R4, RZ ;  /* 0x0000000445457210 */ /* 0x000fc80007ffe0ff */
[----:B------:R-:W-:-:S13]  /*c4c0*/  ISETP.GE.U32.AND P0, PT, R69, R70, PT ;  /* 0x000000464500720c */ /* 0x000fda0003f06070 */
[----:B0-----:R-:W-:Y:S05]  /*c4d0*/  @P0 BRA `(.L_x_1525) ;  /* 0x0000000000280947 */ /* 0x001fea0003800000 */
[----:B------:R-:W-:Y:S01]  /*c4e0*/  IMAD.IADD R9, R69, 0x1, R4 ;  /* 0x0000000145097824 */ /* 0x000fe200078e0204 */
[----:B------:R-:W-:-:S04]  /*c4f0*/  SHF.R.U32.HI R13, RZ, 0x2, R69 ;  /* 0x00000002ff0d7819 */ /* 0x000fc80000011645 */
[----:B------:R-:W-:Y:S01]  /*c500*/  ISETP.GE.U32.AND P0, PT, R9, R70, PT ;  /* 0x000000460900720c */ /* 0x000fe20003f06070 */
[----:B------:R-:W-:-:S12]  /*c510*/  IMAD.WIDE.U32 R12, R13, 0x20, R74 ;  /* 0x000000200d0c7825 */ /* 0x000fd800078e004a */
[----:B------:R-:W-:-:S05]  /*c520*/  @!P0 SHF.R.U32.HI R9, RZ, 0x2, R9 ;  /* 0x00000002ff098819 */ /* 0x000fca0000011609 */
[----:B------:R-:W-:Y:S02]  /*c530*/  @!P0 IMAD.WIDE.U32 R74, R9, 0x20, R74 ;  /* 0x00000020094a8825 */ /* 0x000fe400078e004a */
[----:B------:R0:W5:Y:S04]  /*c540*/  LDG.E.128 R8, desc[UR60][R12.64] ;  /* 0x0000003c0c087981 */ /* 0x000168000c1e1d00 */
[----:B------:R0:W5:Y:S04]  /*c550*/  @!P0 LDG.E.128 R20, desc[UR60][R74.64] ;  /* 0x0000003c4a148981 */ /* 0x000168000c1e1d00 */
[----:B------:R0:W5:Y:S04]  /*c560*/  @!P0 LDG.E.128 R24, desc[UR60][R74.64+0x10] ;  /* 0x0000103c4a188981 */ /* 0x000168000c1e1d00 */
[----:B------:R-:W5:Y:S02]  /*c570*/  LDG.E.128 R12, desc[UR60][R12.64+0x10] ;  /* 0x0000103c0c0c7981 */ /* 0x000f64000c1e1d00 */
.L_x_1525:
[----:B------:R-:W-:Y:S05]  /*c580*/  BSYNC B0 ;  /* 0x0000000000007941 */ /* 0x000fea0003800000 */
.L_x_1524:
[----:B------:R-:W-:Y:S04]  /*c590*/  BSSY B0, `(.L_x_1526) ;  /* 0x000002a000007945 */ /* 0x000fe80003800000 */
[----:B------:R-:W-:Y:S05]  /*c5a0*/  @P1 BRA `(.L_x_1527) ;  /* 0x0000000000a01947 */ /* 0x000fea0003800000 */
[----:B------:R-:W-:Y:S02]  /*c5b0*/  IADD3 R69, R68, R4, RZ ;  /* 0x0000000444457210 */ /* 0x000fe40007ffe0ff */
[----:B-----5:R-:W-:Y:S02]  /*c5c0*/  LOP3.LUT R67, R28, R67, RZ, 0x3c, !PT ;  /* 0x000000431c437212 */ /* 0x020fe400078e3cff */
        /* <DEDUP_REMOVED lines=29> */
[----:B------:R-:W-:Y:S02]  /*c7a0*/  LOP3.LUT R44, R15, R44, RZ, 0x3c, !PT ;  /* 0x0000002c0f2c7212 */ /* 0x000fe400078e3cff */
[----:B------:R-:W-:Y:S02]  /*c7b0*/  @!P0 LOP3.LUT R19, R20, R19, RZ, 0x3c, !PT ;  /* 0x0000001314138212 */ /* 0x000fe400078e3cff */
[----:B------:R-:W-:-:S02]  /*c7c0*/  @!P0 LOP3.LUT R18, R21, R18, RZ, 0x3c, !PT ;  /* 0x0000001215128212 */ /* 0x000fc400078e3cff */
[----:B------:R-:W-:Y:S02]  /*c7d0*/  @!P0 LOP3.LUT R17, R22, R17, RZ, 0x3c, !PT ;  /* 0x0000001116118212 */ /* 0x000fe400078e3cff */
[----:B------:R-:W-:Y:S02]  /*c7e0*/  @!P0 LOP3.LUT R7, R23, R7, RZ, 0x3c, !PT ;  /* 0x0000000717078212 */ /* 0x000fe400078e3cff */
[----:B------:R-:W-:Y:S02]  /*c7f0*/  @!P0 LOP3.LUT R0, R24, R0, RZ, 0x3c, !PT ;  /* 0x0000000018008212 */ /* 0x000fe400078e3cff */
[----:B------:R-:W-:Y:S02]  /*c800*/  @!P0 LOP3.LUT R6, R25, R6, RZ, 0x3c, !PT ;  /* 0x0000000619068212 */ /* 0x000fe400078e3cff */
[----:B------:R-:W-:Y:S02]  /*c810*/  @!P0 LOP3.LUT R3, R26, R3, RZ, 0x3c, !PT ;  /* 0x000000031a038212 */ /* 0x000fe400078e3cff */
[----:B------:R-:W-:-:S07]  /*c820*/  @!P0 LOP3.LUT R5, R27, R5, RZ, 0x3c, !PT ;  /* 0x000000051b058212 */ /* 0x000fce00078e3cff */
.L_x_1527:
[----:B------:R-:W-:Y:S05]  /*c830*/  BSYNC B0 ;  /* 0x0000000000007941 */ /* 0x000fea0003800000 */
.L_x_1526:
[----:B------:R-:W-:Y:S02]  /*c840*/  LOP3.LUT R47, R47, R55, R63, 0x96, !PT ;  /* 0x000000372f2f7212 */ /* 0x000fe400078e963f */
[----:B------:R-:W-:Y:S02]  /*c850*/  LOP3.LUT R4, R45, R53, R61, 0x96, !PT ;  /* 0x000000352d047212 */ /* 0x000fe400078e963d */
[----:B-----5:R-:W-:Y:S02]  /*c860*/  LOP3.LUT R14, R51, R59, R67, 0x96, !PT ;  /* 0x0000003b330e7212 */ /* 0x020fe400078e9643 */
        /* <DEDUP_REMOVED lines=13> */
.L_x_1481:
[----:B------:R-:W-:Y:S05]  /*c940*/  BSYNC B6 ;  /* 0x0000000000067941 */ /* 0x000fea0003800000 */
.L_x_1480:
[----:B------:R-:W-:Y:S02]  /*c950*/  ULDC UR4, c[0x0][0x23c] ;  /* 0x00008f0000047ab9 */ /* 0x000fe40000000800 */
[----:B------:R-:W-:-:S13]  /*c960*/  ISETP.NE.AND P0, PT, RZ, UR4, PT ;  /* 0x00000004ff007c0c */ /* 0x000fda000bf05270 */
[----:B------:R-:W-:Y:S05]  /*c970*/  @!P0 BRA `(.L_x_1528) ;  /* 0x0000000000cc8947 */ /* 0x000fea0003800000 */
[----:B------:R-:W0:Y:S01]  /*c980*/  S2R R6, SR_CgaCtaId ;  /* 0x0000000000067919 */ /* 0x000e220000008800 */
[----:B------:R-:W1:Y:S01]  /*c990*/  LDC R19, c[0x0][RZ] ;  /* 0x00000000ff137b82 */ /* 0x000e620000000800 */
[----:B------:R-:W-:Y:S01]  /*c9a0*/  MOV R4, 0x400 ;  /* 0x0000040000047802 */ /* 0x000fe20000000f00 */
[----:B------:R-:W-:Y:S01]  /*c9b0*/  IMAD.MOV.U32 R22, RZ, RZ, R0 ;  /* 0x000000ffff167224 */ /* 0x000fe200078e0000 */
[----:B------:R-:W-:Y:S02]  /*c9c0*/  MOV R7, R25 ;  /* 0x0000001900077202 */ /* 0x000fe40000000f00 */
[----:B------:R-:W-:Y:S01]  /*c9d0*/  MOV R23, R3 ;  /* 0x0000000300177202 */ /* 0x000fe20000000f00 */
[----:B------:R-:W-:Y:S02]  /*c9e0*/  VIADD R5, R4, 0x10 ;  /* 0x0000001004057836 */ /* 0x000fe40000000000 */
[----:B------:R-:W2:Y:S01]  /*c9f0*/  LDC R26, c[0x0][0x4] ;  /* 0x00000100ff1a7b82 */ /* 0x000ea20000000800 */
[----:B-1----:R-:W-:-:S02]  /*ca00*/  IMAD R4, R2, R19, R16 ;  /* 0x0000001302047224 */ /* 0x002fc400078e0210 */
[----:B0-----:R-:W-:Y:S01]  /*ca10*/  LEA R13, R6, R5, 0x18 ;  /* 0x00000005060d7211 */ /* 0x001fe200078ec0ff */
[----:B------:R-:W-:Y:S01]  /*ca20*/  IMAD.MOV.U32 R6, RZ, RZ, R24 ;  /* 0x000000ffff067224 */ /* 0x000fe200078e0018 */
[----:B------:R-:W-:Y:S02]  /*ca30*/  MOV R5, R15 ;  /* 0x0000000f00057202 */ /* 0x000fe40000000f00 */
[----:B------:R-:W-:Y:S01]  /*ca40*/  LEA R17, R4, R13, 0x5 ;  /* 0x0000000d04117211 */ /* 0x000fe200078e28ff */
[----:B------:R-:W-:Y:S01]  /*ca50*/  IMAD.MOV.U32 R4, RZ, RZ, R14 ;  /* 0x000000ffff047224 */ /* 0x000fe200078e000e */
[----:B--2---:R-:W-:-:S03]  /*ca60*/  SHF.R.U32.HI R8, RZ, 0x1, R26 ;  /* 0x00000001ff087819 */ /* 0x004fc6000001161a */
[----:B------:R1:W-:Y:S01]  /*ca70*/  STS.128 [R17+0x10], R20 ;  /* 0x0000101411007388 */ /* 0x0003e20000000c00 */
[----:B------:R-:W-:-:S03]  /*ca80*/  ISETP.NE.AND P0, PT, R8, RZ, PT ;  /* 0x000000ff0800720c */ /* 0x000fc60003f05270 */
[----:B------:R1:W-:Y:S10]  /*ca90*/  STS.128 [R17], R4 ;  /* 0x0000000411007388 */ /* 0x0003f40000000c00 */
[----:B------:R-:W-:Y:S05]  /*caa0*/  @!P0 BRA `(.L_x_1528) ;  /* 0x0000000000808947 */ /* 0x000fea0003800000 */
.L_x_1531:
        /* <DEDUP_REMOVED lines=21> */
[----:B------:R-:W-:-:S02]  /*cc00*/  LOP3.LUT R3, R11, R3, RZ, 0x3c, !PT ;  /* 0x000000030b037212 */ /* 0x000fc400078e3cff */
[----:B------:R-:W-:Y:S02]  /*cc10*/  LOP3.LUT R20, R8, R20, RZ, 0x3c, !PT ;  /* 0x0000001408147212 */ /* 0x000fe400078e3cff */
[----:B------:R-:W-:Y:S02]  /*cc20*/  LOP3.LUT R21, R9, R21, RZ, 0x3c, !PT ;  /* 0x0000001509157212 */ /* 0x000fe400078e3cff */
[----:B------:R-:W-:Y:S02]  /*cc30*/  MOV R5, R15 ;  /* 0x0000000f00057202 */ /* 0x000fe40000000f00 */
[----:B------:R-:W-:Y:S02]  /*cc40*/  MOV R7, R25 ;  /* 0x0000001900077202 */ /* 0x000fe40000000f00 */
[----:B------:R-:W-:-:S03]  /*cc50*/  MOV R23, R3 ;  /* 0x0000000300177202 */ /* 0x000fc60000000f00 */
[----:B------:R0:W-:Y:S04]  /*cc60*/  STS.128 [R17], R4 ;  /* 0x0000000411007388 */ /* 0x0001e80000000c00 */
[----:B------:R0:W-:Y:S02]  /*cc70*/  STS.128 [R17+0x10], R20 ;  /* 0x0000101411007388 */ /* 0x0001e40000000c00 */
.L_x_1530:
[----:B------:R-:W-:Y:S05]  /*cc80*/  BSYNC B0 ;  /* 0x0000000000007941 */ /* 0x000fea0003800000 */
.L_x_1529:
[----:B------:R-:W-:Y:S01]  /*cc90*/  IMAD.MOV.U32 R8, RZ, RZ, R18 ;  /* 0x000000ffff087224 */ /* 0x000fe200078e0012 */
[----:B------:R-:W-:Y:S06]  /*cca0*/  @P1 BRA `(.L_x_1531) ;  /* 0xfffffffc00801947 */ /* 0x000fec000383ffff */
.L_x_1528:
[----:B------:R-:W-:Y:S02]  /*ccb0*/  ULDC UR4, c[0x0][0x238] ;  /* 0x00008e0000047ab9 */ /* 0x000fe40000000800 */
[----:B------:R-:W-:-:S13]  /*ccc0*/  ISETP.NE.AND P0, PT, RZ, UR4, PT ;  /* 0x00000004ff007c0c */ /* 0x000fda000bf05270 */
[----:B------:R-:W-:Y:S05]  /*ccd0*/  @!P0 BRA `(.L_x_1532) ;  /* 0x00000004003c8947 */ /* 0x000fea0003800000 */
[----:B------:R-:W2:Y:S02]  /*cce0*/  LDC R19, c[0x0][RZ] ;  /* 0x00000000ff137b82 */ /* 0x000ea40000000800 */
[----:B--2---:R-:W-:Y:S02]  /*ccf0*/  ISETP.GT.AND P0, PT, R19, 0x20, PT ;  /* 0x000000201300780c */ /* 0x004fe40003f04270 */
[----:B------:R-:W-:-:S11]  /*cd00*/  MOV R8, R19 ;  /* 0x0000001300087202 */ /* 0x000fd60000000f00 */
[----:B------:R-:W-:Y:S05]  /*cd10*/  @!P0 BRA `(.L_x_1533) ;  /* 0x0000000000cc8947 */ /* 0x000fea0003800000 */
[----:B------:R-:W2:Y:S01]  /*cd20*/  S2UR UR5, SR_CgaCtaId ;  /* 0x00000000000579c3 */ /* 0x000ea20000008800 */
[----:B------:R-:W-:Y:S01]  /*cd30*/  UMOV UR4, 0x400 ;  /* 0x0000040000047882 */ /* 0x000fe20000000000 */
[----:B01----:R-:W-:Y:S01]  /*cd40*/  IMAD R4, R2, R19, R16 ;  /* 0x0000001302047224 */ /* 0x003fe200078e0210 */
[----:B------:R-:W-:Y:S01]  /*cd50*/  UIADD3 UR4, UR4, 0x10, URZ ;  /* 0x0000001004047890 */ /* 0x000fe2000fffe03f */
[----:B------:R-:W-:Y:S01]  /*cd60*/  MOV R5, R15 ;  /* 0x0000000f00057202 */ /* 0x000fe20000000f00 */
[----:B------:R-:W-:Y:S01]  /*cd70*/  IMAD.MOV.U32 R6, RZ, RZ, R24 ;  /* 0x000000ffff067224 */ /* 0x000fe200078e0018 */
[----:B------:R-:W-:Y:S01]  /*cd80*/  MOV R7, R25 ;  /* 0x0000001900077202 */ /* 0x000fe20000000f00 */
[----:B------:R-:W-:Y:S01]  /*cd90*/  IMAD.MOV.U32 R22, RZ, RZ, R0 ;  /* 0x000000ffff167224 */ /* 0x000fe200078e0000 */
[----:B------:R-:W-:Y:S02]  /*cda0*/  MOV R23, R3 ;  /* 0x0000000300177202 */ /* 0x000fe40000000f00 */
[----:B------:R-:W-:-:S04]  /*cdb0*/  LEA.HI R8, R19, R19, RZ, 0x1 ;  /* 0x0000001313087211 */ /* 0x000fc800078f08ff */
[----:B------:R-:W-:Y:S01]  /*cdc0*/  SHF.R.S32.HI R9, RZ, 0x1, R8 ;  /* 0x00000001ff097819 */ /* 0x000fe20000011408 */
[----:B------:R-:W-:-:S03]  /*cdd0*/  IMAD.MOV.U32 R8, RZ, RZ, 0x20 ;  /* 0x00000020ff087424 */ /* 0x000fc600078e00ff */
[----:B------:R-:W-:Y:S01]  /*cde0*/  ISETP.GE.AND P0, PT, R9, 0x20, PT ;  /* 0x000000200900780c */ /* 0x000fe20003f06270 */
[----:B--2---:R-:W-:-:S06]  /*cdf0*/  ULEA UR4, UR5, UR4, 0x18 ;  /* 0x0000000405047291 */ /* 0x004fcc000f8ec03f */
[----:B------:R-:W-:Y:S01]  /*ce00*/  LEA R13, R4, UR4, 0x5 ;  /* 0x00000004040d7c11 */ /* 0x000fe2000f8e28ff */
[----:B------:R-:W-:-:S04]  /*ce10*/  IMAD.MOV.U32 R4, RZ, RZ, R14 ;  /* 0x000000ffff047224 */ /* 0x000fc800078e000e */
[----:B------:R2:W-:Y:S04]  /*ce20*/  STS.128 [R13+0x10], R20 ;  /* 0x000010140d007388 */ /* 0x0005e80000000c00 */
[----:B------:R2:W-:Y:S01]  /*ce30*/  STS.128 [R13], R4 ;  /* 0x000000040d007388 */ /* 0x0005e20000000c00 */
[----:B------:R-:W-:Y:S05]  /*ce40*/  @!P0 BRA `(.L_x_1533) ;  /* 0x0000000000808947 */ /* 0x000fea0003800000 */
[----:B------:R-:W-:-:S07]  /*ce50*/  MOV R17, R9 ;  /* 0x0000000900117202 */ /* 0x000fce0000000f00 */
.L_x_1536:
[----:B0-2---:R-:W-:Y:S01]  /*ce60*/  IMAD.IADD R4, R16, 0x1, R17 ;  /* 0x0000000110047824 */ /* 0x005fe200078e0211 */
[----:B------:R-:W-:Y:S05]  /*ce70*/  WARPSYNC.ALL ;  /* 0x0000000000007948 */ /* 0x000fea0003800000 */
[----:B------:R-:W-:Y:S01]  /*ce80*/  BAR.SYNC.DEFER_BLOCKING 0x0 ;  /* 0x0000000000007b1d */ /* 0x000fe20000010000 */
[----:B------:R-:W-:-:S04]  /*ce90*/  ISETP.GE.U32.AND P0, PT, R4, R19, PT ;  /* 0x000000130400720c */ /* 0x000fc80003f06070 */
[----:B------:R-:W-:Y:S01]  /*cea0*/  ISETP.GE.U32.OR P0, PT, R16, R17, P0 ;  /* 0x000000111000720c */ /* 0x000fe20000706470 */
[----:B------:R-:W-:-:S12]  /*ceb0*/  BSSY B0, `(.L_x_1534) ;  /* 0x0000015000007945 */ /* 0x000fd80003800000 */
        /* <DEDUP_REMOVED lines=20> */
.L_x_1535:
[----:B------:R-:W-:Y:S05]  /*d000*/  BSYNC B0 ;  /* 0x0000000000007941 */ /* 0x000fea0003800000 */
.L_x_1534:
[----:B------:R-:W-:-:S04]  /*d010*/  SHF.R.S32.HI R17, RZ, 0x1, R17 ;  /* 0x00000001ff117819 */ /* 0x000fc80000011411 */
[----:B------:R-:W-:-:S13]  /*d020*/  ISETP.GE.AND P0, PT, R17, 0x20, PT ;  /* 0x000000201100780c */ /* 0x000fda0003f06270 */
[----:B------:R-:W-:Y:S05]  /*d030*/  @P0 BRA `(.L_x_1536) ;  /* 0xfffffffc00880947 */ /* 0x000fea000383ffff */
[----:B------:R-:W-:-:S07]  /*d040*/  IMAD.MOV.U32 R8, RZ, RZ, 0x20 ;  /* 0x00000020ff087424 */ /* 0x000fce00078e00ff */
.L_x_1533:
[----:B------:R-:W-:Y:S01]  /*d050*/  ISETP.GE.AND P0, PT, R8, 0x2, PT ;  /* 0x000000020800780c */ /* 0x000fe20003f06270 */
[----:B------:R-:W-:Y:S05]  /*d060*/  WARPSYNC.ALL ;  /* 0x0000000000007948 */ /* 0x000fea0003800000 */
[----:B------:R-:W-:Y:S07]  /*d070*/  BAR.SYNC.DEFER_BLOCKING 0x0 ;  /* 0x0000000000007b1d */ /* 0x000fee0000010000 */
[----:B------:R-:W-:Y:S05]  /*d080*/  @!P0 BRA `(.L_x_1532) ;  /* 0x0000000000508947 */ /* 0x000fea0003800000 */
[----:B012---:R-:W-:-:S11]  /*d090*/  HFMA2.MMA R5, -RZ, RZ, 0, 5.9604644775390625e-08 ;  /* 0x00000001ff057435 */ /* 0x007fd600000001ff */
.L_x_1537:
        /* <DEDUP_REMOVED lines=19> */
.L_x_1532:
[----:B012---:R-:W0:Y:S01]  /*d1d0*/  LDC R23, c[0x0][0x3f4] ;  /* 0x0000fd00ff177b82 */ /* 0x007e220000000800 */
[----:B------:R-:W-:Y:S01]  /*d1e0*/  MOV R19, RZ ;  /* 0x000000ff00137202 */ /* 0x000fe20000000f00 */
[----:B------:R-:W-:Y:S01]  /*d1f0*/  IMAD.MOV.U32 R22, RZ, RZ, RZ ;  /* 0x000000ffff167224 */ /* 0x000fe200078e00ff */
[----:B0-----:R-:W-:-:S13]  /*d200*/  ISETP.NE.AND P1, PT, R23, RZ, PT ;  /* 0x000000ff1700720c */ /* 0x001fda0003f25270 */
        /* <DEDUP_REMOVED lines=275> */
.L_x_1538:
        /* <DEDUP_REMOVED lines=278> */
.L_x_1539:
        /* <DEDUP_REMOVED lines=279> */
.L_x_1540:
        /* <DEDUP_REMOVED lines=277> */
.L_x_1541:
        /* <DEDUP_REMOVED lines=297> */
.L_x_1543:
        /* <DEDUP_REMOVED lines=277> */
.L_x_1544:
        /* <DEDUP_REMOVED lines=279> */
.L_x_1545:
        /* <DEDUP_REMOVED lines=277> */
.L_x_1546:
        /* <DEDUP_REMOVED lines=16> */
.L_x_1548:
[----:B------:R-:W-:Y:S05]  /*15f00*/  BSYNC B0 ;  /* 0x0000000000007941 */ /* 0x000fea0003800000 */
.L_x_1547:
        /* <DEDUP_REMOVED lines=15> */
[----:B------:R1:W-:Y:S01]  /*16000*/  STG.E.64 desc[UR60][R28.64+0x10], R20 ;  /* 0x000010141c007986 */ /* 0x0003e2000c101b3c */
[----:B0-----:R-:W-:Y:S01]  /*16010*/  MOV R14, R0 ;  /* 0x00000000000e7202 */ /* 0x001fe20000000f00 */
[----:B------:R-:W-:-:S05]  /*16020*/  IMAD.MOV.U32 R15, RZ, RZ, R3 ;  /* 0x000000ffff0f7224 */ /* 0x000fca00078e0003 */
[----:B------:R1:W-:Y:S02]  /*16030*/  STG.E.64 desc[UR60][R28.64+0x18], R14 ;  /* 0x0000180e1c007986 */ /* 0x0003e4000c101b3c */
.L_x_1550:
[----:B------:R-:W-:Y:S05]  /*16040*/  BSYNC B0 ;  /* 0x0000000000007941 */ /* 0x000fea0003800000 */
.L_x_1549:
        /* <DEDUP_REMOVED lines=14> */
[----:B-1----:R-:W0:Y:S01]  /*16130*/  S2R R21, SR_LANEID ;  /* 0x0000000000157919 */ /* 0x002e220000000000 */
        /* <DEDUP_REMOVED lines=20> */
.L_x_1552:
[----:B------:R-:W-:Y:S05]  /*16280*/  BSYNC B0 ;  /* 0x0000000000007941 */ /* 0x000fea0003800000 */
.L_x_1551:
[----:B------:R-:W2:Y:S08]  /*16290*/  S2UR UR5, SR_CgaCtaId ;  /* 0x00000000000579c3 */ /* 0x000eb00000008800 */
[----:B------:R-:W-:Y:S06]  /*162a0*/  BAR.SYNC.DEFER_BLOCKING 0x0 ;  /* 0x0000000000007b1d */ /* 0x000fec0000010000 */
[----:B------:R-:W-:-:S02]  /*162b0*/  UMOV UR4, 0x400 ;  /* 0x0000040000047882 */ /* 0x000fc40000000000 */
[----:B--2---:R-:W-:-:S09]  /*162c0*/  ULEA UR6, UR5, UR4, 0x18 ;  /* 0x0000000405067291 */ /* 0x004fd2000f8ec03f */
[----:B0-----:R-:W0:Y:S02]  /*162d0*/  LDS.U8 R0, [UR6] ;  /* 0x00000006ff007984 */ /* 0x001e240008000000 */
[----:B0-----:R-:W-:-:S13]  /*162e0*/  ISETP.NE.AND P0, PT, R0, RZ, PT ;  /* 0x000000ff0000720c */ /* 0x001fda0003f05270 */
[----:B------:R-:W-:Y:S05]  /*162f0*/  @!P0 EXIT ;  /* 0x000000000000894d */ /* 0x000fea0003800000 */
[----:B------:R-:W-:Y:S01]  /*16300*/  ISETP.NE.AND P0, PT, R30, RZ, PT ;  /* 0x000000ff1e00720c */ /* 0x000fe20003f05270 */
        /* <DEDUP_REMOVED lines=16> */
[----:B-1----:R-:W-:Y:S01]  /*16410*/  IMAD R24, R2, UR6, R16 ;  /* 0x0000000602187c24 */ /* 0x002fe2000f8e0210 */
        /* <DEDUP_REMOVED lines=11> */
[----:B------:R-:W-:Y:S01]  /*164d0*/  IMAD.MOV.U32 R33, RZ, RZ, R24 ;  /* 0x000000ffff217224 */ /* 0x000fe200078e0018 */
[----:B------:R-:W-:Y:S01]  /*164e0*/  MOV R20, UR10 ;  /* 0x0000000a00147c02 */ /* 0x000fe20008000f00 */
[----:B------:R-:W-:Y:S01]  /*164f0*/  IMAD.U32 R21, RZ, RZ, UR11 ;  /* 0x0000000bff157e24 */ /* 0x000fe2000f8e00ff */
[----:B------:R-:W-:Y:S01]  /*16500*/  MOV R14, UR10 ;  /* 0x0000000a000e7c02 */ /* 0x000fe20008000f00 */
[----:B------:R-:W-:Y:S01]  /*16510*/  IMAD.U32 R15, RZ, RZ, UR11 ;  /* 0x0000000bff0f7e24 */ /* 0x000fe2000f8e00ff */
[----:B------:R-:W-:Y:S01]  /*16520*/  MOV R0, UR10 ;  /* 0x0000000a00007c02 */ /* 0x000fe20008000f00 */
[----:B------:R-:W1:Y:S01]  /*16530*/  LDC.64 R38, c[0x0][0x610] ;  /* 0x00018400ff267b82 */ /* 0x000e620000000a00 */
[----:B------:R-:W-:-:S02]  /*16540*/  IMAD.U32 R3, RZ, RZ, UR11 ;  /* 0x0000000bff037e24 */ /* 0x000fc4000f8e00ff */
[----:B------:R-:W-:Y:S02]  /*16550*/  IMAD R40, R26, UR7, RZ ;  /* 0x000000071a287c24 */ /* 0x000fe4000f8e02ff */
[----:B0-----:R-:W-:-:S07]  /*16560*/  IMAD R42, R42, UR6, RZ ;  /* 0x000000062a2a7c24 */ /* 0x001fce000f8e02ff */
.L_x_1557:
[----:B------:R-:W-:-:S05]  /*16570*/  IADD3 R25, R40, R33, RZ ;  /* 0x0000002128197210 */ /* 0x000fca0007ffe0ff */
[----:B-1----:R-:W-:-:S05]  /*16580*/  IMAD.WIDE.U32 R24, R25, 0x20, R38 ;  /* 0x0000002019187825 */ /* 0x002fca00078e0026 */
[----:B------:R-:W2:Y:S04]  /*16590*/  LDG.E.64 R26, desc[UR60][R24.64] ;  /* 0x0000003c181a7981 */ /* 0x000ea8000c1e1b00 */
[----:B------:R-:W3:Y:S04]  /*165a0*/  LDG.E.64 R28, desc[UR60][R24.64+0x8] ;  /* 0x0000083c181c7981 */ /* 0x000ee8000c1e1b00 */
[----:B------:R-:W4:Y:S04]  /*165b0*/  LDG.E.64 R30, desc[UR60][R24.64+0x10] ;  /* 0x0000103c181e7981 */ /* 0x000f28000c1e1b00 */
[----:B------:R-:W5:Y:S01]  /*165c0*/  LDG.E.64 R36, desc[UR60][R24.64+0x18] ;  /* 0x0000183c18247981 */ /* 0x000f62000c1e1b00 */
[----:B------:R-:W-:-:S05]  /*165d0*/  IMAD.IADD R33, R42, 0x1, R33 ;  /* 0x000000012a217824 */ /* 0x000fca00078e0221 */
        /* <DEDUP_REMOVED lines=11> */
.L_x_1556:
[----:B------:R-:W-:Y:S05]  /*16690*/  BRA `(.L_x_1555) ;  /* 0x00000000009c7947 */ /* 0x000fea0003800000 */
.L_x_1554:
[----:B------:R-:W-:Y:S01]  /*166a0*/  ULDC UR7, c[0x0][0x234] ;  /* 0x00008d0000077ab9 */ /* 0x000fe20000000800 */
[----:B-1----:R-:W-:Y:S01]  /*166b0*/  MOV R20, UR10 ;  /* 0x0000000a00147c02 */ /* 0x002fe20008000f00 */
[----:B------:R-:W-:Y:S01]  /*166c0*/  IMAD.U32 R21, RZ, RZ, UR11 ;  /* 0x0000000bff157e24 */ /* 0x000fe2000f8e00ff */
[----:B------:R-:W-:Y:S01]  /*166d0*/  ISETP.GE.U32.AND P0, PT, R2, UR7, PT ;  /* 0x0000000702007c0c */ /* 0x000fe2000bf06070 */
[----:B------:R-:W-:Y:S01]  /*166e0*/  IMAD.U32 R15, RZ, RZ, UR11 ;  /* 0x0000000bff0f7e24 */ /* 0x000fe2000f8e00ff */
[----:B------:R-:W-:Y:S01]  /*166f0*/  MOV R14, UR10 ;  /* 0x0000000a000e7c02 */ /* 0x000fe20008000f00 */
[----:B------:R-:W-:Y:S01]  /*16700*/  IMAD.U32 R3, RZ, RZ, UR11 ;  /* 0x0000000bff037e24 */ /* 0x000fe2000f8e00ff */
[----:B------:R-:W-:-:S09]  /*16710*/  MOV R0, UR10 ;  /* 0x0000000a00007c02 */ /* 0x000fd20008000f00 */
[----:B------:R-:W-:Y:S05]  /*16720*/  @P0 BRA `(.L_x_1555) ;  /* 0x0000000000780947 */ /* 0x000fea0003800000 */
[----:B------:R-:W-:Y:S01]  /*16730*/  ULDC UR6, c[0x0][0x10] ;  /* 0x0000040000067ab9 */ /* 0x000fe20000000800 */
[----:B------:R-:W0:Y:S01]  /*16740*/  LDC R35, c[0x0][RZ] ;  /* 0x00000000ff237b82 */ /* 0x000e220000000800 */
[----:B------:R-:W-:Y:S01]  /*16750*/  MOV R20, UR10 ;  /* 0x0000000a00147c02 */ /* 0x000fe20008000f00 */
[----:B------:R-:W-:Y:S01]  /*16760*/  IMAD.U32 R21, RZ, RZ, UR11 ;  /* 0x0000000bff157e24 */ /* 0x000fe2000f8e00ff */
[----:B------:R-:W-:Y:S01]  /*16770*/  MOV R14, UR10 ;  /* 0x0000000a000e7c02 */ /* 0x000fe20008000f00 */
[----:B------:R-:W-:Y:S01]  /*16780*/  IMAD.U32 R15, RZ, RZ, UR11 ;  /* 0x0000000bff0f7e24 */ /* 0x000fe2000f8e00ff */
[----:B------:R-:W-:Y:S01]  /*16790*/  MOV R0, UR10 ;  /* 0x0000000a00007c02 */ /* 0x000fe20008000f00 */
[----:B------:R-:W-:Y:S01]  /*167a0*/  IMAD.U32 R3, RZ, RZ, UR11 ;  /* 0x0000000bff037e24 */ /* 0x000fe2000f8e00ff */
[----:B------:R-:W-:Y:S01]  /*167b0*/  MOV R40, R2 ;  /* 0x0000000200287202 */ /* 0x000fe20000000f00 */
[----:B------:R-:W1:Y:S01]  /*167c0*/  LDC.64 R38, c[0x0][0x610] ;  /* 0x00018400ff267b82 */ /* 0x000e620000000a00 */
[----:B------:R-:W-:-:S07]  /*167d0*/  IMAD R33, R26, UR6, RZ ;  /* 0x000000061a217c24 */ /* 0x000fce000f8e02ff */
[----:B------:R-:W2:Y:S02]  /*167e0*/  LDC R41, c[0x0][0x4] ;  /* 0x00000100ff297b82 */ /* 0x000ea40000000800 */
.L_x_1558:
[----:B------:R-:W-:-:S04]  /*167f0*/  IMAD.IADD R25, R33, 0x1, R40 ;  /* 0x0000000121197824 */ /* 0x000fc800078e0228 */
[----:B0-----:R-:W-:-:S04]  /*16800*/  IMAD R25, R25, R35, R16 ;  /* 0x0000002319197224 */ /* 0x001fc800078e0210 */
[----:B-1----:R-:W-:-:S05]  /*16810*/  IMAD.WIDE.U32 R24, R25, 0x20, R38 ;  /* 0x0000002019187825 */ /* 0x002fca00078e0026 */
[----:B------:R-:W3:Y:S04]  /*16820*/  LDG.E.64 R26, desc[UR60][R24.64] ;  /* 0x0000003c181a7981 */ /* 0x000ee8000c1e1b00 */
[----:B------:R-:W4:Y:S04]  /*16830*/  LDG.E.64 R28, desc[UR60][R24.64+0x8] ;  /* 0x0000083c181c7981 */ /* 0x000f28000c1e1b00 */
[----:B------:R-:W5:Y:S04]  /*16840*/  LDG.E.64 R30, desc[UR60][R24.64+0x10] ;  /* 0x0000103c181e7981 */ /* 0x000f68000c1e1b00 */
[----:B------:R-:W5:Y:S01]  /*16850*/  LDG.E.64 R36, desc[UR60][R24.64+0x18] ;  /* 0x0000183c18247981 */ /* 0x000f62000c1e1b00 */
[----:B--2---:R-:W-:-:S04]  /*16860*/  IADD3 R40, R41, R40, RZ ;  /* 0x0000002829287210 */ /* 0x004fc80007ffe0ff */
        /* <DEDUP_REMOVED lines=10> */
.L_x_1555:
[----:B------:R-:W-:Y:S05]  /*16910*/  BSYNC B0 ;  /* 0x0000000000007941 */ /* 0x000fea0003800000 */
.L_x_1553:
        /* <DEDUP_REMOVED lines=10> */
[----:B------:R-:W-:Y:S01]  /*169c0*/  MOV R31, R3 ;  /* 0x00000003001f7202 */ /* 0x000fe20000000f00 */
[----:B------:R-:W-:-:S02]  /*169d0*/  ULDC UR6, c[0x0][0x4] ;  /* 0x0000010000067ab9 */ /* 0x000fc40000000800 */
[----:B------:R-:W-:-:S06]  /*169e0*/  USHF.R.U32.HI UR5, URZ, 0x1, UR6 ;  /* 0x000000013f057899 */ /* 0x000fcc0008011606 */
[----:B------:R-:W-:Y:S01]  /*169f0*/  ISETP.NE.AND P0, PT, RZ, UR5, PT ;  /* 0x00000005ff007c0c */ /* 0x000fe2000bf05270 */
[----:B0-----:R-:W-:-:S05]  /*16a00*/  IMAD R35, R2, R33, R16 ;  /* 0x0000002102237224 */ /* 0x001fca00078e0210 */
[----:B------:R-:W-:-:S05]  /*16a10*/  LEA R35, R35, UR4, 0x5 ;  /* 0x0000000423237c11 */ /* 0x000fca000f8e28ff */
[----:B------:R0:W-:Y:S04]  /*16a20*/  STS.128 [R35], R24 ;  /* 0x0000001823007388 */ /* 0x0001e80000000c00 */
[----:B------:R0:W-:Y:S01]  /*16a30*/  STS.128 [R35+0x10], R28 ;  /* 0x0000101c23007388 */ /* 0x0001e20000000c00 */
[----:B------:R-:W-:Y:S05]  /*16a40*/  @!P0 BRA `(.L_x_1559) ;  /* 0x0000000000888947 */ /* 0x000fea0003800000 */
[----:B0-----:R-:W-:-:S07]  /*16a50*/  IMAD.U32 R25, RZ, RZ, UR5 ;  /* 0x00000005ff197e24 */ /* 0x001fce000f8e00ff */
.L_x_1562:
        /* <DEDUP_REMOVED lines=30> */
.L_x_1561:
[----:B------:R-:W-:Y:S05]  /*16c40*/  BSYNC B0 ;  /* 0x0000000000007941 */ /* 0x000fea0003800000 */
.L_x_1560:
[----:B0-----:R-:W-:Y:S01]  /*16c50*/  IMAD.MOV.U32 R25, RZ, RZ, R37 ;  /* 0x000000ffff197224 */ /* 0x001fe200078e0025 */
[----:B------:R-:W-:Y:S06]  /*16c60*/  @P2 BRA `(.L_x_1562) ;  /* 0xfffffffc007c2947 */ /* 0x000fec000383ffff */
.L_x_1559:
        /* <DEDUP_REMOVED lines=9> */
[----:B------:R-:W-:Y:S01]  /*16d00*/  MOV R27, R21 ;  /* 0x00000015001b7202 */ /* 0x000fe20000000f00 */
[----:B------:R-:W-:Y:S01]  /*16d10*/  IMAD.MOV.U32 R28, RZ, RZ, R14 ;  /* 0x000000ffff1c7224 */ /* 0x000fe200078e000e */
        /* <DEDUP_REMOVED lines=10> */
.L_x_1567:
[----:B------:R-:W-:Y:S01]  /*16dc0*/  IADD3 R2, R16, R36, RZ ;  /* 0x0000002410027210 */ /* 0x000fe20007ffe0ff */
[----:B------:R-:W-:Y:S03]  /*16dd0*/  BAR.SYNC.DEFER_BLOCKING 0x0 ;  /* 0x0000000000007b1d */ /* 0x000fe60000010000 */
[----:B------:R-:W-:-:S03]  /*16de0*/  ISETP.GE.U32.AND P0, PT, R2, R33, PT ;  /* 0x000000210200720c */ /* 0x000fc60003f06070 */
[----:B------:R-:W-:Y:S01]  /*16df0*/  BSSY B0, `(.L_x_1565) ;  /* 0x0000018000007945 */ /* 0x000fe20003800000 */
[----:B------:R-:W-:-:S13]  /*16e00*/  ISETP.GE.U32.OR P0, PT, R16, R36, P0 ;  /* 0x000000241000720c */ /* 0x000fda0000706470 */
[----:B0-----:R-:W-:Y:S05]  /*16e10*/  @P0 BRA `(.L_x_1566) ;  /* 0x0000000000540947 */ /* 0x001fea0003800000 */
        /* <DEDUP_REMOVED lines=21> */
.L_x_1566:
[----:B------:R-:W-:Y:S05]  /*16f70*/  BSYNC B0 ;  /* 0x0000000000007941 */ /* 0x000fea0003800000 */
.L_x_1565:
[----:B------:R-:W-:-:S04]  /*16f80*/  SHF.R.S32.HI R36, RZ, 0x1, R36 ;  /* 0x00000001ff247819 */ /* 0x000fc80000011424 */
[----:B------:R-:W-:-:S13]  /*16f90*/  ISETP.GE.AND P0, PT, R36, 0x20, PT ;  /* 0x000000202400780c */ /* 0x000fda0003f06270 */
[----:B------:R-:W-:Y:S05]  /*16fa0*/  @P0 BRA `(.L_x_1567) ;  /* 0xfffffffc00840947 */ /* 0x000fea000383ffff */
[----:B------:R-:W-:-:S11]  /*16fb0*/  HFMA2.MMA R2, -RZ, RZ, 0, 1.9073486328125e-06 ;  /* 0x00000020ff027435 */ /* 0x000fd600000001ff */
.L_x_1564:
[----:B------:R-:W-:Y:S01]  /*16fc0*/  BAR.SYNC.DEFER_BLOCKING 0x0 ;  /* 0x0000000000007b1d */ /* 0x000fe20000010000 */
[----:B------:R-:W-:-:S13]  /*16fd0*/  ISETP.GE.AND P0, PT, R2, 0x2, PT ;  /* 0x000000020200780c */ /* 0x000fda0003f06270 */
[----:B------:R-:W-:Y:S05]  /*16fe0*/  @!P0 BRA `(.L_x_1563) ;  /* 0x0000000000508947 */ /* 0x000fea0003800000 */
[----:B0-----:R-:W-:-:S07]  /*16ff0*/  IMAD.MOV.U32 R25, RZ, RZ, 0x1 ;  /* 0x00000001ff197424 */ /* 0x001fce00078e00ff */
.L_x_1568:
        /* <DEDUP_REMOVED lines=19> */
.L_x_1563:
        /* <DEDUP_REMOVED lines=21> */
.L_x_1570:
        /* <DEDUP_REMOVED lines=28> */
.L_x_1572:
        /* <DEDUP_REMOVED lines=22> */
.L_x_1573:
        /* <DEDUP_REMOVED lines=22> */
.L_x_1574:
        /* <DEDUP_REMOVED lines=22> */
.L_x_1575:
[----:B------:R-:W-:Y:S02]  /*17860*/  ULDC.64 UR4, c[0x0][0x5f8] ;  /* 0x00017e0000047ab9 */ /* 0x000fe40000000a00 */
[----:B-1----:R-:W-:-:S05]  /*17870*/  IADD3 R2, P0, R17, UR4, RZ ;  /* 0x0000000411027c10 */ /* 0x002fca000ff1e0ff */
[----:B------:R-:W-:-:S05]  /*17880*/  IMAD.X R3, RZ, RZ, UR5, P0 ;  /* 0x00000005ff037e24 */ /* 0x000fca00080e06ff */
[----:B------:R-:W-:Y:S01]  /*17890*/  STG.E.64 desc[UR60][R2.64], R24 ;  /* 0x0000001802007986 */ /* 0x000fe2000c101b3c */
[----:B------:R-:W-:Y:S05]  /*178a0*/  EXIT ;  /* 0x000000000000794d */ /* 0x000fea0003800000 */
.L_x_1571:
[----:B------:R-:W-:Y:S04]  /*178b0*/  STG.E.64 desc[UR60][R4.64], R34 ;  /* 0x0000002204007986 */ /* 0x000fe8000c101b3c */
[----:B------:R-:W-:Y:S04]  /*178c0*/  STG.E.64 desc[UR60][R4.64+0x8], R28 ;  /* 0x0000081c04007986 */ /* 0x000fe8000c101b3c */
[----:B------:R-:W-:Y:S04]  /*178d0*/  STG.E.64 desc[UR60][R4.64+0x10], R26 ;  /* 0x0000101a04007986 */ /* 0x000fe8000c101b3c */
[----:B------:R-:W-:Y:S01]  /*178e0*/  STG.E.64 desc[UR60][R4.64+0x18], R24 ;  /* 0x0000181804007986 */ /* 0x000fe2000c101b3c */
[----:B------:R-:W-:Y:S05]  /*178f0*/  EXIT ;  /* 0x000000000000794d */ /* 0x000fea0003800000 */
.L_x_1569:
        /* <DEDUP_REMOVED lines=16> */
.L_x_1576:
        /* <DEDUP_REMOVED lines=28> */
.L_x_1578:
        /* <DEDUP_REMOVED lines=22> */
.L_x_1579:
        /* <DEDUP_REMOVED lines=22> */
.L_x_1580:
        /* <DEDUP_REMOVED lines=22> */
.L_x_1581:
[----:B------:R-:W-:Y:S02]  /*17fe0*/  ULDC.64 UR4, c[0x0][0x5f8] ;  /* 0x00017e0000047ab9 */ /* 0x000fe40000000a00 */
[----:B-1----:R-:W-:-:S04]  /*17ff0*/  IADD3 R2, P0, R17, UR4, RZ ;  /* 0x0000000411027c10 */ /* 0x002fc8000ff1e0ff */
[----:B------:R-:W-:-:S05]  /*18000*/  IADD3.X R3, RZ, UR5, RZ, P0, !PT ;  /* 0x00000005ff037c10 */ /* 0x000fca00087fe4ff */
[----:B------:R-:W-:Y:S01]  /*18010*/  STG.E.64 desc[UR60][R2.64], R26 ;  /* 0x0000001a02007986 */ /* 0x000fe2000c101b3c */
[----:B------:R-:W-:Y:S05]  /*18020*/  EXIT ;  /* 0x000000000000794d */ /* 0x000fea0003800000 */
.L_x_1577:
[----:B------:R-:W-:Y:S04]  /*18030*/  STG.E.64 desc[UR60][R12.64], R34 ;  /* 0x000000220c007986 */ /* 0x000fe8000c101b3c */
[----:B------:R-:W-:Y:S04]  /*18040*/  STG.E.64 desc[UR60][R10.64], R28 ;  /* 0x0000001c0a007986 */ /* 0x000fe8000c101b3c */
[----:B------:R-:W-:Y:S04]  /*18050*/  STG.E.64 desc[UR60][R8.64], R24 ;  /* 0x0000001808007986 */ /* 0x000fe8000c101b3c */
[----:B------:R-:W-:Y:S01]  /*18060*/  STG.E.64 desc[UR60][R6.64], R26 ;  /* 0x0000001a06007986 */ /* 0x000fe2000c101b3c */
[----:B------:R-:W-:Y:S05]  /*18070*/  EXIT ;  /* 0x000000000000794d */ /* 0x000fea0003800000 */
.L_x_1542:
        /* <DEDUP_REMOVED lines=31> */
.L_x_1583:
[----:B------:R-:W-:Y:S01]  /*18270*/  IMAD.MOV.U32 R30, RZ, RZ, R24 ;  /* 0x000000ffff1e7224 */ /* 0x000fe200078e0018 */
        /* <DEDUP_REMOVED lines=28> */
.L_x_1585:
        /* <DEDUP_REMOVED lines=22> */
.L_x_1586:
        /* <DEDUP_REMOVED lines=22> */
.L_x_1587:
        /* <DEDUP_REMOVED lines=22> */
.L_x_1588:
[----:B------:R-:W-:Y:S02]  /*18860*/  ULDC.64 UR4, c[0x0][0x5f8] ;  /* 0x00017e0000047ab9 */ /* 0x000fe40000000a00 */
[----:B-1----:R-:W-:-:S04]  /*18870*/  IADD3 R2, P0, R17, UR4, RZ ;  /* 0x0000000411027c10 */ /* 0x002fc8000ff1e0ff */
[----:B------:R-:W-:-:S05]  /*18880*/  IADD3.X R3, RZ, UR5, RZ, P0, !PT ;  /* 0x00000005ff037c10 */ /* 0x000fca00087fe4ff */
[----:B------:R-:W-:Y:S01]  /*18890*/  STG.E.64 desc[UR60][R2.64], R24 ;  /* 0x0000001802007986 */ /* 0x000fe2000c101b3c */
[----:B------:R-:W-:Y:S05]  /*188a0*/  EXIT ;  /* 0x000000000000794d */ /* 0x000fea0003800000 */
.L_x_1584:
[----:B------:R-:W-:Y:S04]  /*188b0*/  STG.E.64 desc[UR60][R4.64], R28 ;  /* 0x0000001c04007986 */ /* 0x000fe8000c101b3c */
[----:B------:R-:W-:Y:S04]  /*188c0*/  STG.E.64 desc[UR60][R4.64+0x8], R30 ;  /* 0x0000081e04007986 */ /* 0x000fe8000c101b3c */
[----:B------:R-:W-:Y:S04]  /*188d0*/  STG.E.64 desc[UR60][R4.64+0x10], R26 ;  /* 0x0000101a04007986 */ /* 0x000fe8000c101b3c */
[----:B------:R-:W-:Y:S01]  /*188e0*/  STG.E.64 desc[UR60][R4.64+0x18], R24 ;  /* 0x0000181804007986 */ /* 0x000fe2000c101b3c */
[----:B------:R-:W-:Y:S05]  /*188f0*/  EXIT ;  /* 0x000000000000794d */ /* 0x000fea0003800000 */
.L_x_1582:
        /* <DEDUP_REMOVED lines=16> */
.L_x_1589:
        /* <DEDUP_REMOVED lines=29> */
.L_x_1591:
        /* <DEDUP_REMOVED lines=22> */
.L_x_1592:
        /* <DEDUP_REMOVED lines=22> */
.L_x_1593:
        /* <DEDUP_REMOVED lines=22> */
.L_x_1594:
[----:B------:R-:W-:Y:S02]  /*18ff0*/  ULDC.64 UR4, c[0x0][0x5f8] ;  /* 0x00017e0000047ab9 */ /* 0x000fe40000000a00 */
[----:B-1----:R-:W-:-:S04]  /*19000*/  IADD3 R2, P0, R17, UR4, RZ ;  /* 0x0000000411027c10 */ /* 0x002fc8000ff1e0ff */
[----:B------:R-:W-:-:S05]  /*19010*/  IADD3.X R3, RZ, UR5, RZ, P0, !PT ;  /* 0x00000005ff037c10 */ /* 0x000fca00087fe4ff */
[----:B------:R-:W-:Y:S01]  /*19020*/  STG.E.64 desc[UR60][R2.64], R26 ;  /* 0x0000001a02007986 */ /* 0x000fe2000c101b3c */
[----:B------:R-:W-:Y:S05]  /*19030*/  EXIT ;  /* 0x000000000000794d */ /* 0x000fea0003800000 */
.L_x_1590:
[----:B------:R-:W-:Y:S04]  /*19040*/  STG.E.64 desc[UR60][R6.64], R30 ;  /* 0x0000001e06007986 */ /* 0x000fe8000c101b3c */
[----:B------:R-:W-:Y:S04]  /*19050*/  STG.E.64 desc[UR60][R8.64], R28 ;  /* 0x0000001c08007986 */ /* 0x000fe8000c101b3c */
[----:B------:R-:W-:Y:S04]  /*19060*/  STG.E.64 desc[UR60][R10.64], R24 ;  /* 0x000000180a007986 */ /* 0x000fe8000c101b3c */
[----:B------:R-:W-:Y:S01]  /*19070*/  STG.E.64 desc[UR60][R34.64], R26 ;  /* 0x0000001a22007986 */ /* 0x000fe2000c101b3c */
[----:B------:R-:W-:Y:S05]  /*19080*/  EXIT ;  /* 0x000000000000794d */ /* 0x000fea0003800000 */
.L_x_1595:
        /* <DEDUP_REMOVED lines=15> */
.L_x_9820:


//--------------------- .text._ZN2at6native13reduce_kernelILi512ELi1ENS0_8ReduceOpIsNS0_14func_wrapper_tImZNS0_15xor_sum_functorIsvEclERNS_14TensorIteratorEEUlmmE_EEjmLi4ELi4EEEEEvT1_ --------------------------
	.section	.text._ZN2at6native13reduce_kernelILi512ELi1ENS0_8ReduceOpIsNS0_14func_wrapper_tImZNS0_15xor_sum_functorIsvEclERNS_14TensorIteratorEEUlmmE_EEjmLi4ELi4EEEEEvT1_,"ax",@progbits
	.align	128
        .global         _ZN2at6native13reduce_kernelILi512ELi1ENS0_8ReduceOpIsNS0_14func_wrapper_tImZNS0_15xor_sum_functorIsvEclERNS_14TensorIteratorEEUlmmE_EEjmLi4ELi4EEEEEvT1_
        .type           _ZN2at6native13reduce_kernelILi512ELi1ENS0_8ReduceOpIsNS0_14func_wrapper_tImZNS0_15xor_sum_functorIsvEclERNS_14TensorIteratorEEUlmmE_EEjmLi4ELi4EEEEEvT1_,@function
        .size           _ZN2at6native13reduce_kernelILi512ELi1ENS0_8ReduceOpIsNS0_14func_wrapper_tImZNS0_15xor_sum_functorIsvEclERNS_14TensorIteratorEEUlmmE_EEjmLi4ELi4EEEEEvT1_,(.L_x_9821 - _ZN2at6native13reduce_kernelILi512ELi1ENS0_8ReduceOpIsNS0_14func_wrapper_tImZNS0_15xor_sum_functorIsvEclERNS_14TensorIteratorEEUlmmE_EEjmLi4ELi4EEEEEvT1_)
        .other          _ZN2at6native13reduce_kernelILi512ELi1ENS0_8ReduceOpIsNS0_14func_wrapper_tImZNS0_15xor_sum_functorIsvEclERNS_14TensorIteratorEEUlmmE_EEjmLi4ELi4EEEEEvT1_,@"STO_CUDA_ENTRY STV_DEFAULT"
_ZN2at6native13reduce_kernelILi512ELi1ENS0_8ReduceOpIsNS0_14func_wrapper_tImZNS0_15xor_sum_functorIsvEclERNS_14TensorIteratorEEUlmmE_EEjmLi4ELi4EEEEEvT1_:
.text._ZN2at6native13reduce_kernelILi512ELi1ENS0_8ReduceOpIsNS0_14func_wrapper_tImZNS0_15xor_sum_functorIsvEclERNS_14TensorIteratorEEUlmmE_EEjmLi4ELi4EEEEEvT1_:
        /* <DEDUP_REMOVED lines=287> */
.L_x_1596:
        /* <DEDUP_REMOVED lines=52> */
.L_x_1605:
[----:B------:R-:W-:Y:S05]  /*1530*/  BSYNC B3 ;  /* 0x0000000000037941 */ /* 0x000fea0003800000 */
.L_x_1604:
        /* <DEDUP_REMOVED lines=8> */
[----:B------:R-:W2:Y:S02]  /*15c0*/  LDG.E.S16 R4, desc[UR36][R4.64] ;  /* 0x0000002404047981 */ /* 0x000ea4000c1e1700 */
[----:B--2---:R-:W-:Y:S02]  /*15d0*/  SHF.R.S32.HI R7, RZ, 0x1f, R4 ;  /* 0x0000001fff077819 */ /* 0x004fe40000011404 */
[----:B------:R-:W-:Y:S02]  /*15e0*/  LOP3.LUT R2, R4, UR4, RZ, 0x3c, !PT ;  /* 0x0000000404027c12 */ /* 0x000fe4000f8e3cff */
[----:B------:R-:W-:-:S07]  /*15f0*/  LOP3.LUT R7, R7, UR5, RZ, 0x3c, !PT ;  /* 0x0000000507077c12 */ /* 0x000fce000f8e3cff */
.L_x_1603:
[----:B------:R-:W-:Y:S05]  /*1600*/  BSYNC B2 ;  /* 0x0000000000027941 */ /* 0x000fea0003800000 */
.L_x_1602:
[C---:B------:R-:W-:Y:S02]  /*1610*/  IADD3 R5, P0, -R11.reuse, 0x4, RZ ;  /* 0x000000040b057810 */ /* 0x040fe40007f1e1ff */
[----:B------:R-:W-:Y:S02]  /*1620*/  IADD3 R8, R11, -0x4, R22 ;  /* 0xfffffffc0b087810 */ /* 0x000fe40007ffe016 */
[----:B------:R-:W-:Y:S02]  /*1630*/  LEA R20, P1, R5, R20, 0x1 ;  /* 0x0000001405147211 */ /* 0x000fe400078208ff */
[----:B------:R-:W-:-:S04]  /*1640*/  IADD3.X R4, RZ, -0x1, RZ, P0, !PT ;  /* 0xffffffffff047810 */ /* 0x000fc800007fe4ff */
[----:B------:R-:W-:-:S07]  /*1650*/  LEA.HI.X R21, R5, R21, R4, 0x1, P1 ;  /* 0x0000001505157211 */ /* 0x000fce00008f0c04 */
.L_x_1601:
[----:B------:R-:W-:Y:S05]  /*1660*/  BSYNC B1 ;  /* 0x0000000000017941 */ /* 0x000fea0003800000 */
.L_x_1600:
        /* <DEDUP_REMOVED lines=12> */
.L_x_1608:
[----:B------:R-:W-:Y:S01]  /*1730*/  IMAD.WIDE.U32 R4, R23, 0x8, R20 ;  /* 0x0000000817047825 */ /* 0x000fe200078e0014 */
[----:B------:R-:W-:-:S05]  /*1740*/  ULDC UR4, c[0x0][0x22c] ;  /* 0x00008b0000047ab9 */ /* 0x000fca0000000800 */
[----:B------:R-:W2:Y:S01]  /*1750*/  LDG.E.64 R4, desc[UR36][R4.64] ;  /* 0x0000002404047981 */ /* 0x000ea2000c1e1b00 */
[----:B------:R-:W-:-:S05]  /*1760*/  VIADD R23, R23, UR4 ;  /* 0x0000000417177c36 */ /* 0x000fca0008000000 */
[----:B------:R-:W-:-:S04]  /*1770*/  LEA R13, R23, 0x3, 0x2 ;  /* 0x00000003170d7811 */ /* 0x000fc800078e10ff */
[----:B------:R-:W-:Y:S02]  /*1780*/  ISETP.GE.U32.AND P0, PT, R13, R8, PT ;  /* 0x000000080d00720c */ /* 0x000fe40003f06070 */
[C---:B--2---:R-:W-:Y:S02]  /*1790*/  PRMT R18, R4.reuse, 0x9910, RZ ;  /* 0x0000991004127816 */ /* 0x044fe400000000ff */
[----:B------:R-:W-:Y:S02]  /*17a0*/  PRMT R19, R4, 0xbb32, RZ ;  /* 0x0000bb3204137816 */ /* 0x000fe400000000ff */
[C---:B------:R-:W-:Y:S02]  /*17b0*/  PRMT R24, R5.reuse, 0xbb32, RZ ;  /* 0x0000bb3205187816 */ /* 0x040fe400000000ff */
[----:B------:R-:W-:Y:S01]  /*17c0*/  MOV R13, R18 ;  /* 0x00000012000d7202 */ /* 0x000fe20000000f00 */
[----:B------:R-:W-:Y:S01]  /*17d0*/  IMAD.MOV.U32 R18, RZ, RZ, R19 ;  /* 0x000000ffff127224 */ /* 0x000fe200078e0013 */
[----:B------:R-:W-:-:S02]  /*17e0*/  PRMT R22, R5, 0x9910, RZ ;  /* 0x0000991005167816 */ /* 0x000fc400000000ff */
[----:B------:R-:W-:Y:S02]  /*17f0*/  MOV R19, R24 ;  /* 0x0000001800137202 */ /* 0x000fe40000000f00 */
[----:B------:R-:W-:Y:S02]  /*1800*/  LOP3.LUT R2, R2, R13, RZ, 0x3c, !PT ;  /* 0x0000000d02027212 */ /* 0x000fe400078e3cff */
[----:B------:R-:W-:Y:S02]  /*1810*/  SHF.R.S32.HI R4, RZ, 0x1f, R13 ;  /* 0x0000001fff047819 */ /* 0x000fe4000001140d */
[----:B------:R-:W-:Y:S02]  /*1820*/  LOP3.LUT R11, R11, R18, RZ, 0x3c, !PT ;  /* 0x000000120b0b7212 */ /* 0x000fe400078e3cff */
[----:B------:R-:W-:Y:S02]  /*1830*/  SHF.R.S32.HI R5, RZ, 0x1f, R18 ;  /* 0x0000001fff057819 */ /* 0x000fe40000011412 */
[----:B------:R-:W-:-:S02]  /*1840*/  SHF.R.S32.HI R13, RZ, 0x1f, R22 ;  /* 0x0000001fff0d7819 */ /* 0x000fc40000011416 */
[----:B------:R-:W-:Y:S02]  /*1850*/  SHF.R.S32.HI R18, RZ, 0x1f, R19 ;  /* 0x0000001fff127819 */ /* 0x000fe40000011413 */
[----:B------:R-:W-:Y:S02]  /*1860*/  LOP3.LUT R9, R9, R22, RZ, 0x3c, !PT ;  /* 0x0000001609097212 */ /* 0x000fe400078e3cff */
[----:B------:R-:W-:Y:S02]  /*1870*/  LOP3.LUT R16, R16, R19, RZ, 0x3c, !PT ;  /* 0x0000001310107212 */ /* 0x000fe400078e3cff */
[----:B------:R-:W-:Y:S02]  /*1880*/  LOP3.LUT R7, R7, R4, RZ, 0x3c, !PT ;  /* 0x0000000407077212 */ /* 0x000fe400078e3cff */
[----:B------:R-:W-:Y:S02]  /*1890*/  LOP3.LUT R12, R12, R5, RZ, 0x3c, !PT ;  /* 0x000000050c0c7212 */ /* 0x000fe400078e3cff */
[----:B------:R-:W-:-:S02]  /*18a0*/  LOP3.LUT R10, R10, R13, RZ, 0x3c, !PT ;  /* 0x0000000d0a0a7212 */ /* 0x000fc400078e3cff */
[----:B------:R-:W-:Y:S01]  /*18b0*/  LOP3.LUT R17, R17, R18, RZ, 0x3c, !PT ;  /* 0x0000001211117212 */ /* 0x000fe200078e3cff */
[----:B------:R-:W-:Y:S06]  /*18c0*/  @!P0 BRA `(.L_x_1608) ;  /* 0xfffffffc00988947 */ /* 0x000fec000383ffff */
.L_x_1607:
[----:B------:R-:W-:Y:S05]  /*18d0*/  BSYNC B1 ;  /* 0x0000000000017941 */ /* 0x000fea0003800000 */
.L_x_1606:
        /* <DEDUP_REMOVED lines=8> */
.L_x_1610:
[----:B------:R-:W-:Y:S05]  /*1960*/  BSYNC B1 ;  /* 0x0000000000017941 */ /* 0x000fea0003800000 */
.L_x_1609:
        /* <DEDUP_REMOVED lines=9> */
[----:B------:R-:W2:Y:S02]  /*1a00*/  LDG.E.S16 R21, desc[UR36][R20.64] ;  /* 0x0000002414157981 */ /* 0x000ea4000c1e1700 */
[----:B--2---:R-:W-:Y:S02]  /*1a10*/  SHF.R.S32.HI R4, RZ, 0x1f, R21 ;  /* 0x0000001fff047819 */ /* 0x004fe40000011415 */
[----:B------:R-:W-:Y:S02]  /*1a20*/  LOP3.LUT R2, R2, R21, RZ, 0x3c, !PT ;  /* 0x0000001502027212 */ /* 0x000fe400078e3cff */
[----:B------:R-:W-:-:S07]  /*1a30*/  LOP3.LUT R7, R7, R4, RZ, 0x3c, !PT ;  /* 0x0000000407077212 */ /* 0x000fce00078e3cff */
.L_x_1612:
[----:B------:R-:W-:Y:S05]  /*1a40*/  BSYNC B1 ;  /* 0x0000000000017941 */ /* 0x000fea0003800000 */
.L_x_1611:
[----:B------:R-:W-:Y:S02]  /*1a50*/  LOP3.LUT R9, R9, R11, R2, 0x96, !PT ;  /* 0x0000000b09097212 */ /* 0x000fe400078e9602 */
[----:B------:R-:W-:Y:S02]  /*1a60*/  LOP3.LUT R10, R10, R12, R7, 0x96, !PT ;  /* 0x0000000c0a0a7212 */ /* 0x000fe400078e9607 */
[----:B------:R-:W-:Y:S02]  /*1a70*/  LOP3.LUT R16, R16, R9, RZ, 0x3c, !PT ;  /* 0x0000000910107212 */ /* 0x000fe400078e3cff */
[----:B------:R-:W-:Y:S01]  /*1a80*/  LOP3.LUT R17, R17, R10, RZ, 0x3c, !PT ;  /* 0x0000000a11117212 */ /* 0x000fe200078e3cff */
[----:B------:R-:W-:Y:S06]  /*1a90*/  BRA `(.L_x_1598) ;  /* 0x00000098006c7947 */ /* 0x000fec0003800000 */
.L_x_1599:
        /* <DEDUP_REMOVED lines=24> */
[----:B------:R-:W-:Y:S01]  /*1c20*/  ISETP.NE.AND P0, PT, R12, RZ, PT ;  /* 0x000000ff0c00720c */ /* 0x000fe20003f05270 */
[----:B------:R-:W-:Y:S01]  /*1c30*/  IMAD.MOV.U32 R6, RZ, RZ, R9 ;  /* 0x000000ffff067224 */ /* 0x000fe200078e0009 */
[----:B------:R-:W-:Y:S01]  /*1c40*/  MOV R10, R9 ;  /* 0x00000009000a7202 */ /* 0x000fe20000000f00 */
[----:B------:R-:W-:Y:S01]  /*1c50*/  IMAD.MOV.U32 R7, RZ, RZ, R8 ;  /* 0x000000ffff077224 */ /* 0x000fe200078e0008 */
[----:B------:R-:W-:-:S09]  /*1c60*/  MOV R11, R8 ;  /* 0x00000008000b7202 */ /* 0x000fd20000000f00 */
.L_x_1622:
        /* <DEDUP_REMOVED lines=53> */
[----:B------:R-:W-:Y:S01]  /*1fc0*/  IMAD.MOV.U32 R18, RZ, RZ, RZ ;  /* 0x000000ffff127224 */ /* 0x000fe200078e00ff */
        /* <DEDUP_REMOVED lines=234> */
[----:B------:R-:W-:-:S06]  /*2e70*/  IMAD.MOV R27, RZ, RZ, -R25 ;  /* 0x000000ffff1b7224 */ /* 0x000fcc00078e0a19 */
        /* <DEDUP_REMOVED lines=9> */
.L_x_1618:
[----:B------:R-:W-:Y:S01]  /*2f10*/  LOP3.LUT R13, R18, 0xfffffffe, RZ, 0xc0, !PT ;  /* 0xfffffffe120d7812 */ /* 0x000fe200078ec0ff */
[----:B------:R-:W-:Y:S02]  /*2f20*/  ULDC UR38, c[0x0][0x22c] ;  /* 0x00008b0000267ab9 */ /* 0x000fe40000000800 */
[----:B------:R-:W-:Y:S02]  /*2f30*/  MOV R2, UR38 ;  /* 0x0000002600027c02 */ /* 0x000fe40008000f00 */
[----:B------:R-:W-:-:S05]  /*2f40*/  IADD3 R12, P1, R20, R13, RZ ;  /* 0x0000000d140c7210 */ /* 0x000fca0007f3e0ff */
[----:B------:R-:W-:-:S05]  /*2f50*/  IMAD.X R13, RZ, RZ, R21, P1 ;  /* 0x000000ffff0d7224 */ /* 0x000fca00008e0615 */
[----:B------:R0:W5:Y:S01]  /*2f60*/  LDG.E.U16 R12, desc[UR36][R12.64] ;  /* 0x000000240c0c7981 */ /* 0x000162000c1e1500 */
[----:B------:R-:W-:Y:S01]  /*2f70*/  IADD3 R25, R19, R2, RZ ;  /* 0x0000000213197210 */ /* 0x000fe20007ffe0ff */
[----:B------:R-:W-:Y:S06]  /*2f80*/  @!P0 BRA `(.L_x_1619) ;  /* 0x0000000c00a88947 */ /* 0x000fec0003800000 */
[----:B------:R-:W-:Y:S01]  /*2f90*/  IMAD.MOV.U32 R24, RZ, RZ, RZ ;  /* 0x000000ffff187224 */ /* 0x000fe200078e00ff */
[----:B------:R-:W-:-:S03]  /*2fa0*/  ISETP.NE.AND P1, PT, R16, 0x1, PT ;  /* 0x000000011000780c */ /* 0x000fc60003f25270 */
[----:B0-----:R-:W-:-:S05]  /*2fb0*/  IMAD.HI.U32 R13, R25, UR30, R24 ;  /* 0x0000001e190d7c27 */ /* 0x001fca000f8e0018 */
        /* <DEDUP_REMOVED lines=229> */
[----:B--2---:R-:W-:-:S04]  /*3e10*/  @P1 IMAD R19, R23, R17, R19 ;  /* 0x0000001117131224 */ /* 0x004fc800078e0213 */
[----:B-1----:R-:W-:-:S07]  /*3e20*/  @P1 IMAD R22, R19, R24, R22 ;  /* 0x0000001813161224 */ /* 0x002fce00078e0216 */
.L_x_1619:
[----:B------:R-:W-:-:S04]  /*3e30*/  LOP3.LUT R17, R22, 0xfffffffe, RZ, 0xc0, !PT ;  /* 0xfffffffe16117812 */ /* 0x000fc800078ec0ff */
[----:B------:R-:W-:-:S05]  /*3e40*/  IADD3 R16, P1, R20, R17, RZ ;  /* 0x0000001114107210 */ /* 0x000fca0007f3e0ff */
[----:B------:R-:W-:-:S05]  /*3e50*/  IMAD.X R17, RZ, RZ, R21, P1 ;  /* 0x000000ffff117224 */ /* 0x000fca00008e0615 */
[----:B0-----:R0:W5:Y:S01]  /*3e60*/  LDG.E.U16 R13, desc[UR36][R16.64] ;  /* 0x00000024100d7981 */ /* 0x001162000c1e1500 */
[----:B------:R-:W-:Y:S02]  /*3e70*/  IADD3 R25, R25, R2, RZ ;  /* 0x0000000219197210 */ /* 0x000fe40007ffe0ff */
[----:B------:R-:W-:Y:S01]  /*3e80*/  CS2R R18, SRZ ;  /* 0x0000000000127805 */ /* 0x000fe2000001ff00 */
[----:B------:R-:W-:Y:S06]  /*3e90*/  @!P0 BRA `(.L_x_1620) ;  /* 0x0000000c00ac8947 */ /* 0x000fec0003800000 */
[----:B0-----:R-:W0:Y:S01]  /*3ea0*/  LDC.64 R16, c[0x0][0x260] ;  /* 0x00009800ff107b82 */ /* 0x001e220000000a00 */
[----:B------:R-:W-:-:S04]  /*3eb0*/  IMAD.MOV.U32 R24, RZ, RZ, RZ ;  /* 0x000000ffff187224 */ /* 0x000fc800078e00ff */
        /* <DEDUP_REMOVED lines=221> */
[----:B------:R-:W-:-:S04]  /*4c90*/  SHF.R.U32.HI R23, RZ, UR24, R22 ;  /* 0x00000018ff177c19 */ /* 0x000fc80008011616 */
[----:B------:R-:W-:Y:S01]  /*4ca0*/  IADD3 R22, -R23, RZ, RZ ;  /* 0x000000ff17167210 */ /* 0x000fe20007ffe1ff */
[----:B------:R-:W1:Y:S04]  /*4cb0*/  @P1 LDC R24, c[0x0][0x384] ;  /* 0x0000e100ff181b82 */ /* 0x000e680000000800 */
[----:B------:R-:W-:Y:S02]  /*4cc0*/  IMAD R27, R22, UR38, R27 ;  /* 0x00000026161b7c24 */ /* 0x000fe4000f8e021b */
[----:B------:R-:W-:Y:S02]  /*4cd0*/  @P1 IMAD.MOV.U32 R22, RZ, RZ, RZ ;  /* 0x000000ffff161224 */ /* 0x000fe400078e00ff */
[----:B------:R-:W2:Y:S01]  /*4ce0*/  @P1 LDC R29, c[0x0][0x3f0] ;  /* 0x0000fc00ff1d1b82 */ /* 0x000ea20000000800 */
[----:B------:R-:W-:-:S02]  /*4cf0*/  IMAD R18, R27, UR25, R18 ;  /* 0x000000191b127c24 */ /* 0x000fc4000f8e0212 */
[----:B0-----:R-:W-:-:S05]  /*4d00*/  @P1 IMAD.HI.U32 R16, R23, R16, R22 ;  /* 0x0000001017101227 */ /* 0x001fca00078e0016 */
[----:B------:R-:W-:-:S04]  /*4d10*/  @P1 SHF.R.U32.HI R16, RZ, R17, R16 ;  /* 0x00000011ff101219 */ /* 0x000fc80000011610 */
[----:B------:R-:W-:-:S05]  /*4d20*/  @P1 IADD3 R17, -R16, RZ, RZ ;  /* 0x000000ff10111210 */ /* 0x000fca0007ffe1ff */
[----:B-1----:R-:W-:-:S04]  /*4d30*/  @P1 IMAD R24, R24, R17, R23 ;  /* 0x0000001118181224 */ /* 0x002fc800078e0217 */
[----:B--2---:R-:W-:-:S07]  /*4d40*/  @P1 IMAD R18, R24, R29, R18 ;  /* 0x0000001d18121224 */ /* 0x004fce00078e0212 */
.L_x_1620:
[----:B0-----:R-:W-:-:S04]  /*4d50*/  LOP3.LUT R17, R18, 0xfffffffe, RZ, 0xc0, !PT ;  /* 0xfffffffe12117812 */ /* 0x001fc800078ec0ff */
[----:B------:R-:W-:-:S05]  /*4d60*/  IADD3 R16, P1, R20, R17, RZ ;  /* 0x0000001114107210 */ /* 0x000fca0007f3e0ff */
[----:B------:R-:W-:-:S05]  /*4d70*/  IMAD.X R17, RZ, RZ, R21, P1 ;  /* 0x000000ffff117224 */ /* 0x000fca00008e0615 */
[----:B------:R0:W5:Y:S01]  /*4d80*/  LDG.E.U16 R18, desc[UR36][R16.64] ;  /* 0x0000002410127981 */ /* 0x000162000c1e1500 */
[----:B------:R-:W-:Y:S01]  /*4d90*/  IADD3 R25, R25, R2, RZ ;  /* 0x0000000219197210 */ /* 0x000fe20007ffe0ff */
        /* <DEDUP_REMOVED lines=226> */
[----:B------:R-:W1:Y:S02]  /*5bc0*/  @P1 LDC R29, c[0x0][0x384] ;  /* 0x0000e100ff1d1b82 */ /* 0x000e640000000800 */
[----:B0-----:R-:W-:-:S06]  /*5bd0*/  @P1 IMAD.HI.U32 R22, R23, R16, R22 ;  /* 0x0000001017161227 */ /* 0x001fcc00078e0016 */
[----:B------:R-:W0:Y:S01]  /*5be0*/  @P1 LDC R16, c[0x0][0x3f0] ;  /* 0x0000fc00ff101b82 */ /* 0x000e220000000800 */
[----:B------:R-:W-:Y:S01]  /*5bf0*/  @P1 SHF.R.U32.HI R17, RZ, R17, R22 ;  /* 0x00000011ff111219 */ /* 0x000fe20000011616 */
[----:B------:R-:W-:-:S03]  /*5c00*/  IMAD.MOV R22, RZ, RZ, -R23 ;  /* 0x000000ffff167224 */ /* 0x000fc600078e0a17 */
[----:B------:R-:W-:Y:S01]  /*5c10*/  @P1 IADD3 R17, -R17, RZ, RZ ;  /* 0x000000ff11111210 */ /* 0x000fe20007ffe1ff */
[----:B------:R-:W-:-:S04]  /*5c20*/  IMAD R22, R22, UR4, R27 ;  /* 0x0000000416167c24 */ /* 0x000fc8000f8e021b */
[----:B------:R-:W-:Y:S02]  /*5c30*/  IMAD R19, R22, UR25, R19 ;  /* 0x0000001916137c24 */ /* 0x000fe4000f8e0213 */
[----:B-1----:R-:W-:-:S04]  /*5c40*/  @P1 IMAD R29, R29, R17, R23 ;  /* 0x000000111d1d1224 */ /* 0x002fc800078e0217 */
[----:B0-----:R-:W-:-:S07]  /*5c50*/  @P1 IMAD R19, R29, R16, R19 ;  /* 0x000000101d131224 */ /* 0x001fce00078e0213 */
.L_x_1621:
[----:B0-----:R-:W-:Y:S01]  /*5c60*/  LOP3.LUT R17, R19, 0xfffffffe, RZ, 0xc0, !PT ;  /* 0xfffffffe13117812 */ /* 0x001fe200078ec0ff */
[----:B------:R-:W-:-:S03]  /*5c70*/  ULDC UR4, c[0x0][0x224] ;  /* 0x0000890000047ab9 */ /* 0x000fc60000000800 */
[----:B------:R-:W-:-:S05]  /*5c80*/  IADD3 R16, P1, R20, R17, RZ ;  /* 0x0000001114107210 */ /* 0x000fca0007f3e0ff */
[----:B------:R-:W-:-:S05]  /*5c90*/  IMAD.X R17, RZ, RZ, R21, P1 ;  /* 0x000000ffff117224 */ /* 0x000fca00008e0615 */
[----:B------:R0:W2:Y:S01]  /*5ca0*/  LDG.E.U16 R16, desc[UR36][R16.64] ;  /* 0x0000002410107981 */ /* 0x0000a2000c1e1500 */
[----:B------:R-:W-:Y:S01]  /*5cb0*/  IADD3 R19, R25, R2, RZ ;  /* 0x0000000219137210 */ /* 0x000fe20007ffe0ff */
[----:B------:R-:W-:Y:S01]  /*5cc0*/  IMAD.U32 R22, RZ, RZ, UR4 ;  /* 0x00000004ff167e24 */ /* 0x000fe2000f8e00ff */
[----:B-----5:R-:W-:Y:S02]  /*5cd0*/  PRMT R24, R18, 0x9910, RZ ;  /* 0x0000991012187816 */ /* 0x020fe400000000ff */
[----:B------:R-:W-:Y:S01]  /*5ce0*/  PRMT R25, R12, 0x9910, RZ ;  /* 0x000099100c197816 */ /* 0x000fe200000000ff */
[----:B------:R-:W-:Y:S01]  /*5cf0*/  IMAD R23, R2, 0x3, R19 ;  /* 0x0000000302177824 */ /* 0x000fe200078e0213 */
[----:B------:R-:W-:Y:S02]  /*5d00*/  PRMT R26, R13, 0x9910, RZ ;  /* 0x000099100d1a7816 */ /* 0x000fe400000000ff */
[----:B------:R-:W-:Y:S02]  /*5d10*/  LOP3.LUT R10, R10, R25, RZ, 0x3c, !PT ;  /* 0x000000190a0a7212 */ /* 0x000fe400078e3cff */
[----:B------:R-:W-:-:S02]  /*5d20*/  ISETP.GE.U32.AND P1, PT, R23, R22, PT ;  /* 0x000000161700720c */ /* 0x000fc40003f26070 */
[----:B------:R-:W-:Y:S02]  /*5d30*/  MOV R23, R24 ;  /* 0x0000001800177202 */ /* 0x000fe40000000f00 */
[----:B------:R-:W-:Y:S02]  /*5d40*/  SHF.R.S32.HI R24, RZ, 0x1f, R25 ;  /* 0x0000001fff187819 */ /* 0x000fe40000011419 */
[----:B------:R-:W-:Y:S02]  /*5d50*/  LOP3.LUT R9, R9, R26, RZ, 0x3c, !PT ;  /* 0x0000001a09097212 */ /* 0x000fe400078e3cff */
[----:B0-----:R-:W-:Y:S02]  /*5d60*/  SHF.R.S32.HI R17, RZ, 0x1f, R26 ;  /* 0x0000001fff117819 */ /* 0x001fe4000001141a */
[----:B------:R-:W-:Y:S02]  /*5d70*/  LOP3.LUT R11, R11, R24, RZ, 0x3c, !PT ;  /* 0x000000180b0b7212 */ /* 0x000fe400078e3cff */
[----:B------:R-:W-:-:S02]  /*5d80*/  SHF.R.S32.HI R26, RZ, 0x1f, R23 ;  /* 0x0000001fff1a7819 */ /* 0x000fc40000011417 */
[----:B------:R-:W-:Y:S02]  /*5d90*/  LOP3.LUT R6, R6, R23, RZ, 0x3c, !PT ;  /* 0x0000001706067212 */ /* 0x000fe400078e3cff */
[----:B------:R-:W-:Y:S02]  /*5da0*/  LOP3.LUT R8, R8, R17, RZ, 0x3c, !PT ;  /* 0x0000001108087212 */ /* 0x000fe400078e3cff */
[----:B------:R-:W-:Y:S02]  /*5db0*/  LOP3.LUT R7, R7, R26, RZ, 0x3c, !PT ;  /* 0x0000001a07077212 */ /* 0x000fe400078e3cff */
[----:B--2---:R-:W-:-:S05]  /*5dc0*/  PRMT R27, R16, 0x9910, RZ ;  /* 0x00009910101b7816 */ /* 0x004fca00000000ff */
[----:B------:R-:W-:-:S05]  /*5dd0*/  IMAD.MOV.U32 R25, RZ, RZ, R27 ;  /* 0x000000ffff197224 */ /* 0x000fca00078e001b */
[----:B------:R-:W-:Y:S02]  /*5de0*/  SHF.R.S32.HI R24, RZ, 0x1f, R25 ;  /* 0x0000001fff187819 */ /* 0x000fe40000011419 */
[----:B------:R-:W-:Y:S02]  /*5df0*/  LOP3.LUT R4, R4, R25, RZ, 0x3c, !PT ;  /* 0x0000001904047212 */ /* 0x000fe400078e3cff */
[----:B------:R-:W-:Y:S01]  /*5e00*/  LOP3.LUT R5, R5, R24, RZ, 0x3c, !PT ;  /* 0x0000001805057212 */ /* 0x000fe200078e3cff */
[----:B------:R-:W-:Y:S06]  /*5e10*/  @!P1 BRA `(.L_x_1622) ;  /* 0xffffffbc00949947 */ /* 0x000fec000383ffff */
[----:B------:R-:W-:Y:S05]  /*5e20*/  BSYNC B2 ;  /* 0x0000000000027941 */ /* 0x000fea0003800000 */
.L_x_1617:
[----:B------:R-:W-:-:S07]  /*5e30*/  PRMT R24, R16, 0x7610, R24 ;  /* 0x0000761010187816 */ /* 0x000fce0000000018 */
.L_x_1616:
[----:B------:R-:W-:Y:S05]  /*5e40*/  BSYNC B1 ;  /* 0x0000000000017941 */ /* 0x000fea0003800000 */
.L_x_1615:
        /* <DEDUP_REMOVED lines=280> */
.L_x_1625:
        /* <DEDUP_REMOVED lines=281> */
.L_x_1626:
        /* <DEDUP_REMOVED lines=281> */
.L_x_1627:
        /* <DEDUP_REMOVED lines=281> */
.L_x_1628:
[----:B------:R-:W-:-:S04]  /*a480*/  LOP3.LUT R25, R26, 0xfffffffe, RZ, 0xc0, !PT ;  /* 0xfffffffe1a197812 */ /* 0x000fc800078ec0ff */
[----:B------:R-:W-:-:S05]  /*a490*/  IADD3 R24, P1, R20, R25, RZ ;  /* 0x0000001914187210 */ /* 0x000fca0007f3e0ff */
[----:B------:R-:W-:-:S05]  /*a4a0*/  IMAD.X R25, RZ, RZ, R21, P1 ;  /* 0x000000ffff197224 */ /* 0x000fca00008e0615 */
[----:B------:R0:W5:Y:S03]  /*a4b0*/  LDG.E.U16 R24, desc[UR36][R24.64] ;  /* 0x0000002418187981 */ /* 0x000166000c1e1500 */
.L_x_1624:
[----:B------:R-:W-:Y:S05]  /*a4c0*/  BSYNC B1 ;  /* 0x0000000000017941 */ /* 0x000fea0003800000 */
.L_x_1623:
[----:B------:R-:W-:Y:S04]  /*a4d0*/  BSSY B1, `(.L_x_1629) ;  /* 0x000001a000017945 */ /* 0x000fe80003800000 */
[----:B------:R-:W-:Y:S05]  /*a4e0*/  @P0 BRA `(.L_x_1630) ;  /* 0x0000000000600947 */ /* 0x000fea0003800000 */
[----:B------:R-:W-:Y:S02]  /*a4f0*/  IADD3 R19, R19, R2, RZ ;  /* 0x0000000213137210 */ /* 0x000fe40007ffe0ff */
[----:B-----5:R-:W-:Y:S02]  /*a500*/  PRMT R17, R12, 0x9910, RZ ;  /* 0x000099100c117816 */ /* 0x020fe400000000ff */
[----:B------:R-:W-:Y:S02]  /*a510*/  ISETP.GE.U32.AND P0, PT, R19, R22, PT ;  /* 0x000000161300720c */ /* 0x000fe40003f06070 */
[----:B------:R-:W-:Y:S02]  /*a520*/  SHF.R.S32.HI R12, RZ, 0x1f, R17 ;  /* 0x0000001fff0c7819 */ /* 0x000fe40000011411 */
[----:B------:R-:W-:Y:S02]  /*a530*/  LOP3.LUT R10, R10, R17, RZ, 0x3c, !PT ;  /* 0x000000110a0a7212 */ /* 0x000fe400078e3cff */
[----:B------:R-:W-:-:S07]  /*a540*/  LOP3.LUT R11, R11, R12, RZ, 0x3c, !PT ;  /* 0x0000000c0b0b7212 */ /* 0x000fce00078e3cff */
[----:B------:R-:W-:Y:S05]  /*a550*/  @P0 BRA `(.L_x_1630) ;  /* 0x0000000000440947 */ /* 0x000fea0003800000 */
[----:B------:R-:W-:Y:S01]  /*a560*/  IMAD.IADD R17, R19, 0x1, R2 ;  /* 0x0000000113117824 */ /* 0x000fe200078e0202 */
[----:B------:R-:W-:-:S04]  /*a570*/  PRMT R12, R13, 0x9910, RZ ;  /* 0x000099100d0c7816 */ /* 0x000fc800000000ff */
[----:B------:R-:W-:Y:S02]  /*a580*/  ISETP.GE.U32.AND P0, PT, R17, R22, PT ;  /* 0x000000161100720c */ /* 0x000fe40003f06070 */
[----:B------:R-:W-:Y:S02]  /*a590*/  SHF.R.S32.HI R13, RZ, 0x1f, R12 ;  /* 0x0000001fff0d7819 */ /* 0x000fe4000001140c */
[----:B------:R-:W-:Y:S02]  /*a5a0*/  LOP3.LUT R9, R9, R12, RZ, 0x3c, !PT ;  /* 0x0000000c09097212 */ /* 0x000fe400078e3cff */
[----:B------:R-:W-:-:S07]  /*a5b0*/  LOP3.LUT R8, R8, R13, RZ, 0x3c, !PT ;  /* 0x0000000d08087212 */ /* 0x000fce00078e3cff */
[----:B------:R-:W-:Y:S05]  /*a5c0*/  @P0 BRA `(.L_x_1630) ;  /* 0x0000000000280947 */ /* 0x000fea0003800000 */
[----:B------:R-:W-:-:S04]  /*a5d0*/  IADD3 R13, R17, R2, RZ ;  /* 0x00000002110d7210 */ /* 0x000fc80007ffe0ff */
[----:B------:R-:W-:Y:S02]  /*a5e0*/  ISETP.GE.U32.AND P0, PT, R13, R22, PT ;  /* 0x000000160d00720c */ /* 0x000fe40003f06070 */
[----:B------:R-:W-:-:S04]  /*a5f0*/  PRMT R13, R18, 0x9910, RZ ;  /* 0x00009910120d7816 */ /* 0x000fc800000000ff */
[----:B------:R-:W-:Y:S02]  /*a600*/  SHF.R.S32.HI R2, RZ, 0x1f, R13 ;  /* 0x0000001fff027819 */ /* 0x000fe4000001140d */
[----:B------:R-:W-:Y:S02]  /*a610*/  LOP3.LUT R6, R6, R13, RZ, 0x3c, !PT ;  /* 0x0000000d06067212 */ /* 0x000fe400078e3cff */
[----:B------:R-:W-:-:S03]  /*a620*/  LOP3.LUT R7, R7, R2, RZ, 0x3c, !PT ;  /* 0x0000000207077212 */ /* 0x000fc600078e3cff */
[----:B------:R-:W-:-:S04]  /*a630*/  @!P0 PRMT R17, R24, 0x9910, RZ ;  /* 0x0000991018118816 */ /* 0x000fc800000000ff */
[----:B------:R-:W-:Y:S02]  /*a640*/  @!P0 SHF.R.S32.HI R12, RZ, 0x1f, R17 ;  /* 0x0000001fff0c8819 */ /* 0x000fe40000011411 */
[----:B------:R-:W-:Y:S02]  /*a650*/  @!P0 LOP3.LUT R4, R4, R17, RZ, 0x3c, !PT ;  /* 0x0000001104048212 */ /* 0x000fe400078e3cff */
[----:B------:R-:W-:-:S07]  /*a660*/  @!P0 LOP3.LUT R5, R5, R12, RZ, 0x3c, !PT ;  /* 0x0000000c05058212 */ /* 0x000fce00078e3cff */
.L_x_1630:
[----:B------:R-:W-:Y:S05]  /*a670*/  BSYNC B1 ;  /* 0x0000000000017941 */ /* 0x000fea0003800000 */
.L_x_1629:
[----:B------:R-:W-:Y:S02]  /*a680*/  LOP3.LUT R9, R6, R9, R10, 0x96, !PT ;  /* 0x0000000906097212 */ /* 0x000fe400078e960a */
[----:B------:R-:W-:Y:S02]  /*a690*/  LOP3.LUT R8, R7, R8, R11, 0x96, !PT ;  /* 0x0000000807087212 */ /* 0x000fe400078e960b */
[----:B------:R-:W-:Y:S02]  /*a6a0*/  LOP3.LUT R16, R4, R9, RZ, 0x3c, !PT ;  /* 0x0000000904107212 */ /* 0x000fe400078e3cff */
[----:B------:R-:W-:Y:S01]  /*a6b0*/  LOP3.LUT R17, R5, R8, RZ, 0x3c, !PT ;  /* 0x0000000805117212 */ /* 0x000fe200078e3cff */
[----:B------:R-:W-:Y:S06]  /*a6c0*/  BRA `(.L_x_1598) ;  /* 0x0000000c00607947 */ /* 0x000fec0003800000 */
.L_x_1614:
        /* <DEDUP_REMOVED lines=12> */
.L_x_1634:
[----:B------:R-:W-:Y:S02]  /*a790*/  IMAD R27, R18, R19, RZ ;  /* 0x00000013121b7224 */ /* 0x000fe400078e02ff */
[----:B------:R-:W-:Y:S02]  /*a7a0*/  IMAD.IADD R19, R2, 0x1, R19 ;  /* 0x0000000102137824 */ /* 0x000fe400078e0213 */
[----:B------:R-:W-:-:S03]  /*a7b0*/  IMAD.WIDE.U32 R26, R27, 0x2, R20 ;  /* 0x000000021b1a7825 */ /* 0x000fc600078e0014 */
[----:B------:R-:W-:Y:S01]  /*a7c0*/  IADD3 R11, R19, R2, RZ ;  /* 0x00000002130b7210 */ /* 0x000fe20007ffe0ff */
[----:B------:R-:W-:Y:S02]  /*a7d0*/  IMAD R25, R18, R19, RZ ;  /* 0x0000001312197224 */ /* 0x000fe400078e02ff */
[----:B------:R-:W2:Y:S02]  /*a7e0*/  LDG.E.U16 R26, desc[UR36][R26.64] ;  /* 0x000000241a1a7981 */ /* 0x000ea4000c1e1500 */
[----:B------:R-:W-:-:S04]  /*a7f0*/  IMAD.WIDE.U32 R24, R25, 0x2, R20 ;  /* 0x0000000219187825 */ /* 0x000fc800078e0014 */
[----:B------:R-:W-:Y:S02]  /*a800*/  IMAD.IADD R19, R11, 0x1, R2 ;  /* 0x000000010b137824 */ /* 0x000fe400078e0202 */
[----:B------:R-:W3:Y:S01]  /*a810*/  LDG.E.U16 R24, desc[UR36][R24.64] ;  /* 0x0000002418187981 */ /* 0x000ee2000c1e1500 */
[C---:B------:R-:W-:Y:S02]  /*a820*/  IMAD R11, R18.reuse, R11, RZ ;  /* 0x0000000b120b7224 */ /* 0x040fe400078e02ff */
[----:B------:R-:W-:-:S04]  /*a830*/  IMAD R13, R18, R19, RZ ;  /* 0x00000013120d7224 */ /* 0x000fc800078e02ff */
[----:B------:R-:W-:-:S04]  /*a840*/  IMAD.WIDE.U32 R12, R13, 0x2, R20 ;  /* 0x000000020d0c7825 */ /* 0x000fc800078e0014 */
[----:B------:R-:W-:Y:S02]  /*a850*/  IMAD.WIDE.U32 R10, R11, 0x2, R20 ;  /* 0x000000020b0a7825 */ /* 0x000fe400078e0014 */
[----:B------:R-:W4:Y:S04]  /*a860*/  LDG.E.U16 R12, desc[UR36][R12.64] ;  /* 0x000000240c0c7981 */ /* 0x000f28000c1e1500 */
[----:B------:R-:W5:Y:S01]  /*a870*/  LDG.E.U16 R10, desc[UR36][R10.64] ;  /* 0x000000240a0a7981 */ /* 0x000f62000c1e1500 */
[----:B------:R-:W-:Y:S02]  /*a880*/  IADD3 R19, R19, R2, RZ ;  /* 0x0000000213137210 */ /* 0x000fe40007ffe0ff */
[----:B--2---:R-:W-:-:S04]  /*a890*/  PRMT R28, R26, 0x9910, RZ ;  /* 0x000099101a1c7816 */ /* 0x004fc800000000ff */
[----:B------:R-:W-:-:S04]  /*a8a0*/  SHF.R.S32.HI R23, RZ, 0x1f, R28 ;  /* 0x0000001fff177819 */ /* 0x000fc8000001141c */
[----:B------:R-:W-:Y:S01]  /*a8b0*/  LOP3.LUT R6, R6, R23, RZ, 0x3c, !PT ;  /* 0x0000001706067212 */ /* 0x000fe200078e3cff */
[----:B------:R-:W-:Y:S01]  /*a8c0*/  IMAD R23, R2, 0x3, R19 ;  /* 0x0000000302177824 */ /* 0x000fe200078e0213 */
[----:B---3--:R-:W-:Y:S02]  /*a8d0*/  PRMT R27, R24, 0x9910, RZ ;  /* 0x00009910181b7816 */ /* 0x008fe400000000ff */
[----:B------:R-:W-:Y:S02]  /*a8e0*/  LOP3.LUT R17, R17, R28, RZ, 0x3c, !PT ;  /* 0x0000001c11117212 */ /* 0x000fe400078e3cff */
[----:B------:R-:W-:Y:S01]  /*a8f0*/  ISETP.GE.U32.AND P0, PT, R23, R22, PT ;  /* 0x000000161700720c */ /* 0x000fe20003f06070 */
[----:B------:R-:W-:Y:S01]  /*a900*/  IMAD.MOV.U32 R28, RZ, RZ, R27 ;  /* 0x000000ffff1c7224 */ /* 0x000fe200078e001b */
[----:B----4-:R-:W-:-:S04]  /*a910*/  PRMT R13, R12, 0x9910, RZ ;  /* 0x000099100c0d7816 */ /* 0x010fc800000000ff */
[----:B------:R-:W-:Y:S02]  /*a920*/  LOP3.LUT R9, R9, R28, RZ, 0x3c, !PT ;  /* 0x0000001c09097212 */ /* 0x000fe400078e3cff */
[----:B------:R-:W-:Y:S02]  /*a930*/  SHF.R.S32.HI R28, RZ, 0x1f, R28 ;  /* 0x0000001fff1c7819 */ /* 0x000fe4000001141c */
[----:B-----5:R-:W-:Y:S02]  /*a940*/  PRMT R11, R10, 0x9910, RZ ;  /* 0x000099100a0b7816 */ /* 0x020fe400000000ff */
[----:B------:R-:W-:Y:S02]  /*a950*/  MOV R23, R13 ;  /* 0x0000000d00177202 */ /* 0x000fe40000000f00 */
[----:B------:R-:W-:Y:S02]  /*a960*/  LOP3.LUT R7, R7, R28, RZ, 0x3c, !PT ;  /* 0x0000001c07077212 */ /* 0x000fe400078e3cff */
[----:B------:R-:W-:-:S02]  /*a970*/  SHF.R.S32.HI R13, RZ, 0x1f, R11 ;  /* 0x0000001fff0d7819 */ /* 0x000fc4000001140b */
[----:B------:R-:W-:Y:S02]  /*a980*/  SHF.R.S32.HI R28, RZ, 0x1f, R23 ;  /* 0x0000001fff1c7819 */ /* 0x000fe40000011417 */
[----:B------:R-:W-:Y:S02]  /*a990*/  LOP3.LUT R16, R16, R11, RZ, 0x3c, !PT ;  /* 0x0000000b10107212 */ /* 0x000fe400078e3cff */
[----:B------:R-:W-:Y:S02]  /*a9a0*/  LOP3.LUT R8, R8, R13, RZ, 0x3c, !PT ;  /* 0x0000000d08087212 */ /* 0x000fe400078e3cff */
[----:B------:R-:W-:Y:S02]  /*a9b0*/  LOP3.LUT R4, R4, R23, RZ, 0x3c, !PT ;  /* 0x0000001704047212 */ /* 0x000fe400078e3cff */
[----:B------:R-:W-:Y:S01]  /*a9c0*/  LOP3.LUT R5, R5, R28, RZ, 0x3c, !PT ;  /* 0x0000001c05057212 */ /* 0x000fe200078e3cff */
[----:B------:R-:W-:Y:S06]  /*a9d0*/  @!P0 BRA `(.L_x_1634) ;  /* 0xfffffffc006c8947 */ /* 0x000fec000383ffff */
[----:B------:R-:W-:Y:S05]  /*a9e0*/  BSYNC B2 ;  /* 0x0000000000027941 */ /* 0x000fea0003800000 */
.L_x_1633:
[----:B------:R-:W-:Y:S02]  /*a9f0*/  PRMT R23, R24, 0x7610, R23 ;  /* 0x0000761018177816 */ /* 0x000fe40000000017 */
[----:B------:R-:W-:Y:S02]  /*aa00*/  PRMT R13, R26, 0x7610, R13 ;  /* 0x000076101a0d7816 */ /* 0x000fe4000000000d */
[----:B------:R-:W-:-:S07]  /*aa10*/  PRMT R24, R10, 0x7610, R24 ;  /* 0x000076100a187816 */ /* 0x000fce0000000018 */
.L_x_1632:
[----:B------:R-:W-:Y:S05]  /*aa20*/  BSYNC B1 ;  /* 0x0000000000017941 */ /* 0x000fea0003800000 */
.L_x_1631:
[----:B------:R-:W-:Y:S01]  /*aa30*/  ISETP.GE.U32.AND P1, PT, R19, R22, PT ;  /* 0x000000161300720c */ /* 0x000fe20003f26070 */
[----:B------:R-:W-:-:S12]  /*aa40*/  BSSY B1, `(.L_x_1635) ;  /* 0x0000016000017945 */ /* 0x000fd80003800000 */
[----:B------:R-:W-:Y:S05]  /*aa50*/  @P1 BRA `(.L_x_1636) ;  /* 0x0000000000501947 */ /* 0x000fea0003800000 */
[----:B------:R-:W-:-:S04]  /*aa60*/  IMAD R11, R18, R19, RZ ;  /* 0x00000013120b7224 */ /* 0x000fc800078e02ff */
[----:B------:R-:W-:-:S05]  /*aa70*/  IMAD.WIDE.U32 R10, R11, 0x2, R20 ;  /* 0x000000020b0a7825 */ /* 0x000fca00078e0014 */
[----:B------:R0:W5:Y:S01]  /*aa80*/  LDG.E.U16 R13, desc[UR36][R10.64] ;  /* 0x000000240a0d7981 */ /* 0x000162000c1e1500 */
[----:B------:R-:W-:-:S05]  /*aa90*/  IMAD.IADD R25, R19, 0x1, R2 ;  /* 0x0000000113197824 */ /* 0x000fca00078e0202 */
        /* <DEDUP_REMOVED lines=10> */
[----:B------:R-:W-:Y:S01]  /*ab40*/  ISETP.GE.U32.AND P0, PT, R27, R22, PT ;  /* 0x000000161b00720c */ /* 0x000fe20003f06070 */
[----:B------:R-:W-:-:S05]  /*ab50*/  IMAD.WIDE.U32 R10, R11, 0x2, R20 ;  /* 0x000000020b0a7825 */ /* 0x000fca00078e0014 */
[----:B------:R0:W5:Y:S07]  /*ab60*/  LDG.E.U16 R24, desc[UR36][R10.64] ;  /* 0x000000240a187981 */ /* 0x00016e000c1e1500 */
[----:B------:R-:W-:-:S04]  /*ab70*/  @!P0 IMAD R25, R18, R27, RZ ;  /* 0x0000001b12198224 */ /* 0x000fc800078e02ff */
[----:B------:R-:W-:-:S05]  /*ab80*/  @!P0 IMAD.WIDE.U32 R20, R25, 0x2, R20 ;  /* 0x0000000219148825 */ /* 0x000fca00078e0014 */
[----:B------:R0:W5:Y:S02]  /*ab90*/  @!P0 LDG.E.U16 R12, desc[UR36][R20.64] ;  /* 0x00000024140c8981 */ /* 0x000164000c1e1500 */
.L_x_1636:
[----:B------:R-:W-:Y:S05]  /*aba0*/  BSYNC B1 ;  /* 0x0000000000017941 */ /* 0x000fea0003800000 */
.L_x_1635:
[----:B------:R-:W-:Y:S04]  /*abb0*/  BSSY B1, `(.L_x_1637) ;  /* 0x000001a000017945 */ /* 0x000fe80003800000 */
[----:B------:R-:W-:Y:S05]  /*abc0*/  @P1 BRA `(.L_x_1638) ;  /* 0x0000000000601947 */ /* 0x000fea0003800000 */
[----:B------:R-:W-:Y:S02]  /*abd0*/  IADD3 R19, R19, R2, RZ ;  /* 0x0000000213137210 */ /* 0x000fe40007ffe0ff */
[----:B0----5:R-:W-:Y:S02]  /*abe0*/  PRMT R10, R13, 0x9910, RZ ;  /* 0x000099100d0a7816 */ /* 0x021fe400000000ff */
        /* <DEDUP_REMOVED lines=22> */
.L_x_1638:
[----:B------:R-:W-:Y:S05]  /*ad50*/  BSYNC B1 ;  /* 0x0000000000017941 */ /* 0x000fea0003800000 */
.L_x_1637:
[----:B------:R-:W-:Y:S02]  /*ad60*/  LOP3.LUT R9, R16, R9, R17, 0x96, !PT ;  /* 0x0000000910097212 */ /* 0x000fe400078e9611 */
[----:B------:R-:W-:Y:S02]  /*ad70*/  LOP3.LUT R6, R8, R7, R6, 0x96, !PT ;  /* 0x0000000708067212 */ /* 0x000fe400078e9606 */
[----:B------:R-:W-:Y:S02]  /*ad80*/  LOP3.LUT R16, R4, R9, RZ, 0x3c, !PT ;  /* 0x0000000904107212 */ /* 0x000fe400078e3cff */
[----:B------:R-:W-:Y:S01]  /*ad90*/  LOP3.LUT R17, R5, R6, RZ, 0x3c, !PT ;  /* 0x0000000605117212 */ /* 0x000fe200078e3cff */
[----:B------:R-:W-:Y:S06]  /*ada0*/  BRA `(.L_x_1598) ;  /* 0x0000000400a87947 */ /* 0x000fec0003800000 */
.L_x_1613:
[----:B------:R-:W0:Y:S01]  /*adb0*/  LDC R2, c[0x0][0x22c] ;  /* 0x00008b00ff027b82 */ /* 0x000e220000000800 */
[----:B------:R-:W-:Y:S07]  /*adc0*/  BSSY B1, `(.L_x_1639) ;  /* 0x0000035000017945 */ /* 0x000fee0003800000 */
[----:B------:R-:W1:Y:S08]  /*add0*/  LDC R6, c[0x0][0x218] ;  /* 0x00008600ff067b82 */ /* 0x000e700000000800 */
[----:B------:R-:W2:Y:S01]  /*ade0*/  LDC R9, c[0x0][0x21c] ;  /* 0x00008700ff097b82 */ /* 0x000ea20000000800 */
[----:B0-----:R-:W-:-:S05]  /*adf0*/  IMAD R5, R2, 0x3, R23 ;  /* 0x0000000302057824 */ /* 0x001fca00078e0217 */
[----:B------:R-:W-:Y:S01]  /*ae00*/  ISETP.GE.U32.AND P0, PT, R5, R22, PT ;  /* 0x000000160500720c */ /* 0x000fe20003f06070 */
[--C-:B-1----:R-:W-:Y:S01]  /*ae10*/  IMAD.MOV.U32 R4, RZ, RZ, R6.reuse ;  /* 0x000000ffff047224 */ /* 0x102fe200078e0006 */
[----:B------:R-:W-:Y:S01]  /*ae20*/  MOV R5, R6 ;  /* 0x0000000600057202 */ /* 0x000fe20000000f00 */
[----:B------:R-:W-:Y:S01]  /*ae30*/  IMAD.MOV.U32 R7, RZ, RZ, R6 ;  /* 0x000000ffff077224 */ /* 0x000fe200078e0006 */
[-C--:B--2---:R-:W-:Y:S01]  /*ae40*/  MOV R8, R9.reuse ;  /* 0x0000000900087202 */ /* 0x084fe20000000f00 */
[----:B------:R-:W-:Y:S01]  /*ae50*/  IMAD.MOV.U32 R18, RZ, RZ, R9 ;  /* 0x000000ffff127224 */ /* 0x000fe200078e0009 */
[----:B------:R-:W-:-:S07]  /*ae60*/  MOV R19, R9 ;  /* 0x0000000900137202 */ /* 0x000fce0000000f00 */
[----:B------:R-:W-:Y:S05]  /*ae70*/  @P0 BRA `(.L_x_1640) ;  /* 0x0000000000a40947 */ /* 0x000fea0003800000 */
[----:B------:R-:W-:Y:S01]  /*ae80*/  BSSY B2, `(.L_x_1641) ;  /* 0x0000024000027945 */ /* 0x000fe20003800000 */
[----:B------:R-:W-:Y:S01]  /*ae90*/  IMAD.MOV.U32 R5, RZ, RZ, R6 ;  /* 0x000000ffff057224 */ /* 0x000fe200078e0006 */
[----:B------:R-:W-:Y:S01]  /*aea0*/  MOV R7, R6 ;  /* 0x0000000600077202 */ /* 0x000fe20000000f00 */
[----:B------:R-:W-:Y:S01]  /*aeb0*/  IMAD.MOV.U32 R18, RZ, RZ, R9 ;  /* 0x000000ffff127224 */ /* 0x000fe200078e0009 */
[----:B------:R-:W-:-:S07]  /*aec0*/  MOV R19, R9 ;  /* 0x0000000900137202 */ /* 0x000fce0000000f00 */
.L_x_1642:
[C---:B------:R-:W-:Y:S02]  /*aed0*/  IMAD.IADD R13, R23.reuse, 0x1, R2 ;  /* 0x00000001170d7824 */ /* 0x040fe400078e0202 */
[----:B------:R-:W-:-:S03]  /*aee0*/  IMAD.WIDE.U32 R24, R23, 0x2, R20 ;  /* 0x0000000217187825 */ /* 0x000fc600078e0014 */
[C---:B------:R-:W-:Y:S01]  /*aef0*/  IADD3 R11, R13.reuse, R2, RZ ;  /* 0x000000020d0b7210 */ /* 0x040fe20007ffe0ff */
[----:B------:R-:W-:Y:S02]  /*af00*/  IMAD.WIDE.U32 R12, R13, 0x2, R20 ;  /* 0x000000020d0c7825 */ /* 0x000fe400078e0014 */
[----:B------:R-:W2:Y:S02]  /*af10*/  LDG.E.U16 R24, desc[UR36][R24.64] ;  /* 0x0000002418187981 */ /* 0x000ea4000c1e1500 */
[C---:B------:R-:W-:Y:S02]  /*af20*/  IMAD.IADD R23, R11.reuse, 0x1, R2 ;  /* 0x000000010b177824 */ /* 0x040fe400078e0202 */
[--C-:B------:R-:W-:Y:S01]  /*af30*/  IMAD.WIDE.U32 R10, R11, 0x2, R20.reuse ;  /* 0x000000020b0a7825 */ /* 0x100fe200078e0014 */
[----:B------:R-:W3:Y:S03]  /*af40*/  LDG.E.U16 R13, desc[UR36][R12.64] ;  /* 0x000000240c0d7981 */ /* 0x000ee6000c1e1500 */
[----:B------:R-:W-:-:S02]  /*af50*/  IMAD.WIDE.U32 R16, R23, 0x2, R20 ;  /* 0x0000000217107825 */ /* 0x000fc400078e0014 */
[----:B------:R3:W4:Y:S04]  /*af60*/  LDG.E.U16 R10, desc[UR36][R10.64] ;  /* 0x000000240a0a7981 */ /* 0x000728000c1e1500 */
[----:B------:R-:W5:Y:S01]  /*af70*/  LDG.E.U16 R16, desc[UR36][R16.64] ;  /* 0x0000002410107981 */ /* 0x000f62000c1e1500 */
[----:B------:R-:W-:-:S05]  /*af80*/  IADD3 R23, R23, R2, RZ ;  /* 0x0000000217177210 */ /* 0x000fca0007ffe0ff */
[----:B------:R-:W-:-:S05]  /*af90*/  IMAD R27, R2, 0x3, R23 ;  /* 0x00000003021b7824 */ /* 0x000fca00078e0217 */
[----:B------:R-:W-:Y:S02]  /*afa0*/  ISETP.GE.U32.AND P0, PT, R27, R22, PT ;  /* 0x000000161b00720c */ /* 0x000fe40003f06070 */
[----:B--2---:R-:W-:-:S04]  /*afb0*/  PRMT R26, R24, 0x9910, RZ ;  /* 0x00009910181a7816 */ /* 0x004fc800000000ff */
[----:B------:R-:W-:Y:S02]  /*afc0*/  LOP3.LUT R7, R7, R26, RZ, 0x3c, !PT ;  /* 0x0000001a07077212 */ /* 0x000fe400078e3cff */
[----:B---3--:R-:W-:Y:S02]  /*afd0*/  PRMT R11, R13, 0x9910, RZ ;  /* 0x000099100d0b7816 */ /* 0x008fe400000000ff */
[----:B------:R-:W-:Y:S02]  /*afe0*/  SHF.R.S32.HI R26, RZ, 0x1f, R26 ;  /* 0x0000001fff1a7819 */ /* 0x000fe4000001141a */
[----:B----4-:R-:W-:Y:S02]  /*aff0*/  PRMT R12, R10, 0x9910, RZ ;  /* 0x000099100a0c7816 */ /* 0x010fe400000000ff */
[----:B------:R-:W-:Y:S02]  /*b000*/  LOP3.LUT R19, R19, R26, RZ, 0x3c, !PT ;  /* 0x0000001a13137212 */ /* 0x000fe400078e3cff */
[----:B-----5:R-:W-:-:S02]  /*b010*/  PRMT R25, R16, 0x9910, RZ ;  /* 0x0000991010197816 */ /* 0x020fc400000000ff */
[----:B------:R-:W-:Y:S02]  /*b020*/  SHF.R.S32.HI R17, RZ, 0x1f, R11 ;  /* 0x0000001fff117819 */ /* 0x000fe4000001140b */
[----:B------:R-:W-:Y:S02]  /*b030*/  LOP3.LUT R6, R6, R11, RZ, 0x3c, !PT ;  /* 0x0000000b06067212 */ /* 0x000fe400078e3cff */
[----:B------:R-:W-:Y:S02]  /*b040*/  SHF.R.S32.HI R26, RZ, 0x1f, R12 ;  /* 0x0000001fff1a7819 */ /* 0x000fe4000001140c */
[----:B------:R-:W-:Y:S02]  /*b050*/  SHF.R.S32.HI R11, RZ, 0x1f, R25 ;  /* 0x0000001fff0b7819 */ /* 0x000fe40000011419 */
[----:B------:R-:W-:Y:S02]  /*b060*/  LOP3.LUT R18, R18, R17, RZ, 0x3c, !PT ;  /* 0x0000001112127212 */ /* 0x000fe400078e3cff */
[----:B------:R-:W-:-:S02]  /*b070*/  LOP3.LUT R5, R5, R12, RZ, 0x3c, !PT ;  /* 0x0000000c05057212 */ /* 0x000fc400078e3cff */
[----:B------:R-:W-:Y:S02]  /*b080*/  LOP3.LUT R9, R9, R26, RZ, 0x3c, !PT ;  /* 0x0000001a09097212 */ /* 0x000fe400078e3cff */
[----:B------:R-:W-:Y:S02]  /*b090*/  LOP3.LUT R4, R4, R25, RZ, 0x3c, !PT ;  /* 0x0000001904047212 */ /* 0x000fe400078e3cff */
[----:B------:R-:W-:Y:S01]  /*b0a0*/  LOP3.LUT R8, R8, R11, RZ, 0x3c, !PT ;  /* 0x0000000b08087212 */ /* 0x000fe200078e3cff */
[----:B------:R-:W-:Y:S06]  /*b0b0*/  @!P0 BRA `(.L_x_1642) ;  /* 0xfffffffc00848947 */ /* 0x000fec000383ffff */
[----:B------:R-:W-:Y:S05]  /*b0c0*/  BSYNC B2 ;  /* 0x0000000000027941 */ /* 0x000fea0003800000 */
.L_x_1641:
[----:B------:R-:W-:Y:S02]  /*b0d0*/  PRMT R12, R24, 0x7610, R12 ;  /* 0x00007610180c7816 */ /* 0x000fe4000000000c */
[----:B------:R-:W-:Y:S02]  /*b0e0*/  PRMT R17, R13, 0x7610, R17 ;  /* 0x000076100d117816 */ /* 0x000fe40000000011 */
[----:B------:R-:W-:Y:S02]  /*b0f0*/  PRMT R24, R10, 0x7610, R24 ;  /* 0x000076100a187816 */ /* 0x000fe40000000018 */
[----:B------:R-:W-:-:S07]  /*b100*/  PRMT R13, R16, 0x7610, R13 ;  /* 0x00007610100d7816 */ /* 0x000fce000000000d */
.L_x_1640:
[----:B------:R-:W-:Y:S05]  /*b110*/  BSYNC B1 ;  /* 0x0000000000017941 */ /* 0x000fea0003800000 */
.L_x_1639:
        /* <DEDUP_REMOVED lines=19> */
.L_x_1644:
[----:B------:R-:W-:Y:S05]  /*b250*/  BSYNC B1 ;  /* 0x0000000000017941 */ /* 0x000fea0003800000 */
.L_x_1643:
[----:B------:R-:W-:Y:S04]  /*b260*/  BSSY B1, `(.L_x_1645) ;  /* 0x000001a000017945 */ /* 0x000fe80003800000 */
[----:B------:R-:W-:Y:S05]  /*b270*/  @P1 BRA `(.L_x_1646) ;  /* 0x0000000000601947 */ /* 0x000fea0003800000 */
[----:B0-----:R-:W-:Y:S02]  /*b280*/  IADD3 R21, R23, R2, RZ ;  /* 0x0000000217157210 */ /* 0x001fe40007ffe0ff */
        /* <DEDUP_REMOVED lines=13> */
[----:B------:R-:W-:Y:S02]  /*b360*/  IADD3 R11, R21, R2, RZ ;  /* 0x00000002150b7210 */ /* 0x000fe40007ffe0ff */
[----:B------:R-:W-:Y:S02]  /*b370*/  PRMT R2, R24, 0x9910, RZ ;  /* 0x0000991018027816 */ /* 0x000fe400000000ff */
[----:B------:R-:W-:Y:S02]  /*b380*/  ISETP.GE.U32.AND P0, PT, R11, R22, PT ;  /* 0x000000160b00720c */ /* 0x000fe40003f06070 */
[----:B------:R-:W-:Y:S02]  /*b390*/  SHF.R.S32.HI R10, RZ, 0x1f, R2 ;  /* 0x0000001fff0a7819 */ /* 0x000fe40000011402 */
[----:B------:R-:W-:Y:S02]  /*b3a0*/  LOP3.LUT R5, R5, R2, RZ, 0x3c, !PT ;  /* 0x0000000205057212 */ /* 0x000fe400078e3cff */
[----:B------:R-:W-:-:S07]  /*b3b0*/  LOP3.LUT R9, R9, R10, RZ, 0x3c, !PT ;  /* 0x0000000a09097212 */ /* 0x000fce00078e3cff */
[----:B------:R-:W-:-:S04]  /*b3c0*/  @!P0 PRMT R11, R13, 0x9910, RZ ;  /* 0x000099100d0b8816 */ /* 0x000fc800000000ff */
[----:B------:R-:W-:Y:S02]  /*b3d0*/  @!P0 SHF.R.S32.HI R13, RZ, 0x1f, R11 ;  /* 0x0000001fff0d8819 */ /* 0x000fe4000001140b */
[----:B------:R-:W-:Y:S02]  /*b3e0*/  @!P0 LOP3.LUT R4, R4, R11, RZ, 0x3c, !PT ;  /* 0x0000000b04048212 */ /* 0x000fe400078e3cff */
[----:B------:R-:W-:-:S07]  /*b3f0*/  @!P0 LOP3.LUT R8, R8, R13, RZ, 0x3c, !PT ;  /* 0x0000000d08088212 */ /* 0x000fce00078e3cff */
.L_x_1646:
[----:B------:R-:W-:Y:S05]  /*b400*/  BSYNC B1 ;  /* 0x0000000000017941 */ /* 0x000fea0003800000 */
.L_x_1645:
[----:B------:R-:W-:Y:S02]  /*b410*/  LOP3.LUT R5, R5, R6, R7, 0x96, !PT ;  /* 0x0000000605057212 */ /* 0x000fe400078e9607 */
[----:B------:R-:W-:Y:S02]  /*b420*/  LOP3.LUT R9, R9, R18, R19, 0x96, !PT ;  /* 0x0000001209097212 */ /* 0x000fe400078e9613 */
[----:B------:R-:W-:Y:S02]  /*b430*/  LOP3.LUT R16, R4, R5, RZ, 0x3c, !PT ;  /* 0x0000000504107212 */ /* 0x000fe400078e3cff */
[----:B-----5:R-:W-:-:S07]  /*b440*/  LOP3.LUT R17, R8, R9, RZ, 0x3c, !PT ;  /* 0x0000000908117212 */ /* 0x020fce00078e3cff */
.L_x_1598:
[----:B------:R-:W-:Y:S05]  /*b450*/  BSYNC B0 ;  /* 0x0000000000007941 */ /* 0x000fea0003800000 */
.L_x_1597:
        /* <DEDUP_REMOVED lines=15> */
[----:B------:R-:W-:-:S07]  /*b550*/  IMAD.U32 R2, RZ, RZ, UR5 ;  /* 0x00000005ff027e24 */ /* 0x000fce000f8e00ff */
.L_x_1648:
        /* <DEDUP_REMOVED lines=13> */
.L_x_1647:
        /* <DEDUP_REMOVED lines=19> */
[----:B------:R-:W-:-:S07]  /*b760*/  IMAD.MOV.U32 R9, RZ, RZ, R4 ;  /* 0x000000ffff097224 */ /* 0x000fce00078e0004 */
.L_x_1651:
[----:B------:R-:W-:Y:S01]  /*b770*/  IADD3 R2, R0, R9, RZ ;  /* 0x0000000900027210 */ /* 0x000fe20007ffe0ff */
[----:B------:R-:W-:Y:S03]  /*b780*/  BAR.SYNC.DEFER_BLOCKING 0x0 ;  /* 0x0000000000007b1d */ /* 0x000fe60000010000 */
[----:B------:R-:W-:-:S04]  /*b790*/  ISETP.GE.U32.AND P0, PT, R2, R11, PT ;  /* 0x0000000b0200720c */ /* 0x000fc80003f06070 */
[----:B------:R-:W-:-:S13]  /*b7a0*/  ISETP.GE.U32.OR P0, PT, R0, R9, P0 ;  /* 0x000000090000720c */ /* 0x000fda0000706470 */
[----:B------:R-:W-:Y:S01]  /*b7b0*/  @!P0 IMAD R4, R9, 0x8, R7 ;  /* 0x0000000809048824 */ /* 0x000fe200078e0207 */
[----:B------:R-:W-:-:S05]  /*b7c0*/  SHF.R.S32.HI R9, RZ, 0x1, R9 ;  /* 0x00000001ff097819 */ /* 0x000fca0000011409 */
[----:B------:R-:W0:Y:S02]  /*b7d0*/  @!P0 LDS.64 R4, [R4] ;  /* 0x0000000004048984 */ /* 0x000e240000000a00 */
[----:B0-----:R-:W-:Y:S02]  /*b7e0*/  @!P0 LOP3.LUT R16, R4, R16, RZ, 0x3c, !PT ;  /* 0x0000001004108212 */ /* 0x001fe400078e3cff */
[----:B------:R-:W-:-:S05]  /*b7f0*/  @!P0 LOP3.LUT R17, R5, R17, RZ, 0x3c, !PT ;  /* 0x0000001105118212 */ /* 0x000fca00078e3cff */
[----:B------:R0:W-:Y:S01]  /*b800*/  @!P0 STS.64 [R7], R16 ;  /* 0x0000001007008388 */ /* 0x0001e20000000a00 */
[----:B------:R-:W-:-:S13]  /*b810*/  ISETP.GE.AND P0, PT, R9, 0x20, PT ;  /* 0x000000200900780c */ /* 0x000fda0003f06270 */
[----:B0-----:R-:W-:Y:S05]  /*b820*/  @P0 BRA `(.L_x_1651) ;  /* 0xfffffffc00d00947 */ /* 0x001fea000383ffff */
[----:B------:R-:W-:-:S07]  /*b830*/  MOV R2, 0x20 ;  /* 0x0000002000027802 */ /* 0x000fce0000000f00 */
.L_x_1650:
[----:B------:R-:W-:Y:S01]  /*b840*/  BAR.SYNC.DEFER_BLOCKING 0x0 ;  /* 0x0000000000007b1d */ /* 0x000fe20000010000 */
[----:B------:R-:W-:-:S13]  /*b850*/  ISETP.GE.AND P0, PT, R2, 0x2, PT ;  /* 0x000000020200780c */ /* 0x000fda0003f06270 */
[----:B------:R-:W-:Y:S05]  /*b860*/  @!P0 BRA `(.L_x_1649) ;  /* 0x0000000000208947 */ /* 0x000fea0003800000 */
[----:B------:R-:W-:-:S07]  /*b870*/  IMAD.MOV.U32 R5, RZ, RZ, 0x1 ;  /* 0x00000001ff057424 */ /* 0x000fce00078e00ff */
.L_x_1652:
[----:B------:R-:W0:Y:S04]  /*b880*/  SHFL.DOWN PT, R4, R17, R5, 0x1f ;  /* 0x08001f0511047589 */ /* 0x000e2800000e0000 */
[----:B-1----:R1:W2:Y:S02]  /*b890*/  SHFL.DOWN PT, R7, R16, R5, 0x1f ;  /* 0x08001f0510077589 */ /* 0x0022a400000e0000 */
[----:B-1----:R-:W-:-:S04]  /*b8a0*/  SHF.L.U32 R5, R5, 0x1, RZ ;  /* 0x0000000105057819 */ /* 0x002fc800000006ff */
[----:B------:R-:W-:Y:S02]  /*b8b0*/  ISETP.GE.AND P0, PT, R5, R2, PT ;  /* 0x000000020500720c */ /* 0x000fe40003f06270 */
[----:B0-----:R-:W-:Y:S02]  /*b8c0*/  LOP3.LUT R17, R4, R17, RZ, 0x3c, !PT ;  /* 0x0000001104117212 */ /* 0x001fe400078e3cff */
[----:B--2---:R-:W-:-:S09]  /*b8d0*/  LOP3.LUT R16, R7, R16, RZ, 0x3c, !PT ;  /* 0x0000001007107212 */ /* 0x004fd200078e3cff */
[----:B------:R-:W-:Y:S05]  /*b8e0*/  @!P0 BRA `(.L_x_1652) ;  /* 0xfffffffc00e48947 */ /* 0x000fea000383ffff */
.L_x_1649:
[----:B-----5:R-:W2:Y:S01]  /*b8f0*/  LDC R13, c[0x0][0x3f4] ;  /* 0x0000fd00ff0d7b82 */ /* 0x020ea20000000800 */
        /* <DEDUP_REMOVED lines=8> */
[----:B------:R-:W-:Y:S01]  /*b980*/  SHF.R.U32.HI R5, RZ, UR4, R4 ;  /* 0x00000004ff057c19 */ /* 0x000fe20008011604 */
[----:B------:R-:W-:-:S04]  /*b990*/  ULDC UR4, c[0x0][0x524] ;  /* 0x0001490000047ab9 */ /* 0x000fc80000000800 */
[----:B-1----:R-:W-:-:S04]  /*b9a0*/  IMAD.MOV R7, RZ, RZ, -R5 ;  /* 0x000000ffff077224 */ /* 0x002fc800078e0a05 */
        /* <DEDUP_REMOVED lines=265> */
.L_x_1653:
        /* <DEDUP_REMOVED lines=16> */
[----:B------:R-:W-:Y:S01]  /*cb40*/  MOV R18, RZ ;  /* 0x000000ff00127202 */ /* 0x000fe20000000f00 */
[----:B------:R-:W-:Y:S01]  /*cb50*/  IMAD R6, R0, UR6, RZ ;  /* 0x0000000600067c24 */ /* 0x000fe2000f8e02ff */
[----:B------:R-:W-:-:S03]  /*cb60*/  ULDC UR6, c[0x0][0x248] ;  /* 0x0000920000067ab9 */ /* 0x000fc60000000800 */
[----:B------:R-:W-:Y:S01]  /*cb70*/  IMAD R7, R3, UR6, R6 ;  /* 0x0000000603077c24 */ /* 0x000fe2000f8e0206 */
[----:B------:R-:W-:-:S03]  /*cb80*/  ULDC UR6, c[0x0][0x230] ;  /* 0x00008c0000067ab9 */ /* 0x000fc60000000800 */
[----:B-1----:R-:W-:Y:S01]  /*cb90*/  IMAD R7, R2, UR6, R7 ;  /* 0x0000000602077c24 */ /* 0x002fe2000f8e0207 */
        /* <DEDUP_REMOVED lines=8> */
[----:B0-----:R-:W-:-:S05]  /*cc20*/  IADD3 R11, -R9, RZ, RZ ;  /* 0x000000ff090b7210 */ /* 0x001fca0007ffe1ff */
        /* <DEDUP_REMOVED lines=265> */
.L_x_1655:
[----:B------:R-:W-:Y:S01]  /*dcc0*/  ULDC UR9, c[0x0][0x238] ;  /* 0x00008e0000097ab9 */ /* 0x000fe20000000800 */
[----:B------:R-:W-:Y:S01]  /*dcd0*/  ULDC UR6, c[0x0][0x228] ;  /* 0x00008a0000067ab9 */ /* 0x000fe20000000800 */
[----:B------:R-:W-:Y:S01]  /*dce0*/  ISETP.NE.AND P0, PT, RZ, UR9, PT ;  /* 0x00000009ff007c0c */ /* 0x000fe2000bf05270 */
[----:B------:R-:W1:Y:S01]  /*dcf0*/  S2UR UR8, SR_CgaCtaId ;  /* 0x00000000000879c3 */ /* 0x000e620000008800 */
[----:B------:R-:W-:Y:S01]  /*dd00*/  IADD3 R6, P1, R18, UR4, RZ ;  /* 0x0000000412067c10 */ /* 0x000fe2000ff3e0ff */
[----:B------:R-:W-:Y:S01]  /*dd10*/  BSSY B0, `(.L_x_1656) ;  /* 0x000000c000007945 */ /* 0x000fe20003800000 */
[----:B------:R-:W-:Y:S02]  /*dd20*/  ISETP.NE.AND P0, PT, R0, RZ, P0 ;  /* 0x000000ff0000720c */ /* 0x000fe40000705270 */
[----:B------:R-:W-:Y:S02]  /*dd30*/  PRMT R8, RZ, 0x7610, R8 ;  /* 0x00007610ff087816 */ /* 0x000fe40000000008 */
[----:B------:R-:W-:Y:S01]  /*dd40*/  ISETP.GE.OR P0, PT, R7, UR6, P0 ;  /* 0x0000000607007c0c */ /* 0x000fe20008706670 */
[----:B------:R-:W-:-:S12]  /*dd50*/  IMAD.X R7, RZ, RZ, UR5, P1 ;  /* 0x00000005ff077e24 */ /* 0x000fd800088e06ff */
[----:B------:R-:W-:Y:S05]  /*dd60*/  @P0 BRA `(.L_x_1657) ;  /* 0x0000000000180947 */ /* 0x000fea0003800000 */
[----:B------:R-:W-:Y:S01]  /*dd70*/  ULDC UR4, c[0x0][0x23c] ;  /* 0x00008f0000047ab9 */ /* 0x000fe20000000800 */
[----:B------:R-:W-:Y:S01]  /*dd80*/  HFMA2.MMA R8, -RZ, RZ, 0, 5.9604644775390625e-08 ;  /* 0x00000001ff087435 */ /* 0x000fe200000001ff */
[----:B------:R-:W-:-:S13]  /*dd90*/  ISETP.NE.AND P1, PT, RZ, UR4, PT ;  /* 0x00000004ff007c0c */ /* 0x000fda000bf25270 */
[----:B------:R-:W-:-:S04]  /*dda0*/  @P1 ISETP.NE.AND P0, PT, R3, RZ, PT ;  /* 0x000000ff0300120c */ /* 0x000fc80003f05270 */
[----:B------:R-:W-:-:S04]  /*ddb0*/  @P1 SEL R9, RZ, 0x1, P0 ;  /* 0x00000001ff091807 */ /* 0x000fc80000000000 */
[----:B------:R-:W-:-:S07]  /*ddc0*/  @P1 PRMT R8, R9, 0x7610, R8 ;  /* 0x0000761009081816 */ /* 0x000fce0000000008 */
.L_x_1657:
[----:B-1----:R-:W-:Y:S05]  /*ddd0*/  BSYNC B0 ;  /* 0x0000000000007941 */ /* 0x002fea0003800000 */
.L_x_1656:
[----:B------:R-:W-:Y:S01]  /*dde0*/  PRMT R8, R8, 0x9910, RZ ;  /* 0x0000991008087816 */ /* 0x000fe200000000ff */
[----:B------:R-:W-:Y:S01]  /*ddf0*/  BSSY B0, `(.L_x_1658) ;  /* 0x000000d000007945 */ /* 0x000fe20003800000 */
[----:B------:R-:W-:Y:S02]  /*de00*/  LOP3.LUT P0, RZ, R0, R3, RZ, 0xfc, !PT ;  /* 0x0000000300ff7212 */ /* 0x000fe4000780fcff */
[----:B------:R-:W-:-:S13]  /*de10*/  ISETP.NE.AND P1, PT, R8, RZ, PT ;  /* 0x000000ff0800720c */ /* 0x000fda0003f25270 */
[----:B------:R-:W-:Y:S05]  /*de20*/  @!P1 BRA `(.L_x_1659) ;  /* 0x0000000000249947 */ /* 0x000fea0003800000 */
[----:B------:R-:W1:Y:S01]  /*de30*/  S2UR UR4, SR_CTAID.Y ;  /* 0x00000000000479c3 */ /* 0x000e620000002600 */
[----:B------:R-:W-:-:S07]  /*de40*/  ISETP.NE.AND P2, PT, RZ, UR9, PT ;  /* 0x00000009ff007c0c */ /* 0x000fce000bf45270 */
[----:B0-----:R-:W1:Y:S08]  /*de50*/  LDC R11, c[0x0][0x10] ;  /* 0x00000400ff0b7b82 */ /* 0x001e700000000800 */
[----:B------:R-:W0:Y:S01]  /*de60*/  LDC.64 R8, c[0x0][0x610] ;  /* 0x00018400ff087b82 */ /* 0x000e220000000a00 */
[----:B-1----:R-:W-:Y:S01]  /*de70*/  IMAD R11, R2, R11, UR4 ;  /* 0x00000004020b7e24 */ /* 0x002fe2000f8e020b */
[----:B------:R-:W-:-:S03]  /*de80*/  ULDC UR4, c[0x0][0x0] ;  /* 0x0000000000047ab9 */ /* 0x000fc60000000800 */
[----:B------:R-:W-:-:S04]  /*de90*/  @!P2 IMAD R11, R11, UR4, R0 ;  /* 0x000000040b0bac24 */ /* 0x000fc8000f8e0200 */
[----:B0-----:R-:W-:-:S05]  /*dea0*/  IMAD.WIDE.U32 R8, R11, 0x8, R8 ;  /* 0x000000080b087825 */ /* 0x001fca00078e0008 */
[----:B------:R1:W-:Y:S02]  /*deb0*/  STG.E.64 desc[UR36][R8.64], R16 ;  /* 0x0000001008007986 */ /* 0x0003e4000c101b24 */
.L_x_1659:
[----:B------:R-:W-:Y:S05]  /*dec0*/  BSYNC B0 ;  /* 0x0000000000007941 */ /* 0x000fea0003800000 */
.L_x_1658:
[----:B------:R-:W-:Y:S01]  /*ded0*/  UMOV UR7, 0x400 ;  /* 0x0000040000077882 */ /* 0x000fe20000000000 */
        /* <DEDUP_REMOVED lines=8> */
[----:B------:R-:W-:Y:S02]  /*df60*/  CCTL.IVALL ;  /* 0x00000000ff00798f */ /* 0x000fe40002000000 */
[----:B------:R-:W-:Y:S06]  /*df70*/  BAR.SYNC.DEFER_BLOCKING 0x0 ;  /* 0x0000000000007b1d */ /* 0x000fec0000010000 */
[----:B------:R-:W-:Y:S02]  /*df80*/  BSSY B0, `(.L_x_1660) ;  /* 0x0000018000007945 */ /* 0x000fe40003800000 */
[----:B------:R-:W-:Y:S06]  /*df90*/  BAR.SYNC.DEFER_BLOCKING 0x0 ;  /* 0x0000000000007b1d */ /* 0x000fec0000010000 */
[----:B------:R-:W-:Y:S05]  /*dfa0*/  @P0 BRA `(.L_x_1661) ;  /* 0x0000000000540947 */ /* 0x000fea0003800000 */
[----:B0-----:R-:W0:Y:S01]  /*dfb0*/  S2R R10, SR_LANEID ;  /* 0x00000000000a7919 */ /* 0x001e220000000000 */
[----:B------:R-:W-:Y:S01]  /*dfc0*/  VOTEU.ANY UR4, UPT, PT ;  /* 0x0000000000047886 */ /* 0x000fe200038e0100 */
[----:B-1----:R-:W1:Y:S01]  /*dfd0*/  LDC.64 R8, c[0x0][0x618] ;  /* 0x00018600ff087b82 */ /* 0x002e620000000a00 */
        /* <DEDUP_REMOVED lines=18> */
.L_x_1661:
[----:B------:R-:W-:Y:S05]  /*e100*/  BSYNC B0 ;  /* 0x0000000000007941 */ /* 0x000fea0003800000 */
.L_x_1660:
[----:B------:R-:W-:Y:S01]  /*e110*/  BAR.SYNC.DEFER_BLOCKING 0x0 ;  /* 0x0000000000007b1d */ /* 0x000fe20000010000 */
[----:B------:R-:W-:-:S09]  /*e120*/  ULEA UR4, UR8, UR7, 0x18 ;  /* 0x0000000708047291 */ /* 0x000fd2000f8ec03f */
[----:B-12---:R-:W1:Y:S02]  /*e130*/  LDS.U8 R8, [UR4] ;  /* 0x00000004ff087984 */ /* 0x006e640008000000 */
[----:B-1----:R-:W-:-:S13]  /*e140*/  ISETP.NE.AND P0, PT, R8, RZ, PT ;  /* 0x000000ff0800720c */ /* 0x002fda0003f05270 */
[----:B------:R-:W-:Y:S05]  /*e150*/  @!P0 EXIT ;  /* 0x000000000000894d */ /* 0x000fea0003800000 */
[----:B------:R-:W-:Y:S01]  /*e160*/  ISETP.NE.AND P0, PT, RZ, UR9, PT ;  /* 0x00000009ff007c0c */ /* 0x000fe2000bf05270 */
        /* <DEDUP_REMOVED lines=16> */
[----:B0-----:R-:W-:-:S05]  /*e270*/  IMAD R10, R3, UR4, R0 ;  /* 0x00000004030a7c24 */ /* 0x001fca000f8e0200 */
        /* <DEDUP_REMOVED lines=9> */
.L_x_1666:
        /* <DEDUP_REMOVED lines=9> */
.L_x_1665:
[----:B------:R-:W-:Y:S05]  /*e3a0*/  BRA `(.L_x_1664) ;  /* 0x0000000000487947 */ /* 0x000fea0003800000 */
.L_x_1663:
[----:B------:R-:W-:Y:S02]  /*e3b0*/  ULDC UR5, c[0x0][0x234] ;  /* 0x00008d0000057ab9 */ /* 0x000fe40000000800 */
[----:B------:R-:W-:-:S13]  /*e3c0*/  ISETP.GE.U32.AND P0, PT, R3, UR5, PT ;  /* 0x0000000503007c0c */ /* 0x000fda000bf06070 */
[----:B------:R-:W-:Y:S05]  /*e3d0*/  @P0 BRA `(.L_x_1664) ;  /* 0x00000000003c0947 */ /* 0x000fea0003800000 */
[----:B------:R-:W-:Y:S01]  /*e3e0*/  ULDC UR4, c[0x0][0x10] ;  /* 0x0000040000047ab9 */ /* 0x000fe20000000800 */
[----:B------:R-:W1:Y:S01]  /*e3f0*/  LDC R14, c[0x0][RZ] ;  /* 0x00000000ff0e7b82 */ /* 0x000e620000000800 */
[----:B------:R-:W-:Y:S02]  /*e400*/  IMAD.MOV.U32 R13, RZ, RZ, R3 ;  /* 0x000000ffff0d7224 */ /* 0x000fe400078e0003 */
[----:B------:R-:W-:-:S05]  /*e410*/  IMAD R2, R2, UR4, RZ ;  /* 0x0000000402027c24 */ /* 0x000fca000f8e02ff */
[----:B------:R-:W2:Y:S08]  /*e420*/  LDC.64 R8, c[0x0][0x610] ;  /* 0x00018400ff087b82 */ /* 0x000eb00000000a00 */
[----:B0-----:R-:W0:Y:S02]  /*e430*/  LDC R20, c[0x0][0x4] ;  /* 0x00000100ff147b82 */ /* 0x001e240000000800 */
.L_x_1667:
[----:B------:R-:W-:-:S05]  /*e440*/  IADD3 R11, R2, R13, RZ ;  /* 0x0000000d020b7210 */ /* 0x000fca0007ffe0ff */
[----:B-1----:R-:W-:-:S04]  /*e450*/  IMAD R11, R11, R14, R0 ;  /* 0x0000000e0b0b7224 */ /* 0x002fc800078e0200 */
[----:B--2---:R-:W-:-:S06]  /*e460*/  IMAD.WIDE.U32 R10, R11, 0x8, R8 ;  /* 0x000000080b0a7825 */ /* 0x004fcc00078e0008 */
[----:B------:R-:W2:Y:S01]  /*e470*/  LDG.E.64 R10, desc[UR36][R10.64] ;  /* 0x000000240a0a7981 */ /* 0x000ea2000c1e1b00 */
[----:B0-----:R-:W-:-:S05]  /*e480*/  IMAD.IADD R13, R20, 0x1, R13 ;  /* 0x00000001140d7824 */ /* 0x001fca00078e020d */
[----:B------:R-:W-:Y:S02]  /*e490*/  ISETP.GE.U32.AND P0, PT, R13, UR5, PT ;  /* 0x000000050d007c0c */ /* 0x000fe4000bf06070 */
[----:B--2---:R-:W-:Y:S02]  /*e4a0*/  LOP3.LUT R16, R16, R10, RZ, 0x3c, !PT ;  /* 0x0000000a10107212 */ /* 0x004fe400078e3cff */
[----:B------:R-:W-:-:S09]  /*e4b0*/  LOP3.LUT R17, R17, R11, RZ, 0x3c, !PT ;  /* 0x0000000b11117212 */ /* 0x000fd200078e3cff */
[----:B------:R-:W-:Y:S05]  /*e4c0*/  @!P0 BRA `(.L_x_1667) ;  /* 0xfffffffc00dc8947 */ /* 0x000fea000383ffff */
.L_x_1664:
[----:B------:R-:W-:Y:S05]  /*e4d0*/  BSYNC B0 ;  /* 0x0000000000007941 */ /* 0x000fea0003800000 */
.L_x_1662:
[----:B------:R-:W1:Y:S01]  /*e4e0*/  LDC R9, c[0x0][RZ] ;  /* 0x00000000ff097b82 */ /* 0x000e620000000800 */
[----:B------:R-:W-:Y:S01]  /*e4f0*/  UIADD3 UR7, UR7, 0x10, URZ ;  /* 0x0000001007077890 */ /* 0x000fe2000fffe03f */
[----:B------:R-:W-:Y:S01]  /*e500*/  ULDC UR5, c[0x0][0x4] ;  /* 0x0000010000057ab9 */ /* 0x000fe20000000800 */
[----:B------:R-:W-:Y:S02]  /*e510*/  ULDC UR6, c[0x0][0x238] ;  /* 0x00008e0000067ab9 */ /* 0x000fe40000000800 */
[----:B------:R-:W-:Y:S01]  /*e520*/  ULEA UR7, UR8, UR7, 0x18 ;  /* 0x0000000708077291 */ /* 0x000fe2000f8ec03f */
[----:B------:R-:W-:Y:S01]  /*e530*/  ISETP.NE.AND P2, PT, RZ, UR6, PT ;  /* 0x00000006ff007c0c */ /* 0x000fe2000bf45270 */
[----:B------:R-:W-:-:S06]  /*e540*/  USHF.R.U32.HI UR4, URZ, 0x1, UR5 ;  /* 0x000000013f047899 */ /* 0x000fcc0008011605 */
[----:B------:R-:W-:Y:S01]  /*e550*/  ISETP.NE.AND P0, PT, RZ, UR4, PT ;  /* 0x00000004ff007c0c */ /* 0x000fe2000bf05270 */
[----:B-1----:R-:W-:-:S05]  /*e560*/  IMAD R2, R3, R9, R0 ;  /* 0x0000000903027224 */ /* 0x002fca00078e0200 */
[----:B------:R-:W-:-:S05]  /*e570*/  LEA R2, R2, UR7, 0x3 ;  /* 0x0000000702027c11 */ /* 0x000fca000f8e18ff */
[----:B------:R1:W-:Y:S02]  /*e580*/  STS.64 [R2], R16 ;  /* 0x0000001002007388 */ /* 0x0003e40000000a00 */
[----:B------:R-:W-:Y:S05]  /*e590*/  @!P0 BRA `(.L_x_1668) ;  /* 0x0000000000388947 */ /* 0x000fea0003800000 */
[----:B------:R-:W-:-:S07]  /*e5a0*/  MOV R8, UR4 ;  /* 0x0000000400087c02 */ /* 0x000fce0008000f00 */
.L_x_1669:
[----:B0-----:R-:W-:Y:S01]  /*e5b0*/  IMAD.IADD R10, R3, 0x1, R8 ;  /* 0x00000001030a7824 */ /* 0x001fe200078e0208 */
[----:B------:R-:W-:Y:S04]  /*e5c0*/  BAR.SYNC.DEFER_BLOCKING 0x0 ;  /* 0x0000000000007b1d */ /* 0x000fe80000010000 */
[----:B------:R-:W-:-:S04]  /*e5d0*/  ISETP.GE.U32.AND P0, PT, R10, UR5, PT ;  /* 0x000000050a007c0c */ /* 0x000fc8000bf06070 */
[----:B------:R-:W-:-:S13]  /*e5e0*/  ISETP.GE.U32.OR P0, PT, R3, R8, P0 ;  /* 0x000000080300720c */ /* 0x000fda0000706470 */
[----:B------:R-:W-:-:S05]  /*e5f0*/  @!P0 IMAD R10, R10, R9, R0 ;  /* 0x000000090a0a8224 */ /* 0x000fca00078e0200 */
        /* <DEDUP_REMOVED lines=8> */
.L_x_1668:
[----:B------:R-:W-:Y:S05]  /*e680*/  @!P2 BRA `(.L_x_1670) ;  /* 0x000000000084a947 */ /* 0x000fea0003800000 */
[----:B------:R-:W-:Y:S02]  /*e690*/  ISETP.GT.AND P0, PT, R9, 0x20, PT ;  /* 0x000000200900780c */ /* 0x000fe40003f04270 */
[----:B------:R-:W-:-:S11]  /*e6a0*/  MOV R3, R9 ;  /* 0x0000000900037202 */ /* 0x000fd60000000f00 */
[----:B------:R-:W-:Y:S05]  /*e6b0*/  @!P0 BRA `(.L_x_1671) ;  /* 0x00000000004c8947 */ /* 0x000fea0003800000 */
[----:B------:R-:W-:Y:S01]  /*e6c0*/  LEA.HI R3, R9, R9, RZ, 0x1 ;  /* 0x0000000909037211 */ /* 0x000fe200078f08ff */
[----:B------:R2:W-:Y:S03]  /*e6d0*/  STS.64 [R2], R16 ;  /* 0x0000001002007388 */ /* 0x0005e60000000a00 */
[----:B------:R-:W-:Y:S01]  /*e6e0*/  SHF.R.S32.HI R8, RZ, 0x1, R3 ;  /* 0x00000001ff087819 */ /* 0x000fe20000011403 */
[----:B------:R-:W-:-:S03]  /*e6f0*/  IMAD.MOV.U32 R3, RZ, RZ, 0x20 ;  /* 0x00000020ff037424 */ /* 0x000fc600078e00ff */
[----:B------:R-:W-:-:S13]  /*e700*/  ISETP.GE.AND P0, PT, R8, 0x20, PT ;  /* 0x000000200800780c */ /* 0x000fda0003f06270 */
[----:B--2---:R-:W-:Y:S05]  /*e710*/  @!P0 BRA `(.L_x_1671) ;  /* 0x0000000000348947 */ /* 0x004fea0003800000 */
.L_x_1672:
[----:B0-----:R-:W-:Y:S01]  /*e720*/  IADD3 R10, R0, R8, RZ ;  /* 0x00000008000a7210 */ /* 0x001fe20007ffe0ff */
[----:B------:R-:W-:Y:S03]  /*e730*/  BAR.SYNC.DEFER_BLOCKING 0x0 ;  /* 0x0000000000007b1d */ /* 0x000fe60000010000 */
[----:B------:R-:W-:-:S04]  /*e740*/  ISETP.GE.U32.AND P0, PT, R10, R9, PT ;  /* 0x000000090a00720c */ /* 0x000fc80003f06070 */
[----:B------:R-:W-:-:S13]  /*e750*/  ISETP.GE.U32.OR P0, PT, R0, R8, P0 ;  /* 0x000000080000720c */ /* 0x000fda0000706470 */
[----:B------:R-:W-:Y:S01]  /*e760*/  @!P0 IMAD R10, R8, 0x8, R2 ;  /* 0x00000008080a8824 */ /* 0x000fe200078e0202 */
[----:B------:R-:W-:-:S05]  /*e770*/  SHF.R.S32.HI R8, RZ, 0x1, R8 ;  /* 0x00000001ff087819 */ /* 0x000fca0000011408 */
[----:B------:R-:W1:Y:S02]  /*e780*/  @!P0 LDS.64 R10, [R10] ;  /* 0x000000000a0a8984 */ /* 0x000e640000000a00 */
[----:B-1----:R-:W-:Y:S02]  /*e790*/  @!P0 LOP3.LUT R16, R10, R16, RZ, 0x3c, !PT ;  /* 0x000000100a108212 */ /* 0x002fe400078e3cff */
[----:B------:R-:W-:-:S05]  /*e7a0*/  @!P0 LOP3.LUT R17, R11, R17, RZ, 0x3c, !PT ;  /* 0x000000110b118212 */ /* 0x000fca00078e3cff */
[----:B------:R2:W-:Y:S01]  /*e7b0*/  @!P0 STS.64 [R2], R16 ;  /* 0x0000001002008388 */ /* 0x0005e20000000a00 */
[----:B------:R-:W-:-:S13]  /*e7c0*/  ISETP.GE.AND P0, PT, R8, 0x20, PT ;  /* 0x000000200800780c */ /* 0x000fda0003f06270 */
[----:B--2---:R-:W-:Y:S05]  /*e7d0*/  @P0 BRA `(.L_x_1672) ;  /* 0xfffffffc00d00947 */ /* 0x004fea000383ffff */
[----:B------:R-:W-:-:S11]  /*e7e0*/  HFMA2.MMA R3, -RZ, RZ, 0, 1.9073486328125e-06 ;  /* 0x00000020ff037435 */ /* 0x000fd600000001ff */
.L_x_1671:
[----:B------:R-:W-:Y:S01]  /*e7f0*/  BAR.SYNC.DEFER_BLOCKING 0x0 ;  /* 0x0000000000007b1d */ /* 0x000fe20000010000 */
[----:B------:R-:W-:-:S13]  /*e800*/  ISETP.GE.AND P0, PT, R3, 0x2, PT ;  /* 0x000000020300780c */ /* 0x000fda0003f06270 */
[----:B------:R-:W-:Y:S05]  /*e810*/  @!P0 BRA `(.L_x_1670) ;  /* 0x0000000000208947 */ /* 0x000fea0003800000 */
[----:B------:R-:W-:-:S07]  /*e820*/  IMAD.MOV.U32 R0, RZ, RZ, 0x1 ;  /* 0x00000001ff007424 */ /* 0x000fce00078e00ff */
.L_x_1673:
[----:B-1----:R-:W1:Y:S04]  /*e830*/  SHFL.DOWN PT, R2, R17, R0, 0x1f ;  /* 0x08001f0011027589 */ /* 0x002e6800000e0000 */
[----:B------:R2:W3:Y:S02]  /*e840*/  SHFL.DOWN PT, R9, R16, R0, 0x1f ;  /* 0x08001f0010097589 */ /* 0x0004e400000e0000 */
[----:B--2---:R-:W-:-:S04]  /*e850*/  SHF.L.U32 R0, R0, 0x1, RZ ;  /* 0x0000000100007819 */ /* 0x004fc800000006ff */
[----:B------:R-:W-:Y:S02]  /*e860*/  ISETP.GE.AND P0, PT, R0, R3, PT ;  /* 0x000000030000720c */ /* 0x000fe40003f06270 */
[----:B-1----:R-:W-:Y:S02]  /*e870*/  LOP3.LUT R17, R2, R17, RZ, 0x3c, !PT ;  /* 0x0000001102117212 */ /* 0x002fe400078e3cff */
[----:B---3--:R-:W-:-:S09]  /*e880*/  LOP3.LUT R16, R9, R16, RZ, 0x3c, !PT ;  /* 0x0000001009107212 */ /* 0x008fd200078e3cff */
[----:B------:R-:W-:Y:S05]  /*e890*/  @!P0 BRA `(.L_x_1673) ;  /* 0xfffffffc00e48947 */ /* 0x000fea000383ffff */
.L_x_1670:
        /* <DEDUP_REMOVED lines=9> */
[----:B-1----:R-:W2:Y:S02]  /*e930*/  LDG.E.64 R2, desc[UR36][R4.64] ;  /* 0x0000002404027981 */ /* 0x002ea4000c1e1b00 */
[----:B--2---:R-:W-:Y:S02]  /*e940*/  LOP3.LUT R16, R16, R2, RZ, 0x3c, !PT ;  /* 0x0000000210107212 */ /* 0x004fe400078e3cff */
[----:B------:R-:W-:-:S07]  /*e950*/  LOP3.LUT R17, R17, R3, RZ, 0x3c, !PT ;  /* 0x0000000311117212 */ /* 0x000fce00078e3cff */
.L_x_1675:
[----:B------:R-:W-:Y:S05]  /*e960*/  @!P1 BRA `(.L_x_1676) ;  /* 0x0000000000609947 */ /* 0x000fea0003800000 */
[----:B------:R-:W2:Y:S02]  /*e970*/  LDC R0, c[0x0][0x62c] ;  /* 0x00018b00ff007b82 */ /* 0x000ea40000000800 */
[----:B--2---:R-:W-:-:S13]  /*e980*/  ISETP.NE.AND P0, PT, R0, 0x1, PT ;  /* 0x000000010000780c */ /* 0x004fda0003f05270 */
[----:B------:R-:W-:Y:S05]  /*e990*/  @!P0 BRA `(.L_x_1677) ;  /* 0x0000000000408947 */ /* 0x000fea0003800000 */
[----:B-1----:R-:W-:Y:S01]  /*e9a0*/  MOV R2, 0x0 ;  /* 0x0000000000027802 */ /* 0x002fe20000000f00 */
        /* <DEDUP_REMOVED lines=9> */
[----:B0-----:R-:W-:Y:S01]  /*ea40*/  IMAD.U32 R10, RZ, RZ, UR6 ;  /* 0x00000006ff0a7e24 */ /* 0x001fe2000f8e00ff */
[----:B------:R-:W-:Y:S01]  /*ea50*/  MOV R11, UR7 ;  /* 0x00000007000b7c02 */ /* 0x000fe20008000f00 */
[----:B------:R-:W-:-:S02]  /*ea60*/  IMAD.MOV.U32 R8, RZ, RZ, 0x2ef ;  /* 0x000002efff087424 */ /* 0x000fc400078e00ff */
[----:B------:R-:W-:-:S07]  /*ea70*/  IMAD.MOV.U32 R13, RZ, RZ, RZ ;  /* 0x000000ffff0d7224 */ /* 0x000fce00078e00ff */
[----:B------:R-:W-:-:S07]  /*ea80*/  LEPC R20, `(.L_x_1677) ;  /* 0x000000001014794e */ /* 0x000fce0000000000 */
[----:B-1----:R-:W-:Y:S05]  /*ea90*/  CALL.ABS.NOINC R2 ;  /* 0x0000000002007343 */ /* 0x002fea0003c00000 */
.L_x_1677:
[----:B------:R-:W-:Y:S02]  /*eaa0*/  ULDC.64 UR4, c[0x0][0x5f8] ;  /* 0x00017e0000047ab9 */ /* 0x000fe40000000a00 */
[----:B------:R-:W-:-:S04]  /*eab0*/  IADD3 R18, P0, R18, UR4, RZ ;  /* 0x0000000412127c10 */ /* 0x000fc8000ff1e0ff */
[----:B------:R-:W-:-:S05]  /*eac0*/  IADD3.X R19, RZ, UR5, RZ, P0, !PT ;  /* 0x00000005ff137c10 */ /* 0x000fca00087fe4ff */
[----:B------:R-:W-:Y:S01]  /*ead0*/  STG.E.64 desc[UR36][R18.64], R16 ;  /* 0x0000001012007986 */ /* 0x000fe2000c101b24 */
[----:B------:R-:W-:Y:S05]  /*eae0*/  EXIT ;  /* 0x000000000000794d */ /* 0x000fea0003800000 */
.L_x_1676:
[----:B------:R-:W-:Y:S01]  /*eaf0*/  STG.E.64 desc[UR36][R4.64], R16 ;  /* 0x0000001004007986 */ /* 0x000fe2000c101b24 */
[----:B------:R-:W-:Y:S05]  /*eb00*/  EXIT ;  /* 0x000000000000794d */ /* 0x000fea0003800000 */
.L_x_1674:
[----:B------:R-:W-:Y:S01]  /*eb10*/  ISETP.NE.AND P0, PT, RZ, UR38, PT ;  /* 0x00000026ff007c0c */ /* 0x000fe2000bf05270 */
[----:B------:R-:W-:Y:S02]  /*eb20*/  ULDC.U8 UR4, c[0x0][0x629] ;  /* 0x00018a4000047ab9 */ /* 0x000fe40000000000 */
[----:B------:R-:W-:-:S10]  /*eb30*/  ISETP.NE.AND P1, PT, RZ, UR4, PT ;  /* 0x00000004ff007c0c */ /* 0x000fd4000bf25270 */
[----:B------:R-:W-:Y:S05]  /*eb40*/  @!P0 BRA `(.L_x_1678) ;  /* 0x00000000000c8947 */ /* 0x000fea0003800000 */
[----:B-1----:R-:W2:Y:S02]  /*eb50*/  LDG.E.64 R2, desc[UR36][R6.64] ;  /* 0x0000002406027981 */ /* 0x002ea4000c1e1b00 */
[----:B--2---:R-:W-:Y:S02]  /*eb60*/  LOP3.LUT R16, R2, R16, RZ, 0x3c, !PT ;  /* 0x0000001002107212 */ /* 0x004fe400078e3cff */
[----:B------:R-:W-:-:S07]  /*eb70*/  LOP3.LUT R17, R3, R17, RZ, 0x3c, !PT ;  /* 0x0000001103117212 */ /* 0x000fce00078e3cff */
.L_x_1678:
        /* <DEDUP_REMOVED lines=20> */
.L_x_1680:
[----:B------:R-:W-:Y:S02]  /*ecc0*/  ULDC.64 UR4, c[0x0][0x5f8] ;  /* 0x00017e0000047ab9 */ /* 0x000fe40000000a00 */
[----:B------:R-:W-:-:S04]  /*ecd0*/  IADD3 R18, P0, R18, UR4, RZ ;  /* 0x0000000412127c10 */ /* 0x000fc8000ff1e0ff */
[----:B------:R-:W-:-:S05]  /*ece0*/  IADD3.X R19, RZ, UR5, RZ, P0, !PT ;  /* 0x00000005ff137c10 */ /* 0x000fca00087fe4ff */
[----:B------:R-:W-:Y:S01]  /*ecf0*/  STG.E.64 desc[UR36][R18.64], R16 ;  /* 0x0000001012007986 */ /* 0x000fe2000c101b24 */
[----:B------:R-:W-:Y:S05]  /*ed00*/  EXIT ;  /* 0x000000000000794d */ /* 0x000fea0003800000 */
.L_x_1679:
[----:B------:R-:W-:Y:S01]  /*ed10*/  STG.E.64 desc[UR36][R6.64], R16 ;  /* 0x0000001006007986 */ /* 0x000fe2000c101b24 */
[----:B------:R-:W-:Y:S05]  /*ed20*/  EXIT ;  /* 0x000000000000794d */ /* 0x000fea0003800000 */
.L_x_1654:
        /* <DEDUP_REMOVED lines=22> */
.L_x_1682:
        /* <DEDUP_REMOVED lines=20> */
.L_x_1684:
[----:B------:R-:W-:Y:S02]  /*efd0*/  ULDC.64 UR4, c[0x0][0x5f8] ;  /* 0x00017e0000047ab9 */ /* 0x000fe40000000a00 */
[----:B------:R-:W-:-:S04]  /*efe0*/  IADD3 R18, P0, R18, UR4, RZ ;  /* 0x0000000412127c10 */ /* 0x000fc8000ff1e0ff */
[----:B------:R-:W-:-:S05]  /*eff0*/  IADD3.X R19, RZ, UR5, RZ, P0, !PT ;  /* 0x00000005ff137c10 */ /* 0x000fca00087fe4ff */
[----:B------:R-:W-:Y:S01]  /*f000*/  STG.E.64 desc[UR36][R18.64], R16 ;  /* 0x0000001012007986 */ /* 0x000fe2000c101b24 */
[----:B------:R-:W-:Y:S05]  /*f010*/  EXIT ;  /* 0x000000000000794d */ /* 0x000fea0003800000 */
.L_x_1683:
[----:B------:R-:W-:Y:S01]  /*f020*/  STG.E.64 desc[UR36][R4.64], R16 ;  /* 0x0000001004007986 */ /* 0x000fe2000c101b24 */
[----:B------:R-:W-:Y:S05]  /*f030*/  EXIT ;  /* 0x000000000000794d */ /* 0x000fea0003800000 */
.L_x_1681:
[----:B------:R-:W-:Y:S01]  /*f040*/  ISETP.NE.AND P0, PT, RZ, UR38, PT ;  /* 0x00000026ff007c0c */ /* 0x000fe2000bf05270 */
[----:B------:R-:W-:Y:S02]  /*f050*/  ULDC.U8 UR4, c[0x0][0x629] ;  /* 0x00018a4000047ab9 */ /* 0x000fe40000000000 */
[----:B------:R-:W-:-:S10]  /*f060*/  ISETP.NE.AND P1, PT, RZ, UR4, PT ;  /* 0x00000004ff007c0c */ /* 0x000fd4000bf25270 */
[----:B------:R-:W-:Y:S05]  /*f070*/  @!P0 BRA `(.L_x_1685) ;  /* 0x00000000000c8947 */ /* 0x000fea0003800000 */
[----:B------:R-:W2:Y:S02]  /*f080*/  LDG.E.64 R2, desc[UR36][R6.64] ;  /* 0x0000002406027981 */ /* 0x000ea4000c1e1b00 */
[----:B--2---:R-:W-:Y:S02]  /*f090*/  LOP3.LUT R16, R2, R16, RZ, 0x3c, !PT ;  /* 0x0000001002107212 */ /* 0x004fe400078e3cff */
[----:B------:R-:W-:-:S07]  /*f0a0*/  LOP3.LUT R17, R3, R17, RZ, 0x3c, !PT ;  /* 0x0000001103117212 */ /* 0x000fce00078e3cff */
.L_x_1685:
        /* <DEDUP_REMOVED lines=20> */
.L_x_1687:
[----:B------:R-:W-:Y:S02]  /*f1f0*/  ULDC.64 UR4, c[0x0][0x5f8] ;  /* 0x00017e0000047ab9 */ /* 0x000fe40000000a00 */
[----:B------:R-:W-:-:S04]  /*f200*/  IADD3 R18, P0, R18, UR4, RZ ;  /* 0x0000000412127c10 */ /* 0x000fc8000ff1e0ff */
[----:B------:R-:W-:-:S05]  /*f210*/  IADD3.X R19, RZ, UR5, RZ, P0, !PT ;  /* 0x00000005ff137c10 */ /* 0x000fca00087fe4ff */
[----:B------:R-:W-:Y:S01]  /*f220*/  STG.E.64 desc[UR36][R18.64], R16 ;  /* 0x0000001012007986 */ /* 0x000fe2000c101b24 */
[----:B------:R-:W-:Y:S05]  /*f230*/  EXIT ;  /* 0x000000000000794d */ /* 0x000fea0003800000 */
.L_x_1686:
[----:B------:R-:W-:Y:S01]  /*f240*/  STG.E.64 desc[UR36][R6.64], R16 ;  /* 0x0000001006007986 */ /* 0x000fe2000c101b24 */
[----:B------:R-:W-:Y:S05]  /*f250*/  EXIT ;  /* 0x000000000000794d */ /* 0x000fea0003800000 */
.L_x_1688:
        /* <DEDUP_REMOVED lines=10> */
.L_x_9821:


//--------------------- .text._ZN2at6native13reduce_kernelILi256ELi2ENS0_8ReduceOpIsNS0_14func_wrapper_tImZNS0_15xor_sum_functorIsvEclERNS_14TensorIteratorEEUlmmE_EEjmLi4ELi4EEEEEvT1_ --------------------------
	.section	.text._ZN2at6native13reduce_kernelILi256ELi2ENS0_8ReduceOpIsNS0_14func_wrapper_tImZNS0_15xor_sum_functorIsvEclERNS_14TensorIteratorEEUlmmE_EEjmLi4ELi4EEEEEvT1_,"ax",@progbits
	.align	128
        .global         _ZN2at6native13reduce_kernelILi256ELi2ENS0_8ReduceOpIsNS0_14func_wrapper_tImZNS0_15xor_sum_functorIsvEclERNS_14TensorIteratorEEUlmmE_EEjmLi4ELi4EEEEEvT1_
        .type           _ZN2at6native13reduce_kernelILi256ELi2ENS0_8ReduceOpIsNS0_14func_wrapper_tImZNS0_15xor_sum_functorIsvEclERNS_14TensorIteratorEEUlmmE_EEjmLi4ELi4EEEEEvT1_,@function
        .size           _ZN2at6native13reduce_kernelILi256ELi2ENS0_8ReduceOpIsNS0_14func_wrapper_tImZNS0_15xor_sum_functorIsvEclERNS_14TensorIteratorEEUlmmE_EEjmLi4ELi4EEEEEvT1_,(.L_x_9822 - _ZN2at6native13reduce_kernelILi256ELi2ENS0_8ReduceOpIsNS0_14func_wrapper_tImZNS0_15xor_sum_functorIsvEclERNS_14TensorIteratorEEUlmmE_EEjmLi4ELi4EEEEEvT1_)
        .other          _ZN2at6native13reduce_kernelILi256ELi2ENS0_8ReduceOpIsNS0_14func_wrapper_tImZNS0_15xor_sum_functorIsvEclERNS_14TensorIteratorEEUlmmE_EEjmLi4ELi4EEEEEvT1_,@"STO_CUDA_ENTRY STV_DEFAULT"
_ZN2at6native13reduce_kernelILi256ELi2ENS0_8ReduceOpIsNS0_14func_wrapper_tImZNS0_15xor_sum_functorIsvEclERNS_14TensorIteratorEEUlmmE_EEjmLi4ELi4EEEEEvT1_:
.text._ZN2at6native13reduce_kernelILi256ELi2ENS0_8ReduceOpIsNS0_14func_wrapper_tImZNS0_15xor_sum_functorIsvEclERNS_14TensorIteratorEEUlmmE_EEjmLi4ELi4EEEEEvT1_:
        /* <DEDUP_REMOVED lines=288> */
.L_x_1689:
        /* <DEDUP_REMOVED lines=44> */
.L_x_1693:
        /* <DEDUP_REMOVED lines=27> */
.L_x_1699:
[----:B------:R-:W-:Y:S05]  /*1670*/  BSYNC B2 ;  /* 0x0000000000027941 */ /* 0x000fea0003800000 */
.L_x_1698:
        /* <DEDUP_REMOVED lines=8> */
[----:B------:R-:W2:Y:S02]  /*1700*/  LDG.E.S16 R4, desc[UR60][R4.64] ;  /* 0x0000003c04047981 */ /* 0x000ea4000c1e1700 */
[----:B--2---:R-:W-:Y:S02]  /*1710*/  SHF.R.S32.HI R3, RZ, 0x1f, R4 ;  /* 0x0000001fff037819 */ /* 0x004fe40000011404 */
[----:B------:R-:W-:Y:S02]  /*1720*/  LOP3.LUT R0, R4, UR4, RZ, 0x3c, !PT ;  /* 0x0000000404007c12 */ /* 0x000fe4000f8e3cff */
[----:B------:R-:W-:-:S07]  /*1730*/  LOP3.LUT R3, R3, UR5, RZ, 0x3c, !PT ;  /* 0x0000000503037c12 */ /* 0x000fce000f8e3cff */
.L_x_1697:
[----:B------:R-:W-:Y:S05]  /*1740*/  BSYNC B1 ;  /* 0x0000000000017941 */ /* 0x000fea0003800000 */
.L_x_1696:
[----:B------:R-:W0:Y:S01]  /*1750*/  LDC R11, c[0x0][0x224] ;  /* 0x00008900ff0b7b82 */ /* 0x000e220000000800 */
[----:B------:R-:W-:-:S04]  /*1760*/  IADD3 R5, P0, -R8, 0x4, RZ ;  /* 0x0000000408057810 */ /* 0x000fc80007f1e1ff */
[----:B------:R-:W-:Y:S01]  /*1770*/  LEA R18, P1, R5, R18, 0x1 ;  /* 0x0000001205127211 */ /* 0x000fe200078208ff */
[----:B------:R-:W-:-:S05]  /*1780*/  IMAD.X R6, RZ, RZ, -0x1, P0 ;  /* 0xffffffffff067424 */ /* 0x000fca00000e06ff */
[----:B------:R-:W-:Y:S02]  /*1790*/  LEA.HI.X R19, R5, R19, R6, 0x1, P1 ;  /* 0x0000001305137211 */ /* 0x000fe400008f0c06 */
[----:B0-----:R-:W-:-:S07]  /*17a0*/  IADD3 R4, R8, -0x4, R11 ;  /* 0xfffffffc08047810 */ /* 0x001fce0007ffe00b */
.L_x_1695:
[----:B------:R-:W-:Y:S05]  /*17b0*/  BSYNC B0 ;  /* 0x0000000000007941 */ /* 0x000fea0003800000 */
.L_x_1694:
[----:B------:R-:W0:Y:S01]  /*17c0*/  LDC.64 R10, c[0x0][0x238] ;  /* 0x00008e00ff0a7b82 */ /* 0x000e220000000a00 */
[----:B------:R-:W-:Y:S01]  /*17d0*/  BSSY B0, `(.L_x_1700) ;  /* 0x0000029000007945 */ /* 0x000fe20003800000 */
[----:B------:R-:W-:Y:S01]  /*17e0*/  ISETP.NE.AND P2, PT, R2, RZ, PT ;  /* 0x000000ff0200720c */ /* 0x000fe20003f45270 */
[----:B------:R-:W-:Y:S02]  /*17f0*/  IMAD.MOV.U32 R6, RZ, RZ, R9 ;  /* 0x000000ffff067224 */ /* 0x000fe400078e0009 */
[----:B------:R-:W-:-:S03]  /*1800*/  IMAD.MOV.U32 R8, RZ, RZ, R7 ;  /* 0x000000ffff087224 */ /* 0x000fc600078e0007 */
[----:B------:R-:W1:Y:S01]  /*1810*/  LDC R24, c[0x0][0x240] ;  /* 0x00009000ff187b82 */ /* 0x000e620000000800 */
[----:B0-----:R-:W-:Y:S01]  /*1820*/  IMAD R10, R17, R10, RZ ;  /* 0x0000000a110a7224 */ /* 0x001fe200078e02ff */
[----:B------:R-:W-:-:S03]  /*1830*/  ISETP.NE.AND P1, PT, R11, RZ, PT ;  /* 0x000000ff0b00720c */ /* 0x000fc60003f25270 */
[----:B------:R-:W-:Y:S02]  /*1840*/  IMAD R5, R2, R11, R10 ;  /* 0x0000000b02057224 */ /* 0x000fe400078e020a */
[----:B------:R-:W-:Y:S02]  /*1850*/  IMAD.MOV.U32 R10, RZ, RZ, R9 ;  /* 0x000000ffff0a7224 */ /* 0x000fe400078e0009 */
[----:B-1----:R-:W-:-:S05]  /*1860*/  IMAD R12, R16, R24, R5 ;  /* 0x00000018100c7224 */ /* 0x002fca00078e0205 */
[----:B------:R-:W-:-:S04]  /*1870*/  LEA R5, R12, 0x3, 0x2 ;  /* 0x000000030c057811 */ /* 0x000fc800078e10ff */
[----:B------:R-:W-:Y:S02]  /*1880*/  ISETP.GE.U32.AND P0, PT, R5, R4, PT ;  /* 0x000000040500720c */ /* 0x000fe40003f06070 */
[----:B------:R-:W-:-:S11]  /*1890*/  MOV R5, R7 ;  /* 0x0000000700057202 */ /* 0x000fd60000000f00 */
[----:B------:R-:W-:Y:S05]  /*18a0*/  @P0 BRA `(.L_x_1701) ;  /* 0x00000000006c0947 */ /* 0x000fea0003800000 */
[----:B------:R-:W-:Y:S01]  /*18b0*/  MOV R11, R12 ;  /* 0x0000000c000b7202 */ /* 0x000fe20000000f00 */
[----:B------:R-:W-:Y:S02]  /*18c0*/  IMAD.MOV.U32 R10, RZ, RZ, R9 ;  /* 0x000000ffff0a7224 */ /* 0x000fe400078e0009 */
[----:B------:R-:W-:-:S07]  /*18d0*/  IMAD.MOV.U32 R8, RZ, RZ, R7 ;  /* 0x000000ffff087224 */ /* 0x000fce00078e0007 */
.L_x_1702:
[----:B------:R-:W-:Y:S01]  /*18e0*/  IMAD.WIDE.U32 R12, R11, 0x8, R18 ;  /* 0x000000080b0c7825 */ /* 0x000fe200078e0012 */
[----:B------:R-:W-:-:S05]  /*18f0*/  ULDC UR4, c[0x0][0x22c] ;  /* 0x00008b0000047ab9 */ /* 0x000fca0000000800 */
[----:B------:R-:W2:Y:S01]  /*1900*/  LDG.E.64 R12, desc[UR60][R12.64] ;  /* 0x0000003c0c0c7981 */ /* 0x000ea2000c1e1b00 */
[----:B------:R-:W-:-:S04]  /*1910*/  IADD3 R11, R11, UR4, RZ ;  /* 0x000000040b0b7c10 */ /* 0x000fc8000fffe0ff */
[----:B------:R-:W-:-:S04]  /*1920*/  LEA R15, R11, 0x3, 0x2 ;  /* 0x000000030b0f7811 */ /* 0x000fc800078e10ff */
[----:B------:R-:W-:Y:S02]  /*1930*/  ISETP.GE.U32.AND P0, PT, R15, R4, PT ;  /* 0x000000040f00720c */ /* 0x000fe40003f06070 */
[C---:B--2---:R-:W-:Y:S02]  /*1940*/  PRMT R14, R12.reuse, 0x9910, RZ ;  /* 0x000099100c0e7816 */ /* 0x044fe400000000ff */
[C---:B------:R-:W-:Y:S02]  /*1950*/  PRMT R20, R13.reuse, 0x9910, RZ ;  /* 0x000099100d147816 */ /* 0x040fe400000000ff */
[----:B------:R-:W-:Y:S01]  /*1960*/  PRMT R21, R12, 0xbb32, RZ ;  /* 0x0000bb320c157816 */ /* 0x000fe200000000ff */
[----:B------:R-:W-:Y:S01]  /*1970*/  IMAD.MOV.U32 R15, RZ, RZ, R14 ;  /* 0x000000ffff0f7224 */ /* 0x000fe200078e000e */
[----:B------:R-:W-:Y:S02]  /*1980*/  PRMT R25, R13, 0xbb32, RZ ;  /* 0x0000bb320d197816 */ /* 0x000fe400000000ff */
[----:B------:R-:W-:-:S02]  /*1990*/  LOP3.LUT R9, R9, R20, RZ, 0x3c, !PT ;  /* 0x0000001409097212 */ /* 0x000fc400078e3cff */
[----:B------:R-:W-:Y:S02]  /*19a0*/  SHF.R.S32.HI R13, RZ, 0x1f, R20 ;  /* 0x0000001fff0d7819 */ /* 0x000fe40000011414 */
[----:B------:R-:W-:Y:S02]  /*19b0*/  SHF.R.S32.HI R12, RZ, 0x1f, R15 ;  /* 0x0000001fff0c7819 */ /* 0x000fe4000001140f */
[----:B------:R-:W-:Y:S02]  /*19c0*/  SHF.R.S32.HI R14, RZ, 0x1f, R21 ;  /* 0x0000001fff0e7819 */ /* 0x000fe40000011415 */
[----:B------:R-:W-:Y:S02]  /*19d0*/  SHF.R.S32.HI R20, RZ, 0x1f, R25 ;  /* 0x0000001fff147819 */ /* 0x000fe40000011419 */
[----:B------:R-:W-:Y:S02]  /*19e0*/  LOP3.LUT R0, R0, R15, RZ, 0x3c, !PT ;  /* 0x0000000f00007212 */ /* 0x000fe400078e3cff */
[----:B------:R-:W-:-:S02]  /*19f0*/  LOP3.LUT R10, R10, R21, RZ, 0x3c, !PT ;  /* 0x000000150a0a7212 */ /* 0x000fc400078e3cff */
[----:B------:R-:W-:Y:S02]  /*1a00*/  LOP3.LUT R6, R6, R25, RZ, 0x3c, !PT ;  /* 0x0000001906067212 */ /* 0x000fe400078e3cff */
[----:B------:R-:W-:Y:S02]  /*1a10*/  LOP3.LUT R3, R3, R12, RZ, 0x3c, !PT ;  /* 0x0000000c03037212 */ /* 0x000fe400078e3cff */
[----:B------:R-:W-:Y:S02]  /*1a20*/  LOP3.LUT R7, R7, R14, RZ, 0x3c, !PT ;  /* 0x0000000e07077212 */ /* 0x000fe400078e3cff */
[----:B------:R-:W-:Y:S02]  /*1a30*/  LOP3.LUT R8, R8, R13, RZ, 0x3c, !PT ;  /* 0x0000000d08087212 */ /* 0x000fe400078e3cff */
[----:B------:R-:W-:Y:S01]  /*1a40*/  LOP3.LUT R5, R5, R20, RZ, 0x3c, !PT ;  /* 0x0000001405057212 */ /* 0x000fe200078e3cff */
[----:B------:R-:W-:Y:S06]  /*1a50*/  @!P0 BRA `(.L_x_1702) ;  /* 0xfffffffc00a08947 */ /* 0x000fec000383ffff */
.L_x_1701:
[----:B------:R-:W-:Y:S05]  /*1a60*/  BSYNC B0 ;  /* 0x0000000000007941 */ /* 0x000fea0003800000 */
.L_x_1700:
        /* <DEDUP_REMOVED lines=8> */
.L_x_1704:
[----:B------:R-:W-:Y:S05]  /*1af0*/  BSYNC B0 ;  /* 0x0000000000007941 */ /* 0x000fea0003800000 */
.L_x_1703:
        /* <DEDUP_REMOVED lines=13> */
.L_x_1706:
[----:B------:R-:W-:Y:S05]  /*1bd0*/  BSYNC B0 ;  /* 0x0000000000007941 */ /* 0x000fea0003800000 */
.L_x_1705:
[----:B------:R-:W-:Y:S01]  /*1be0*/  LOP3.LUT R9, R9, R10, R0, 0x96, !PT ;  /* 0x0000000a09097212 */ /* 0x000fe200078e9600 */
[----:B------:R-:W-:Y:S01]  /*1bf0*/  IMAD.MOV.U32 R14, RZ, RZ, RZ ;  /* 0x000000ffff0e7224 */ /* 0x000fe200078e00ff */
[----:B------:R-:W-:Y:S01]  /*1c00*/  LOP3.LUT R8, R8, R7, R3, 0x96, !PT ;  /* 0x0000000708087212 */ /* 0x000fe200078e9603 */
[----:B------:R-:W-:Y:S01]  /*1c10*/  IMAD.MOV.U32 R11, RZ, RZ, RZ ;  /* 0x000000ffff0b7224 */ /* 0x000fe200078e00ff */
[----:B------:R-:W-:Y:S02]  /*1c20*/  LOP3.LUT R18, R6, R9, RZ, 0x3c, !PT ;  /* 0x0000000906127212 */ /* 0x000fe400078e3cff */
[----:B------:R-:W-:Y:S01]  /*1c30*/  LOP3.LUT R19, R5, R8, RZ, 0x3c, !PT ;  /* 0x0000000805137212 */ /* 0x000fe200078e3cff */
[----:B------:R-:W-:Y:S06]  /*1c40*/  BRA `(.L_x_1691) ;  /* 0x000000a800387947 */ /* 0x000fec0003800000 */
.L_x_1692:
        /* <DEDUP_REMOVED lines=12> */
[----:B0-----:R-:W-:Y:S02]  /*1d10*/  IMAD.MOV.U32 R21, RZ, RZ, R12 ;  /* 0x000000ffff157224 */ /* 0x001fe400078e000c */
        /* <DEDUP_REMOVED lines=8> */
[----:B------:R-:W-:Y:S01]  /*1da0*/  MOV R10, R5 ;  /* 0x00000005000a7202 */ /* 0x000fe20000000f00 */
[----:B------:R-:W-:Y:S01]  /*1db0*/  IMAD.MOV.U32 R11, RZ, RZ, R5 ;  /* 0x000000ffff0b7224 */ /* 0x000fe200078e0005 */
[----:B------:R-:W-:Y:S01]  /*1dc0*/  MOV R6, R12 ;  /* 0x0000000c00067202 */ /* 0x000fe20000000f00 */
[--C-:B------:R-:W-:Y:S02]  /*1dd0*/  IMAD.MOV.U32 R9, RZ, RZ, R12.reuse ;  /* 0x000000ffff097224 */ /* 0x100fe400078e000c */
[----:B------:R-:W-:-:S02]  /*1de0*/  IMAD.MOV.U32 R7, RZ, RZ, R12 ;  /* 0x000000ffff077224 */ /* 0x000fc400078e000c */
[--C-:B------:R-:W-:Y:S02]  /*1df0*/  IMAD.MOV.U32 R8, RZ, RZ, R5.reuse ;  /* 0x000000ffff087224 */ /* 0x100fe400078e0005 */
[----:B------:R-:W-:Y:S02]  /*1e00*/  IMAD.MOV.U32 R4, RZ, RZ, R12 ;  /* 0x000000ffff047224 */ /* 0x000fe400078e000c */
        /* <DEDUP_REMOVED lines=8> */
[----:B------:R-:W-:Y:S01]  /*1e90*/  MOV R7, R12 ;  /* 0x0000000c00077202 */ /* 0x000fe20000000f00 */
[--C-:B------:R-:W-:Y:S01]  /*1ea0*/  IMAD.MOV.U32 R6, RZ, RZ, R12.reuse ;  /* 0x000000ffff067224 */ /* 0x100fe200078e000c */
[-C--:B------:R-:W-:Y:S01]  /*1eb0*/  MOV R15, R5.reuse ;  /* 0x00000005000f7202 */ /* 0x080fe20000000f00 */
[----:B------:R-:W-:Y:S01]  /*1ec0*/  IMAD.MOV.U32 R4, RZ, RZ, R12 ;  /* 0x000000ffff047224 */ /* 0x000fe200078e000c */
[----:B------:R-:W-:Y:S01]  /*1ed0*/  MOV R10, R5 ;  /* 0x00000005000a7202 */ /* 0x000fe20000000f00 */
[----:B------:R-:W-:-:S02]  /*1ee0*/  IMAD.MOV.U32 R13, RZ, RZ, R5 ;  /* 0x000000ffff0d7224 */ /* 0x000fc400078e0005 */
[--C-:B------:R-:W-:Y:S02]  /*1ef0*/  IMAD.MOV.U32 R11, RZ, RZ, R5.reuse ;  /* 0x000000ffff0b7224 */ /* 0x100fe400078e0005 */
[--C-:B------:R-:W-:Y:S02]  /*1f00*/  IMAD.MOV.U32 R8, RZ, RZ, R5.reuse ;  /* 0x000000ffff087224 */ /* 0x100fe400078e0005 */
[----:B------:R-:W-:-:S07]  /*1f10*/  IMAD.MOV.U32 R3, RZ, RZ, R5 ;  /* 0x000000ffff037224 */ /* 0x000fce00078e0005 */
.L_x_1716:
        /* <DEDUP_REMOVED lines=298> */
.L_x_1712:
[----:B------:R-:W-:Y:S01]  /*31c0*/  LOP3.LUT R27, R0, 0xfffffffc, RZ, 0xc0, !PT ;  /* 0xfffffffc001b7812 */ /* 0x000fe200078ec0ff */
[----:B------:R-:W-:-:S03]  /*31d0*/  ULDC UR36, c[0x0][0x22c] ;  /* 0x00008b0000247ab9 */ /* 0x000fc60000000800 */
[----:B------:R-:W-:-:S05]  /*31e0*/  IADD3 R26, P1, R18, R27, RZ ;  /* 0x0000001b121a7210 */ /* 0x000fca0007f3e0ff */
[----:B------:R-:W-:-:S05]  /*31f0*/  IMAD.X R27, RZ, RZ, R19, P1 ;  /* 0x000000ffff1b7224 */ /* 0x000fca00008e0613 */
[----:B------:R-:W2:Y:S01]  /*3200*/  LDG.E R26, desc[UR60][R26.64] ;  /* 0x0000003c1a1a7981 */ /* 0x000ea2000c1e1900 */
[----:B------:R-:W-:-:S05]  /*3210*/  IMAD.U32 R0, RZ, RZ, UR36 ;  /* 0x00000024ff007e24 */ /* 0x000fca000f8e00ff */
[----:B------:R-:W-:Y:S02]  /*3220*/  IADD3 R33, R33, R0, RZ ;  /* 0x0000000021217210 */ /* 0x000fe40007ffe0ff */
[C---:B--2---:R-:W-:Y:S02]  /*3230*/  PRMT R28, R26.reuse, 0x7610, R28 ;  /* 0x000076101a1c7816 */ /* 0x044fe4000000001c */
[----:B------:R-:W-:Y:S01]  /*3240*/  PRMT R29, R26, 0x7632, R29 ;  /* 0x000076321a1d7816 */ /* 0x000fe2000000001d */
[----:B------:R-:W-:Y:S06]  /*3250*/  @!P0 BRA `(.L_x_1713) ;  /* 0x0000000c00d08947 */ /* 0x000fec0003800000 */
        /* <DEDUP_REMOVED lines=244> */
.L_x_1713:
        /* <DEDUP_REMOVED lines=253> */
.L_x_1714:
        /* <DEDUP_REMOVED lines=242> */
.L_x_1715:
[----:B------:R-:W-:Y:S01]  /*6090*/  LOP3.LUT R27, R33, 0xfffffffc, RZ, 0xc0, !PT ;  /* 0xfffffffc211b7812 */ /* 0x000fe200078ec0ff */
[----:B------:R-:W-:-:S03]  /*60a0*/  ULDC UR4, c[0x0][0x224] ;  /* 0x0000890000047ab9 */ /* 0x000fc60000000800 */
[----:B------:R-:W-:-:S05]  /*60b0*/  IADD3 R26, P1, R18, R27, RZ ;  /* 0x0000001b121a7210 */ /* 0x000fca0007f3e0ff */
[----:B------:R-:W-:-:S05]  /*60c0*/  IMAD.X R27, RZ, RZ, R19, P1 ;  /* 0x000000ffff1b7224 */ /* 0x000fca00008e0613 */
[----:B------:R1:W2:Y:S01]  /*60d0*/  LDG.E R26, desc[UR60][R26.64] ;  /* 0x0000003c1a1a7981 */ /* 0x0002a2000c1e1900 */
[----:B------:R-:W-:Y:S01]  /*60e0*/  IMAD.IADD R33, R35, 0x1, R0 ;  /* 0x0000000123217824 */ /* 0x000fe200078e0200 */
[----:B------:R-:W-:Y:S02]  /*60f0*/  MOV R36, UR4 ;  /* 0x0000000400247c02 */ /* 0x000fe40008000f00 */
[----:B------:R-:W-:Y:S01]  /*6100*/  PRMT R38, R29, 0x9910, RZ ;  /* 0x000099101d267816 */ /* 0x000fe200000000ff */
[----:B------:R-:W-:Y:S01]  /*6110*/  IMAD R35, R0, 0x3, R33 ;  /* 0x0000000300237824 */ /* 0x000fe200078e0221 */
[----:B------:R-:W-:Y:S02]  /*6120*/  PRMT R37, R28, 0x9910, RZ ;  /* 0x000099101c257816 */ /* 0x000fe400000000ff */
[----:B------:R-:W-:Y:S02]  /*6130*/  PRMT R39, R30, 0x9910, RZ ;  /* 0x000099101e277816 */ /* 0x000fe400000000ff */
[----:B------:R-:W-:Y:S01]  /*6140*/  ISETP.GE.U32.AND P1, PT, R35, R36, PT ;  /* 0x000000242300720c */ /* 0x000fe20003f26070 */
[----:B------:R-:W-:Y:S01]  /*6150*/  IMAD.MOV.U32 R35, RZ, RZ, R38 ;  /* 0x000000ffff237224 */ /* 0x000fe200078e0026 */
[----:B------:R-:W-:-:S02]  /*6160*/  SHF.R.S32.HI R38, RZ, 0x1f, R37 ;  /* 0x0000001fff267819 */ /* 0x000fc40000011425 */
[----:B-1----:R-:W-:Y:S02]  /*6170*/  PRMT R27, R31, 0x9910, RZ ;  /* 0x000099101f1b7816 */ /* 0x002fe400000000ff */
[----:B------:R-:W-:Y:S02]  /*6180*/  SHF.R.S32.HI R40, RZ, 0x1f, R35 ;  /* 0x0000001fff287819 */ /* 0x000fe40000011423 */
[----:B------:R-:W-:Y:S01]  /*6190*/  LOP3.LUT R3, R3, R38, RZ, 0x3c, !PT ;  /* 0x0000002603037212 */ /* 0x000fe200078e3cff */
[----:B------:R-:W-:Y:S01]  /*61a0*/  IMAD.MOV.U32 R38, RZ, RZ, R39 ;  /* 0x000000ffff267224 */ /* 0x000fe200078e0027 */
[----:B------:R-:W-:Y:S02]  /*61b0*/  LOP3.LUT R5, R5, R40, RZ, 0x3c, !PT ;  /* 0x0000002805057212 */ /* 0x000fe400078e3cff */
[----:B------:R-:W-:Y:S02]  /*61c0*/  MOV R40, R27 ;  /* 0x0000001b00287202 */ /* 0x000fe40000000f00 */
[----:B------:R-:W-:-:S02]  /*61d0*/  LOP3.LUT R7, R7, R38, RZ, 0x3c, !PT ;  /* 0x0000002607077212 */ /* 0x000fc400078e3cff */
[----:B------:R-:W-:Y:S02]  /*61e0*/  SHF.R.S32.HI R27, RZ, 0x1f, R38 ;  /* 0x0000001fff1b7819 */ /* 0x000fe40000011426 */
[----:B------:R-:W-:Y:S02]  /*61f0*/  LOP3.LUT R6, R6, R35, RZ, 0x3c, !PT ;  /* 0x0000002306067212 */ /* 0x000fe400078e3cff */
[----:B------:R-:W-:Y:S02]  /*6200*/  PRMT R38, R32, 0x9910, RZ ;  /* 0x0000991020267816 */ /* 0x000fe400000000ff */
[----:B------:R-:W-:Y:S02]  /*6210*/  SHF.R.S32.HI R35, RZ, 0x1f, R40 ;  /* 0x0000001fff237819 */ /* 0x000fe40000011428 */
[----:B------:R-:W-:Y:S01]  /*6220*/  LOP3.LUT R8, R8, R27, RZ, 0x3c, !PT ;  /* 0x0000001b08087212 */ /* 0x000fe200078e3cff */
[----:B------:R-:W-:Y:S01]  /*6230*/  IMAD.MOV.U32 R27, RZ, RZ, R38 ;  /* 0x000000ffff1b7224 */ /* 0x000fe200078e0026 */
[----:B------:R-:W-:-:S02]  /*6240*/  LOP3.LUT R10, R10, R35, RZ, 0x3c, !PT ;  /* 0x000000230a0a7212 */ /* 0x000fc400078e3cff */
[----:B------:R-:W-:Y:S02]  /*6250*/  LOP3.LUT R4, R4, R37, RZ, 0x3c, !PT ;  /* 0x0000002504047212 */ /* 0x000fe400078e3cff */
[----:B------:R-:W-:Y:S02]  /*6260*/  PRMT R37, R34, 0x9910, RZ ;  /* 0x0000991022257816 */ /* 0x000fe400000000ff */
[----:B------:R-:W-:Y:S02]  /*6270*/  LOP3.LUT R9, R9, R40, RZ, 0x3c, !PT ;  /* 0x0000002809097212 */ /* 0x000fe400078e3cff */
[----:B------:R-:W-:Y:S02]  /*6280*/  LOP3.LUT R14, R14, R27, RZ, 0x3c, !PT ;  /* 0x0000001b0e0e7212 */ /* 0x000fe400078e3cff */
[----:B------:R-:W-:Y:S02]  /*6290*/  SHF.R.S32.HI R40, RZ, 0x1f, R27 ;  /* 0x0000001fff287819 */ /* 0x000fe4000001141b */
[----:B------:R-:W-:-:S02]  /*62a0*/  SHF.R.S32.HI R38, RZ, 0x1f, R37 ;  /* 0x0000001fff267819 */ /* 0x000fc40000011425 */
[----:B------:R-:W-:Y:S02]  /*62b0*/  LOP3.LUT R12, R12, R37, RZ, 0x3c, !PT ;  /* 0x000000250c0c7212 */ /* 0x000fe400078e3cff */
[----:B------:R-:W-:Y:S02]  /*62c0*/  LOP3.LUT R11, R11, R38, RZ, 0x3c, !PT ;  /* 0x000000260b0b7212 */ /* 0x000fe400078e3cff */
[----:B------:R-:W-:Y:S02]  /*62d0*/  LOP3.LUT R13, R13, R40, RZ, 0x3c, !PT ;  /* 0x000000280d0d7212 */ /* 0x000fe400078e3cff */
[C---:B--2---:R-:W-:Y:S02]  /*62e0*/  PRMT R35, R26.reuse, 0x9910, RZ ;  /* 0x000099101a237816 */ /* 0x044fe400000000ff */
[----:B------:R-:W-:-:S03]  /*62f0*/  PRMT R42, R26, 0xbb32, RZ ;  /* 0x0000bb321a2a7816 */ /* 0x000fc600000000ff */
[----:B------:R-:W-:Y:S01]  /*6300*/  IMAD.MOV.U32 R27, RZ, RZ, R35 ;  /* 0x000000ffff1b7224 */ /* 0x000fe200078e0023 */
[----:B------:R-:W-:Y:S02]  /*6310*/  SHF.R.S32.HI R35, RZ, 0x1f, R42 ;  /* 0x0000001fff237819 */ /* 0x000fe4000001142a */
[----:B------:R-:W-:Y:S02]  /*6320*/  LOP3.LUT R21, R21, R42, RZ, 0x3c, !PT ;  /* 0x0000002a15157212 */ /* 0x000fe400078e3cff */
[----:B------:R-:W-:Y:S02]  /*6330*/  SHF.R.S32.HI R38, RZ, 0x1f, R27 ;  /* 0x0000001fff267819 */ /* 0x000fe4000001141b */
[----:B------:R-:W-:Y:S02]  /*6340*/  LOP3.LUT R16, R16, R27, RZ, 0x3c, !PT ;  /* 0x0000001b10107212 */ /* 0x000fe400078e3cff */
[----:B------:R-:W-:Y:S02]  /*6350*/  LOP3.LUT R15, R15, R38, RZ, 0x3c, !PT ;  /* 0x000000260f0f7212 */ /* 0x000fe400078e3cff */
[----:B------:R-:W-:Y:S01]  /*6360*/  LOP3.LUT R20, R20, R35, RZ, 0x3c, !PT ;  /* 0x0000002314147212 */ /* 0x000fe200078e3cff */
[----:B------:R-:W-:Y:S06]  /*6370*/  @!P1 BRA `(.L_x_1716) ;  /* 0xffffffb800e89947 */ /* 0x000fec000383ffff */
[----:B------:R-:W-:Y:S05]  /*6380*/  BSYNC B1 ;  /* 0x0000000000017941 */ /* 0x000fea0003800000 */
.L_x_1711:
[C---:B------:R-:W-:Y:S02]  /*6390*/  PRMT R37, R26.reuse, 0x7610, R37 ;  /* 0x000076101a257816 */ /* 0x040fe40000000025 */
[----:B------:R-:W-:-:S07]  /*63a0*/  PRMT R38, R26, 0x7632, R38 ;  /* 0x000076321a267816 */ /* 0x000fce0000000026 */
.L_x_1710:
[----:B------:R-:W-:Y:S05]  /*63b0*/  BSYNC B0 ;  /* 0x0000000000007941 */ /* 0x000fea0003800000 */
.L_x_1709:
[----:B------:R-:W-:Y:S01]  /*63c0*/  ISETP.GE.U32.AND P0, PT, R33, R36, PT ;  /* 0x000000242100720c */ /* 0x000fe20003f06070 */
[----:B------:R-:W-:-:S12]  /*63d0*/  BSSY B0, `(.L_x_1717) ;  /* 0x000046e000007945 */ /* 0x000fd80003800000 */
[----:B------:R-:W-:Y:S05]  /*63e0*/  @P0 BRA `(.L_x_1718) ;  /* 0x0000004400b00947 */ /* 0x000fea0003800000 */
[----:B------:R-:W1:Y:S01]  /*63f0*/  LDC R35, c[0x0][0x260] ;  /* 0x00009800ff237b82 */ /* 0x000e620000000800 */
[----:B------:R-:W-:Y:S01]  /*6400*/  HFMA2.MMA R39, -RZ, RZ, 0, 0 ;  /* 0x00000000ff277435 */ /* 0x000fe200000001ff */
[----:B-1----:R-:W-:-:S13]  /*6410*/  ISETP.NE.AND P1, PT, R35, RZ, PT ;  /* 0x000000ff2300720c */ /* 0x002fda0003f25270 */
[----:B------:R-:W-:Y:S05]  /*6420*/  @!P1 BRA `(.L_x_1719) ;  /* 0x0000001000449947 */ /* 0x000fea0003800000 */
[----:B0-----:R-:W-:Y:S01]  /*6430*/  IMAD.MOV.U32 R24, RZ, RZ, RZ ;  /* 0x000000ffff187224 */ /* 0x001fe200078e00ff */
[----:B------:R-:W-:Y:S01]  /*6440*/  ULDC.64 UR4, c[0x0][0x268] ;  /* 0x00009a0000047ab9 */ /* 0x000fe20000000a00 */
[----:B------:R-:W-:Y:S01]  /*6450*/  IMAD.MOV.U32 R25, RZ, RZ, R33 ;  /* 0x000000ffff197224 */ /* 0x000fe200078e0021 */
[----:B------:R-:W-:Y:S01]  /*6460*/  ISETP.NE.AND P2, PT, R35, 0x1, PT ;  /* 0x000000012300780c */ /* 0x000fe20003f45270 */
        /* <DEDUP_REMOVED lines=258> */
[----:B------:R-:W-:-:S03]  /*7490*/  ULDC UR4, c[0x0][0x3ec] ;  /* 0x0000fb0000047ab9 */ /* 0x000fc60000000800 */
[----:B------:R-:W1:Y:S01]  /*74a0*/  @P2 LDC R41, c[0x0][0x384] ;  /* 0x0000e100ff292b82 */ /* 0x000e620000000800 */
[----:B------:R-:W-:-:S07]  /*74b0*/  IMAD.MOV R43, RZ, RZ, -R27 ;  /* 0x000000ffff2b7224 */ /* 0x000fce00078e0a1b */
[----:B------:R-:W2:Y:S01]  /*74c0*/  @P2 LDC R28, c[0x0][0x3f0] ;  /* 0x0000fc00ff1c2b82 */ /* 0x000ea20000000800 */
[----:B0-----:R-:W-:-:S05]  /*74d0*/  @P2 IMAD.HI.U32 R24, R27, R24, R26 ;  /* 0x000000181b182227 */ /* 0x001fca00078e001a */
[----:B------:R-:W-:Y:S01]  /*74e0*/  @P2 SHF.R.U32.HI R25, RZ, R25, R24 ;  /* 0x00000019ff192219 */ /* 0x000fe20000011618 */
[----:B------:R-:W-:-:S03]  /*74f0*/  IMAD R24, R43, UR6, R29 ;  /* 0x000000062b187c24 */ /* 0x000fc6000f8e021d */
[----:B------:R-:W-:Y:S01]  /*7500*/  @P2 IADD3 R26, -R25, RZ, RZ ;  /* 0x000000ff191a2210 */ /* 0x000fe20007ffe1ff */
[----:B------:R-:W-:-:S04]  /*7510*/  IMAD R39, R24, UR4, R39 ;  /* 0x0000000418277c24 */ /* 0x000fc8000f8e0227 */
[----:B-1----:R-:W-:-:S04]  /*7520*/  @P2 IMAD R41, R41, R26, R27 ;  /* 0x0000001a29292224 */ /* 0x002fc800078e021b */
[----:B--2---:R-:W-:-:S07]  /*7530*/  @P2 IMAD R39, R41, R28, R39 ;  /* 0x0000001c29272224 */ /* 0x004fce00078e0227 */
.L_x_1719:
[----:B0-----:R-:W-:-:S04]  /*7540*/  LOP3.LUT R25, R39, 0xfffffffc, RZ, 0xc0, !PT ;  /* 0xfffffffc27197812 */ /* 0x001fc800078ec0ff */
[----:B------:R-:W-:-:S05]  /*7550*/  IADD3 R24, P2, R18, R25, RZ ;  /* 0x0000001912187210 */ /* 0x000fca0007f5e0ff */
[----:B------:R-:W-:-:S05]  /*7560*/  IMAD.X R25, RZ, RZ, R19, P2 ;  /* 0x000000ffff197224 */ /* 0x000fca00010e0613 */
[----:B------:R-:W2:Y:S01]  /*7570*/  LDG.E R24, desc[UR60][R24.64] ;  /* 0x0000003c18187981 */ /* 0x000ea2000c1e1900 */
[----:B------:R-:W-:-:S05]  /*7580*/  IMAD.IADD R27, R33, 0x1, R0 ;  /* 0x00000001211b7824 */ /* 0x000fca00078e0200 */
[----:B------:R-:W-:Y:S02]  /*7590*/  ISETP.GE.U32.AND P2, PT, R27, R36, PT ;  /* 0x000000241b00720c */ /* 0x000fe40003f46070 */
[C---:B--2---:R-:W-:Y:S02]  /*75a0*/  PRMT R28, R24.reuse, 0x7610, R28 ;  /* 0x00007610181c7816 */ /* 0x044fe4000000001c */
[----:B------:R-:W-:-:S09]  /*75b0*/  PRMT R29, R24, 0x7632, R29 ;  /* 0x00007632181d7816 */ /* 0x000fd2000000001d */
        /* <DEDUP_REMOVED lines=265> */
[C---:B------:R-:W-:Y:S01]  /*8650*/  IADD3 R45, -R31.reuse, RZ, RZ ;  /* 0x000000ff1f2d7210 */ /* 0x040fe20007ffe1ff */
        /* <DEDUP_REMOVED lines=9> */
.L_x_1720:
        /* <DEDUP_REMOVED lines=283> */
.L_x_1721:
        /* <DEDUP_REMOVED lines=283> */
.L_x_1722:
[----:B------:R-:W-:-:S04]  /*aa50*/  LOP3.LUT R37, R37, 0xfffffffc, RZ, 0xc0, !PT ;  /* 0xfffffffc25257812 */ /* 0x000fc800078ec0ff */
[----:B------:R-:W-:-:S04]  /*aa60*/  IADD3 R18, P1, R18, R37, RZ ;  /* 0x0000002512127210 */ /* 0x000fc80007f3e0ff */
[----:B------:R-:W-:-:S05]  /*aa70*/  IADD3.X R19, RZ, R19, RZ, P1, !PT ;  /* 0x00000013ff137210 */ /* 0x000fca0000ffe4ff */
[----:B------:R-:W2:Y:S02]  /*aa80*/  LDG.E R18, desc[UR60][R18.64] ;  /* 0x0000003c12127981 */ /* 0x000ea4000c1e1900 */
[C---:B--2---:R-:W-:Y:S02]  /*aa90*/  PRMT R37, R18.reuse, 0x7610, R37 ;  /* 0x0000761012257816 */ /* 0x044fe40000000025 */
[----:B------:R-:W-:-:S07]  /*aaa0*/  PRMT R38, R18, 0x7632, R38 ;  /* 0x0000763212267816 */ /* 0x000fce0000000026 */
.L_x_1718:
[----:B------:R-:W-:Y:S05]  /*aab0*/  BSYNC B0 ;  /* 0x0000000000007941 */ /* 0x000fea0003800000 */
.L_x_1717:
[----:B------:R-:W-:Y:S04]  /*aac0*/  BSSY B0, `(.L_x_1723) ;  /* 0x000002a000007945 */ /* 0x000fe80003800000 */
[----:B------:R-:W-:Y:S05]  /*aad0*/  @P0 BRA `(.L_x_1724) ;  /* 0x0000000000a00947 */ /* 0x000fea0003800000 */
[----:B------:R-:W-:Y:S01]  /*aae0*/  IMAD.IADD R27, R33, 0x1, R0 ;  /* 0x00000001211b7824 */ /* 0x000fe200078e0200 */
[----:B------:R-:W-:Y:S02]  /*aaf0*/  PRMT R19, R28, 0x9910, RZ ;  /* 0x000099101c137816 */ /* 0x000fe400000000ff */
[----:B0-----:R-:W-:Y:S02]  /*ab00*/  PRMT R25, R29, 0x9910, RZ ;  /* 0x000099101d197816 */ /* 0x001fe400000000ff */
[----:B------:R-:W-:Y:S02]  /*ab10*/  ISETP.GE.U32.AND P0, PT, R27, R36, PT ;  /* 0x000000241b00720c */ /* 0x000fe40003f06070 */
[----:B------:R-:W-:Y:S02]  /*ab20*/  SHF.R.S32.HI R18, RZ, 0x1f, R19 ;  /* 0x0000001fff127819 */ /* 0x000fe40000011413 */
[----:B------:R-:W-:Y:S02]  /*ab30*/  SHF.R.S32.HI R24, RZ, 0x1f, R25 ;  /* 0x0000001fff187819 */ /* 0x000fe40000011419 */
[----:B------:R-:W-:-:S02]  /*ab40*/  LOP3.LUT R4, R4, R19, RZ, 0x3c, !PT ;  /* 0x0000001304047212 */ /* 0x000fc400078e3cff */
[----:B------:R-:W-:Y:S02]  /*ab50*/  LOP3.LUT R6, R6, R25, RZ, 0x3c, !PT ;  /* 0x0000001906067212 */ /* 0x000fe400078e3cff */
[----:B------:R-:W-:Y:S02]  /*ab60*/  LOP3.LUT R3, R3, R18, RZ, 0x3c, !PT ;  /* 0x0000001203037212 */ /* 0x000fe400078e3cff */
[----:B------:R-:W-:Y:S01]  /*ab70*/  LOP3.LUT R5, R5, R24, RZ, 0x3c, !PT ;  /* 0x0000001805057212 */ /* 0x000fe200078e3cff */
[----:B------:R-:W-:Y:S06]  /*ab80*/  @P0 BRA `(.L_x_1724) ;  /* 0x0000000000740947 */ /* 0x000fec0003800000 */
[----:B------:R-:W-:Y:S02]  /*ab90*/  IADD3 R27, R27, R0, RZ ;  /* 0x000000001b1b7210 */ /* 0x000fe40007ffe0ff */
[----:B------:R-:W-:Y:S02]  /*aba0*/  PRMT R18, R30, 0x9910, RZ ;  /* 0x000099101e127816 */ /* 0x000fe400000000ff */
[----:B------:R-:W-:Y:S02]  /*abb0*/  ISETP.GE.U32.AND P0, PT, R27, R36, PT ;  /* 0x000000241b00720c */ /* 0x000fe40003f06070 */
[----:B------:R-:W-:Y:S02]  /*abc0*/  PRMT R24, R31, 0x9910, RZ ;  /* 0x000099101f187816 */ /* 0x000fe400000000ff */
[----:B------:R-:W-:Y:S02]  /*abd0*/  SHF.R.S32.HI R19, RZ, 0x1f, R18 ;  /* 0x0000001fff137819 */ /* 0x000fe40000011412 */
[----:B------:R-:W-:-:S02]  /*abe0*/  SHF.R.S32.HI R25, RZ, 0x1f, R24 ;  /* 0x0000001fff197819 */ /* 0x000fc40000011418 */
[----:B------:R-:W-:Y:S02]  /*abf0*/  LOP3.LUT R7, R7, R18, RZ, 0x3c, !PT ;  /* 0x0000001207077212 */ /* 0x000fe400078e3cff */
[----:B------:R-:W-:Y:S02]  /*ac00*/  LOP3.LUT R9, R9, R24, RZ, 0x3c, !PT ;  /* 0x0000001809097212 */ /* 0x000fe400078e3cff */
[----:B------:R-:W-:Y:S02]  /*ac10*/  LOP3.LUT R8, R8, R19, RZ, 0x3c, !PT ;  /* 0x0000001308087212 */ /* 0x000fe400078e3cff */
[----:B------:R-:W-:Y:S01]  /*ac20*/  LOP3.LUT R10, R10, R25, RZ, 0x3c, !PT ;  /* 0x000000190a0a7212 */ /* 0x000fe200078e3cff */
[----:B------:R-:W-:Y:S06]  /*ac30*/  @P0 BRA `(.L_x_1724) ;  /* 0x0000000000480947 */ /* 0x000fec0003800000 */
[----:B------:R-:W-:Y:S01]  /*ac40*/  IMAD.IADD R19, R27, 0x1, R0 ;  /* 0x000000011b137824 */ /* 0x000fe200078e0200 */
[----:B------:R-:W-:-:S04]  /*ac50*/  PRMT R25, R32, 0x9910, RZ ;  /* 0x0000991020197816 */ /* 0x000fc800000000ff */
[----:B------:R-:W-:Y:S02]  /*ac60*/  ISETP.GE.U32.AND P0, PT, R19, R36, PT ;  /* 0x000000241300720c */ /* 0x000fe40003f06070 */
[----:B------:R-:W-:Y:S02]  /*ac70*/  PRMT R19, R34, 0x9910, RZ ;  /* 0x0000991022137816 */ /* 0x000fe400000000ff */
[----:B------:R-:W-:Y:S02]  /*ac80*/  LOP3.LUT R14, R14, R25, RZ, 0x3c, !PT ;  /* 0x000000190e0e7212 */ /* 0x000fe400078e3cff */
[----:B------:R-:W-:Y:S02]  /*ac90*/  LOP3.LUT R12, R12, R19, RZ, 0x3c, !PT ;  /* 0x000000130c0c7212 */ /* 0x000fe400078e3cff */
[----:B------:R-:W-:Y:S02]  /*aca0*/  SHF.R.S32.HI R0, RZ, 0x1f, R19 ;  /* 0x0000001fff007819 */ /* 0x000fe40000011413 */
[----:B------:R-:W-:-:S02]  /*acb0*/  SHF.R.S32.HI R18, RZ, 0x1f, R25 ;  /* 0x0000001fff127819 */ /* 0x000fc40000011419 */
[----:B------:R-:W-:Y:S02]  /*acc0*/  LOP3.LUT R11, R11, R0, RZ, 0x3c, !PT ;  /* 0x000000000b0b7212 */ /* 0x000fe400078e3cff */
[----:B------:R-:W-:Y:S02]  /*acd0*/  @!P0 PRMT R19, R37, 0x9910, RZ ;  /* 0x0000991025138816 */ /* 0x000fe400000000ff */
[----:B------:R-:W-:Y:S02]  /*ace0*/  @!P0 PRMT R24, R38, 0x9910, RZ ;  /* 0x0000991026188816 */ /* 0x000fe400000000ff */
[----:B------:R-:W-:Y:S02]  /*acf0*/  @!P0 SHF.R.S32.HI R0, RZ, 0x1f, R19 ;  /* 0x0000001fff008819 */ /* 0x000fe40000011413 */
[----:B------:R-:W-:Y:S02]  /*ad00*/  @!P0 SHF.R.S32.HI R25, RZ, 0x1f, R24 ;  /* 0x0000001fff198819 */ /* 0x000fe40000011418 */
[----:B------:R-:W-:-:S02]  /*ad10*/  LOP3.LUT R13, R13, R18, RZ, 0x3c, !PT ;  /* 0x000000120d0d7212 */ /* 0x000fc400078e3cff */
[----:B------:R-:W-:Y:S02]  /*ad20*/  @!P0 LOP3.LUT R16, R16, R19, RZ, 0x3c, !PT ;  /* 0x0000001310108212 */ /* 0x000fe400078e3cff */
[----:B------:R-:W-:Y:S02]  /*ad30*/  @!P0 LOP3.LUT R21, R21, R24, RZ, 0x3c, !PT ;  /* 0x0000001815158212 */ /* 0x000fe400078e3cff */
[----:B------:R-:W-:Y:S02]  /*ad40*/  @!P0 LOP3.LUT R15, R15, R0, RZ, 0x3c, !PT ;  /* 0x000000000f0f8212 */ /* 0x000fe400078e3cff */
[----:B------:R-:W-:-:S07]  /*ad50*/  @!P0 LOP3.LUT R20, R20, R25, RZ, 0x3c, !PT ;  /* 0x0000001914148212 */ /* 0x000fce00078e3cff */
.L_x_1724:
[----:B------:R-:W-:Y:S05]  /*ad60*/  BSYNC B0 ;  /* 0x0000000000007941 */ /* 0x000fea0003800000 */
.L_x_1723:
        /* <DEDUP_REMOVED lines=9> */
.L_x_1708:
        /* <DEDUP_REMOVED lines=30> */
.L_x_1728:
[-C--:B------:R-:W-:Y:S01]  /*afe0*/  IMAD R4, R32, R33.reuse, RZ ;  /* 0x0000002120047224 */ /* 0x080fe200078e02ff */
[----:B------:R-:W-:-:S04]  /*aff0*/  IADD3 R33, R0, R33, RZ ;  /* 0x0000002100217210 */ /* 0x000fc80007ffe0ff */
[----:B------:R-:W-:Y:S01]  /*b000*/  SHF.R.U32.HI R5, RZ, 0x1, R4 ;  /* 0x00000001ff057819 */ /* 0x000fe20000011604 */
[----:B------:R-:W-:Y:S02]  /*b010*/  IMAD R6, R32, R33, RZ ;  /* 0x0000002120067224 */ /* 0x000fe400078e02ff */
[----:B------:R-:W-:Y:S02]  /*b020*/  IMAD.IADD R33, R33, 0x1, R0 ;  /* 0x0000000121217824 */ /* 0x000fe400078e0200 */
[----:B------:R-:W-:Y:S01]  /*b030*/  IMAD.WIDE.U32 R4, R5, 0x4, R18 ;  /* 0x0000000405047825 */ /* 0x000fe200078e0012 */
[----:B------:R-:W-:-:S03]  /*b040*/  SHF.R.U32.HI R7, RZ, 0x1, R6 ;  /* 0x00000001ff077819 */ /* 0x000fc60000011606 */
[C---:B------:R-:W-:Y:S02]  /*b050*/  IMAD R8, R32.reuse, R33, RZ ;  /* 0x0000002120087224 */ /* 0x040fe400078e02ff */
[----:B------:R-:W-:Y:S01]  /*b060*/  IMAD.WIDE.U32 R6, R7, 0x4, R18 ;  /* 0x0000000407067825 */ /* 0x000fe200078e0012 */
[----:B------:R-:W2:Y:S01]  /*b070*/  LDG.E R4, desc[UR60][R4.64] ;  /* 0x0000003c04047981 */ /* 0x000ea2000c1e1900 */
[----:B------:R-:W-:Y:S02]  /*b080*/  IADD3 R33, R33, R0, RZ ;  /* 0x0000000021217210 */ /* 0x000fe40007ffe0ff */
[----:B------:R-:W-:Y:S02]  /*b090*/  SHF.R.U32.HI R9, RZ, 0x1, R8 ;  /* 0x00000001ff097819 */ /* 0x000fe40000011608 */
[----:B------:R0:W3:Y:S01]  /*b0a0*/  LDG.E R6, desc[UR60][R6.64] ;  /* 0x0000003c06067981 */ /* 0x0000e2000c1e1900 */
[----:B------:R-:W-:Y:S02]  /*b0b0*/  IMAD R10, R32, R33, RZ ;  /* 0x00000021200a7224 */ /* 0x000fe400078e02ff */
[----:B------:R-:W-:-:S03]  /*b0c0*/  IMAD.WIDE.U32 R8, R9, 0x4, R18 ;  /* 0x0000000409087825 */ /* 0x000fc600078e0012 */
[----:B------:R-:W-:Y:S02]  /*b0d0*/  SHF.R.U32.HI R11, RZ, 0x1, R10 ;  /* 0x00000001ff0b7819 */ /* 0x000fe4000001160a */
[----:B------:R-:W4:Y:S03]  /*b0e0*/  LDG.E R35, desc[UR60][R8.64] ;  /* 0x0000003c08237981 */ /* 0x000f26000c1e1900 */
[----:B------:R-:W-:-:S05]  /*b0f0*/  IMAD.WIDE.U32 R10, R11, 0x4, R18 ;  /* 0x000000040b0a7825 */ /* 0x000fca00078e0012 */
[----:B------:R1:W5:Y:S01]  /*b100*/  LDG.E R5, desc[UR60][R10.64] ;  /* 0x0000003c0a057981 */ /* 0x000362000c1e1900 */
[----:B------:R-:W-:-:S04]  /*b110*/  IMAD.IADD R33, R33, 0x1, R0 ;  /* 0x0000000121217824 */ /* 0x000fc800078e0200 */
[----:B------:R-:W-:-:S05]  /*b120*/  IMAD R37, R0, 0x3, R33 ;  /* 0x0000000300257824 */ /* 0x000fca00078e0221 */
[----:B------:R-:W-:Y:S02]  /*b130*/  ISETP.GE.U32.AND P0, PT, R37, R36, PT ;  /* 0x000000242500720c */ /* 0x000fe40003f06070 */
[C---:B--2---:R-:W-:Y:S02]  /*b140*/  PRMT R34, R4.reuse, 0xbb32, RZ ;  /* 0x0000bb3204227816 */ /* 0x044fe400000000ff */
[----:B0-----:R-:W-:Y:S02]  /*b150*/  PRMT R7, R4, 0x9910, RZ ;  /* 0x0000991004077816 */ /* 0x001fe400000000ff */
[----:B------:R-:W-:Y:S02]  /*b160*/  MOV R37, R34 ;  /* 0x0000002200257202 */ /* 0x000fe40000000f00 */
[----:B---3--:R-:W-:Y:S02]  /*b170*/  PRMT R34, R6, 0x9910, RZ ;  /* 0x0000991006227816 */ /* 0x008fe400000000ff */
[----:B-1----:R-:W-:-:S02]  /*b180*/  SHF.R.S32.HI R10, RZ, 0x1f, R37 ;  /* 0x0000001fff0a7819 */ /* 0x002fc40000011425 */
[----:B------:R-:W-:Y:S02]  /*b190*/  PRMT R9, R6, 0xbb32, RZ ;  /* 0x0000bb3206097816 */ /* 0x000fe400000000ff */
[----:B------:R-:W-:Y:S02]  /*b1a0*/  LOP3.LUT R30, R30, R7, RZ, 0x3c, !PT ;  /* 0x000000071e1e7212 */ /* 0x000fe400078e3cff */
[----:B------:R-:W-:Y:S01]  /*b1b0*/  SHF.R.S32.HI R8, RZ, 0x1f, R7 ;  /* 0x0000001fff087819 */ /* 0x000fe20000011407 */
[----:B------:R-:W-:Y:S01]  /*b1c0*/  IMAD.MOV.U32 R7, RZ, RZ, R34 ;  /* 0x000000ffff077224 */ /* 0x000fe200078e0022 */
[----:B------:R-:W-:Y:S02]  /*b1d0*/  LOP3.LUT R29, R29, R10, RZ, 0x3c, !PT ;  /* 0x0000000a1d1d7212 */ /* 0x000fe400078e3cff */
[----:B------:R-:W-:Y:S02]  /*b1e0*/  LOP3.LUT R24, R24, R9, RZ, 0x3c, !PT ;  /* 0x0000000918187212 */ /* 0x000fe400078e3cff */
[----:B------:R-:W-:-:S02]  /*b1f0*/  SHF.R.S32.HI R10, RZ, 0x1f, R9 ;  /* 0x0000001fff0a7819 */ /* 0x000fc40000011409 */
[----:B------:R-:W-:Y:S02]  /*b200*/  LOP3.LUT R31, R31, R8, RZ, 0x3c, !PT ;  /* 0x000000081f1f7212 */ /* 0x000fe400078e3cff */
[C---:B----4-:R-:W-:Y:S02]  /*b210*/  PRMT R9, R35.reuse, 0xbb32, RZ ;  /* 0x0000bb3223097816 */ /* 0x050fe400000000ff */
[----:B------:R-:W-:Y:S02]  /*b220*/  LOP3.LUT R26, R26, R7, RZ, 0x3c, !PT ;  /* 0x000000071a1a7212 */ /* 0x000fe400078e3cff */
[----:B------:R-:W-:Y:S02]  /*b230*/  SHF.R.S32.HI R8, RZ, 0x1f, R7 ;  /* 0x0000001fff087819 */ /* 0x000fe40000011407 */
[----:B------:R-:W-:Y:S02]  /*b240*/  PRMT R7, R35, 0x9910, RZ ;  /* 0x0000991023077816 */ /* 0x000fe400000000ff */
[----:B------:R-:W-:Y:S01]  /*b250*/  LOP3.LUT R25, R25, R10, RZ, 0x3c, !PT ;  /* 0x0000000a19197212 */ /* 0x000fe200078e3cff */
[----:B------:R-:W-:Y:S01]  /*b260*/  IMAD.MOV.U32 R10, RZ, RZ, R9 ;  /* 0x000000ffff0a7224 */ /* 0x000fe200078e0009 */
[----:B------:R-:W-:-:S02]  /*b270*/  LOP3.LUT R27, R27, R8, RZ, 0x3c, !PT ;  /* 0x000000081b1b7212 */ /* 0x000fc400078e3cff */
[----:B------:R-:W-:Y:S02]  /*b280*/  MOV R8, R7 ;  /* 0x0000000700087202 */ /* 0x000fe40000000f00 */
[----:B-----5:R-:W-:Y:S02]  /*b290*/  PRMT R34, R5, 0xbb32, RZ ;  /* 0x0000bb3205227816 */ /* 0x020fe400000000ff */
[----:B------:R-:W-:Y:S02]  /*b2a0*/  SHF.R.S32.HI R7, RZ, 0x1f, R8 ;  /* 0x0000001fff077819 */ /* 0x000fe40000011408 */
[----:B------:R-:W-:Y:S02]  /*b2b0*/  LOP3.LUT R13, R13, R10, RZ, 0x3c, !PT ;  /* 0x0000000a0d0d7212 */ /* 0x000fe400078e3cff */
[----:B------:R-:W-:Y:S02]  /*b2c0*/  SHF.R.S32.HI R9, RZ, 0x1f, R10 ;  /* 0x0000001fff097819 */ /* 0x000fe4000001140a */
[----:B------:R-:W-:-:S02]  /*b2d0*/  PRMT R11, R5, 0x9910, RZ ;  /* 0x00009910050b7816 */ /* 0x000fc400000000ff */
[----:B------:R-:W-:Y:S02]  /*b2e0*/  MOV R10, R34 ;  /* 0x00000022000a7202 */ /* 0x000fe40000000f00 */
[----:B------:R-:W-:Y:S02]  /*b2f0*/  LOP3.LUT R15, R15, R8, RZ, 0x3c, !PT ;  /* 0x000000080f0f7212 */ /* 0x000fe400078e3cff */
[----:B------:R-:W-:Y:S02]  /*b300*/  LOP3.LUT R16, R16, R7, RZ, 0x3c, !PT ;  /* 0x0000000710107212 */ /* 0x000fe400078e3cff */
[----:B------:R-:W-:Y:S02]  /*b310*/  SHF.R.S32.HI R8, RZ, 0x1f, R11 ;  /* 0x0000001fff087819 */ /* 0x000fe4000001140b */
[----:B------:R-:W-:Y:S02]  /*b320*/  SHF.R.S32.HI R7, RZ, 0x1f, R10 ;  /* 0x0000001fff077819 */ /* 0x000fe4000001140a */
[----:B------:R-:W-:-:S02]  /*b330*/  LOP3.LUT R28, R28, R37, RZ, 0x3c, !PT ;  /* 0x000000251c1c7212 */ /* 0x000fc400078e3cff */
[----:B------:R-:W-:Y:S02]  /*b340*/  LOP3.LUT R14, R14, R9, RZ, 0x3c, !PT ;  /* 0x000000090e0e7212 */ /* 0x000fe400078e3cff */
[----:B------:R-:W-:Y:S02]  /*b350*/  LOP3.LUT R12, R12, R11, RZ, 0x3c, !PT ;  /* 0x0000000b0c0c7212 */ /* 0x000fe400078e3cff */
[----:B------:R-:W-:Y:S02]  /*b360*/  LOP3.LUT R21, R21, R10, RZ, 0x3c, !PT ;  /* 0x0000000a15157212 */ /* 0x000fe400078e3cff */
[----:B------:R-:W-:Y:S02]  /*b370*/  LOP3.LUT R3, R3, R8, RZ, 0x3c, !PT ;  /* 0x0000000803037212 */ /* 0x000fe400078e3cff */
[----:B------:R-:W-:Y:S01]  /*b380*/  LOP3.LUT R20, R20, R7, RZ, 0x3c, !PT ;  /* 0x0000000714147212 */ /* 0x000fe200078e3cff */
[----:B------:R-:W-:Y:S06]  /*b390*/  @!P0 BRA `(.L_x_1728) ;  /* 0xfffffffc00108947 */ /* 0x000fec000383ffff */
[----:B------:R-:W-:Y:S05]  /*b3a0*/  BSYNC B1 ;  /* 0x0000000000017941 */ /* 0x000fea0003800000 */
.L_x_1727:
[C---:B------:R-:W-:Y:S02]  /*b3b0*/  PRMT R10, R6.reuse, 0x7610, R10 ;  /* 0x00007610060a7816 */ /* 0x040fe4000000000a */
[----:B------:R-:W-:Y:S02]  /*b3c0*/  PRMT R11, R6, 0x7632, R11 ;  /* 0x00007632060b7816 */ /* 0x000fe4000000000b */
[C---:B------:R-:W-:Y:S02]  /*b3d0*/  PRMT R34, R35.reuse, 0x7610, R34 ;  /* 0x0000761023227816 */ /* 0x040fe40000000022 */
[C---:B------:R-:W-:Y:S02]  /*b3e0*/  PRMT R8, R4.reuse, 0x7610, R8 ;  /* 0x0000761004087816 */ /* 0x040fe40000000008 */
[----:B------:R-:W-:Y:S02]  /*b3f0*/  PRMT R9, R4, 0x7632, R9 ;  /* 0x0000763204097816 */ /* 0x000fe40000000009 */
[----:B------:R-:W-:-:S02]  /*b400*/  PRMT R35, R35, 0x7632, R35 ;  /* 0x0000763223237816 */ /* 0x000fc40000000023 */
[C---:B------:R-:W-:Y:S02]  /*b410*/  PRMT R7, R5.reuse, 0x7610, R7 ;  /* 0x0000761005077816 */ /* 0x040fe40000000007 */
[----:B------:R-:W-:-:S07]  /*b420*/  PRMT R6, R5, 0x7632, R6 ;  /* 0x0000763205067816 */ /* 0x000fce0000000006 */
.L_x_1726:
[----:B------:R-:W-:Y:S05]  /*b430*/  BSYNC B0 ;  /* 0x0000000000007941 */ /* 0x000fea0003800000 */
.L_x_1725:
[----:B------:R-:W-:Y:S01]  /*b440*/  ISETP.GE.U32.AND P1, PT, R33, R36, PT ;  /* 0x000000242100720c */ /* 0x000fe20003f26070 */
[----:B------:R-:W-:-:S12]  /*b450*/  BSSY B0, `(.L_x_1729) ;  /* 0x0000022000007945 */ /* 0x000fd80003800000 */
        /* <DEDUP_REMOVED lines=33> */
.L_x_1730:
[----:B------:R-:W-:Y:S05]  /*b670*/  BSYNC B0 ;  /* 0x0000000000007941 */ /* 0x000fea0003800000 */
.L_x_1729:
[----:B------:R-:W-:Y:S04]  /*b680*/  BSSY B0, `(.L_x_1731) ;  /* 0x000002b000007945 */ /* 0x000fe80003800000 */
[----:B------:R-:W-:Y:S05]  /*b690*/  @P1 BRA `(.L_x_1732) ;  /* 0x0000000000a41947 */ /* 0x000fea0003800000 */
        /* <DEDUP_REMOVED lines=11> */
[----:B------:R-:W-:Y:S01]  /*b750*/  PRMT R9, R11, 0x9910, RZ ;  /* 0x000099100b097816 */ /* 0x000fe200000000ff */
[----:B------:R-:W-:Y:S01]  /*b760*/  IMAD.IADD R11, R33, 0x1, R0 ;  /* 0x00000001210b7824 */ /* 0x000fe200078e0200 */
[----:B------:R-:W-:Y:S02]  /*b770*/  PRMT R5, R10, 0x9910, RZ ;  /* 0x000099100a057816 */ /* 0x000fe400000000ff */
[----:B------:R-:W-:Y:S02]  /*b780*/  SHF.R.S32.HI R8, RZ, 0x1f, R9 ;  /* 0x0000001fff087819 */ /* 0x000fe40000011409 */
[----:B------:R-:W-:Y:S02]  /*b790*/  ISETP.GE.U32.AND P0, PT, R11, R36, PT ;  /* 0x000000240b00720c */ /* 0x000fe40003f06070 */
[----:B------:R-:W-:Y:S02]  /*b7a0*/  SHF.R.S32.HI R4, RZ, 0x1f, R5 ;  /* 0x0000001fff047819 */ /* 0x000fe40000011405 */
[----:B------:R-:W-:-:S02]  /*b7b0*/  LOP3.LUT R26, R26, R5, RZ, 0x3c, !PT ;  /* 0x000000051a1a7212 */ /* 0x000fc400078e3cff */
[----:B------:R-:W-:Y:S02]  /*b7c0*/  LOP3.LUT R24, R24, R9, RZ, 0x3c, !PT ;  /* 0x0000000918187212 */ /* 0x000fe400078e3cff */
[----:B------:R-:W-:Y:S02]  /*b7d0*/  LOP3.LUT R27, R27, R4, RZ, 0x3c, !PT ;  /* 0x000000041b1b7212 */ /* 0x000fe400078e3cff */
[----:B------:R-:W-:-:S03]  /*b7e0*/  LOP3.LUT R25, R25, R8, RZ, 0x3c, !PT ;  /* 0x0000000819197212 */ /* 0x000fc600078e3cff */
[----:B------:R-:W-:Y:S05]  /*b7f0*/  @P0 BRA `(.L_x_1732) ;  /* 0x00000000004c0947 */ /* 0x000fea0003800000 */
[----:B------:R-:W-:Y:S02]  /*b800*/  IADD3 R5, R11, R0, RZ ;  /* 0x000000000b057210 */ /* 0x000fe40007ffe0ff */
[----:B------:R-:W-:Y:S02]  /*b810*/  PRMT R4, R35, 0x9910, RZ ;  /* 0x0000991023047816 */ /* 0x000fe400000000ff */
[----:B------:R-:W-:Y:S02]  /*b820*/  ISETP.GE.U32.AND P0, PT, R5, R36, PT ;  /* 0x000000240500720c */ /* 0x000fe40003f06070 */
[----:B------:R-:W-:Y:S02]  /*b830*/  PRMT R0, R34, 0x9910, RZ ;  /* 0x0000991022007816 */ /* 0x000fe400000000ff */
[----:B------:R-:W-:Y:S02]  /*b840*/  LOP3.LUT R13, R13, R4, RZ, 0x3c, !PT ;  /* 0x000000040d0d7212 */ /* 0x000fe400078e3cff */
[----:B------:R-:W-:-:S02]  /*b850*/  SHF.R.S32.HI R5, RZ, 0x1f, R0 ;  /* 0x0000001fff057819 */ /* 0x000fc40000011400 */
[----:B------:R-:W-:Y:S02]  /*b860*/  LOP3.LUT R15, R15, R0, RZ, 0x3c, !PT ;  /* 0x000000000f0f7212 */ /* 0x000fe400078e3cff */
[----:B------:R-:W-:-:S03]  /*b870*/  LOP3.LUT R16, R16, R5, RZ, 0x3c, !PT ;  /* 0x0000000510107212 */ /* 0x000fc600078e3cff */
[----:B------:R-:W-:Y:S02]  /*b880*/  @!P0 PRMT R6, R6, 0x9910, RZ ;  /* 0x0000991006068816 */ /* 0x000fe400000000ff */
[----:B------:R-:W-:Y:S02]  /*b890*/  @!P0 PRMT R9, R7, 0x9910, RZ ;  /* 0x0000991007098816 */ /* 0x000fe400000000ff */
[----:B------:R-:W-:Y:S01]  /*b8a0*/  SHF.R.S32.HI R7, RZ, 0x1f, R4 ;  /* 0x0000001fff077819 */ /* 0x000fe20000011404 */
[----:B------:R-:W-:Y:S01]  /*b8b0*/  @!P0 IMAD.MOV.U32 R4, RZ, RZ, R6 ;  /* 0x000000ffff048224 */ /* 0x000fe200078e0006 */
[----:B------:R-:W-:Y:S02]  /*b8c0*/  @!P0 SHF.R.S32.HI R0, RZ, 0x1f, R9 ;  /* 0x0000001fff008819 */ /* 0x000fe40000011409 */
[----:B------:R-:W-:Y:S02]  /*b8d0*/  LOP3.LUT R14, R14, R7, RZ, 0x3c, !PT ;  /* 0x000000070e0e7212 */ /* 0x000fe400078e3cff */
[----:B------:R-:W-:-:S02]  /*b8e0*/  @!P0 SHF.R.S32.HI R5, RZ, 0x1f, R4 ;  /* 0x0000001fff058819 */ /* 0x000fc40000011404 */
[----:B------:R-:W-:Y:S02]  /*b8f0*/  @!P0 LOP3.LUT R12, R12, R9, RZ, 0x3c, !PT ;  /* 0x000000090c0c8212 */ /* 0x000fe400078e3cff */
[----:B------:R-:W-:Y:S02]  /*b900*/  @!P0 LOP3.LUT R21, R21, R4, RZ, 0x3c, !PT ;  /* 0x0000000415158212 */ /* 0x000fe400078e3cff */
[----:B------:R-:W-:Y:S02]  /*b910*/  @!P0 LOP3.LUT R3, R3, R0, RZ, 0x3c, !PT ;  /* 0x0000000003038212 */ /* 0x000fe400078e3cff */
[----:B------:R-:W-:-:S07]  /*b920*/  @!P0 LOP3.LUT R20, R20, R5, RZ, 0x3c, !PT ;  /* 0x0000000514148212 */ /* 0x000fce00078e3cff */
.L_x_1732:
[----:B------:R-:W-:Y:S05]  /*b930*/  BSYNC B0 ;  /* 0x0000000000007941 */ /* 0x000fea0003800000 */
.L_x_1731:
        /* <DEDUP_REMOVED lines=9> */
.L_x_1707:
        /* <DEDUP_REMOVED lines=35> */
.L_x_1736:
[----:B------:R-:W-:Y:S01]  /*bc00*/  SHF.R.U32.HI R5, RZ, 0x1, R32 ;  /* 0x00000001ff057819 */ /* 0x000fe20000011620 */
[----:B------:R-:W-:-:S04]  /*bc10*/  IMAD.IADD R32, R32, 0x1, R13 ;  /* 0x0000000120207824 */ /* 0x000fc800078e020d */
[----:B------:R-:W-:Y:S01]  /*bc20*/  IMAD.WIDE.U32 R4, R5, 0x4, R18 ;  /* 0x0000000405047825 */ /* 0x000fe200078e0012 */
[----:B------:R-:W-:Y:S02]  /*bc30*/  SHF.R.U32.HI R7, RZ, 0x1, R32 ;  /* 0x00000001ff077819 */ /* 0x000fe40000011620 */
[----:B------:R-:W-:-:S03]  /*bc40*/  IADD3 R32, R32, R13, RZ ;  /* 0x0000000d20207210 */ /* 0x000fc60007ffe0ff */
[----:B------:R0:W2:Y:S01]  /*bc50*/  LDG.E R4, desc[UR60][R4.64] ;  /* 0x0000003c04047981 */ /* 0x0000a2000c1e1900 */
[----:B------:R-:W-:Y:S01]  /*bc60*/  IMAD.WIDE.U32 R6, R7, 0x4, R18 ;  /* 0x0000000407067825 */ /* 0x000fe200078e0012 */
[----:B------:R-:W-:-:S03]  /*bc70*/  SHF.R.U32.HI R9, RZ, 0x1, R32 ;  /* 0x00000001ff097819 */ /* 0x000fc60000011620 */
[----:B------:R-:W-:Y:S02]  /*bc80*/  IMAD.IADD R32, R32, 0x1, R13 ;  /* 0x0000000120207824 */ /* 0x000fe400078e020d */
[----:B------:R-:W3:Y:S01]  /*bc90*/  LDG.E R6, desc[UR60][R6.64] ;  /* 0x0000003c06067981 */ /* 0x000ee2000c1e1900 */
[----:B------:R-:W-:Y:S02]  /*bca0*/  IMAD.WIDE.U32 R8, R9, 0x4, R18 ;  /* 0x0000000409087825 */ /* 0x000fe400078e0012 */
[----:B------:R-:W-:-:S03]  /*bcb0*/  SHF.R.U32.HI R11, RZ, 0x1, R32 ;  /* 0x00000001ff0b7819 */ /* 0x000fc60000011620 */
[----:B------:R3:W4:Y:S02]  /*bcc0*/  LDG.E R33, desc[UR60][R8.64] ;  /* 0x0000003c08217981 */ /* 0x000724000c1e1900 */
[----:B------:R-:W-:-:S05]  /*bcd0*/  IMAD.WIDE.U32 R10, R11, 0x4, R18 ;  /* 0x000000040b0a7825 */ /* 0x000fca00078e0012 */
[----:B------:R1:W5:Y:S01]  /*bce0*/  LDG.E R34, desc[UR60][R10.64] ;  /* 0x0000003c0a227981 */ /* 0x000362000c1e1900 */
[----:B------:R-:W-:-:S05]  /*bcf0*/  IADD3 R32, R32, R13, RZ ;  /* 0x0000000d20207210 */ /* 0x000fca0007ffe0ff */
[----:B0-----:R-:W-:-:S05]  /*bd00*/  IMAD R5, R13, 0x3, R32 ;  /* 0x000000030d057824 */ /* 0x001fca00078e0220 */
[----:B------:R-:W-:Y:S02]  /*bd10*/  ISETP.GE.U32.AND P0, PT, R5, R36, PT ;  /* 0x000000240500720c */ /* 0x000fe40003f06070 */
[C---:B--2---:R-:W-:Y:S02]  /*bd20*/  PRMT R35, R4.reuse, 0x9910, RZ ;  /* 0x0000991004237816 */ /* 0x044fe400000000ff */
[----:B------:R-:W-:-:S03]  /*bd30*/  PRMT R38, R4, 0xbb32, RZ ;  /* 0x0000bb3204267816 */ /* 0x000fc600000000ff */
[----:B------:R-:W-:Y:S01]  /*bd40*/  IMAD.MOV.U32 R5, RZ, RZ, R35 ;  /* 0x000000ffff057224 */ /* 0x000fe200078e0023 */
[----:B------:R-:W-:Y:S02]  /*bd50*/  LOP3.LUT R31, R31, R38, RZ, 0x3c, !PT ;  /* 0x000000261f1f7212 */ /* 0x000fe400078e3cff */
[----:B---3--:R-:W-:Y:S02]  /*bd60*/  PRMT R8, R6, 0x9910, RZ ;  /* 0x0000991006087816 */ /* 0x008fe400000000ff */
[----:B------:R-:W-:Y:S02]  /*bd70*/  LOP3.LUT R30, R30, R5, RZ, 0x3c, !PT ;  /* 0x000000051e1e7212 */ /* 0x000fe400078e3cff */
[----:B------:R-:W-:Y:S02]  /*bd80*/  SHF.R.S32.HI R5, RZ, 0x1f, R5 ;  /* 0x0000001fff057819 */ /* 0x000fe40000011405 */
[----:B------:R-:W-:Y:S02]  /*bd90*/  PRMT R7, R6, 0xbb32, RZ ;  /* 0x0000bb3206077816 */ /* 0x000fe400000000ff */
[----:B------:R-:W-:-:S02]  /*bda0*/  LOP3.LUT R28, R28, R5, RZ, 0x3c, !PT ;  /* 0x000000051c1c7212 */ /* 0x000fc400078e3cff */
[----:B------:R-:W-:Y:S02]  /*bdb0*/  LOP3.LUT R21, R21, R8, RZ, 0x3c, !PT ;  /* 0x0000000815157212 */ /* 0x000fe400078e3cff */
[----:B------:R-:W-:Y:S02]  /*bdc0*/  SHF.R.S32.HI R5, RZ, 0x1f, R8 ;  /* 0x0000001fff057819 */ /* 0x000fe40000011408 */
[----:B------:R-:W-:Y:S02]  /*bdd0*/  LOP3.LUT R20, R20, R7, RZ, 0x3c, !PT ;  /* 0x0000000714147212 */ /* 0x000fe400078e3cff */
[----:B------:R-:W-:Y:S02]  /*bde0*/  SHF.R.S32.HI R8, RZ, 0x1f, R7 ;  /* 0x0000001fff087819 */ /* 0x000fe40000011407 */
[----:B----4-:R-:W-:Y:S02]  /*bdf0*/  PRMT R7, R33, 0x9910, RZ ;  /* 0x0000991021077816 */ /* 0x010fe400000000ff */
[----:B------:R-:W-:-:S02]  /*be00*/  LOP3.LUT R26, R26, R5, RZ, 0x3c, !PT ;  /* 0x000000051a1a7212 */ /* 0x000fc400078e3cff */
[----:B------:R-:W-:Y:S02]  /*be10*/  MOV R5, R7 ;  /* 0x0000000700057202 */ /* 0x000fe40000000f00 */
[----:B-1----:R-:W-:Y:S02]  /*be20*/  PRMT R10, R33, 0xbb32, RZ ;  /* 0x0000bb32210a7816 */ /* 0x002fe400000000ff */
[C---:B-----5:R-:W-:Y:S02]  /*be30*/  PRMT R7, R34.reuse, 0x9910, RZ ;  /* 0x0000991022077816 */ /* 0x060fe400000000ff */
[----:B------:R-:W-:Y:S02]  /*be40*/  LOP3.LUT R27, R27, R8, RZ, 0x3c, !PT ;  /* 0x000000081b1b7212 */ /* 0x000fe400078e3cff */
[----:B------:R-:W-:Y:S02]  /*be50*/  PRMT R9, R34, 0xbb32, RZ ;  /* 0x0000bb3222097816 */ /* 0x000fe400000000ff */
[----:B------:R-:W-:-:S02]  /*be60*/  LOP3.LUT R16, R16, R5, RZ, 0x3c, !PT ;  /* 0x0000000510107212 */ /* 0x000fc400078e3cff */
[----:B------:R-:W-:Y:S02]  /*be70*/  SHF.R.S32.HI R8, RZ, 0x1f, R5 ;  /* 0x0000001fff087819 */ /* 0x000fe40000011405 */
[----:B------:R-:W-:Y:S02]  /*be80*/  LOP3.LUT R15, R15, R10, RZ, 0x3c, !PT ;  /* 0x0000000a0f0f7212 */ /* 0x000fe400078e3cff */
[----:B------:R-:W-:Y:S01]  /*be90*/  SHF.R.S32.HI R5, RZ, 0x1f, R10 ;  /* 0x0000001fff057819 */ /* 0x000fe2000001140a */
[----:B------:R-:W-:Y:S01]  /*bea0*/  IMAD.MOV.U32 R10, RZ, RZ, R7 ;  /* 0x000000ffff0a7224 */ /* 0x000fe200078e0007 */
[----:B------:R-:W-:Y:S02]  /*beb0*/  MOV R7, R9 ;  /* 0x0000000900077202 */ /* 0x000fe40000000f00 */
[----:B------:R-:W-:Y:S02]  /*bec0*/  LOP3.LUT R24, R24, R5, RZ, 0x3c, !PT ;  /* 0x0000000518187212 */ /* 0x000fe400078e3cff */
[----:B------:R-:W-:-:S02]  /*bed0*/  SHF.R.S32.HI R38, RZ, 0x1f, R38 ;  /* 0x0000001fff267819 */ /* 0x000fc40000011426 */
[----:B------:R-:W-:Y:S02]  /*bee0*/  SHF.R.S32.HI R5, RZ, 0x1f, R10 ;  /* 0x0000001fff057819 */ /* 0x000fe4000001140a */
[----:B------:R-:W-:Y:S02]  /*bef0*/  SHF.R.S32.HI R9, RZ, 0x1f, R7 ;  /* 0x0000001fff097819 */ /* 0x000fe40000011407 */
[----:B------:R-:W-:Y:S02]  /*bf00*/  LOP3.LUT R29, R29, R38, RZ, 0x3c, !PT ;  /* 0x000000261d1d7212 */ /* 0x000fe400078e3cff */
[----:B------:R-:W-:Y:S02]  /*bf10*/  LOP3.LUT R25, R25, R8, RZ, 0x3c, !PT ;  /* 0x0000000819197212 */ /* 0x000fe400078e3cff */
[----:B------:R-:W-:Y:S02]  /*bf20*/  LOP3.LUT R3, R3, R10, RZ, 0x3c, !PT ;  /* 0x0000000a03037212 */ /* 0x000fe400078e3cff */
[----:B------:R-:W-:-:S02]  /*bf30*/  LOP3.LUT R14, R14, R7, RZ, 0x3c, !PT ;  /* 0x000000070e0e7212 */ /* 0x000fc400078e3cff */
[----:B------:R-:W-:Y:S02]  /*bf40*/  LOP3.LUT R0, R0, R5, RZ, 0x3c, !PT ;  /* 0x0000000500007212 */ /* 0x000fe400078e3cff */
[----:B------:R-:W-:Y:S01]  /*bf50*/  LOP3.LUT R12, R12, R9, RZ, 0x3c, !PT ;  /* 0x000000090c0c7212 */ /* 0x000fe200078e3cff */
[----:B------:R-:W-:Y:S06]  /*bf60*/  @!P0 BRA `(.L_x_1736) ;  /* 0xfffffffc00248947 */ /* 0x000fec000383ffff */
[----:B------:R-:W-:Y:S05]  /*bf70*/  BSYNC B1 ;  /* 0x0000000000017941 */ /* 0x000fea0003800000 */
.L_x_1735:
[C---:B------:R-:W-:Y:S02]  /*bf80*/  PRMT R10, R6.reuse, 0x7610, R10 ;  /* 0x00007610060a7816 */ /* 0x040fe4000000000a */
[----:B------:R-:W-:Y:S02]  /*bf90*/  PRMT R11, R6, 0x7632, R11 ;  /* 0x00007632060b7816 */ /* 0x000fe4000000000b */
[C---:B------:R-:W-:Y:S02]  /*bfa0*/  PRMT R8, R4.reuse, 0x7610, R8 ;  /* 0x0000761004087816 */ /* 0x040fe40000000008 */
[----:B------:R-:W-:Y:S02]  /*bfb0*/  PRMT R9, R4, 0x7632, R9 ;  /* 0x0000763204097816 */ /* 0x000fe40000000009 */
[----:B------:R-:W-:Y:S02]  /*bfc0*/  PRMT R35, R33, 0x7632, R35 ;  /* 0x0000763221237816 */ /* 0x000fe40000000023 */
[----:B------:R-:W-:-:S02]  /*bfd0*/  PRMT R6, R34, 0x7610, R6 ;  /* 0x0000761022067816 */ /* 0x000fc40000000006 */
[----:B------:R-:W-:-:S07]  /*bfe0*/  PRMT R7, R34, 0x7632, R7 ;  /* 0x0000763222077816 */ /* 0x000fce0000000007 */
.L_x_1734:
[----:B------:R-:W-:Y:S05]  /*bff0*/  BSYNC B0 ;  /* 0x0000000000007941 */ /* 0x000fea0003800000 */
.L_x_1733:
[----:B------:R-:W-:Y:S01]  /*c000*/  ISETP.GE.U32.AND P1, PT, R32, R36, PT ;  /* 0x000000242000720c */ /* 0x000fe20003f26070 */
[----:B------:R-:W-:-:S12]  /*c010*/  BSSY B0, `(.L_x_1737) ;  /* 0x000001e000007945 */ /* 0x000fd80003800000 */
        /* <DEDUP_REMOVED lines=17> */
[----:B------:R-:W-:Y:S01]  /*c130*/  IMAD.IADD R33, R34, 0x1, R13 ;  /* 0x0000000122217824 */ /* 0x000fe200078e020d */
[----:B------:R-:W-:-:S04]  /*c140*/  SHF.R.U32.HI R5, RZ, 0x1, R34 ;  /* 0x00000001ff057819 */ /* 0x000fc80000011622 */
[----:B------:R-:W-:Y:S01]  /*c150*/  ISETP.GE.U32.AND P0, PT, R33, R36, PT ;  /* 0x000000242100720c */ /* 0x000fe20003f06070 */
[----:B------:R-:W-:-:S06]  /*c160*/  IMAD.WIDE.U32 R4, R5, 0x4, R18 ;  /* 0x0000000405047825 */ /* 0x000fcc00078e0012 */
[----:B------:R-:W2:Y:S06]  /*c170*/  LDG.E R4, desc[UR60][R4.64] ;  /* 0x0000003c04047981 */ /* 0x000eac000c1e1900 */
[----:B------:R-:W-:-:S05]  /*c180*/  @!P0 SHF.R.U32.HI R33, RZ, 0x1, R33 ;  /* 0x00000001ff218819 */ /* 0x000fca0000011621 */
[----:B------:R-:W-:-:S06]  /*c190*/  @!P0 IMAD.WIDE.U32 R18, R33, 0x4, R18 ;  /* 0x0000000421128825 */ /* 0x000fcc00078e0012 */
[----:B------:R-:W3:Y:S01]  /*c1a0*/  @!P0 LDG.E R18, desc[UR60][R18.64] ;  /* 0x0000003c12128981 */ /* 0x000ee2000c1e1900 */
[C---:B--2---:R-:W-:Y:S02]  /*c1b0*/  PRMT R33, R4.reuse, 0x7610, R33 ;  /* 0x0000761004217816 */ /* 0x044fe40000000021 */
[----:B------:R-:W-:Y:S02]  /*c1c0*/  PRMT R35, R4, 0x7632, R35 ;  /* 0x0000763204237816 */ /* 0x000fe40000000023 */
[C---:B---3--:R-:W-:Y:S02]  /*c1d0*/  @!P0 PRMT R6, R18.reuse, 0x7610, R6 ;  /* 0x0000761012068816 */ /* 0x048fe40000000006 */
[----:B------:R-:W-:-:S07]  /*c1e0*/  @!P0 PRMT R7, R18, 0x7632, R7 ;  /* 0x0000763212078816 */ /* 0x000fce0000000007 */
.L_x_1738:
[----:B------:R-:W-:Y:S05]  /*c1f0*/  BSYNC B0 ;  /* 0x0000000000007941 */ /* 0x000fea0003800000 */
.L_x_1737:
        /* <DEDUP_REMOVED lines=30> */
[----:B------:R-:W-:Y:S02]  /*c3e0*/  SHF.R.S32.HI R5, RZ, 0x1f, R8 ;  /* 0x0000001fff057819 */ /* 0x000fe40000011408 */
[----:B------:R-:W-:Y:S02]  /*c3f0*/  LOP3.LUT R15, R15, R8, RZ, 0x3c, !PT ;  /* 0x000000080f0f7212 */ /* 0x000fe400078e3cff */
[----:B------:R-:W-:Y:S02]  /*c400*/  LOP3.LUT R24, R24, R5, RZ, 0x3c, !PT ;  /* 0x0000000518187212 */ /* 0x000fe400078e3cff */
[----:B------:R-:W-:Y:S02]  /*c410*/  @!P0 PRMT R6, R6, 0x9910, RZ ;  /* 0x0000991006068816 */ /* 0x000fe400000000ff */
[----:B------:R-:W-:Y:S02]  /*c420*/  @!P0 PRMT R7, R7, 0x9910, RZ ;  /* 0x0000991007078816 */ /* 0x000fe400000000ff */
[----:B------:R-:W-:-:S02]  /*c430*/  @!P0 SHF.R.S32.HI R5, RZ, 0x1f, R6 ;  /* 0x0000001fff058819 */ /* 0x000fc40000011406 */
[----:B------:R-:W-:Y:S02]  /*c440*/  @!P0 SHF.R.S32.HI R9, RZ, 0x1f, R7 ;  /* 0x0000001fff098819 */ /* 0x000fe40000011407 */
[----:B------:R-:W-:Y:S02]  /*c450*/  LOP3.LUT R25, R25, R4, RZ, 0x3c, !PT ;  /* 0x0000000419197212 */ /* 0x000fe400078e3cff */
[----:B------:R-:W-:Y:S02]  /*c460*/  @!P0 LOP3.LUT R3, R3, R6, RZ, 0x3c, !PT ;  /* 0x0000000603038212 */ /* 0x000fe400078e3cff */
[----:B------:R-:W-:Y:S02]  /*c470*/  @!P0 LOP3.LUT R14, R14, R7, RZ, 0x3c, !PT ;  /* 0x000000070e0e8212 */ /* 0x000fe400078e3cff */
[----:B------:R-:W-:Y:S02]  /*c480*/  @!P0 LOP3.LUT R0, R0, R5, RZ, 0x3c, !PT ;  /* 0x0000000500008212 */ /* 0x000fe400078e3cff */
[----:B------:R-:W-:-:S07]  /*c490*/  @!P0 LOP3.LUT R12, R12, R9, RZ, 0x3c, !PT ;  /* 0x000000090c0c8212 */ /* 0x000fce00078e3cff */
.L_x_1740:
[----:B------:R-:W-:Y:S05]  /*c4a0*/  BSYNC B0 ;  /* 0x0000000000007941 */ /* 0x000fea0003800000 */
.L_x_1739:
        /* <DEDUP_REMOVED lines=8> */
.L_x_1691:
[----:B------:R-:W-:Y:S05]  /*c530*/  BSYNC B6 ;  /* 0x0000000000067941 */ /* 0x000fea0003800000 */
.L_x_1690:
        /* <DEDUP_REMOVED lines=12> */
[----:B-1----:R-:W-:-:S04]  /*c600*/  LEA R3, R4, R3, 0x18 ;  /* 0x0000000304037211 */ /* 0x002fc800078ec0ff */
[----:B------:R-:W-:Y:S02]  /*c610*/  LEA R13, R0, R3, 0x4 ;  /* 0x00000003000d7211 */ /* 0x000fe400078e20ff */
[----:B---3--:R-:W-:-:S03]  /*c620*/  SHF.R.U32.HI R0, RZ, 0x1, R15 ;  /* 0x00000001ff007819 */ /* 0x008fc6000001160f */
[----:B------:R1:W-:Y:S01]  /*c630*/  STS.128 [R13], R8 ;  /* 0x000000080d007388 */ /* 0x0003e20000000c00 */
[----:B------:R-:W-:-:S13]  /*c640*/  ISETP.NE.AND P0, PT, R0, RZ, PT ;  /* 0x000000ff0000720c */ /* 0x000fda0003f05270 */
[----:B------:R-:W-:Y:S05]  /*c650*/  @!P0 BRA `(.L_x_1741) ;  /* 0x00000000005c8947 */ /* 0x000fea0003800000 */
.L_x_1744:
[-C--:B------:R-:W-:Y:S01]  /*c660*/  IADD3 R4, R2, R0.reuse, RZ ;  /* 0x0000000002047210 */ /* 0x080fe20007ffe0ff */
        /* <DEDUP_REMOVED lines=19> */
.L_x_1743:
[----:B------:R-:W-:Y:S05]  /*c7a0*/  BSYNC B0 ;  /* 0x0000000000007941 */ /* 0x000fea0003800000 */
.L_x_1742:
[----:B------:R-:W-:Y:S01]  /*c7b0*/  IMAD.MOV.U32 R0, RZ, RZ, R12 ;  /* 0x000000ffff007224 */ /* 0x000fe200078e000c */
[----:B------:R-:W-:Y:S06]  /*c7c0*/  @P1 BRA `(.L_x_1744) ;  /* 0xfffffffc00a41947 */ /* 0x000fec000383ffff */
.L_x_1741:
[----:B------:R-:W-:Y:S02]  /*c7d0*/  ULDC UR4, c[0x0][0x238] ;  /* 0x00008e0000047ab9 */ /* 0x000fe40000000800 */
[----:B------:R-:W-:-:S13]  /*c7e0*/  ISETP.NE.AND P0, PT, RZ, UR4, PT ;  /* 0x00000004ff007c0c */ /* 0x000fda000bf05270 */
[----:B------:R-:W-:Y:S05]  /*c7f0*/  @!P0 BRA `(.L_x_1745) ;  /* 0x0000000000e88947 */ /* 0x000fea0003800000 */
[----:B-12---:R-:W1:Y:S02]  /*c800*/  LDC R13, c[0x0][RZ] ;  /* 0x00000000ff0d7b82 */ /* 0x006e640000000800 */
[----:B-1----:R-:W-:Y:S02]  /*c810*/  ISETP.GT.AND P0, PT, R13, 0x20, PT ;  /* 0x000000200d00780c */ /* 0x002fe40003f04270 */
[----:B------:R-:W-:-:S11]  /*c820*/  MOV R0, R13 ;  /* 0x0000000d00007202 */ /* 0x000fd60000000f00 */
        /* <DEDUP_REMOVED lines=16> */
[----:B------:R-:W-:-:S07]  /*c930*/  IMAD.MOV.U32 R0, RZ, RZ, R4 ;  /* 0x000000ffff007224 */ /* 0x000fce00078e0004 */
.L_x_1749:
[----:B------:R-:W-:Y:S01]  /*c940*/  IADD3 R4, R17, R0, RZ ;  /* 0x0000000011047210 */ /* 0x000fe20007ffe0ff */
[----:B------:R-:W-:Y:S05]  /*c950*/  WARPSYNC.ALL ;  /* 0x0000000000007948 */ /* 0x000fea0003800000 */
[----:B------:R-:W-:Y:S01]  /*c960*/  BAR.SYNC.DEFER_BLOCKING 0x0 ;  /* 0x0000000000007b1d */ /* 0x000fe20000010000 */
[----:B------:R-:W-:-:S04]  /*c970*/  ISETP.GE.U32.AND P0, PT, R4, R13, PT ;  /* 0x0000000d0400720c */ /* 0x000fc80003f06070 */
[----:B------:R-:W-:Y:S01]  /*c980*/  ISETP.GE.U32.OR P0, PT, R17, R0, P0 ;  /* 0x000000001100720c */ /* 0x000fe20000706470 */
[----:B------:R-:W-:-:S12]  /*c990*/  BSSY B0, `(.L_x_1747) ;  /* 0x000000c000007945 */ /* 0x000fd80003800000 */
[----:B-1----:R-:W-:Y:S05]  /*c9a0*/  @P0 BRA `(.L_x_1748) ;  /* 0x0000000000280947 */ /* 0x002fea0003800000 */
[----:B------:R-:W-:-:S06]  /*c9b0*/  IMAD R4, R0, 0x10, R3 ;  /* 0x0000001000047824 */ /* 0x000fcc00078e0203 */
[----:B------:R-:W1:Y:S02]  /*c9c0*/  LDS.128 R4, [R4] ;  /* 0x0000000004047984 */ /* 0x000e640000000c00 */
[----:B-1----:R-:W-:Y:S02]  /*c9d0*/  LOP3.LUT R19, R5, R19, RZ, 0x3c, !PT ;  /* 0x0000001305137212 */ /* 0x002fe400078e3cff */
[----:B------:R-:W-:Y:S02]  /*c9e0*/  LOP3.LUT R18, R4, R18, RZ, 0x3c, !PT ;  /* 0x0000001204127212 */ /* 0x000fe400078e3cff */
[----:B------:R-:W-:Y:S01]  /*c9f0*/  LOP3.LUT R14, R6, R14, RZ, 0x3c, !PT ;  /* 0x0000000e060e7212 */ /* 0x000fe200078e3cff */
[----:B------:R-:W-:Y:S01]  /*ca00*/  IMAD.MOV.U32 R9, RZ, RZ, R19 ;  /* 0x000000ffff097224 */ /* 0x000fe200078e0013 */
[----:B------:R-:W-:Y:S02]  /*ca10*/  LOP3.LUT R11, R7, R11, RZ, 0x3c, !PT ;  /* 0x0000000b070b7212 */ /* 0x000fe400078e3cff */
[----:B------:R-:W-:-:S02]  /*ca20*/  MOV R8, R18 ;  /* 0x0000001200087202 */ /* 0x000fc40000000f00 */
[----:B------:R-:W-:-:S05]  /*ca30*/  MOV R10, R14 ;  /* 0x0000000e000a7202 */ /* 0x000fca0000000f00 */
[----:B------:R1:W-:Y:S02]  /*ca40*/  STS.128 [R3], R8 ;  /* 0x0000000803007388 */ /* 0x0003e40000000c00 */
.L_x_1748:
[----:B------:R-:W-:Y:S05]  /*ca50*/  BSYNC B0 ;  /* 0x0000000000007941 */ /* 0x000fea0003800000 */
.L_x_1747:
[----:B------:R-:W-:-:S04]  /*ca60*/  SHF.R.S32.HI R0, RZ, 0x1, R0 ;  /* 0x00000001ff007819 */ /* 0x000fc80000011400 */
[----:B------:R-:W-:-:S13]  /*ca70*/  ISETP.GE.AND P0, PT, R0, 0x20, PT ;  /* 0x000000200000780c */ /* 0x000fda0003f06270 */
[----:B------:R-:W-:Y:S05]  /*ca80*/  @P0 BRA `(.L_x_1749) ;  /* 0xfffffffc00ac0947 */ /* 0x000fea000383ffff */
[----:B------:R-:W-:-:S07]  /*ca90*/  IMAD.MOV.U32 R0, RZ, RZ, 0x20 ;  /* 0x00000020ff007424 */ /* 0x000fce00078e00ff */
.L_x_1746:
[----:B------:R-:W-:Y:S01]  /*caa0*/  ISETP.GE.AND P0, PT, R0, 0x2, PT ;  /* 0x000000020000780c */ /* 0x000fe20003f06270 */
[----:B------:R-:W-:Y:S05]  /*cab0*/  WARPSYNC.ALL ;  /* 0x0000000000007948 */ /* 0x000fea0003800000 */
[----:B------:R-:W-:Y:S07]  /*cac0*/  BAR.SYNC.DEFER_BLOCKING 0x0 ;  /* 0x0000000000007b1d */ /* 0x000fee0000010000 */
[----:B------:R-:W-:Y:S05]  /*cad0*/  @!P0 BRA `(.L_x_1745) ;  /* 0x0000000000308947 */ /* 0x000fea0003800000 */
[----:B-1----:R-:W-:-:S11]  /*cae0*/  HFMA2.MMA R3, -RZ, RZ, 0, 5.9604644775390625e-08 ;  /* 0x00000001ff037435 */ /* 0x002fd600000001ff */
.L_x_1750:
        /* <DEDUP_REMOVED lines=11> */
.L_x_1745:
[----:B-1----:R-:W1:Y:S01]  /*cba0*/  LDC R3, c[0x0][0x3f4] ;  /* 0x0000fd00ff037b82 */ /* 0x002e620000000800 */
[----:B0-----:R-:W-:Y:S02]  /*cbb0*/  CS2R R24, SRZ ;  /* 0x0000000000187805 */ /* 0x001fe4000001ff00 */
[----:B-1----:R-:W-:-:S13]  /*cbc0*/  ISETP.NE.AND P1, PT, R3, RZ, PT ;  /* 0x000000ff0300720c */ /* 0x002fda0003f25270 */
[----:B------:R-:W-:Y:S05]  /*cbd0*/  @!P1 BRA `(.L_x_1751) ;  /* 0x0000001000449947 */ /* 0x000fea0003800000 */
        /* <DEDUP_REMOVED lines=273> */
.L_x_1751:
        /* <DEDUP_REMOVED lines=9> */
[----:B--2---:R-:W-:-:S05]  /*dd80*/  IMAD.HI.U32 R8, R5, UR9, R4 ;  /* 0x0000000905087c27 */ /* 0x004fca000f8e0004 */
        /* <DEDUP_REMOVED lines=268> */
.L_x_1752:
[----:B------:R-:W-:Y:S01]  /*ee50*/  ULDC.64 UR6, c[0x0][0x608] ;  /* 0x0001820000067ab9 */ /* 0x000fe20000000a00 */
[----:B------:R-:W-:Y:S02]  /*ee60*/  CS2R R4, SRZ ;  /* 0x0000000000047805 */ /* 0x000fe4000001ff00 */
[----:B------:R-:W-:Y:S01]  /*ee70*/  ISETP.NE.U32.AND P0, PT, RZ, UR6, PT ;  /* 0x00000006ff007c0c */ /* 0x000fe2000bf05070 */
[----:B------:R-:W-:Y:S01]  /*ee80*/  IMAD.MOV.U32 R0, RZ, RZ, RZ ;  /* 0x000000ffff007224 */ /* 0x000fe200078e00ff */
[----:B--2---:R-:W-:Y:S02]  /*ee90*/  IADD3 R8, P2, R24, UR4, RZ ;  /* 0x0000000418087c10 */ /* 0x004fe4000ff5e0ff */
        /* <DEDUP_REMOVED lines=291> */
.L_x_1754:
        /* <DEDUP_REMOVED lines=277> */
.L_x_1755:
        /* <DEDUP_REMOVED lines=16> */
.L_x_1757:
[----:B------:R-:W-:Y:S05]  /*11320*/  BSYNC B0 ;  /* 0x0000000000007941 */ /* 0x000fea0003800000 */
.L_x_1756:
[----:B------:R-:W-:Y:S01]  /*11330*/  PRMT R3, R3, 0x9910, RZ ;  /* 0x0000991003037816 */ /* 0x000fe200000000ff */
[----:B------:R-:W-:Y:S01]  /*11340*/  BSSY B0, `(.L_x_1758) ;  /* 0x000000f000007945 */ /* 0x000fe20003800000 */
[----:B------:R-:W-:Y:S02]  /*11350*/  LOP3.LUT P0, RZ, R17, R2, RZ, 0xfc, !PT ;  /* 0x0000000211ff7212 */ /* 0x000fe4000780fcff */
[----:B------:R-:W-:-:S13]  /*11360*/  ISETP.NE.AND P1, PT, R3, RZ, PT ;  /* 0x000000ff0300720c */ /* 0x000fda0003f25270 */
[----:B------:R-:W-:Y:S05]  /*11370*/  @!P1 BRA `(.L_x_1759) ;  /* 0x00000000002c9947 */ /* 0x000fea0003800000 */
[----:B------:R-:W0:Y:S01]  /*11380*/  S2UR UR4, SR_CTAID.Y ;  /* 0x00000000000479c3 */ /* 0x000e220000002600 */
[----:B------:R-:W-:Y:S01]  /*11390*/  ISETP.NE.AND P2, PT, R16, RZ, PT ;  /* 0x000000ff1000720c */ /* 0x000fe20003f45270 */
[----:B------:R-:W-:-:S06]  /*113a0*/  IMAD.MOV.U32 R15, RZ, RZ, R11 ;  /* 0x000000ffff0f7224 */ /* 0x000fcc00078e000b */
        /* <DEDUP_REMOVED lines=8> */
.L_x_1759:
[----:B------:R-:W-:Y:S05]  /*11430*/  BSYNC B0 ;  /* 0x0000000000007941 */ /* 0x000fea0003800000 */
.L_x_1758:
        /* <DEDUP_REMOVED lines=31> */
[----:B0-----:R-:W-:-:S04]  /*11630*/  IADD3 R3, R3, R18, RZ ;  /* 0x0000001203037210 */ /* 0x001fc80007ffe0ff */
[----:B------:R-:W-:-:S04]  /*11640*/  ISETP.NE.AND P0, PT, R3, UR4, PT ;  /* 0x0000000403007c0c */ /* 0x000fc8000bf05270 */
[----:B------:R-:W-:-:S05]  /*11650*/  SEL R3, RZ, 0x1, P0 ;  /* 0x00000001ff037807 */ /* 0x000fca0000000000 */
[----:B------:R1:W-:Y:S04]  /*11660*/  STS.U8 [UR5], R3 ;  /* 0x00000003ff007988 */ /* 0x0003e80008000005 */
.L_x_1761:
[----:B------:R-:W-:Y:S05]  /*11670*/  BSYNC B0 ;  /* 0x0000000000007941 */ /* 0x000fea0003800000 */
.L_x_1760:
        /* <DEDUP_REMOVED lines=19> */
[----:B0-----:R-:W-:Y:S01]  /*117b0*/  IMAD.U32 R18, RZ, RZ, UR10 ;  /* 0x0000000aff127e24 */ /* 0x001fe2000f8e00ff */
[----:B------:R-:W-:-:S02]  /*117c0*/  MOV R19, UR11 ;  /* 0x0000000b00137c02 */ /* 0x000fc40008000f00 */
        /* <DEDUP_REMOVED lines=9> */
[----:B------:R-:W0:Y:S01]  /*11860*/  LDC R27, c[0x0][0x4] ;  /* 0x00000100ff1b7b82 */ /* 0x000e220000000800 */
[----:B------:R-:W-:Y:S01]  /*11870*/  BSSY B1, `(.L_x_1765) ;  /* 0x0000012000017945 */ /* 0x000fe20003800000 */
[----:B------:R-:W-:Y:S01]  /*11880*/  IMAD.MOV.U32 R24, RZ, RZ, R11 ;  /* 0x000000ffff187224 */ /* 0x000fe200078e000b */
[----:B------:R-:W-:Y:S01]  /*11890*/  MOV R16, UR10 ;  /* 0x0000000a00107c02 */ /* 0x000fe20008000f00 */
[----:B------:R-:W-:Y:S02]  /*118a0*/  IMAD.U32 R3, RZ, RZ, UR11 ;  /* 0x0000000bff037e24 */ /* 0x000fe4000f8e00ff */
[----:B------:R-:W-:Y:S02]  /*118b0*/  IMAD R25, R10, UR7, RZ ;  /* 0x000000070a197c24 */ /* 0x000fe4000f8e02ff */
[----:B------:R-:W1:Y:S01]  /*118c0*/  LDC.64 R12, c[0x0][0x610] ;  /* 0x00018400ff0c7b82 */ /* 0x000e620000000a00 */
[----:B0-----:R-:W-:-:S07]  /*118d0*/  IMAD R27, R27, UR6, RZ ;  /* 0x000000061b1b7c24 */ /* 0x001fce000f8e02ff */
.L_x_1766:
[----:B------:R-:W-:-:S05]  /*118e0*/  IADD3 R11, R25, R24, RZ ;  /* 0x00000018190b7210 */ /* 0x000fca0007ffe0ff */
[----:B-1----:R-:W-:-:S05]  /*118f0*/  IMAD.WIDE.U32 R10, R11, 0x10, R12 ;  /* 0x000000100b0a7825 */ /* 0x002fca00078e000c */
        /* <DEDUP_REMOVED lines=10> */
.L_x_1765:
[----:B------:R-:W-:Y:S05]  /*119a0*/  BRA `(.L_x_1764) ;  /* 0x0000000000647947 */ /* 0x000fea0003800000 */
.L_x_1763:
[----:B------:R-:W-:Y:S01]  /*119b0*/  ULDC UR7, c[0x0][0x234] ;  /* 0x00008d0000077ab9 */ /* 0x000fe20000000800 */
[----:B------:R-:W-:Y:S01]  /*119c0*/  MOV R16, UR10 ;  /* 0x0000000a00107c02 */ /* 0x000fe20008000f00 */
[----:B------:R-:W-:Y:S01]  /*119d0*/  IMAD.U32 R3, RZ, RZ, UR11 ;  /* 0x0000000bff037e24 */ /* 0x000fe2000f8e00ff */
[----:B------:R-:W-:-:S13]  /*119e0*/  ISETP.GE.U32.AND P0, PT, R2, UR7, PT ;  /* 0x0000000702007c0c */ /* 0x000fda000bf06070 */
[----:B------:R-:W-:Y:S05]  /*119f0*/  @P0 BRA `(.L_x_1764) ;  /* 0x0000000000500947 */ /* 0x000fea0003800000 */
[----:B------:R-:W-:Y:S01]  /*11a00*/  ULDC UR6, c[0x0][0x10] ;  /* 0x0000040000067ab9 */ /* 0x000fe20000000800 */
[----:B------:R-:W0:Y:S01]  /*11a10*/  LDC R26, c[0x0][RZ] ;  /* 0x00000000ff1a7b82 */ /* 0x000e220000000800 */
[----:B------:R-:W-:Y:S01]  /*11a20*/  MOV R16, UR10 ;  /* 0x0000000a00107c02 */ /* 0x000fe20008000f00 */
[----:B------:R-:W-:Y:S01]  /*11a30*/  IMAD.U32 R3, RZ, RZ, UR11 ;  /* 0x0000000bff037e24 */ /* 0x000fe2000f8e00ff */
[----:B------:R-:W-:Y:S01]  /*11a40*/  MOV R25, R2 ;  /* 0x0000000200197202 */ /* 0x000fe20000000f00 */
[----:B------:R-:W-:-:S04]  /*11a50*/  IMAD R24, R10, UR6, RZ ;  /* 0x000000060a187c24 */ /* 0x000fc8000f8e02ff */
[----:B------:R-:W1:Y:S08]  /*11a60*/  LDC.64 R12, c[0x0][0x610] ;  /* 0x00018400ff0c7b82 */ /* 0x000e700000000a00 */
[----:B------:R-:W2:Y:S02]  /*11a70*/  LDC R28, c[0x0][0x4] ;  /* 0x00000100ff1c7b82 */ /* 0x000ea40000000800 */
.L_x_1767:
[----:B------:R-:W-:-:S04]  /*11a80*/  IMAD.IADD R10, R24, 0x1, R25 ;  /* 0x00000001180a7824 */ /* 0x000fc800078e0219 */
[----:B0-----:R-:W-:-:S04]  /*11a90*/  IMAD R11, R10, R26, R17 ;  /* 0x0000001a0a0b7224 */ /* 0x001fc800078e0211 */
[----:B-1----:R-:W-:-:S05]  /*11aa0*/  IMAD.WIDE.U32 R10, R11, 0x10, R12 ;  /* 0x000000100b0a7825 */ /* 0x002fca00078e000c */
[----:B------:R-:W3:Y:S04]  /*11ab0*/  LDG.E.64 R14, desc[UR60][R10.64] ;  /* 0x0000003c0a0e7981 */ /* 0x000ee8000c1e1b00 */
[----:B------:R-:W4:Y:S01]  /*11ac0*/  LDG.E.64 R20, desc[UR60][R10.64+0x8] ;  /* 0x0000083c0a147981 */ /* 0x000f22000c1e1b00 */
[----:B--2---:R-:W-:-:S04]  /*11ad0*/  IADD3 R25, R28, R25, RZ ;  /* 0x000000191c197210 */ /* 0x004fc80007ffe0ff */
[----:B------:R-:W-:Y:S02]  /*11ae0*/  ISETP.GE.U32.AND P0, PT, R25, UR7, PT ;  /* 0x0000000719007c0c */ /* 0x000fe4000bf06070 */
[----:B---3--:R-:W-:Y:S02]  /*11af0*/  LOP3.LUT R18, R14, R18, RZ, 0x3c, !PT ;  /* 0x000000120e127212 */ /* 0x008fe400078e3cff */
[----:B------:R-:W-:Y:S02]  /*11b00*/  LOP3.LUT R19, R15, R19, RZ, 0x3c, !PT ;  /* 0x000000130f137212 */ /* 0x000fe400078e3cff */
[----:B----4-:R-:W-:Y:S02]  /*11b10*/  LOP3.LUT R16, R20, R16, RZ, 0x3c, !PT ;  /* 0x0000001014107212 */ /* 0x010fe400078e3cff */
[----:B------:R-:W-:-:S05]  /*11b20*/  LOP3.LUT R3, R21, R3, RZ, 0x3c, !PT ;  /* 0x0000000315037212 */ /* 0x000fca00078e3cff */
[----:B------:R-:W-:Y:S05]  /*11b30*/  @!P0 BRA `(.L_x_1767) ;  /* 0xfffffffc00d08947 */ /* 0x000fea000383ffff */
.L_x_1764:
[----:B------:R-:W-:Y:S05]  /*11b40*/  BSYNC B0 ;  /* 0x0000000000007941 */ /* 0x000fea0003800000 */
.L_x_1762:
[----:B------:R-:W0:Y:S01]  /*11b50*/  LDC R10, c[0x0][RZ] ;  /* 0x00000000ff0a7b82 */ /* 0x000e220000000800 */
        /* <DEDUP_REMOVED lines=9> */
[----:B0-----:R-:W-:-:S05]  /*11bf0*/  IMAD R11, R2, R10, R17 ;  /* 0x0000000a020b7224 */ /* 0x001fca00078e0211 */
[----:B------:R-:W-:-:S05]  /*11c00*/  LEA R11, R11, UR4, 0x4 ;  /* 0x000000040b0b7c11 */ /* 0x000fca000f8e20ff */
[----:B------:R0:W-:Y:S02]  /*11c10*/  STS.128 [R11], R12 ;  /* 0x0000000c0b007388 */ /* 0x0001e40000000c00 */
[----:B------:R-:W-:Y:S05]  /*11c20*/  @!P0 BRA `(.L_x_1768) ;  /* 0x0000000000608947 */ /* 0x000fea0003800000 */
[----:B0-----:R-:W-:-:S07]  /*11c30*/  IMAD.U32 R13, RZ, RZ, UR5 ;  /* 0x00000005ff0d7e24 */ /* 0x001fce000f8e00ff */
.L_x_1771:
        /* <DEDUP_REMOVED lines=20> */
.L_x_1770:
[----:B------:R-:W-:Y:S05]  /*11d80*/  BSYNC B0 ;  /* 0x0000000000007941 */ /* 0x000fea0003800000 */
.L_x_1769:
[----:B0-----:R-:W-:Y:S01]  /*11d90*/  IMAD.MOV.U32 R13, RZ, RZ, R20 ;  /* 0x000000ffff0d7224 */ /* 0x001fe200078e0014 */
[----:B------:R-:W-:Y:S06]  /*11da0*/  @P2 BRA `(.L_x_1771) ;  /* 0xfffffffc00a42947 */ /* 0x000fec000383ffff */
.L_x_1768:
        /* <DEDUP_REMOVED lines=15> */
[----:B-1----:R-:W-:Y:S05]  /*11ea0*/  @!P0 BRA `(.L_x_1773) ;  /* 0x0000000000588947 */ /* 0x002fea0003800000 */
.L_x_1776:
[----:B0-----:R-:W-:Y:S01]  /*11eb0*/  IADD3 R13, R17, R20, RZ ;  /* 0x00000014110d7210 */ /* 0x001fe20007ffe0ff */
[----:B------:R-:W-:Y:S03]  /*11ec0*/  BAR.SYNC.DEFER_BLOCKING 0x0 ;  /* 0x0000000000007b1d */ /* 0x000fe60000010000 */
[----:B------:R-:W-:-:S03]  /*11ed0*/  ISETP.GE.U32.AND P0, PT, R13, R10, PT ;  /* 0x0000000a0d00720c */ /* 0x000fc60003f06070 */
[----:B------:R-:W-:Y:S01]  /*11ee0*/  BSSY B0, `(.L_x_1774) ;  /* 0x000000e000007945 */ /* 0x000fe20003800000 */
[----:B------:R-:W-:-:S13]  /*11ef0*/  ISETP.GE.U32.OR P0, PT, R17, R20, P0 ;  /* 0x000000141100720c */ /* 0x000fda0000706470 */
[----:B------:R-:W-:Y:S05]  /*11f00*/  @P0 BRA `(.L_x_1775) ;  /* 0x00000000002c0947 */ /* 0x000fea0003800000 */
        /* <DEDUP_REMOVED lines=11> */
.L_x_1775:
[----:B------:R-:W-:Y:S05]  /*11fc0*/  BSYNC B0 ;  /* 0x0000000000007941 */ /* 0x000fea0003800000 */
.L_x_1774:
[----:B------:R-:W-:-:S04]  /*11fd0*/  SHF.R.S32.HI R20, RZ, 0x1, R20 ;  /* 0x00000001ff147819 */ /* 0x000fc80000011414 */
[----:B------:R-:W-:-:S13]  /*11fe0*/  ISETP.GE.AND P0, PT, R20, 0x20, PT ;  /* 0x000000201400780c */ /* 0x000fda0003f06270 */
[----:B------:R-:W-:Y:S05]  /*11ff0*/  @P0 BRA `(.L_x_1776) ;  /* 0xfffffffc00ac0947 */ /* 0x000fea000383ffff */
[----:B------:R-:W-:-:S11]  /*12000*/  HFMA2.MMA R2, -RZ, RZ, 0, 1.9073486328125e-06 ;  /* 0x00000020ff027435 */ /* 0x000fd600000001ff */
.L_x_1773:
[----:B------:R-:W-:Y:S01]  /*12010*/  BAR.SYNC.DEFER_BLOCKING 0x0 ;  /* 0x0000000000007b1d */ /* 0x000fe20000010000 */
[----:B------:R-:W-:-:S13]  /*12020*/  ISETP.GE.AND P0, PT, R2, 0x2, PT ;  /* 0x000000020200780c */ /* 0x000fda0003f06270 */
[----:B------:R-:W-:Y:S05]  /*12030*/  @!P0 BRA `(.L_x_1772) ;  /* 0x0000000000308947 */ /* 0x000fea0003800000 */
[----:B0-----:R-:W-:-:S07]  /*12040*/  IMAD.MOV.U32 R11, RZ, RZ, 0x1 ;  /* 0x00000001ff0b7424 */ /* 0x001fce00078e00ff */
.L_x_1777:
        /* <DEDUP_REMOVED lines=11> */
.L_x_1772:
        /* <DEDUP_REMOVED lines=15> */
.L_x_1779:
        /* <DEDUP_REMOVED lines=17> */
[----:B0-----:R-:W-:Y:S01]  /*12300*/  IMAD.U32 R11, RZ, RZ, UR5 ;  /* 0x00000005ff0b7e24 */ /* 0x001fe2000f8e00ff */
[----:B------:R-:W-:Y:S01]  /*12310*/  MOV R13, RZ ;  /* 0x000000ff000d7202 */ /* 0x000fe20000000f00 */
[----:B-1----:R-:W-:-:S07]  /*12320*/  IMAD.MOV.U32 R12, RZ, RZ, 0x1 ;  /* 0x00000001ff0c7424 */ /* 0x002fce00078e00ff */
[----:B------:R-:W-:-:S07]  /*12330*/  LEPC R20, `(.L_x_1781) ;  /* 0x000000001014794e */ /* 0x000fce0000000000 */
[----:B--2---:R-:W-:Y:S05]  /*12340*/  CALL.ABS.NOINC R2 ;  /* 0x0000000002007343 */ /* 0x004fea0003c00000 */
.L_x_1781:
        /* <DEDUP_REMOVED lines=22> */
.L_x_1782:
[----:B------:R-:W-:Y:S02]  /*124b0*/  ULDC.64 UR4, c[0x0][0x5f8] ;  /* 0x00017e0000047ab9 */ /* 0x000fe40000000a00 */
[----:B------:R-:W-:-:S05]  /*124c0*/  IADD3 R22, P0, R22, UR4, RZ ;  /* 0x0000000416167c10 */ /* 0x000fca000ff1e0ff */
[----:B------:R-:W-:-:S05]  /*124d0*/  IMAD.X R23, RZ, RZ, UR5, P0 ;  /* 0x00000005ff177e24 */ /* 0x000fca00080e06ff */
[----:B------:R-:W-:Y:S01]  /*124e0*/  STG.E.64 desc[UR60][R22.64], R16 ;  /* 0x0000001016007986 */ /* 0x000fe2000c101b3c */
[----:B------:R-:W-:Y:S05]  /*124f0*/  EXIT ;  /* 0x000000000000794d */ /* 0x000fea0003800000 */
.L_x_1780:
[----:B------:R-:W-:Y:S04]  /*12500*/  STG.E.64 desc[UR60][R4.64], R18 ;  /* 0x0000001204007986 */ /* 0x000fe8000c101b3c */
[----:B------:R-:W-:Y:S01]  /*12510*/  STG.E.64 desc[UR60][R4.64+0x8], R16 ;  /* 0x0000081004007986 */ /* 0x000fe2000c101b3c */
[----:B------:R-:W-:Y:S05]  /*12520*/  EXIT ;  /* 0x000000000000794d */ /* 0x000fea0003800000 */
.L_x_1778:
        /* <DEDUP_REMOVED lines=10> */
.L_x_1783:
        /* <DEDUP_REMOVED lines=13> */
[----:B0-----:R-:W-:Y:S01]  /*126a0*/  HFMA2.MMA R12, -RZ, RZ, 0, 5.9604644775390625e-08 ;  /* 0x00000001ff0c7435 */ /* 0x001fe200000001ff */
[----:B------:R-:W-:Y:S01]  /*126b0*/  IMAD.U32 R6, RZ, RZ, UR4 ;  /* 0x00000004ff067e24 */ /* 0x000fe2000f8e00ff */
[----:B------:R-:W-:Y:S01]  /*126c0*/  MOV R7, UR5 ;  /* 0x0000000500077c02 */ /* 0x000fe20008000f00 */
[----:B------:R-:W-:Y:S01]  /*126d0*/  IMAD.U32 R10, RZ, RZ, UR6 ;  /* 0x00000006ff0a7e24 */ /* 0x000fe2000f8e00ff */
[----:B------:R-:W-:Y:S01]  /*126e0*/  MOV R11, UR7 ;  /* 0x00000007000b7c02 */ /* 0x000fe20008000f00 */
[----:B------:R-:W-:-:S02]  /*126f0*/  IMAD.MOV.U32 R8, RZ, RZ, 0x2ef ;  /* 0x000002efff087424 */ /* 0x000fc400078e00ff */
[----:B-1----:R-:W-:-:S07]  /*12700*/  IMAD.MOV.U32 R13, RZ, RZ, RZ ;  /* 0x000000ffff0d7224 */ /* 0x002fce00078e00ff */
[----:B------:R-:W-:-:S07]  /*12710*/  LEPC R20, `(.L_x_1785) ;  /* 0x000000001014794e */ /* 0x000fce0000000000 */
[----:B--2---:R-:W-:Y:S05]  /*12720*/  CALL.ABS.NOINC R2 ;  /* 0x0000000002007343 */ /* 0x004fea0003c00000 */
.L_x_1785:
        /* <DEDUP_REMOVED lines=22> */
.L_x_1786:
[----:B------:R-:W-:Y:S02]  /*12890*/  ULDC.64 UR4, c[0x0][0x5f8] ;  /* 0x00017e0000047ab9 */ /* 0x000fe40000000a00 */
[----:B------:R-:W-:-:S04]  /*128a0*/  IADD3 R22, P0, R22, UR4, RZ ;  /* 0x0000000416167c10 */ /* 0x000fc8000ff1e0ff */
[----:B------:R-:W-:-:S05]  /*128b0*/  IADD3.X R23, RZ, UR5, RZ, P0, !PT ;  /* 0x00000005ff177c10 */ /* 0x000fca00087fe4ff */
[----:B------:R-:W-:Y:S01]  /*128c0*/  STG.E.64 desc[UR60][R22.64], R16 ;  /* 0x0000001016007986 */ /* 0x000fe2000c101b3c */
[----:B------:R-:W-:Y:S05]  /*128d0*/  EXIT ;  /* 0x000000000000794d */ /* 0x000fea0003800000 */
.L_x_1784:
[----:B------:R-:W-:Y:S04]  /*128e0*/  STG.E.64 desc[UR60][R8.64], R18 ;  /* 0x0000001208007986 */ /* 0x000fe8000c101b3c */
[----:B------:R-:W-:Y:S01]  /*128f0*/  STG.E.64 desc[UR60][R6.64], R16 ;  /* 0x0000001006007986 */ /* 0x000fe2000c101b3c */
[----:B------:R-:W-:Y:S05]  /*12900*/  EXIT ;  /* 0x000000000000794d */ /* 0x000fea0003800000 */
.L_x_1753:
        /* <DEDUP_REMOVED lines=25> */
.L_x_1788:
        /* <DEDUP_REMOVED lines=23> */
.L_x_1790:
        /* <DEDUP_REMOVED lines=22> */
.L_x_1791:
[----:B------:R-:W-:Y:S02]  /*12d70*/  ULDC.64 UR4, c[0x0][0x5f8] ;  /* 0x00017e0000047ab9 */ /* 0x000fe40000000a00 */
[----:B------:R-:W-:-:S04]  /*12d80*/  IADD3 R24, P0, R24, UR4, RZ ;  /* 0x0000000418187c10 */ /* 0x000fc8000ff1e0ff */
[----:B------:R-:W-:-:S05]  /*12d90*/  IADD3.X R25, RZ, UR5, RZ, P0, !PT ;  /* 0x00000005ff197c10 */ /* 0x000fca00087fe4ff */
[----:B------:R-:W-:Y:S01]  /*12da0*/  STG.E.64 desc[UR60][R24.64], R16 ;  /* 0x0000001018007986 */ /* 0x000fe2000c101b3c */
[----:B------:R-:W-:Y:S05]  /*12db0*/  EXIT ;  /* 0x000000000000794d */ /* 0x000fea0003800000 */
.L_x_1789:
[----:B------:R-:W-:Y:S04]  /*12dc0*/  STG.E.64 desc[UR60][R4.64], R18 ;  /* 0x0000001204007986 */ /* 0x000fe8000c101b3c */
[----:B------:R-:W-:Y:S01]  /*12dd0*/  STG.E.64 desc[UR60][R4.64+0x8], R16 ;  /* 0x0000081004007986 */ /* 0x000fe2000c101b3c */
[----:B------:R-:W-:Y:S05]  /*12de0*/  EXIT ;  /* 0x000000000000794d */ /* 0x000fea0003800000 */
.L_x_1787:
        /* <DEDUP_REMOVED lines=10> */
.L_x_1792:
        /* <DEDUP_REMOVED lines=23> */
.L_x_1794:
        /* <DEDUP_REMOVED lines=22> */
.L_x_1795:
[----:B------:R-:W-:Y:S02]  /*13160*/  ULDC.64 UR4, c[0x0][0x5f8] ;  /* 0x00017e0000047ab9 */ /* 0x000fe40000000a00 */
[----:B------:R-:W-:-:S04]  /*13170*/  IADD3 R24, P0, R24, UR4, RZ ;  /* 0x0000000418187c10 */ /* 0x000fc8000ff1e0ff */
[----:B------:R-:W-:-:S05]  /*13180*/  IADD3.X R25, RZ, UR5, RZ, P0, !PT ;  /* 0x00000005ff197c10 */ /* 0x000fca00087fe4ff */
[----:B------:R-:W-:Y:S01]  /*13190*/  STG.E.64 desc[UR60][R24.64], R16 ;  /* 0x0000001018007986 */ /* 0x000fe2000c101b3c */
[----:B------:R-:W-:Y:S05]  /*131a0*/  EXIT ;  /* 0x000000000000794d */ /* 0x000fea0003800000 */
.L_x_1793:
[----:B------:R-:W-:Y:S04]  /*131b0*/  STG.E.64 desc[UR60][R6.64], R18 ;  /* 0x0000001206007986 */ /* 0x000fe8000c101b3c */
[----:B------:R-:W-:Y:S01]  /*131c0*/  STG.E.64 desc[UR60][R8.64], R16 ;  /* 0x0000001008007986 */ /* 0x000fe2000c101b3c */
[----:B------:R-:W-:Y:S05]  /*131d0*/  EXIT ;  /* 0x000000000000794d */ /* 0x000fea0003800000 */
.L_x_1796:
        /* <DEDUP_REMOVED lines=10> */
.L_x_9822:


//--------------------- .text._ZN2at6native13reduce_kernelILi128ELi4ENS0_8ReduceOpIsNS0_14func_wrapper_tImZNS0_15xor_sum_functorIsvEclERNS_14TensorIteratorEEUlmmE_EEjmLi4ELi4EEEEEvT1_ --------------------------
	.section	.text._ZN2at6native13reduce_kernelILi128ELi4ENS0_8ReduceOpIsNS0_14func_wrapper_tImZNS0_15xor_sum_functorIsvEclERNS_14TensorIteratorEEUlmmE_EEjmLi4ELi4EEEEEvT1_,"ax",@progbits
	.align	128
        .global         _ZN2at6native13reduce_kernelILi128ELi4ENS0_8ReduceOpIsNS0_14func_wrapper_tImZNS0_15xor_sum_functorIsvEclERNS_14TensorIteratorEEUlmmE_EEjmLi4ELi4EEEEEvT1_
        .type           _ZN2at6native13reduce_kernelILi128ELi4ENS0_8ReduceOpIsNS0_14func_wrapper_tImZNS0_15xor_sum_functorIsvEclERNS_14TensorIteratorEEUlmmE_EEjmLi4ELi4EEEEEvT1_,@function
        .size           _ZN2at6native13reduce_kernelILi128ELi4ENS0_8ReduceOpIsNS0_14func_wrapper_tImZNS0_15xor_sum_functorIsvEclERNS_14TensorIteratorEEUlmmE_EEjmLi4ELi4EEEEEvT1_,(.L_x_9823 - _ZN2at6native13reduce_kernelILi128ELi4ENS0_8ReduceOpIsNS0_14func_wrapper_tImZNS0_15xor_sum_functorIsvEclERNS_14TensorIteratorEEUlmmE_EEjmLi4ELi4EEEEEvT1_)
        .other          _ZN2at6native13reduce_kernelILi128ELi4ENS0_8ReduceOpIsNS0_14func_wrapper_tImZNS0_15xor_sum_functorIsvEclERNS_14TensorIteratorEEUlmmE_EEjmLi4ELi4EEEEEvT1_,@"STO_CUDA_ENTRY STV_DEFAULT"
_ZN2at6native13reduce_kernelILi128ELi4ENS0_8ReduceOpIsNS0_14func_wrapper_tImZNS0_15xor_sum_functorIsvEclERNS_14TensorIteratorEEUlmmE_EEjmLi4ELi4EEEEEvT1_:
.text._ZN2at6native13reduce_kernelILi128ELi4ENS0_8ReduceOpIsNS0_14func_wrapper_tImZNS0_15xor_sum_functorIsvEclERNS_14TensorIteratorEEUlmmE_EEjmLi4ELi4EEEEEvT1_:
        /* <DEDUP_REMOVED lines=293> */
.L_x_1797:
        /* <DEDUP_REMOVED lines=30> */
.L_x_1801:
        /* <DEDUP_REMOVED lines=27> */
.L_x_1807:
[----:B------:R-:W-:Y:S05]  /*15e0*/  BSYNC B2 ;  /* 0x0000000000027941 */ /* 0x000fea0003800000 */
.L_x_1806:
        /* <DEDUP_REMOVED lines=12> */
.L_x_1805:
[----:B------:R-:W-:Y:S05]  /*16b0*/  BSYNC B1 ;  /* 0x0000000000017941 */ /* 0x000fea0003800000 */
.L_x_1804:
[----:B------:R-:W0:Y:S01]  /*16c0*/  LDC R5, c[0x0][0x224] ;  /* 0x00008900ff057b82 */ /* 0x000e220000000800 */
[----:B------:R-:W-:-:S04]  /*16d0*/  IADD3 R3, P0, -R6, 0x4, RZ ;  /* 0x0000000406037810 */ /* 0x000fc80007f1e1ff */
[----:B------:R-:W-:Y:S02]  /*16e0*/  LEA R42, P1, R3, R42, 0x1 ;  /* 0x0000002a032a7211 */ /* 0x000fe400078208ff */
[----:B------:R-:W-:-:S04]  /*16f0*/  IADD3.X R4, RZ, -0x1, RZ, P0, !PT ;  /* 0xffffffffff047810 */ /* 0x000fc800007fe4ff */
[----:B------:R-:W-:Y:S02]  /*1700*/  LEA.HI.X R43, R3, R43, R4, 0x1, P1 ;  /* 0x0000002b032b7211 */ /* 0x000fe400008f0c04 */
[----:B0-----:R-:W-:-:S07]  /*1710*/  IADD3 R0, R6, -0x4, R5 ;  /* 0xfffffffc06007810 */ /* 0x001fce0007ffe005 */
.L_x_1803:
[----:B------:R-:W-:Y:S05]  /*1720*/  BSYNC B0 ;  /* 0x0000000000007941 */ /* 0x000fea0003800000 */
.L_x_1802:
        /* <DEDUP_REMOVED lines=18> */
.L_x_1810:
        /* <DEDUP_REMOVED lines=9> */
[----:B------:R-:W-:Y:S02]  /*18e0*/  PRMT R5, R5, 0xbb32, RZ ;  /* 0x0000bb3205057816 */ /* 0x000fe400000000ff */
[----:B------:R-:W-:-:S02]  /*18f0*/  MOV R7, R19 ;  /* 0x0000001300077202 */ /* 0x000fc40000000f00 */
[----:B------:R-:W-:Y:S02]  /*1900*/  LOP3.LUT R13, R13, R6, RZ, 0x3c, !PT ;  /* 0x000000060d0d7212 */ /* 0x000fe400078e3cff */
[----:B------:R-:W-:Y:S02]  /*1910*/  LOP3.LUT R8, R8, R7, RZ, 0x3c, !PT ;  /* 0x0000000708087212 */ /* 0x000fe400078e3cff */
[----:B------:R-:W-:Y:S02]  /*1920*/  LOP3.LUT R9, R9, R4, RZ, 0x3c, !PT ;  /* 0x0000000409097212 */ /* 0x000fe400078e3cff */
[----:B------:R-:W-:Y:S02]  /*1930*/  LOP3.LUT R12, R12, R5, RZ, 0x3c, !PT ;  /* 0x000000050c0c7212 */ /* 0x000fe400078e3cff */
[----:B------:R-:W-:Y:S02]  /*1940*/  SHF.R.S32.HI R6, RZ, 0x1f, R6 ;  /* 0x0000001fff067819 */ /* 0x000fe40000011406 */
[----:B------:R-:W-:-:S02]  /*1950*/  SHF.R.S32.HI R7, RZ, 0x1f, R7 ;  /* 0x0000001fff077819 */ /* 0x000fc40000011407 */
[----:B------:R-:W-:Y:S02]  /*1960*/  SHF.R.S32.HI R4, RZ, 0x1f, R4 ;  /* 0x0000001fff047819 */ /* 0x000fe40000011404 */
[----:B------:R-:W-:Y:S02]  /*1970*/  SHF.R.S32.HI R5, RZ, 0x1f, R5 ;  /* 0x0000001fff057819 */ /* 0x000fe40000011405 */
[----:B------:R-:W-:Y:S02]  /*1980*/  LOP3.LUT R15, R15, R6, RZ, 0x3c, !PT ;  /* 0x000000060f0f7212 */ /* 0x000fe400078e3cff */
[----:B------:R-:W-:Y:S02]  /*1990*/  LOP3.LUT R10, R10, R7, RZ, 0x3c, !PT ;  /* 0x000000070a0a7212 */ /* 0x000fe400078e3cff */
[----:B------:R-:W-:Y:S02]  /*19a0*/  LOP3.LUT R11, R11, R4, RZ, 0x3c, !PT ;  /* 0x000000040b0b7212 */ /* 0x000fe400078e3cff */
[----:B------:R-:W-:Y:S01]  /*19b0*/  LOP3.LUT R14, R14, R5, RZ, 0x3c, !PT ;  /* 0x000000050e0e7212 */ /* 0x000fe200078e3cff */
[----:B------:R-:W-:Y:S06]  /*19c0*/  @!P0 BRA `(.L_x_1810) ;  /* 0xfffffffc00a08947 */ /* 0x000fec000383ffff */
.L_x_1809:
[----:B------:R-:W-:Y:S05]  /*19d0*/  BSYNC B0 ;  /* 0x0000000000007941 */ /* 0x000fea0003800000 */
.L_x_1808:
        /* <DEDUP_REMOVED lines=8> */
.L_x_1812:
[----:B------:R-:W-:Y:S05]  /*1a60*/  BSYNC B0 ;  /* 0x0000000000007941 */ /* 0x000fea0003800000 */
.L_x_1811:
        /* <DEDUP_REMOVED lines=9> */
[----:B------:R-:W2:Y:S02]  /*1b00*/  LDG.E.S16 R42, desc[UR60][R42.64] ;  /* 0x0000003c2a2a7981 */ /* 0x000ea4000c1e1700 */
[----:B--2---:R-:W-:Y:S02]  /*1b10*/  SHF.R.S32.HI R0, RZ, 0x1f, R42 ;  /* 0x0000001fff007819 */ /* 0x004fe4000001142a */
[----:B------:R-:W-:Y:S02]  /*1b20*/  LOP3.LUT R13, R13, R42, RZ, 0x3c, !PT ;  /* 0x0000002a0d0d7212 */ /* 0x000fe400078e3cff */
[----:B------:R-:W-:-:S07]  /*1b30*/  LOP3.LUT R15, R15, R0, RZ, 0x3c, !PT ;  /* 0x000000000f0f7212 */ /* 0x000fce00078e3cff */
.L_x_1814:
[----:B------:R-:W-:Y:S05]  /*1b40*/  BSYNC B0 ;  /* 0x0000000000007941 */ /* 0x000fea0003800000 */
.L_x_1813:
[----:B------:R-:W-:Y:S02]  /*1b50*/  LOP3.LUT R8, R9, R8, R13, 0x96, !PT ;  /* 0x0000000809087212 */ /* 0x000fe400078e960d */
[----:B------:R-:W-:Y:S02]  /*1b60*/  CS2R R24, SRZ ;  /* 0x0000000000187805 */ /* 0x000fe4000001ff00 */
[----:B------:R-:W-:Y:S02]  /*1b70*/  LOP3.LUT R9, R11, R10, R15, 0x96, !PT ;  /* 0x0000000a0b097212 */ /* 0x000fe400078e960f */
[----:B------:R-:W-:Y:S02]  /*1b80*/  CS2R R26, SRZ ;  /* 0x00000000001a7805 */ /* 0x000fe4000001ff00 */
[----:B------:R-:W-:Y:S02]  /*1b90*/  LOP3.LUT R8, R12, R8, RZ, 0x3c, !PT ;  /* 0x000000080c087212 */ /* 0x000fe400078e3cff */
[----:B------:R-:W-:-:S02]  /*1ba0*/  CS2R R28, SRZ ;  /* 0x00000000001c7805 */ /* 0x000fc4000001ff00 */
[----:B------:R-:W-:Y:S01]  /*1bb0*/  LOP3.LUT R9, R14, R9, RZ, 0x3c, !PT ;  /* 0x000000090e097212 */ /* 0x000fe200078e3cff */
[----:B------:R-:W-:Y:S06]  /*1bc0*/  BRA `(.L_x_1799) ;  /* 0x000000bc005c7947 */ /* 0x000fec0003800000 */
.L_x_1800:
        /* <DEDUP_REMOVED lines=77> */
.L_x_1824:
        /* <DEDUP_REMOVED lines=287> */
.L_x_1820:
[----:B------:R-:W-:Y:S01]  /*3290*/  LOP3.LUT R37, R39, 0xfffffff8, RZ, 0xc0, !PT ;  /* 0xfffffff827257812 */ /* 0x000fe200078ec0ff */
[----:B------:R-:W-:-:S03]  /*32a0*/  ULDC UR36, c[0x0][0x22c] ;  /* 0x00008b0000247ab9 */ /* 0x000fc60000000800 */
[----:B------:R-:W-:-:S05]  /*32b0*/  IADD3 R36, P1, R42, R37, RZ ;  /* 0x000000252a247210 */ /* 0x000fca0007f3e0ff */
[----:B------:R-:W-:-:S06]  /*32c0*/  IMAD.X R37, RZ, RZ, R43, P1 ;  /* 0x000000ffff257224 */ /* 0x000fcc00008e062b */
[----:B------:R-:W2:Y:S01]  /*32d0*/  LDG.E.64 R36, desc[UR60][R36.64] ;  /* 0x0000003c24247981 */ /* 0x000ea2000c1e1b00 */
[----:B------:R-:W-:-:S05]  /*32e0*/  IMAD.U32 R39, RZ, RZ, UR36 ;  /* 0x00000024ff277e24 */ /* 0x000fca000f8e00ff */
[----:B------:R-:W-:Y:S02]  /*32f0*/  IADD3 R50, R50, R39, RZ ;  /* 0x0000002732327210 */ /* 0x000fe40007ffe0ff */
[C---:B--2---:R-:W-:Y:S02]  /*3300*/  PRMT R44, R36.reuse, 0x7610, R44 ;  /* 0x00007610242c7816 */ /* 0x044fe4000000002c */
[----:B------:R-:W-:Y:S02]  /*3310*/  PRMT R45, R36, 0x7632, R45 ;  /* 0x00007632242d7816 */ /* 0x000fe4000000002d */
[C---:B------:R-:W-:Y:S02]  /*3320*/  PRMT R46, R37.reuse, 0x7610, R46 ;  /* 0x00007610252e7816 */ /* 0x040fe4000000002e */
        /* <DEDUP_REMOVED lines=236> */
.L_x_1821:
[----:B------:R-:W-:-:S04]  /*41f0*/  LOP3.LUT R37, R51, 0xfffffff8, RZ, 0xc0, !PT ;  /* 0xfffffff833257812 */ /* 0x000fc800078ec0ff */
[----:B------:R-:W-:-:S05]  /*4200*/  IADD3 R36, P1, R42, R37, RZ ;  /* 0x000000252a247210 */ /* 0x000fca0007f3e0ff */
[----:B------:R-:W-:-:S06]  /*4210*/  IMAD.X R37, RZ, RZ, R43, P1 ;  /* 0x000000ffff257224 */ /* 0x000fcc00008e062b */
[----:B------:R-:W2:Y:S01]  /*4220*/  LDG.E.64 R36, desc[UR60][R36.64] ;  /* 0x0000003c24247981 */ /* 0x000ea2000c1e1b00 */
[----:B------:R-:W-:Y:S01]  /*4230*/  IMAD.IADD R60, R50, 0x1, R39 ;  /* 0x00000001323c7824 */ /* 0x000fe200078e0227 */
[----:B------:R-:W-:Y:S01]  /*4240*/  MOV R50, RZ ;  /* 0x000000ff00327202 */ /* 0x000fe20000000f00 */
[----:B------:R-:W-:Y:S01]  /*4250*/  IMAD.MOV.U32 R53, RZ, RZ, RZ ;  /* 0x000000ffff357224 */ /* 0x000fe200078e00ff */
[C---:B--2---:R-:W-:Y:S02]  /*4260*/  PRMT R48, R36.reuse, 0x7610, R48 ;  /* 0x0000761024307816 */ /* 0x044fe40000000030 */
[----:B------:R-:W-:Y:S02]  /*4270*/  PRMT R49, R36, 0x7632, R49 ;  /* 0x0000763224317816 */ /* 0x000fe40000000031 */
[C---:B------:R-:W-:Y:S02]  /*4280*/  PRMT R52, R37.reuse, 0x7610, R52 ;  /* 0x0000761025347816 */ /* 0x040fe40000000034 */
[----:B------:R-:W-:Y:S01]  /*4290*/  PRMT R51, R37, 0x7632, R51 ;  /* 0x0000763225337816 */ /* 0x000fe20000000033 */
        /* <DEDUP_REMOVED lines=235> */
.L_x_1822:
[----:B------:R-:W-:-:S04]  /*5150*/  LOP3.LUT R37, R53, 0xfffffff8, RZ, 0xc0, !PT ;  /* 0xfffffff835257812 */ /* 0x000fc800078ec0ff */
[----:B------:R-:W-:-:S05]  /*5160*/  IADD3 R36, P1, R42, R37, RZ ;  /* 0x000000252a247210 */ /* 0x000fca0007f3e0ff */
[----:B------:R-:W-:-:S06]  /*5170*/  IMAD.X R37, RZ, RZ, R43, P1 ;  /* 0x000000ffff257224 */ /* 0x000fcc00008e062b */
[----:B------:R-:W2:Y:S01]  /*5180*/  LDG.E.64 R36, desc[UR60][R36.64] ;  /* 0x0000003c24247981 */ /* 0x000ea2000c1e1b00 */
        /* <DEDUP_REMOVED lines=251> */
.L_x_1823:
[----:B------:R-:W-:Y:S01]  /*6140*/  LOP3.LUT R37, R50, 0xfffffff8, RZ, 0xc0, !PT ;  /* 0xfffffff832257812 */ /* 0x000fe200078ec0ff */
[----:B------:R-:W-:-:S03]  /*6150*/  ULDC UR4, c[0x0][0x224] ;  /* 0x0000890000047ab9 */ /* 0x000fc60000000800 */
[----:B------:R-:W-:-:S04]  /*6160*/  IADD3 R36, P1, R42, R37, RZ ;  /* 0x000000252a247210 */ /* 0x000fc80007f3e0ff */
[----:B------:R-:W-:-:S06]  /*6170*/  IADD3.X R37, RZ, R43, RZ, P1, !PT ;  /* 0x0000002bff257210 */ /* 0x000fcc0000ffe4ff */
[----:B------:R-:W2:Y:S01]  /*6180*/  LDG.E.64 R36, desc[UR60][R36.64] ;  /* 0x0000003c24247981 */ /* 0x000ea2000c1e1b00 */
[----:B------:R-:W-:Y:S01]  /*6190*/  IMAD.IADD R50, R60, 0x1, R39 ;  /* 0x000000013c327824 */ /* 0x000fe200078e0227 */
[----:B------:R-:W-:Y:S01]  /*61a0*/  PRMT R59, R44, 0x9910, RZ ;  /* 0x000099102c3b7816 */ /* 0x000fe200000000ff */
[----:B------:R-:W-:Y:S01]  /*61b0*/  IMAD.U32 R53, RZ, RZ, UR4 ;  /* 0x00000004ff357e24 */ /* 0x000fe2000f8e00ff */
[----:B------:R-:W-:Y:S01]  /*61c0*/  PRMT R60, R45, 0x9910, RZ ;  /* 0x000099102d3c7816 */ /* 0x000fe200000000ff */
[----:B------:R-:W-:Y:S01]  /*61d0*/  IMAD R58, R39, 0x3, R50 ;  /* 0x00000003273a7824 */ /* 0x000fe200078e0232 */
[----:B------:R-:W-:Y:S02]  /*61e0*/  PRMT R62, R46, 0x9910, RZ ;  /* 0x000099102e3e7816 */ /* 0x000fe400000000ff */
[----:B------:R-:W-:Y:S02]  /*61f0*/  LOP3.LUT R31, R31, R60, RZ, 0x3c, !PT ;  /* 0x0000003c1f1f7212 */ /* 0x000fe400078e3cff */
[----:B------:R-:W-:-:S02]  /*6200*/  ISETP.GE.U32.AND P1, PT, R58, R53, PT ;  /* 0x000000353a00720c */ /* 0x000fc40003f26070 */
[----:B------:R-:W-:Y:S02]  /*6210*/  MOV R58, R59 ;  /* 0x0000003b003a7202 */ /* 0x000fe40000000f00 */
[----:B------:R-:W-:Y:S02]  /*6220*/  SHF.R.S32.HI R61, RZ, 0x1f, R60 ;  /* 0x0000001fff3d7819 */ /* 0x000fe4000001143c */
[----:B------:R-:W-:Y:S02]  /*6230*/  SHF.R.S32.HI R59, RZ, 0x1f, R58 ;  /* 0x0000001fff3b7819 */ /* 0x000fe4000001143a */
[----:B------:R-:W-:Y:S02]  /*6240*/  PRMT R60, R49, 0x9910, RZ ;  /* 0x00009910313c7816 */ /* 0x000fe400000000ff */
[----:B------:R-:W-:Y:S02]  /*6250*/  LOP3.LUT R38, R38, R59, RZ, 0x3c, !PT ;  /* 0x0000003b26267212 */ /* 0x000fe400078e3cff */
[----:B------:R-:W-:-:S02]  /*6260*/  PRMT R65, R47, 0x9910, RZ ;  /* 0x000099102f417816 */ /* 0x000fc400000000ff */
[----:B------:R-:W-:Y:S02]  /*6270*/  LOP3.LUT R29, R29, R62, RZ, 0x3c, !PT ;  /* 0x0000003e1d1d7212 */ /* 0x000fe400078e3cff */
[----:B------:R-:W-:Y:S02]  /*6280*/  SHF.R.S32.HI R63, RZ, 0x1f, R62 ;  /* 0x0000001fff3f7819 */ /* 0x000fe4000001143e */
[----:B------:R-:W-:Y:S02]  /*6290*/  SHF.R.S32.HI R59, RZ, 0x1f, R60 ;  /* 0x0000001fff3b7819 */ /* 0x000fe4000001143c */
[----:B------:R-:W-:Y:S02]  /*62a0*/  PRMT R62, R52, 0x9910, RZ ;  /* 0x00009910343e7816 */ /* 0x000fe400000000ff */
[----:B------:R-:W-:Y:S02]  /*62b0*/  PRMT R64, R51, 0x9910, RZ ;  /* 0x0000991033407816 */ /* 0x000fe400000000ff */
[----:B------:R-:W-:-:S02]  /*62c0*/  LOP3.LUT R33, R33, R58, RZ, 0x3c, !PT ;  /* 0x0000003a21217212 */ /* 0x000fc400078e3cff */
[----:B------:R-:W-:Y:S02]  /*62d0*/  LOP3.LUT R26, R26, R65, RZ, 0x3c, !PT ;  /* 0x000000411a1a7212 */ /* 0x000fe400078e3cff */
[----:B------:R-:W-:Y:S02]  /*62e0*/  LOP3.LUT R32, R32, R61, RZ, 0x3c, !PT ;  /* 0x0000003d20207212 */ /* 0x000fe400078e3cff */
[----:B------:R-:W-:Y:S02]  /*62f0*/  LOP3.LUT R30, R30, R63, RZ, 0x3c, !PT ;  /* 0x0000003f1e1e7212 */ /* 0x000fe400078e3cff */
[----:B------:R-:W-:Y:S02]  /*6300*/  PRMT R58, R48, 0x9910, RZ ;  /* 0x00009910303a7816 */ /* 0x000fe400000000ff */
[----:B------:R-:W-:Y:S02]  /*6310*/  LOP3.LUT R24, R24, R59, RZ, 0x3c, !PT ;  /* 0x0000003b18187212 */ /* 0x000fe400078e3cff */
[----:B------:R-:W-:-:S02]  /*6320*/  SHF.R.S32.HI R65, RZ, 0x1f, R65 ;  /* 0x0000001fff417819 */ /* 0x000fc40000011441 */
[----:B------:R-:W-:Y:S02]  /*6330*/  SHF.R.S32.HI R61, RZ, 0x1f, R62 ;  /* 0x0000001fff3d7819 */ /* 0x000fe4000001143e */
[----:B------:R-:W-:Y:S02]  /*6340*/  SHF.R.S32.HI R63, RZ, 0x1f, R64 ;  /* 0x0000001fff3f7819 */ /* 0x000fe40000011440 */
[----:B------:R-:W-:Y:S02]  /*6350*/  PRMT R59, R55, 0x9910, RZ ;  /* 0x00009910373b7816 */ /* 0x000fe400000000ff */
[----:B------:R-:W-:Y:S02]  /*6360*/  LOP3.LUT R25, R25, R58, RZ, 0x3c, !PT ;  /* 0x0000003a19197212 */ /* 0x000fe400078e3cff */
[----:B------:R-:W-:Y:S02]  /*6370*/  LOP3.LUT R28, R28, R65, RZ, 0x3c, !PT ;  /* 0x000000411c1c7212 */ /* 0x000fe400078e3cff */
[----:B------:R-:W-:-:S02]  /*6380*/  SHF.R.S32.HI R58, RZ, 0x1f, R58 ;  /* 0x0000001fff3a7819 */ /* 0x000fc4000001143a */
[----:B------:R-:W-:Y:S02]  /*6390*/  LOP3.LUT R22, R22, R61, RZ, 0x3c, !PT ;  /* 0x0000003d16167212 */ /* 0x000fe400078e3cff */
[----:B------:R-:W-:Y:S02]  /*63a0*/  LOP3.LUT R20, R20, R63, RZ, 0x3c, !PT ;  /* 0x0000003f14147212 */ /* 0x000fe400078e3cff */
[----:B------:R-:W-:Y:S02]  /*63b0*/  LOP3.LUT R16, R16, R59, RZ, 0x3c, !PT ;  /* 0x0000003b10107212 */ /* 0x000fe400078e3cff */
[----:B------:R-:W-:Y:S02]  /*63c0*/  PRMT R61, R54, 0x9910, RZ ;  /* 0x00009910363d7816 */ /* 0x000fe400000000ff */
[----:B------:R-:W-:Y:S02]  /*63d0*/  PRMT R63, R57, 0x9910, RZ ;  /* 0x00009910393f7816 */ /* 0x000fe400000000ff */
[----:B------:R-:W-:-:S02]  /*63e0*/  PRMT R65, R56, 0x9910, RZ ;  /* 0x0000991038417816 */ /* 0x000fc400000000ff */
[----:B------:R-:W-:Y:S02]  /*63f0*/  SHF.R.S32.HI R59, RZ, 0x1f, R59 ;  /* 0x0000001fff3b7819 */ /* 0x000fe4000001143b */
[----:B------:R-:W-:Y:S02]  /*6400*/  LOP3.LUT R23, R23, R60, RZ, 0x3c, !PT ;  /* 0x0000003c17177212 */ /* 0x000fe400078e3cff */
[----:B------:R-:W-:Y:S02]  /*6410*/  LOP3.LUT R21, R21, R62, RZ, 0x3c, !PT ;  /* 0x0000003e15157212 */ /* 0x000fe400078e3cff */
[----:B------:R-:W-:Y:S02]  /*6420*/  LOP3.LUT R27, R27, R58, RZ, 0x3c, !PT ;  /* 0x0000003a1b1b7212 */ /* 0x000fe400078e3cff */
[----:B------:R-:W-:Y:S02]  /*6430*/  LOP3.LUT R14, R14, R61, RZ, 0x3c, !PT ;  /* 0x0000003d0e0e7212 */ /* 0x000fe400078e3cff */
[----:B------:R-:W-:-:S02]  /*6440*/  SHF.R.S32.HI R58, RZ, 0x1f, R61 ;  /* 0x0000001fff3a7819 */ /* 0x000fc4000001143d */
[----:B------:R-:W-:Y:S02]  /*6450*/  LOP3.LUT R12, R12, R63, RZ, 0x3c, !PT ;  /* 0x0000003f0c0c7212 */ /* 0x000fe400078e3cff */
[----:B------:R-:W-:Y:S02]  /*6460*/  SHF.R.S32.HI R60, RZ, 0x1f, R63 ;  /* 0x0000001fff3c7819 */ /* 0x000fe4000001143f */
[----:B------:R-:W-:Y:S02]  /*6470*/  LOP3.LUT R10, R10, R65, RZ, 0x3c, !PT ;  /* 0x000000410a0a7212 */ /* 0x000fe400078e3cff */
[----:B------:R-:W-:Y:S02]  /*6480*/  SHF.R.S32.HI R62, RZ, 0x1f, R65 ;  /* 0x0000001fff3e7819 */ /* 0x000fe40000011441 */
[----:B------:R-:W-:Y:S02]  /*6490*/  LOP3.LUT R18, R18, R59, RZ, 0x3c, !PT ;  /* 0x0000003b12127212 */ /* 0x000fe400078e3cff */
[----:B------:R-:W-:-:S02]  /*64a0*/  LOP3.LUT R19, R19, R64, RZ, 0x3c, !PT ;  /* 0x0000004013137212 */ /* 0x000fc400078e3cff */
[----:B------:R-:W-:Y:S02]  /*64b0*/  LOP3.LUT R15, R15, R58, RZ, 0x3c, !PT ;  /* 0x0000003a0f0f7212 */ /* 0x000fe400078e3cff */
[----:B------:R-:W-:Y:S02]  /*64c0*/  LOP3.LUT R13, R13, R60, RZ, 0x3c, !PT ;  /* 0x0000003c0d0d7212 */ /* 0x000fe400078e3cff */
[----:B------:R-:W-:Y:S02]  /*64d0*/  LOP3.LUT R11, R11, R62, RZ, 0x3c, !PT ;  /* 0x0000003e0b0b7212 */ /* 0x000fe400078e3cff */
[C---:B--2---:R-:W-:Y:S02]  /*64e0*/  PRMT R59, R36.reuse, 0x9910, RZ ;  /* 0x00009910243b7816 */ /* 0x044fe400000000ff */
[----:B------:R-:W-:Y:S02]  /*64f0*/  PRMT R61, R36, 0xbb32, RZ ;  /* 0x0000bb32243d7816 */ /* 0x000fe400000000ff */
[----:B------:R-:W-:-:S02]  /*6500*/  PRMT R63, R37, 0x9910, RZ ;  /* 0x00009910253f7816 */ /* 0x000fc400000000ff */
[----:B------:R-:W-:Y:S02]  /*6510*/  PRMT R65, R37, 0xbb32, RZ ;  /* 0x0000bb3225417816 */ /* 0x000fe400000000ff */
[----:B------:R-:W-:Y:S02]  /*6520*/  SHF.R.S32.HI R58, RZ, 0x1f, R59 ;  /* 0x0000001fff3a7819 */ /* 0x000fe4000001143b */
[----:B------:R-:W-:Y:S02]  /*6530*/  SHF.R.S32.HI R60, RZ, 0x1f, R61 ;  /* 0x0000001fff3c7819 */ /* 0x000fe4000001143d */
[----:B------:R-:W-:Y:S02]  /*6540*/  SHF.R.S32.HI R62, RZ, 0x1f, R63 ;  /* 0x0000001fff3e7819 */ /* 0x000fe4000001143f */
[----:B------:R-:W-:Y:S02]  /*6550*/  SHF.R.S32.HI R64, RZ, 0x1f, R65 ;  /* 0x0000001fff407819 */ /* 0x000fe40000011441 */
[----:B------:R-:W-:-:S02]  /*6560*/  LOP3.LUT R8, R8, R59, RZ, 0x3c, !PT ;  /* 0x0000003b08087212 */ /* 0x000fc400078e3cff */
[----:B------:R-:W-:Y:S02]  /*6570*/  LOP3.LUT R6, R6, R61, RZ, 0x3c, !PT ;  /* 0x0000003d06067212 */ /* 0x000fe400078e3cff */
[----:B------:R-:W-:Y:S02]  /*6580*/  LOP3.LUT R4, R4, R63, RZ, 0x3c, !PT ;  /* 0x0000003f04047212 */ /* 0x000fe400078e3cff */
[----:B------:R-:W-:Y:S02]  /*6590*/  LOP3.LUT R0, R0, R65, RZ, 0x3c, !PT ;  /* 0x0000004100007212 */ /* 0x000fe400078e3cff */
[----:B------:R-:W-:Y:S02]  /*65a0*/  LOP3.LUT R9, R9, R58, RZ, 0x3c, !PT ;  /* 0x0000003a09097212 */ /* 0x000fe400078e3cff */
[----:B------:R-:W-:Y:S02]  /*65b0*/  LOP3.LUT R7, R7, R60, RZ, 0x3c, !PT ;  /* 0x0000003c07077212 */ /* 0x000fe400078e3cff */
[----:B------:R-:W-:-:S02]  /*65c0*/  LOP3.LUT R5, R5, R62, RZ, 0x3c, !PT ;  /* 0x0000003e05057212 */ /* 0x000fc400078e3cff */
[----:B------:R-:W-:Y:S01]  /*65d0*/  LOP3.LUT R3, R3, R64, RZ, 0x3c, !PT ;  /* 0x0000004003037212 */ /* 0x000fe200078e3cff */
[----:B------:R-:W-:Y:S06]  /*65e0*/  @!P1 BRA `(.L_x_1824) ;  /* 0xffffffb800ac9947 */ /* 0x000fec000383ffff */
[----:B------:R-:W-:Y:S05]  /*65f0*/  BSYNC B1 ;  /* 0x0000000000017941 */ /* 0x000fea0003800000 */
.L_x_1819:
[C---:B------:R-:W-:Y:S02]  /*6600*/  PRMT R60, R37.reuse, 0x7610, R60 ;  /* 0x00007610253c7816 */ /* 0x040fe4000000003c */
[----:B------:R-:W-:Y:S02]  /*6610*/  PRMT R58, R36, 0x7632, R58 ;  /* 0x00007632243a7816 */ /* 0x000fe4000000003a */
[----:B------:R-:W-:-:S07]  /*6620*/  PRMT R37, R37, 0x7632, R37 ;  /* 0x0000763225257816 */ /* 0x000fce0000000025 */
.L_x_1818:
[----:B------:R-:W-:Y:S05]  /*6630*/  BSYNC B0 ;  /* 0x0000000000007941 */ /* 0x000fea0003800000 */
.L_x_1817:
[----:B------:R-:W-:Y:S01]  /*6640*/  ISETP.GE.U32.AND P0, PT, R50, R53, PT ;  /* 0x000000353200720c */ /* 0x000fe20003f06070 */
[----:B------:R-:W-:-:S12]  /*6650*/  BSSY B0, `(.L_x_1825) ;  /* 0x0000476000007945 */ /* 0x000fd80003800000 */
[----:B------:R-:W-:Y:S05]  /*6660*/  @P0 BRA `(.L_x_1826) ;  /* 0x0000004400d00947 */ /* 0x000fea0003800000 */
[----:B------:R-:W1:Y:S01]  /*6670*/  LDC R59, c[0x0][0x260] ;  /* 0x00009800ff3b7b82 */ /* 0x000e620000000800 */
[----:B------:R-:W-:Y:S01]  /*6680*/  IMAD.MOV.U32 R61, RZ, RZ, RZ ;  /* 0x000000ffff3d7224 */ /* 0x000fe200078e00ff */
        /* <DEDUP_REMOVED lines=275> */
.L_x_1827:
[----:B0-----:R-:W-:-:S04]  /*77c0*/  LOP3.LUT R35, R61, 0xfffffff8, RZ, 0xc0, !PT ;  /* 0xfffffff83d237812 */ /* 0x001fc800078ec0ff */
[----:B------:R-:W-:-:S05]  /*77d0*/  IADD3 R34, P2, R42, R35, RZ ;  /* 0x000000232a227210 */ /* 0x000fca0007f5e0ff */
[----:B------:R-:W-:-:S06]  /*77e0*/  IMAD.X R35, RZ, RZ, R43, P2 ;  /* 0x000000ffff237224 */ /* 0x000fcc00010e062b */
        /* <DEDUP_REMOVED lines=282> */
.L_x_1828:
[----:B------:R-:W-:-:S04]  /*8990*/  LOP3.LUT R35, R51, 0xfffffff8, RZ, 0xc0, !PT ;  /* 0xfffffff833237812 */ /* 0x000fc800078ec0ff */
[----:B------:R-:W-:-:S05]  /*89a0*/  IADD3 R34, P2, R42, R35, RZ ;  /* 0x000000232a227210 */ /* 0x000fca0007f5e0ff */
[----:B------:R-:W-:-:S06]  /*89b0*/  IMAD.X R35, RZ, RZ, R43, P2 ;  /* 0x000000ffff237224 */ /* 0x000fcc00010e062b */
        /* <DEDUP_REMOVED lines=282> */
.L_x_1829:
        /* <DEDUP_REMOVED lines=276> */
[----:B------:R-:W-:Y:S01]  /*aca0*/  IMAD R37, R36, UR6, R37 ;  /* 0x0000000624257c24 */ /* 0x000fe2000f8e0225 */
[----:B------:R-:W1:Y:S03]  /*acb0*/  @P1 LDC R59, c[0x0][0x384] ;  /* 0x0000e100ff3b1b82 */ /* 0x000e660000000800 */
[----:B------:R-:W-:-:S05]  /*acc0*/  IMAD R58, R37, UR4, R58 ;  /* 0x00000004253a7c24 */ /* 0x000fca000f8e023a */
[----:B------:R-:W2:Y:S01]  /*acd0*/  @P1 LDC R62, c[0x0][0x3f0] ;  /* 0x0000fc00ff3e1b82 */ /* 0x000ea20000000800 */
[----:B0-----:R-:W-:-:S05]  /*ace0*/  @P1 IMAD.HI.U32 R34, R61, R34, R60 ;  /* 0x000000223d221227 */ /* 0x001fca00078e003c */
[----:B------:R-:W-:-:S05]  /*acf0*/  @P1 SHF.R.U32.HI R34, RZ, R35, R34 ;  /* 0x00000023ff221219 */ /* 0x000fca0000011622 */
[----:B------:R-:W-:-:S04]  /*ad00*/  @P1 IMAD.MOV R35, RZ, RZ, -R34 ;  /* 0x000000ffff231224 */ /* 0x000fc800078e0a22 */
[----:B-1----:R-:W-:-:S04]  /*ad10*/  @P1 IMAD R61, R59, R35, R61 ;  /* 0x000000233b3d1224 */ /* 0x002fc800078e023d */
[----:B--2---:R-:W-:-:S07]  /*ad20*/  @P1 IMAD R58, R61, R62, R58 ;  /* 0x0000003e3d3a1224 */ /* 0x004fce00078e023a */
.L_x_1830:
        /* <DEDUP_REMOVED lines=8> */
.L_x_1826:
[----:B------:R-:W-:Y:S05]  /*adb0*/  BSYNC B0 ;  /* 0x0000000000007941 */ /* 0x000fea0003800000 */
.L_x_1825:
[----:B------:R-:W-:Y:S04]  /*adc0*/  BSSY B0, `(.L_x_1831) ;  /* 0x000004c000007945 */ /* 0x000fe80003800000 */
[----:B------:R-:W-:Y:S05]  /*add0*/  @P0 BRA `(.L_x_1832) ;  /* 0x0000000400280947 */ /* 0x000fea0003800000 */
[----:B------:R-:W-:Y:S02]  /*ade0*/  IADD3 R50, R50, R39, RZ ;  /* 0x0000002732327210 */ /* 0x000fe40007ffe0ff */
[----:B0-----:R-:W-:Y:S02]  /*adf0*/  PRMT R34, R44, 0x9910, RZ ;  /* 0x000099102c227816 */ /* 0x001fe400000000ff */
[----:B------:R-:W-:Y:S02]  /*ae00*/  ISETP.GE.U32.AND P0, PT, R50, R53, PT ;  /* 0x000000353200720c */ /* 0x000fe40003f06070 */
[----:B------:R-:W-:Y:S02]  /*ae10*/  PRMT R47, R47, 0x9910, RZ ;  /* 0x000099102f2f7816 */ /* 0x000fe400000000ff */
[----:B------:R-:W-:Y:S02]  /*ae20*/  PRMT R42, R45, 0x9910, RZ ;  /* 0x000099102d2a7816 */ /* 0x000fe400000000ff */
[----:B------:R-:W-:-:S02]  /*ae30*/  PRMT R44, R46, 0x9910, RZ ;  /* 0x000099102e2c7816 */ /* 0x000fc400000000ff */
[----:B------:R-:W-:Y:S02]  /*ae40*/  LOP3.LUT R26, R26, R47, RZ, 0x3c, !PT ;  /* 0x0000002f1a1a7212 */ /* 0x000fe400078e3cff */
        /* <DEDUP_REMOVED lines=15> */
[----:B------:R-:W-:Y:S02]  /*af40*/  PRMT R44, R52, 0x9910, RZ ;  /* 0x00009910342c7816 */ /* 0x000fe400000000ff */
[----:B------:R-:W-:Y:S02]  /*af50*/  ISETP.GE.U32.AND P0, PT, R48, R53, PT ;  /* 0x000000353000720c */ /* 0x000fe40003f06070 */
        /* <DEDUP_REMOVED lines=13> */
[----:B------:R-:W-:Y:S06]  /*b030*/  @P0 BRA `(.L_x_1832) ;  /* 0x0000000000900947 */ /* 0x000fec0003800000 */
[----:B------:R-:W-:Y:S01]  /*b040*/  IMAD.IADD R34, R48, 0x1, R39 ;  /* 0x0000000130227824 */ /* 0x000fe200078e0227 */
[----:B------:R-:W-:Y:S02]  /*b050*/  PRMT R35, R55, 0x9910, RZ ;  /* 0x0000991037237816 */ /* 0x000fe400000000ff */
[----:B------:R-:W-:Y:S02]  /*b060*/  PRMT R39, R54, 0x9910, RZ ;  /* 0x0000991036277816 */ /* 0x000fe400000000ff */
[----:B------:R-:W-:Y:S02]  /*b070*/  ISETP.GE.U32.AND P0, PT, R34, R53, PT ;  /* 0x000000352200720c */ /* 0x000fe40003f06070 */
[----:B------:R-:W-:Y:S02]  /*b080*/  PRMT R43, R57, 0x9910, RZ ;  /* 0x00009910392b7816 */ /* 0x000fe400000000ff */
        /* <DEDUP_REMOVED lines=14> */
[----:B------:R-:W-:Y:S02]  /*b170*/  PRMT R58, R58, 0x9910, RZ ;  /* 0x000099103a3a7816 */ /* 0x000fe400000000ff */
[----:B------:R-:W-:Y:S02]  /*b180*/  PRMT R43, R37, 0x9910, RZ ;  /* 0x00009910252b7816 */ /* 0x000fe400000000ff */
[----:B------:R-:W-:Y:S02]  /*b190*/  PRMT R35, R36, 0x9910, RZ ;  /* 0x0000991024237816 */ /* 0x000fe400000000ff */
[----:B------:R-:W-:Y:S02]  /*b1a0*/  PRMT R39, R60, 0x9910, RZ ;  /* 0x000099103c277816 */ /* 0x000fe400000000ff */
[----:B------:R-:W-:Y:S02]  /*b1b0*/  MOV R37, R58 ;  /* 0x0000003a00257202 */ /* 0x000fe40000000f00 */
[----:B------:R-:W-:-:S02]  /*b1c0*/  SHF.R.S32.HI R34, RZ, 0x1f, R35 ;  /* 0x0000001fff227819 */ /* 0x000fc40000011423 */
[----:B------:R-:W-:Y:S02]  /*b1d0*/  SHF.R.S32.HI R36, RZ, 0x1f, R37 ;  /* 0x0000001fff247819 */ /* 0x000fe40000011425 */
[----:B------:R-:W-:Y:S02]  /*b1e0*/  SHF.R.S32.HI R42, RZ, 0x1f, R39 ;  /* 0x0000001fff2a7819 */ /* 0x000fe40000011427 */
[----:B------:R-:W-:Y:S02]  /*b1f0*/  SHF.R.S32.HI R44, RZ, 0x1f, R43 ;  /* 0x0000001fff2c7819 */ /* 0x000fe4000001142b */
[----:B------:R-:W-:Y:S02]  /*b200*/  LOP3.LUT R8, R8, R35, RZ, 0x3c, !PT ;  /* 0x0000002308087212 */ /* 0x000fe400078e3cff */
[----:B------:R-:W-:Y:S02]  /*b210*/  LOP3.LUT R6, R6, R37, RZ, 0x3c, !PT ;  /* 0x0000002506067212 */ /* 0x000fe400078e3cff */
[----:B------:R-:W-:-:S02]  /*b220*/  LOP3.LUT R4, R4, R39, RZ, 0x3c, !PT ;  /* 0x0000002704047212 */ /* 0x000fc400078e3cff */
[----:B------:R-:W-:Y:S02]  /*b230*/  LOP3.LUT R0, R0, R43, RZ, 0x3c, !PT ;  /* 0x0000002b00007212 */ /* 0x000fe400078e3cff */
[----:B------:R-:W-:Y:S02]  /*b240*/  LOP3.LUT R9, R9, R34, RZ, 0x3c, !PT ;  /* 0x0000002209097212 */ /* 0x000fe400078e3cff */
[----:B------:R-:W-:Y:S02]  /*b250*/  LOP3.LUT R7, R7, R36, RZ, 0x3c, !PT ;  /* 0x0000002407077212 */ /* 0x000fe400078e3cff */
[----:B------:R-:W-:Y:S02]  /*b260*/  LOP3.LUT R5, R5, R42, RZ, 0x3c, !PT ;  /* 0x0000002a05057212 */ /* 0x000fe400078e3cff */
[----:B------:R-:W-:-:S07]  /*b270*/  LOP3.LUT R3, R3, R44, RZ, 0x3c, !PT ;  /* 0x0000002c03037212 */ /* 0x000fce00078e3cff */
.L_x_1832:
[----:B------:R-:W-:Y:S05]  /*b280*/  BSYNC B0 ;  /* 0x0000000000007941 */ /* 0x000fea0003800000 */
.L_x_1831:
        /* <DEDUP_REMOVED lines=17> */
.L_x_1816:
        /* <DEDUP_REMOVED lines=60> */
.L_x_1836:
[-C--:B------:R-:W-:Y:S01]  /*b760*/  IMAD R26, R55, R50.reuse, RZ ;  /* 0x00000032371a7224 */ /* 0x080fe200078e02ff */
[----:B------:R-:W-:-:S04]  /*b770*/  IADD3 R50, R39, R50, RZ ;  /* 0x0000003227327210 */ /* 0x000fc80007ffe0ff */
[----:B------:R-:W-:Y:S01]  /*b780*/  SHF.R.U32.HI R27, RZ, 0x2, R26 ;  /* 0x00000002ff1b7819 */ /* 0x000fe2000001161a */
[----:B------:R-:W-:-:S04]  /*b790*/  IMAD R28, R55, R50, RZ ;  /* 0x00000032371c7224 */ /* 0x000fc800078e02ff */
[----:B------:R-:W-:Y:S01]  /*b7a0*/  IMAD.WIDE.U32 R26, R27, 0x8, R42 ;  /* 0x000000081b1a7825 */ /* 0x000fe200078e002a */
[----:B------:R-:W-:-:S03]  /*b7b0*/  SHF.R.U32.HI R29, RZ, 0x2, R28 ;  /* 0x00000002ff1d7819 */ /* 0x000fc6000001161c */
[----:B------:R-:W-:Y:S02]  /*b7c0*/  IMAD.IADD R50, R50, 0x1, R39 ;  /* 0x0000000132327824 */ /* 0x000fe400078e0227 */
[----:B------:R-:W2:Y:S01]  /*b7d0*/  LDG.E.64 R26, desc[UR60][R26.64] ;  /* 0x0000003c1a1a7981 */ /* 0x000ea2000c1e1b00 */
[----:B------:R-:W-:-:S04]  /*b7e0*/  IMAD.WIDE.U32 R28, R29, 0x8, R42 ;  /* 0x000000081d1c7825 */ /* 0x000fc800078e002a */
[C---:B------:R-:W-:Y:S02]  /*b7f0*/  IMAD R30, R55.reuse, R50, RZ ;  /* 0x00000032371e7224 */ /* 0x040fe400078e02ff */
[----:B------:R-:W-:Y:S01]  /*b800*/  IMAD.IADD R50, R50, 0x1, R39 ;  /* 0x0000000132327824 */ /* 0x000fe200078e0227 */
[----:B------:R-:W3:Y:S02]  /*b810*/  LDG.E.64 R28, desc[UR60][R28.64] ;  /* 0x0000003c1c1c7981 */ /* 0x000ee4000c1e1b00 */
[----:B------:R-:W-:Y:S01]  /*b820*/  SHF.R.U32.HI R31, RZ, 0x2, R30 ;  /* 0x00000002ff1f7819 */ /* 0x000fe2000001161e */
[----:B------:R-:W-:-:S04]  /*b830*/  IMAD R32, R55, R50, RZ ;  /* 0x0000003237207224 */ /* 0x000fc800078e02ff */
[----:B------:R-:W-:Y:S01]  /*b840*/  IMAD.WIDE.U32 R30, R31, 0x8, R42 ;  /* 0x000000081f1e7825 */ /* 0x000fe200078e002a */
[----:B------:R-:W-:-:S05]  /*b850*/  SHF.R.U32.HI R33, RZ, 0x2, R32 ;  /* 0x00000002ff217819 */ /* 0x000fca0000011620 */
[----:B------:R-:W4:Y:S01]  /*b860*/  LDG.E.64 R30, desc[UR60][R30.64] ;  /* 0x0000003c1e1e7981 */ /* 0x000f22000c1e1b00 */
[----:B------:R-:W-:-:S06]  /*b870*/  IMAD.WIDE.U32 R32, R33, 0x8, R42 ;  /* 0x0000000821207825 */ /* 0x000fcc00078e002a */
[----:B------:R-:W5:Y:S01]  /*b880*/  LDG.E.64 R32, desc[UR60][R32.64] ;  /* 0x0000003c20207981 */ /* 0x000f62000c1e1b00 */
[----:B------:R-:W-:-:S05]  /*b890*/  IADD3 R50, R50, R39, RZ ;  /* 0x0000002732327210 */ /* 0x000fca0007ffe0ff */
[----:B------:R-:W-:-:S05]  /*b8a0*/  IMAD R48, R39, 0x3, R50 ;  /* 0x0000000327307824 */ /* 0x000fca00078e0232 */
[----:B------:R-:W-:Y:S02]  /*b8b0*/  ISETP.GE.U32.AND P0, PT, R48, R53, PT ;  /* 0x000000353000720c */ /* 0x000fe40003f06070 */
[C---:B--2---:R-:W-:Y:S02]  /*b8c0*/  PRMT R52, R26.reuse, 0xbb32, RZ ;  /* 0x0000bb321a347816 */ /* 0x044fe400000000ff */
[----:B------:R-:W-:Y:S02]  /*b8d0*/  PRMT R54, R27, 0x9910, RZ ;  /* 0x000099101b367816 */ /* 0x000fe400000000ff */
[----:B------:R-:W-:Y:S02]  /*b8e0*/  PRMT R48, R26, 0x9910, RZ ;  /* 0x000099101a307816 */ /* 0x000fe400000000ff */
[----:B------:R-:W-:Y:S02]  /*b8f0*/  SHF.R.S32.HI R51, RZ, 0x1f, R52 ;  /* 0x0000001fff337819 */ /* 0x000fe40000011434 */
[----:B------:R-:W-:-:S02]  /*b900*/  SHF.R.S32.HI R57, RZ, 0x1f, R54 ;  /* 0x0000001fff397819 */ /* 0x000fc40000011436 */
[----:B------:R-:W-:Y:S02]  /*b910*/  SHF.R.S32.HI R49, RZ, 0x1f, R48 ;  /* 0x0000001fff317819 */ /* 0x000fe40000011430 */
[----:B------:R-:W-:Y:S02]  /*b920*/  LOP3.LUT R12, R12, R51, RZ, 0x3c, !PT ;  /* 0x000000330c0c7212 */ /* 0x000fe400078e3cff */
[----:B------:R-:W-:Y:S02]  /*b930*/  LOP3.LUT R14, R14, R57, RZ, 0x3c, !PT ;  /* 0x000000390e0e7212 */ /* 0x000fe400078e3cff */
[----:B---3--:R-:W-:Y:S02]  /*b940*/  PRMT R51, R28, 0xbb32, RZ ;  /* 0x0000bb321c337816 */ /* 0x008fe400000000ff */
[----:B------:R-:W-:Y:S02]  /*b950*/  PRMT R57, R29, 0x9910, RZ ;  /* 0x000099101d397816 */ /* 0x000fe400000000ff */
[----:B------:R-:W-:-:S02]  /*b960*/  LOP3.LUT R10, R10, R49, RZ, 0x3c, !PT ;  /* 0x000000310a0a7212 */ /* 0x000fc400078e3cff */
[----:B------:R-:W-:Y:S02]  /*b970*/  LOP3.LUT R13, R13, R52, RZ, 0x3c, !PT ;  /* 0x000000340d0d7212 */ /* 0x000fe400078e3cff */
[----:B------:R-:W-:Y:S02]  /*b980*/  LOP3.LUT R15, R15, R54, RZ, 0x3c, !PT ;  /* 0x000000360f0f7212 */ /* 0x000fe400078e3cff */
[----:B------:R-:W-:Y:S02]  /*b990*/  PRMT R49, R28, 0x9910, RZ ;  /* 0x000099101c317816 */ /* 0x000fe400000000ff */
[----:B------:R-:W-:Y:S02]  /*b9a0*/  SHF.R.S32.HI R52, RZ, 0x1f, R51 ;  /* 0x0000001fff347819 */ /* 0x000fe40000011433 */
[----:B------:R-:W-:Y:S02]  /*b9b0*/  SHF.R.S32.HI R54, RZ, 0x1f, R57 ;  /* 0x0000001fff367819 */ /* 0x000fe40000011439 */
[----:B------:R-:W-:-:S02]  /*b9c0*/  LOP3.LUT R11, R11, R48, RZ, 0x3c, !PT ;  /* 0x000000300b0b7212 */ /* 0x000fc400078e3cff */
[----:B------:R-:W-:Y:S02]  /*b9d0*/  LOP3.LUT R20, R20, R49, RZ, 0x3c, !PT ;  /* 0x0000003114147212 */ /* 0x000fe400078e3cff */
[----:B------:R-:W-:Y:S02]  /*b9e0*/  SHF.R.S32.HI R48, RZ, 0x1f, R49 ;  /* 0x0000001fff307819 */ /* 0x000fe40000011431 */
[----:B------:R-:W-:Y:S02]  /*b9f0*/  LOP3.LUT R22, R22, R51, RZ, 0x3c, !PT ;  /* 0x0000003316167212 */ /* 0x000fe400078e3cff */
[----:B------:R-:W-:Y:S02]  /*ba00*/  PRMT R59, R27, 0xbb32, RZ ;  /* 0x0000bb321b3b7816 */ /* 0x000fe400000000ff */
[----:B------:R-:W-:Y:S02]  /*ba10*/  LOP3.LUT R21, R21, R52, RZ, 0x3c, !PT ;  /* 0x0000003415157212 */ /* 0x000fe400078e3cff */
[----:B------:R-:W-:-:S02]  /*ba20*/  LOP3.LUT R23, R23, R54, RZ, 0x3c, !PT ;  /* 0x0000003617177212 */ /* 0x000fc400078e3cff */
[C---:B----4-:R-:W-:Y:S02]  /*ba30*/  PRMT R49, R30.reuse, 0x9910, RZ ;  /* 0x000099101e317816 */ /* 0x050fe400000000ff */
[----:B------:R-:W-:Y:S02]  /*ba40*/  PRMT R51, R30, 0xbb32, RZ ;  /* 0x0000bb321e337816 */ /* 0x000fe400000000ff */
[C---:B------:R-:W-:Y:S02]  /*ba50*/  PRMT R52, R31.reuse, 0x9910, RZ ;  /* 0x000099101f347816 */ /* 0x040fe400000000ff */
[----:B------:R-:W-:Y:S02]  /*ba60*/  PRMT R54, R31, 0xbb32, RZ ;  /* 0x0000bb321f367816 */ /* 0x000fe400000000ff */
[----:B------:R-:W-:Y:S02]  /*ba70*/  LOP3.LUT R19, R19, R48, RZ, 0x3c, !PT ;  /* 0x0000003013137212 */ /* 0x000fe400078e3cff */
[----:B------:R-:W-:-:S02]  /*ba80*/  LOP3.LUT R18, R18, R59, RZ, 0x3c, !PT ;  /* 0x0000003b12127212 */ /* 0x000fc400078e3cff */
[----:B------:R-:W-:Y:S02]  /*ba90*/  PRMT R56, R29, 0xbb32, RZ ;  /* 0x0000bb321d387816 */ /* 0x000fe400000000ff */
[----:B------:R-:W-:Y:S02]  /*baa0*/  LOP3.LUT R24, R24, R57, RZ, 0x3c, !PT ;  /* 0x0000003918187212 */ /* 0x000fe400078e3cff */
[----:B------:R-:W-:Y:S02]  /*bab0*/  LOP3.LUT R36, R36, R49, RZ, 0x3c, !PT ;  /* 0x0000003124247212 */ /* 0x000fe400078e3cff */
[----:B------:R-:W-:Y:S02]  /*bac0*/  LOP3.LUT R38, R38, R51, RZ, 0x3c, !PT ;  /* 0x0000003326267212 */ /* 0x000fe400078e3cff */
[----:B------:R-:W-:Y:S02]  /*bad0*/  SHF.R.S32.HI R48, RZ, 0x1f, R51 ;  /* 0x0000001fff307819 */ /* 0x000fe40000011433 */
[----:B------:R-:W-:-:S02]  /*bae0*/  SHF.R.S32.HI R59, RZ, 0x1f, R59 ;  /* 0x0000001fff3b7819 */ /* 0x000fc4000001143b */
[----:B------:R-:W-:Y:S02]  /*baf0*/  SHF.R.S32.HI R49, RZ, 0x1f, R49 ;  /* 0x0000001fff317819 */ /* 0x000fe40000011431 */
[----:B------:R-:W-:Y:S02]  /*bb00*/  SHF.R.S32.HI R51, RZ, 0x1f, R52 ;  /* 0x0000001fff337819 */ /* 0x000fe40000011434 */
[----:B------:R-:W-:Y:S02]  /*bb10*/  SHF.R.S32.HI R57, RZ, 0x1f, R54 ;  /* 0x0000001fff397819 */ /* 0x000fe40000011436 */
[----:B------:R-:W-:Y:S02]  /*bb20*/  LOP3.LUT R35, R35, R56, RZ, 0x3c, !PT ;  /* 0x0000003823237212 */ /* 0x000fe400078e3cff */
[----:B------:R-:W-:Y:S02]  /*bb30*/  LOP3.LUT R16, R16, R59, RZ, 0x3c, !PT ;  /* 0x0000003b10107212 */ /* 0x000fe400078e3cff */
[----:B------:R-:W-:-:S02]  /*bb40*/  SHF.R.S32.HI R56, RZ, 0x1f, R56 ;  /* 0x0000001fff387819 */ /* 0x000fc40000011438 */
[----:B------:R-:W-:Y:S02]  /*bb50*/  LOP3.LUT R34, R34, R49, RZ, 0x3c, !PT ;  /* 0x0000003122227212 */ /* 0x000fe400078e3cff */
[----:B------:R-:W-:Y:S02]  /*bb60*/  LOP3.LUT R44, R44, R51, RZ, 0x3c, !PT ;  /* 0x000000332c2c7212 */ /* 0x000fe400078e3cff */
[----:B------:R-:W-:Y:S02]  /*bb70*/  LOP3.LUT R46, R46, R57, RZ, 0x3c, !PT ;  /* 0x000000392e2e7212 */ /* 0x000fe400078e3cff */
[C---:B-----5:R-:W-:Y:S02]  /*bb80*/  PRMT R49, R32.reuse, 0x9910, RZ ;  /* 0x0000991020317816 */ /* 0x060fe400000000ff */
[----:B------:R-:W-:Y:S02]  /*bb90*/  PRMT R51, R32, 0xbb32, RZ ;  /* 0x0000bb3220337816 */ /* 0x000fe400000000ff */
[----:B------:R-:W-:-:S02]  /*bba0*/  PRMT R57, R33, 0x9910, RZ ;  /* 0x0000991021397816 */ /* 0x000fc400000000ff */
[----:B------:R-:W-:Y:S02]  /*bbb0*/  PRMT R59, R33, 0xbb32, RZ ;  /* 0x0000bb32213b7816 */ /* 0x000fe400000000ff */
[----:B------:R-:W-:Y:S02]  /*bbc0*/  LOP3.LUT R25, R25, R56, RZ, 0x3c, !PT ;  /* 0x0000003819197212 */ /* 0x000fe400078e3cff */
[----:B------:R-:W-:Y:S02]  /*bbd0*/  LOP3.LUT R45, R45, R52, RZ, 0x3c, !PT ;  /* 0x000000342d2d7212 */ /* 0x000fe400078e3cff */
[----:B------:R-:W-:Y:S02]  /*bbe0*/  LOP3.LUT R47, R47, R54, RZ, 0x3c, !PT ;  /* 0x000000362f2f7212 */ /* 0x000fe400078e3cff */
[----:B------:R-:W-:Y:S02]  /*bbf0*/  LOP3.LUT R37, R37, R48, RZ, 0x3c, !PT ;  /* 0x0000003025257212 */ /* 0x000fe400078e3cff */
        /* <DEDUP_REMOVED lines=14> */
.L_x_1835:
[C---:B------:R-:W-:Y:S02]  /*bce0*/  PRMT R56, R29.reuse, 0x7610, R56 ;  /* 0x000076101d387816 */ /* 0x040fe40000000038 */
[----:B------:R-:W-:Y:S02]  /*bcf0*/  PRMT R57, R29, 0x7632, R57 ;  /* 0x000076321d397816 */ /* 0x000fe40000000039 */
[C---:B------:R-:W-:Y:S02]  /*bd00*/  PRMT R58, R30.reuse, 0x7610, R58 ;  /* 0x000076101e3a7816 */ /* 0x040fe4000000003a */
[----:B------:R-:W-:Y:S02]  /*bd10*/  PRMT R59, R30, 0x7632, R59 ;  /* 0x000076321e3b7816 */ /* 0x000fe4000000003b */
[----:B------:R-:W-:Y:S02]  /*bd20*/  PRMT R29, R32, 0x7610, R29 ;  /* 0x00007610201d7816 */ /* 0x000fe4000000001d */
[----:B------:R-:W-:-:S02]  /*bd30*/  PRMT R30, R33, 0x7610, R30 ;  /* 0x00007610211e7816 */ /* 0x000fc4000000001e */
[C---:B------:R-:W-:Y:S02]  /*bd40*/  PRMT R48, R26.reuse, 0x7610, R48 ;  /* 0x000076101a307816 */ /* 0x040fe40000000030 */
[----:B------:R-:W-:Y:S02]  /*bd50*/  PRMT R49, R26, 0x7632, R49 ;  /* 0x000076321a317816 */ /* 0x000fe40000000031 */
[C---:B------:R-:W-:Y:S02]  /*bd60*/  PRMT R51, R27.reuse, 0x7610, R51 ;  /* 0x000076101b337816 */ /* 0x040fe40000000033 */
[----:B------:R-:W-:Y:S02]  /*bd70*/  PRMT R52, R27, 0x7632, R52 ;  /* 0x000076321b347816 */ /* 0x000fe40000000034 */
[----:B------:R-:W-:Y:S02]  /*bd80*/  PRMT R54, R28, 0x7632, R54 ;  /* 0x000076321c367816 */ /* 0x000fe40000000036 */
[----:B------:R-:W-:-:S02]  /*bd90*/  PRMT R60, R31, 0x7632, R60 ;  /* 0x000076321f3c7816 */ /* 0x000fc4000000003c */
[----:B------:R-:W-:Y:S02]  /*bda0*/  PRMT R32, R32, 0x7632, R32 ;  /* 0x0000763220207816 */ /* 0x000fe40000000020 */
[----:B------:R-:W-:-:S07]  /*bdb0*/  PRMT R33, R33, 0x7632, R33 ;  /* 0x0000763221217816 */ /* 0x000fce0000000021 */
.L_x_1834:
[----:B------:R-:W-:Y:S05]  /*bdc0*/  BSYNC B0 ;  /* 0x0000000000007941 */ /* 0x000fea0003800000 */
.L_x_1833:
        /* <DEDUP_REMOVED lines=25> */
[----:B------:R-:W-:-:S04]  /*bf60*/  IADD3 R26, R62, R39, RZ ;  /* 0x000000273e1a7210 */ /* 0x000fc80007ffe0ff */
        /* <DEDUP_REMOVED lines=17> */
.L_x_1838:
[----:B------:R-:W-:Y:S05]  /*c080*/  BSYNC B0 ;  /* 0x0000000000007941 */ /* 0x000fea0003800000 */
.L_x_1837:
[----:B------:R-:W-:Y:S04]  /*c090*/  BSSY B0, `(.L_x_1839) ;  /* 0x000004c000007945 */ /* 0x000fe80003800000 */
[----:B------:R-:W-:Y:S05]  /*c0a0*/  @P1 BRA `(.L_x_1840) ;  /* 0x0000000400281947 */ /* 0x000fea0003800000 */
        /* <DEDUP_REMOVED lines=38> */
[----:B------:R-:W-:Y:S02]  /*c310*/  IADD3 R26, R50, R39, RZ ;  /* 0x00000027321a7210 */ /* 0x000fe40007ffe0ff */
[----:B------:R-:W-:Y:S02]  /*c320*/  PRMT R59, R59, 0x9910, RZ ;  /* 0x000099103b3b7816 */ /* 0x000fe400000000ff */
[----:B------:R-:W-:Y:S02]  /*c330*/  ISETP.GE.U32.AND P0, PT, R26, R53, PT ;  /* 0x000000351a00720c */ /* 0x000fe40003f06070 */
[----:B------:R-:W-:Y:S01]  /*c340*/  PRMT R28, R31, 0x9910, RZ ;  /* 0x000099101f1c7816 */ /* 0x000fe200000000ff */
[----:B------:R-:W-:Y:S01]  /*c350*/  IMAD.MOV.U32 R31, RZ, RZ, R59 ;  /* 0x000000ffff1f7224 */ /* 0x000fe200078e003b */
[----:B------:R-:W-:Y:S02]  /*c360*/  PRMT R27, R58, 0x9910, RZ ;  /* 0x000099103a1b7816 */ /* 0x000fe400000000ff */
[----:B------:R-:W-:-:S02]  /*c370*/  PRMT R42, R60, 0x9910, RZ ;  /* 0x000099103c2a7816 */ /* 0x000fc400000000ff */
[----:B------:R-:W-:Y:S02]  /*c380*/  LOP3.LUT R36, R36, R27, RZ, 0x3c, !PT ;  /* 0x0000001b24247212 */ /* 0x000fe400078e3cff */
[----:B------:R-:W-:Y:S02]  /*c390*/  LOP3.LUT R38, R38, R31, RZ, 0x3c, !PT ;  /* 0x0000001f26267212 */ /* 0x000fe400078e3cff */
[----:B------:R-:W-:Y:S02]  /*c3a0*/  SHF.R.S32.HI R26, RZ, 0x1f, R31 ;  /* 0x0000001fff1a7819 */ /* 0x000fe4000001141f */
[----:B------:R-:W-:Y:S02]  /*c3b0*/  SHF.R.S32.HI R27, RZ, 0x1f, R27 ;  /* 0x0000001fff1b7819 */ /* 0x000fe4000001141b */
[----:B------:R-:W-:Y:S02]  /*c3c0*/  SHF.R.S32.HI R31, RZ, 0x1f, R28 ;  /* 0x0000001fff1f7819 */ /* 0x000fe4000001141c */
[----:B------:R-:W-:-:S02]  /*c3d0*/  SHF.R.S32.HI R39, RZ, 0x1f, R42 ;  /* 0x0000001fff277819 */ /* 0x000fc4000001142a */
[----:B------:R-:W-:Y:S02]  /*c3e0*/  LOP3.LUT R45, R45, R28, RZ, 0x3c, !PT ;  /* 0x0000001c2d2d7212 */ /* 0x000fe400078e3cff */
        /* <DEDUP_REMOVED lines=10> */
[----:B------:R-:W-:Y:S02]  /*c490*/  SHF.R.S32.HI R26, RZ, 0x1f, R27 ;  /* 0x0000001fff1a7819 */ /* 0x000fe4000001141b */
        /* <DEDUP_REMOVED lines=11> */
.L_x_1840:
[----:B------:R-:W-:Y:S05]  /*c550*/  BSYNC B0 ;  /* 0x0000000000007941 */ /* 0x000fea0003800000 */
.L_x_1839:
        /* <DEDUP_REMOVED lines=17> */
.L_x_1815:
[----:B------:R-:W0:Y:S01]  /*c670*/  LDC R0, c[0x0][0x22c] ;  /* 0x00008b00ff007b82 */ /* 0x000e220000000800 */
[----:B------:R-:W-:Y:S01]  /*c680*/  BSSY B0, `(.L_x_1841) ;  /* 0x00000a5000007945 */ /* 0x000fe20003800000 */
[----:B------:R-:W-:-:S06]  /*c690*/  IMAD.MOV.U32 R49, RZ, RZ, R50 ;  /* 0x000000ffff317224 */ /* 0x000fcc00078e0032 */
        /* <DEDUP_REMOVED lines=32> */
[--C-:B------:R-:W-:Y:S02]  /*c8a0*/  IMAD.MOV.U32 R46, RZ, RZ, R21.reuse ;  /* 0x000000ffff2e7224 */ /* 0x100fe400078e0015 */
        /* <DEDUP_REMOVED lines=30> */
[----:B------:R-:W-:-:S07]  /*ca90*/  IMAD.MOV.U32 R46, RZ, RZ, R21 ;  /* 0x000000ffff2e7224 */ /* 0x000fce00078e0015 */
.L_x_1844:
[----:B------:R-:W-:Y:S01]  /*caa0*/  SHF.R.U32.HI R29, RZ, 0x2, R49 ;  /* 0x00000002ff1d7819 */ /* 0x000fe20000011631 */
[----:B------:R-:W-:-:S04]  /*cab0*/  IMAD.IADD R49, R49, 0x1, R0 ;  /* 0x0000000131317824 */ /* 0x000fc800078e0200 */
[----:B------:R-:W-:Y:S01]  /*cac0*/  IMAD.WIDE.U32 R28, R29, 0x8, R42 ;  /* 0x000000081d1c7825 */ /* 0x000fe200078e002a */
[----:B------:R-:W-:-:S05]  /*cad0*/  SHF.R.U32.HI R31, RZ, 0x2, R49 ;  /* 0x00000002ff1f7819 */ /* 0x000fca0000011631 */
[----:B------:R-:W2:Y:S01]  /*cae0*/  LDG.E.64 R28, desc[UR60][R28.64] ;  /* 0x0000003c1c1c7981 */ /* 0x000ea2000c1e1b00 */
[----:B------:R-:W-:-:S04]  /*caf0*/  IMAD.WIDE.U32 R30, R31, 0x8, R42 ;  /* 0x000000081f1e7825 */ /* 0x000fc800078e002a */
[----:B------:R-:W-:Y:S02]  /*cb00*/  IMAD.IADD R49, R49, 0x1, R0 ;  /* 0x0000000131317824 */ /* 0x000fe400078e0200 */
[----:B------:R-:W3:Y:S03]  /*cb10*/  LDG.E.64 R30, desc[UR60][R30.64] ;  /* 0x0000003c1e1e7981 */ /* 0x000ee6000c1e1b00 */
[----:B------:R-:W-:Y:S02]  /*cb20*/  SHF.R.U32.HI R33, RZ, 0x2, R49 ;  /* 0x00000002ff217819 */ /* 0x000fe40000011631 */
[----:B------:R-:W-:-:S03]  /*cb30*/  IADD3 R49, R49, R0, RZ ;  /* 0x0000000031317210 */ /* 0x000fc60007ffe0ff */
[----:B------:R-:W-:Y:S01]  /*cb40*/  IMAD.WIDE.U32 R32, R33, 0x8, R42 ;  /* 0x0000000821207825 */ /* 0x000fe200078e002a */
[----:B------:R-:W-:-:S05]  /*cb50*/  SHF.R.U32.HI R35, RZ, 0x2, R49 ;  /* 0x00000002ff237819 */ /* 0x000fca0000011631 */
[----:B------:R-:W4:Y:S01]  /*cb60*/  LDG.E.64 R32, desc[UR60][R32.64] ;  /* 0x0000003c20207981 */ /* 0x000f22000c1e1b00 */
[----:B------:R-:W-:-:S06]  /*cb70*/  IMAD.WIDE.U32 R34, R35, 0x8, R42 ;  /* 0x0000000823227825 */ /* 0x000fcc00078e002a */
[----:B------:R-:W5:Y:S01]  /*cb80*/  LDG.E.64 R34, desc[UR60][R34.64] ;  /* 0x0000003c22227981 */ /* 0x000f62000c1e1b00 */
[----:B------:R-:W-:-:S04]  /*cb90*/  IMAD.IADD R49, R49, 0x1, R0 ;  /* 0x0000000131317824 */ /* 0x000fc800078e0200 */
[----:B------:R-:W-:-:S05]  /*cba0*/  IMAD R48, R0, 0x3, R49 ;  /* 0x0000000300307824 */ /* 0x000fca00078e0231 */
[----:B------:R-:W-:Y:S02]  /*cbb0*/  ISETP.GE.U32.AND P0, PT, R48, R53, PT ;  /* 0x000000353000720c */ /* 0x000fe40003f06070 */
[C---:B--2---:R-:W-:Y:S02]  /*cbc0*/  PRMT R48, R28.reuse, 0x9910, RZ ;  /* 0x000099101c307816 */ /* 0x044fe400000000ff */
[C---:B------:R-:W-:Y:S02]  /*cbd0*/  PRMT R55, R29.reuse, 0x9910, RZ ;  /* 0x000099101d377816 */ /* 0x040fe400000000ff */
[----:B------:R-:W-:Y:S02]  /*cbe0*/  PRMT R52, R29, 0xbb32, RZ ;  /* 0x0000bb321d347816 */ /* 0x000fe400000000ff */
[----:B------:R-:W-:Y:S02]  /*cbf0*/  PRMT R51, R28, 0xbb32, RZ ;  /* 0x0000bb321c337816 */ /* 0x000fe400000000ff */
[----:B------:R-:W-:-:S02]  /*cc00*/  LOP3.LUT R19, R19, R48, RZ, 0x3c, !PT ;  /* 0x0000003013137212 */ /* 0x000fc400078e3cff */
[----:B------:R-:W-:Y:S02]  /*cc10*/  SHF.R.S32.HI R48, RZ, 0x1f, R48 ;  /* 0x0000001fff307819 */ /* 0x000fe40000011430 */
[----:B------:R-:W-:Y:S02]  /*cc20*/  LOP3.LUT R16, R16, R55, RZ, 0x3c, !PT ;  /* 0x0000003710107212 */ /* 0x000fe400078e3cff */
[----:B------:R-:W-:Y:S02]  /*cc30*/  SHF.R.S32.HI R50, RZ, 0x1f, R55 ;  /* 0x0000001fff327819 */ /* 0x000fe40000011437 */
[----:B------:R-:W-:Y:S02]  /*cc40*/  SHF.R.S32.HI R55, RZ, 0x1f, R52 ;  /* 0x0000001fff377819 */ /* 0x000fe40000011434 */
[----:B------:R-:W-:Y:S02]  /*cc50*/  LOP3.LUT R18, R18, R51, RZ, 0x3c, !PT ;  /* 0x0000003312127212 */ /* 0x000fe400078e3cff */
[----:B------:R-:W-:-:S02]  /*cc60*/  SHF.R.S32.HI R51, RZ, 0x1f, R51 ;  /* 0x0000001fff337819 */ /* 0x000fc40000011433 */
[----:B------:R-:W-:Y:S02]  /*cc70*/  LOP3.LUT R47, R47, R48, RZ, 0x3c, !PT ;  /* 0x000000302f2f7212 */ /* 0x000fe400078e3cff */
[----:B------:R-:W-:Y:S02]  /*cc80*/  LOP3.LUT R44, R44, R55, RZ, 0x3c, !PT ;  /* 0x000000372c2c7212 */ /* 0x000fe400078e3cff */
[C---:B---3--:R-:W-:Y:S02]  /*cc90*/  PRMT R48, R30.reuse, 0x9910, RZ ;  /* 0x000099101e307816 */ /* 0x048fe400000000ff */
[----:B------:R-:W-:Y:S02]  /*cca0*/  LOP3.LUT R45, R45, R50, RZ, 0x3c, !PT ;  /* 0x000000322d2d7212 */ /* 0x000fe400078e3cff */
[----:B------:R-:W-:Y:S02]  /*ccb0*/  PRMT R55, R30, 0xbb32, RZ ;  /* 0x0000bb321e377816 */ /* 0x000fe400000000ff */
[----:B------:R-:W-:-:S02]  /*ccc0*/  PRMT R50, R31, 0x9910, RZ ;  /* 0x000099101f327816 */ /* 0x000fc400000000ff */
[----:B------:R-:W-:Y:S02]  /*ccd0*/  LOP3.LUT R46, R46, R51, RZ, 0x3c, !PT ;  /* 0x000000332e2e7212 */ /* 0x000fe400078e3cff */
[----:B------:R-:W-:Y:S02]  /*cce0*/  PRMT R57, R31, 0xbb32, RZ ;  /* 0x0000bb321f397816 */ /* 0x000fe400000000ff */
[----:B------:R-:W-:Y:S02]  /*ccf0*/  LOP3.LUT R13, R13, R48, RZ, 0x3c, !PT ;  /* 0x000000300d0d7212 */ /* 0x000fe400078e3cff */
[----:B------:R-:W-:Y:S02]  /*cd00*/  SHF.R.S32.HI R51, RZ, 0x1f, R48 ;  /* 0x0000001fff337819 */ /* 0x000fe40000011430 */
[----:B------:R-:W-:Y:S02]  /*cd10*/  LOP3.LUT R14, R14, R55, RZ, 0x3c, !PT ;  /* 0x000000370e0e7212 */ /* 0x000fe400078e3cff */
[----:B------:R-:W-:-:S02]  /*cd20*/  SHF.R.S32.HI R48, RZ, 0x1f, R55 ;  /* 0x0000001fff307819 */ /* 0x000fc40000011437 */
[----:B------:R-:W-:Y:S02]  /*cd30*/  LOP3.LUT R11, R11, R50, RZ, 0x3c, !PT ;  /* 0x000000320b0b7212 */ /* 0x000fe400078e3cff */
[----:B------:R-:W-:Y:S02]  /*cd40*/  SHF.R.S32.HI R55, RZ, 0x1f, R50 ;  /* 0x0000001fff377819 */ /* 0x000fe40000011432 */
[----:B------:R-:W-:Y:S02]  /*cd50*/  SHF.R.S32.HI R50, RZ, 0x1f, R57 ;  /* 0x0000001fff327819 */ /* 0x000fe40000011439 */
[----:B------:R-:W-:Y:S02]  /*cd60*/  LOP3.LUT R38, R38, R51, RZ, 0x3c, !PT ;  /* 0x0000003326267212 */ /* 0x000fe400078e3cff */
[----:B------:R-:W-:Y:S02]  /*cd70*/  LOP3.LUT R37, R37, R50, RZ, 0x3c, !PT ;  /* 0x0000003225257212 */ /* 0x000fe400078e3cff */
[----:B----4-:R-:W-:-:S02]  /*cd80*/  PRMT R51, R32, 0x9910, RZ ;  /* 0x0000991020337816 */ /* 0x010fc400000000ff */
[----:B------:R-:W-:Y:S02]  /*cd90*/  LOP3.LUT R36, R36, R55, RZ, 0x3c, !PT ;  /* 0x0000003724247212 */ /* 0x000fe400078e3cff */
[----:B------:R-:W-:Y:S02]  /*cda0*/  PRMT R50, R32, 0xbb32, RZ ;  /* 0x0000bb3220327816 */ /* 0x000fe400000000ff */
[----:B------:R-:W-:Y:S02]  /*cdb0*/  LOP3.LUT R15, R15, R52, RZ, 0x3c, !PT ;  /* 0x000000340f0f7212 */ /* 0x000fe400078e3cff */
[----:B------:R-:W-:Y:S02]  /*cdc0*/  PRMT R55, R33, 0x9910, RZ ;  /* 0x0000991021377816 */ /* 0x000fe400000000ff */
[----:B------:R-:W-:Y:S02]  /*cdd0*/  LOP3.LUT R39, R39, R48, RZ, 0x3c, !PT ;  /* 0x0000003027277212 */ /* 0x000fe400078e3cff */
[----:B------:R-:W-:-:S02]  /*cde0*/  PRMT R52, R33, 0xbb32, RZ ;  /* 0x0000bb3221347816 */ /* 0x000fc400000000ff */
[----:B------:R-:W-:Y:S02]  /*cdf0*/  LOP3.LUT R10, R10, R51, RZ, 0x3c, !PT ;  /* 0x000000330a0a7212 */ /* 0x000fe400078e3cff */
[----:B------:R-:W-:Y:S02]  /*ce00*/  SHF.R.S32.HI R48, RZ, 0x1f, R51 ;  /* 0x0000001fff307819 */ /* 0x000fe40000011433 */
[----:B------:R-:W-:Y:S02]  /*ce10*/  LOP3.LUT R9, R9, R50, RZ, 0x3c, !PT ;  /* 0x0000003209097212 */ /* 0x000fe400078e3cff */
[----:B------:R-:W-:Y:S02]  /*ce20*/  SHF.R.S32.HI R51, RZ, 0x1f, R50 ;  /* 0x0000001fff337819 */ /* 0x000fe40000011432 */
[----:B------:R-:W-:Y:S02]  /*ce30*/  LOP3.LUT R8, R8, R55, RZ, 0x3c, !PT ;  /* 0x0000003708087212 */ /* 0x000fe400078e3cff */
[----:B------:R-:W-:-:S02]  /*ce40*/  SHF.R.S32.HI R50, RZ, 0x1f, R55 ;  /* 0x0000001fff327819 */ /* 0x000fc40000011437 */
[----:B------:R-:W-:Y:S02]  /*ce50*/  SHF.R.S32.HI R55, RZ, 0x1f, R52 ;  /* 0x0000001fff377819 */ /* 0x000fe40000011434 */
[----:B------:R-:W-:Y:S02]  /*ce60*/  LOP3.LUT R26, R26, R51, RZ, 0x3c, !PT ;  /* 0x000000331a1a7212 */ /* 0x000fe400078e3cff */
[----:B------:R-:W-:Y:S02]  /*ce70*/  LOP3.LUT R25, R25, R50, RZ, 0x3c, !PT ;  /* 0x0000003219197212 */ /* 0x000fe400078e3cff */
[----:B-----5:R-:W-:Y:S02]  /*ce80*/  PRMT R51, R34, 0x9910, RZ ;  /* 0x0000991022337816 */ /* 0x020fe400000000ff */
[----:B------:R-:W-:Y:S02]  /*ce90*/  LOP3.LUT R24, R24, R55, RZ, 0x3c, !PT ;  /* 0x0000003718187212 */ /* 0x000fe400078e3cff */
[----:B------:R-:W-:-:S02]  /*cea0*/  PRMT R50, R34, 0xbb32, RZ ;  /* 0x0000bb3222327816 */ /* 0x000fc400000000ff */
[----:B------:R-:W-:Y:S02]  /*ceb0*/  LOP3.LUT R7, R7, R52, RZ, 0x3c, !PT ;  /* 0x0000003407077212 */ /* 0x000fe400078e3cff */
[----:B------:R-:W-:Y:S02]  /*cec0*/  PRMT R55, R35, 0x9910, RZ ;  /* 0x0000991023377816 */ /* 0x000fe400000000ff */
[----:B------:R-:W-:Y:S02]  /*ced0*/  LOP3.LUT R27, R27, R48, RZ, 0x3c, !PT ;  /* 0x000000301b1b7212 */ /* 0x000fe400078e3cff */
[----:B------:R-:W-:Y:S02]  /*cee0*/  PRMT R52, R35, 0xbb32, RZ ;  /* 0x0000bb3223347816 */ /* 0x000fe400000000ff */
[----:B------:R-:W-:Y:S02]  /*cef0*/  LOP3.LUT R6, R6, R51, RZ, 0x3c, !PT ;  /* 0x0000003306067212 */ /* 0x000fe400078e3cff */
[----:B------:R-:W-:-:S02]  /*cf00*/  SHF.R.S32.HI R48, RZ, 0x1f, R51 ;  /* 0x0000001fff307819 */ /* 0x000fc40000011433 */
[----:B------:R-:W-:Y:S02]  /*cf10*/  LOP3.LUT R5, R5, R50, RZ, 0x3c, !PT ;  /* 0x0000003205057212 */ /* 0x000fe400078e3cff */
[----:B------:R-:W-:Y:S02]  /*cf20*/  SHF.R.S32.HI R51, RZ, 0x1f, R50 ;  /* 0x0000001fff337819 */ /* 0x000fe40000011432 */
        /* <DEDUP_REMOVED lines=11> */
.L_x_1843:
[C---:B------:R-:W-:Y:S02]  /*cfe0*/  PRMT R55, R31.reuse, 0x7610, R55 ;  /* 0x000076101f377816 */ /* 0x040fe40000000037 */
[----:B------:R-:W-:Y:S02]  /*cff0*/  PRMT R56, R31, 0x7632, R56 ;  /* 0x000076321f387816 */ /* 0x000fe40000000038 */
[C---:B------:R-:W-:Y:S02]  /*d000*/  PRMT R57, R32.reuse, 0x7610, R57 ;  /* 0x0000761020397816 */ /* 0x040fe40000000039 */
[----:B------:R-:W-:Y:S02]  /*d010*/  PRMT R58, R32, 0x7632, R58 ;  /* 0x00007632203a7816 */ /* 0x000fe4000000003a */
[----:B------:R-:W-:Y:S02]  /*d020*/  PRMT R59, R33, 0x7610, R59 ;  /* 0x00007610213b7816 */ /* 0x000fe4000000003b */
[----:B------:R-:W-:-:S02]  /*d030*/  PRMT R31, R34, 0x7610, R31 ;  /* 0x00007610221f7816 */ /* 0x000fc4000000001f */
[----:B------:R-:W-:Y:S02]  /*d040*/  PRMT R32, R35, 0x7610, R32 ;  /* 0x0000761023207816 */ /* 0x000fe40000000020 */
[C---:B------:R-:W-:Y:S02]  /*d050*/  PRMT R48, R28.reuse, 0x7610, R48 ;  /* 0x000076101c307816 */ /* 0x040fe40000000030 */
[----:B------:R-:W-:Y:S02]  /*d060*/  PRMT R50, R28, 0x7632, R50 ;  /* 0x000076321c327816 */ /* 0x000fe40000000032 */
[C---:B------:R-:W-:Y:S02]  /*d070*/  PRMT R51, R29.reuse, 0x7610, R51 ;  /* 0x000076101d337816 */ /* 0x040fe40000000033 */
[----:B------:R-:W-:Y:S02]  /*d080*/  PRMT R52, R29, 0x7632, R52 ;  /* 0x000076321d347816 */ /* 0x000fe40000000034 */
[----:B------:R-:W-:-:S02]  /*d090*/  PRMT R54, R30, 0x7632, R54 ;  /* 0x000076321e367816 */ /* 0x000fc40000000036 */
[----:B------:R-:W-:Y:S02]  /*d0a0*/  PRMT R33, R33, 0x7632, R33 ;  /* 0x0000763221217816 */ /* 0x000fe40000000021 */
[----:B------:R-:W-:Y:S02]  /*d0b0*/  PRMT R34, R34, 0x7632, R34 ;  /* 0x0000763222227816 */ /* 0x000fe40000000022 */
[----:B------:R-:W-:-:S07]  /*d0c0*/  PRMT R35, R35, 0x7632, R35 ;  /* 0x0000763223237816 */ /* 0x000fce0000000023 */
.L_x_1842:
[----:B------:R-:W-:Y:S05]  /*d0d0*/  BSYNC B0 ;  /* 0x0000000000007941 */ /* 0x000fea0003800000 */
.L_x_1841:
        /* <DEDUP_REMOVED lines=25> */
[----:B------:R-:W-:-:S13]  /*d270*/  ISETP.GE.U32.AND P0, PT, R28, R53, PT ;  /* 0x000000351c00720c */ /* 0x000fda0003f06070 */
[----:B------:R-:W-:-:S05]  /*d280*/  @!P0 SHF.R.U32.HI R29, RZ, 0x2, R28 ;  /* 0x00000002ff1d8819 */ /* 0x000fca000001161c */
        /* <DEDUP_REMOVED lines=12> */
.L_x_1846:
[----:B------:R-:W-:Y:S05]  /*d350*/  BSYNC B0 ;  /* 0x0000000000007941 */ /* 0x000fea0003800000 */
.L_x_1845:
        /* <DEDUP_REMOVED lines=47> */
[----:B------:R-:W-:-:S02]  /*d650*/  MOV R33, R59 ;  /* 0x0000003b00217202 */ /* 0x000fc40000000f00 */
        /* <DEDUP_REMOVED lines=28> */
[----:B------:R-:W-:-:S07]  /*d820*/  LOP3.LUT R20, R20, R31, RZ, 0x3c, !PT ;  /* 0x0000001f14147212 */ /* 0x000fce00078e3cff */
.L_x_1848:
[----:B------:R-:W-:Y:S05]  /*d830*/  BSYNC B0 ;  /* 0x0000000000007941 */ /* 0x000fea0003800000 */
.L_x_1847:
        /* <DEDUP_REMOVED lines=16> */
.L_x_1799:
[----:B------:R-:W-:Y:S05]  /*d940*/  BSYNC B6 ;  /* 0x0000000000067941 */ /* 0x000fea0003800000 */
.L_x_1798:
        /* <DEDUP_REMOVED lines=12> */
[----:B------:R-:W-:-:S02]  /*da10*/  IMAD.MOV.U32 R7, RZ, RZ, R29 ;  /* 0x000000ffff077224 */ /* 0x000fc400078e001d */
[----:B--2---:R-:W-:Y:S01]  /*da20*/  IMAD R0, R2, R18, R17 ;  /* 0x0000001202007224 */ /* 0x004fe200078e0211 */
[----:B-1----:R-:W-:Y:S01]  /*da30*/  LEA R3, R4, R3, 0x18 ;  /* 0x0000000304037211 */ /* 0x002fe200078ec0ff */
[----:B------:R-:W-:-:S04]  /*da40*/  IMAD.MOV.U32 R4, RZ, RZ, R26 ;  /* 0x000000ffff047224 */ /* 0x000fc800078e001a */
[----:B------:R-:W-:Y:S01]  /*da50*/  IMAD R19, R0, 0x20, R3 ;  /* 0x0000002000137824 */ /* 0x000fe200078e0203 */
[----:B---3--:R-:W-:-:S04]  /*da60*/  SHF.R.U32.HI R0, RZ, 0x1, R20 ;  /* 0x00000001ff007819 */ /* 0x008fc80000011614 */
[----:B------:R1:W-:Y:S01]  /*da70*/  STS.128 [R19], R8 ;  /* 0x0000000813007388 */ /* 0x0003e20000000c00 */
[----:B------:R-:W-:-:S03]  /*da80*/  ISETP.NE.AND P0, PT, R0, RZ, PT ;  /* 0x000000ff0000720c */ /* 0x000fc60003f05270 */
[----:B------:R1:W-:Y:S10]  /*da90*/  STS.128 [R19+0x10], R4 ;  /* 0x0000100413007388 */ /* 0x0003f40000000c00 */
[----:B------:R-:W-:Y:S05]  /*daa0*/  @!P0 BRA `(.L_x_1849) ;  /* 0x0000000000808947 */ /* 0x000fea0003800000 */
.L_x_1852:
[----:B-1----:R-:W-:Y:S01]  /*dab0*/  IADD3 R5, R2, R0, RZ ;  /* 0x0000000002057210 */ /* 0x002fe20007ffe0ff */
        /* <DEDUP_REMOVED lines=10> */
[----:B------:R-:W1:Y:S04]  /*db60*/  LDS.128 R4, [R0] ;  /* 0x0000000000047984 */ /* 0x000e680000000c00 */
[----:B------:R-:W2:Y:S01]  /*db70*/  LDS.128 R12, [R0+0x10] ;  /* 0x00001000000c7984 */ /* 0x000ea20000000c00 */
[----:B-1----:R-:W-:Y:S02]  /*db80*/  LOP3.LUT R24, R6, R24, RZ, 0x3c, !PT ;  /* 0x0000001806187212 */ /* 0x002fe400078e3cff */
[----:B------:R-:W-:Y:S02]  /*db90*/  LOP3.LUT R25, R7, R25, RZ, 0x3c, !PT ;  /* 0x0000001907197212 */ /* 0x000fe400078e3cff */
[----:B--2---:R-:W-:Y:S01]  /*dba0*/  LOP3.LUT R26, R12, R26, RZ, 0x3c, !PT ;  /* 0x0000001a0c1a7212 */ /* 0x004fe200078e3cff */
[----:B------:R-:W-:Y:S01]  /*dbb0*/  IMAD.MOV.U32 R10, RZ, RZ, R24 ;  /* 0x000000ffff0a7224 */ /* 0x000fe200078e0018 */
[----:B------:R-:W-:-:S02]  /*dbc0*/  LOP3.LUT R27, R13, R27, RZ, 0x3c, !PT ;  /* 0x0000001b0d1b7212 */ /* 0x000fc400078e3cff */
[----:B------:R-:W-:Y:S02]  /*dbd0*/  LOP3.LUT R29, R15, R29, RZ, 0x3c, !PT ;  /* 0x0000001d0f1d7212 */ /* 0x000fe400078e3cff */
[----:B------:R-:W-:Y:S02]  /*dbe0*/  LOP3.LUT R28, R14, R28, RZ, 0x3c, !PT ;  /* 0x0000001c0e1c7212 */ /* 0x000fe400078e3cff */
[----:B------:R-:W-:Y:S01]  /*dbf0*/  LOP3.LUT R8, R4, R8, RZ, 0x3c, !PT ;  /* 0x0000000804087212 */ /* 0x000fe200078e3cff */
[----:B------:R-:W-:Y:S01]  /*dc00*/  IMAD.MOV.U32 R4, RZ, RZ, R26 ;  /* 0x000000ffff047224 */ /* 0x000fe200078e001a */
[----:B------:R-:W-:Y:S01]  /*dc10*/  LOP3.LUT R9, R5, R9, RZ, 0x3c, !PT ;  /* 0x0000000905097212 */ /* 0x000fe200078e3cff */
[----:B------:R-:W-:Y:S01]  /*dc20*/  IMAD.MOV.U32 R5, RZ, RZ, R27 ;  /* 0x000000ffff057224 */ /* 0x000fe200078e001b */
[----:B------:R-:W-:Y:S01]  /*dc30*/  MOV R11, R25 ;  /* 0x00000019000b7202 */ /* 0x000fe20000000f00 */
[----:B------:R-:W-:Y:S01]  /*dc40*/  IMAD.MOV.U32 R7, RZ, RZ, R29 ;  /* 0x000000ffff077224 */ /* 0x000fe200078e001d */
[----:B------:R-:W-:-:S03]  /*dc50*/  MOV R6, R28 ;  /* 0x0000001c00067202 */ /* 0x000fc60000000f00 */
[----:B------:R1:W-:Y:S04]  /*dc60*/  STS.128 [R19], R8 ;  /* 0x0000000813007388 */ /* 0x0003e80000000c00 */
[----:B------:R1:W-:Y:S02]  /*dc70*/  STS.128 [R19+0x10], R4 ;  /* 0x0000100413007388 */ /* 0x0003e40000000c00 */
.L_x_1851:
[----:B------:R-:W-:Y:S05]  /*dc80*/  BSYNC B0 ;  /* 0x0000000000007941 */ /* 0x000fea0003800000 */
.L_x_1850:
[----:B------:R-:W-:Y:S01]  /*dc90*/  IMAD.MOV.U32 R0, RZ, RZ, R16 ;  /* 0x000000ffff007224 */ /* 0x000fe200078e0010 */
[----:B------:R-:W-:Y:S06]  /*dca0*/  @P1 BRA `(.L_x_1852) ;  /* 0xfffffffc00801947 */ /* 0x000fec000383ffff */
.L_x_1849:
[----:B------:R-:W-:Y:S02]  /*dcb0*/  ULDC UR4, c[0x0][0x238] ;  /* 0x00008e0000047ab9 */ /* 0x000fe40000000800 */
[----:B------:R-:W-:-:S13]  /*dcc0*/  ISETP.NE.AND P0, PT, RZ, UR4, PT ;  /* 0x00000004ff007c0c */ /* 0x000fda000bf05270 */
[----:B------:R-:W-:Y:S05]  /*dcd0*/  @!P0 BRA `(.L_x_1853) ;  /* 0x00000004003c8947 */ /* 0x000fea0003800000 */
[----:B-1----:R-:W1:Y:S02]  /*dce0*/  LDC R19, c[0x0][RZ] ;  /* 0x00000000ff137b82 */ /* 0x002e640000000800 */
        /* <DEDUP_REMOVED lines=11> */
[----:B------:R-:W-:Y:S02]  /*dda0*/  IMAD.MOV.U32 R5, RZ, RZ, R27 ;  /* 0x000000ffff057224 */ /* 0x000fe400078e001b */
[----:B------:R-:W-:Y:S01]  /*ddb0*/  IMAD.MOV.U32 R6, RZ, RZ, R28 ;  /* 0x000000ffff067224 */ /* 0x000fe200078e001c */
        /* <DEDUP_REMOVED lines=9> */
[----:B------:R-:W-:-:S07]  /*de50*/  IMAD.MOV.U32 R0, RZ, RZ, R12 ;  /* 0x000000ffff007224 */ /* 0x000fce00078e000c */
.L_x_1857:
[----:B-1----:R-:W-:Y:S01]  /*de60*/  IADD3 R4, R17, R0, RZ ;  /* 0x0000000011047210 */ /* 0x002fe20007ffe0ff */
[----:B------:R-:W-:Y:S05]  /*de70*/  WARPSYNC.ALL ;  /* 0x0000000000007948 */ /* 0x000fea0003800000 */
[----:B------:R-:W-:Y:S01]  /*de80*/  BAR.SYNC.DEFER_BLOCKING 0x0 ;  /* 0x0000000000007b1d */ /* 0x000fe20000010000 */
[----:B------:R-:W-:-:S04]  /*de90*/  ISETP.GE.U32.AND P0, PT, R4, R19, PT ;  /* 0x000000130400720c */ /* 0x000fc80003f06070 */
[----:B------:R-:W-:Y:S01]  /*dea0*/  ISETP.GE.U32.OR P0, PT, R17, R0, P0 ;  /* 0x000000001100720c */ /* 0x000fe20000706470 */
[----:B------:R-:W-:-:S12]  /*deb0*/  BSSY B0, `(.L_x_1855) ;  /* 0x0000015000007945 */ /* 0x000fd80003800000 */
[----:B------:R-:W-:Y:S05]  /*dec0*/  @P0 BRA `(.L_x_1856) ;  /* 0x00000000004c0947 */ /* 0x000fea0003800000 */
        /* <DEDUP_REMOVED lines=19> */
.L_x_1856:
[----:B------:R-:W-:Y:S05]  /*e000*/  BSYNC B0 ;  /* 0x0000000000007941 */ /* 0x000fea0003800000 */
.L_x_1855:
[----:B------:R-:W-:-:S04]  /*e010*/  SHF.R.S32.HI R0, RZ, 0x1, R0 ;  /* 0x00000001ff007819 */ /* 0x000fc80000011400 */
[----:B------:R-:W-:-:S13]  /*e020*/  ISETP.GE.AND P0, PT, R0, 0x20, PT ;  /* 0x000000200000780c */ /* 0x000fda0003f06270 */
[----:B------:R-:W-:Y:S05]  /*e030*/  @P0 BRA `(.L_x_1857) ;  /* 0xfffffffc00880947 */ /* 0x000fea000383ffff */
[----:B------:R-:W-:-:S07]  /*e040*/  IMAD.MOV.U32 R0, RZ, RZ, 0x20 ;  /* 0x00000020ff007424 */ /* 0x000fce00078e00ff */
.L_x_1854:
[----:B------:R-:W-:Y:S01]  /*e050*/  ISETP.GE.AND P0, PT, R0, 0x2, PT ;  /* 0x000000020000780c */ /* 0x000fe20003f06270 */
[----:B------:R-:W-:Y:S05]  /*e060*/  WARPSYNC.ALL ;  /* 0x0000000000007948 */ /* 0x000fea0003800000 */
[----:B------:R-:W-:Y:S07]  /*e070*/  BAR.SYNC.DEFER_BLOCKING 0x0 ;  /* 0x0000000000007b1d */ /* 0x000fee0000010000 */
[----:B------:R-:W-:Y:S05]  /*e080*/  @!P0 BRA `(.L_x_1853) ;  /* 0x0000000000508947 */ /* 0x000fea0003800000 */
[----:B-1----:R-:W-:-:S11]  /*e090*/  HFMA2.MMA R3, -RZ, RZ, 0, 5.9604644775390625e-08 ;  /* 0x00000001ff037435 */ /* 0x002fd600000001ff */
.L_x_1858:
        /* <DEDUP_REMOVED lines=19> */
.L_x_1853:
[----:B-1----:R-:W1:Y:S01]  /*e1d0*/  LDC R3, c[0x0][0x3f4] ;  /* 0x0000fd00ff037b82 */ /* 0x002e620000000800 */
[----:B------:R-:W-:Y:S01]  /*e1e0*/  IMAD.MOV.U32 R19, RZ, RZ, RZ ;  /* 0x000000ffff137224 */ /* 0x000fe200078e00ff */
[----:B------:R-:W-:Y:S02]  /*e1f0*/  MOV R30, RZ ;  /* 0x000000ff001e7202 */ /* 0x000fe40000000f00 */
[----:B-1----:R-:W-:-:S13]  /*e200*/  ISETP.NE.AND P1, PT, R3, RZ, PT ;  /* 0x000000ff0300720c */ /* 0x002fda0003f25270 */
        /* <DEDUP_REMOVED lines=275> */
.L_x_1859:
[----:B------:R-:W-:Y:S02]  /*f340*/  ULDC.64 UR4, c[0x0][0x5f8] ;  /* 0x00017e0000047ab9 */ /* 0x000fe40000000a00 */
[----:B------:R-:W-:-:S05]  /*f350*/  IADD3 R6, P0, R30, UR4, RZ ;  /* 0x000000041e067c10 */ /* 0x000fca000ff1e0ff */
[----:B------:R-:W-:Y:S01]  /*f360*/  IMAD.X R7, RZ, RZ, UR5, P0 ;  /* 0x00000005ff077e24 */ /* 0x000fe200080e06ff */
[----:B------:R-:W-:Y:S07]  /*f370*/  @!P1 BRA `(.L_x_1860) ;  /* 0x0000001000489947 */ /* 0x000fee0003800000 */
        /* <DEDUP_REMOVED lines=274> */
.L_x_1860:
[----:B------:R-:W-:Y:S01]  /*104a0*/  IADD3 R10, P0, R19, UR4, RZ ;  /* 0x00000004130a7c10 */ /* 0x000fe2000ff1e0ff */
[----:B------:R-:W-:Y:S01]  /*104b0*/  IMAD.MOV.U32 R18, RZ, RZ, RZ ;  /* 0x000000ffff127224 */ /* 0x000fe200078e00ff */
[----:B------:R-:W-:-:S03]  /*104c0*/  MOV R16, RZ ;  /* 0x000000ff00107202 */ /* 0x000fc60000000f00 */
[----:B------:R-:W-:Y:S01]  /*104d0*/  IMAD.X R11, RZ, RZ, UR5, P0 ;  /* 0x00000005ff0b7e24 */ /* 0x000fe200080e06ff */
[----:B------:R-:W-:Y:S07]  /*104e0*/  @!P1 BRA `(.L_x_1861) ;  /* 0x0000001000489947 */ /* 0x000fee0003800000 */
        /* <DEDUP_REMOVED lines=274> */
.L_x_1861:
        /* <DEDUP_REMOVED lines=273> */
[----:B------:R-:W-:-:S04]  /*12720*/  ULDC UR6, c[0x0][0x5e4] ;  /* 0x0001790000067ab9 */ /* 0x000fc80000000800 */
[----:B------:R-:W-:-:S04]  /*12730*/  IMAD.MOV R4, RZ, RZ, -R0 ;  /* 0x000000ffff047224 */ /* 0x000fc800078e0a00 */
[----:B------:R-:W-:-:S04]  /*12740*/  IMAD R5, R4, UR8, R5 ;  /* 0x0000000804057c24 */ /* 0x000fc8000f8e0205 */
[----:B------:R-:W-:-:S07]  /*12750*/  IMAD R16, R5, UR6, R16 ;  /* 0x0000000605107c24 */ /* 0x000fce000f8e0210 */
.L_x_1862:
[----:B------:R-:W-:Y:S01]  /*12760*/  ULDC.64 UR6, c[0x0][0x608] ;  /* 0x0001820000067ab9 */ /* 0x000fe20000000a00 */
[----:B------:R-:W-:Y:S02]  /*12770*/  CS2R R4, SRZ ;  /* 0x0000000000047805 */ /* 0x000fe4000001ff00 */
[----:B------:R-:W-:Y:S01]  /*12780*/  ISETP.NE.U32.AND P0, PT, RZ, UR6, PT ;  /* 0x00000006ff007c0c */ /* 0x000fe2000bf05070 */
[----:B------:R-:W-:Y:S01]  /*12790*/  IMAD.MOV.U32 R0, RZ, RZ, RZ ;  /* 0x000000ffff007224 */ /* 0x000fe200078e00ff */
[----:B------:R-:W-:Y:S02]  /*127a0*/  IADD3 R32, P2, R16, UR4, RZ ;  /* 0x0000000410207c10 */ /* 0x000fe4000ff5e0ff */
[----:B------:R-:W-:-:S03]  /*127b0*/  ISETP.NE.AND.EX P0, PT, RZ, UR7, PT, P0 ;  /* 0x00000007ff007c0c */ /* 0x000fc6000bf05300 */
[----:B------:R-:W-:-:S10]  /*127c0*/  IMAD.X R33, RZ, RZ, UR5, P2 ;  /* 0x00000005ff217e24 */ /* 0x000fd400090e06ff */
        /* <DEDUP_REMOVED lines=290> */
.L_x_1864:
[----:B------:R-:W-:-:S04]  /*139f0*/  IADD3 R36, P0, R18, UR4, RZ ;  /* 0x0000000412247c10 */ /* 0x000fc8000ff1e0ff */
[----:B------:R-:W-:Y:S01]  /*13a00*/  IADD3.X R37, RZ, UR5, RZ, P0, !PT ;  /* 0x00000005ff257c10 */ /* 0x000fe200087fe4ff */
[----:B------:R-:W-:Y:S08]  /*13a10*/  @!P1 BRA `(.L_x_1865) ;  /* 0x0000001000489947 */ /* 0x000ff00003800000 */
[----:B------:R-:W-:Y:S01]  /*13a20*/  VIADD R11, R7, 0x1 ;  /* 0x00000001070b7836 */ /* 0x000fe20000000000 */
[----:B------:R-:W-:Y:S01]  /*13a30*/  ULDC.64 UR8, c[0x0][0x3f8] ;  /* 0x0000fe0000087ab9 */ /* 0x000fe20000000a00 */
[----:B------:R-:W-:Y:S01]  /*13a40*/  IMAD.MOV.U32 R10, RZ, RZ, RZ ;  /* 0x000000ffff0a7224 */ /* 0x000fe200078e00ff */
[----:B------:R-:W-:Y:S01]  /*13a50*/  ULDC UR6, c[0x0][0x400] ;  /* 0x0001000000067ab9 */ /* 0x000fe20000000800 */
[----:B------:R-:W-:Y:S02]  /*13a60*/  ISETP.NE.AND P0, PT, R3, 0x1, PT ;  /* 0x000000010300780c */ /* 0x000fe40003f05270 */
        /* <DEDUP_REMOVED lines=269> */
.L_x_1865:
[----:B0-----:R-:W-:Y:S01]  /*14b40*/  IADD3 R34, P0, R16, UR4, RZ ;  /* 0x0000000410227c10 */ /* 0x001fe2000ff1e0ff */
[----:B------:R-:W-:Y:S01]  /*14b50*/  IMAD.MOV.U32 R19, RZ, RZ, RZ ;  /* 0x000000ffff137224 */ /* 0x000fe200078e00ff */
[----:B------:R-:W-:-:S03]  /*14b60*/  MOV R22, RZ ;  /* 0x000000ff00167202 */ /* 0x000fc60000000f00 */
[----:B------:R-:W-:Y:S01]  /*14b70*/  IMAD.X R35, RZ, RZ, UR5, P0 ;  /* 0x00000005ff237e24 */ /* 0x000fe200080e06ff */
[----:B------:R-:W-:Y:S07]  /*14b80*/  @!P1 BRA `(.L_x_1866) ;  /* 0x0000001000489947 */ /* 0x000fee0003800000 */
        /* <DEDUP_REMOVED lines=274> */
.L_x_1866:
        /* <DEDUP_REMOVED lines=277> */
.L_x_1867:
[----:B------:R-:W0:Y:S01]  /*16e00*/  LDC R11, c[0x0][0x238] ;  /* 0x00008e00ff0b7b82 */ /* 0x000e220000000800 */
[----:B------:R-:W-:Y:S01]  /*16e10*/  ULDC UR6, c[0x0][0x228] ;  /* 0x00008a0000067ab9 */ /* 0x000fe20000000800 */
[----:B------:R-:W-:Y:S01]  /*16e20*/  IADD3 R30, P1, R19, UR4, RZ ;  /* 0x00000004131e7c10 */ /* 0x000fe2000ff3e0ff */
[----:B------:R-:W-:Y:S01]  /*16e30*/  BSSY B0, `(.L_x_1868) ;  /* 0x000000d000007945 */ /* 0x000fe20003800000 */
[----:B------:R-:W-:-:S03]  /*16e40*/  PRMT R3, RZ, 0x7610, R3 ;  /* 0x00007610ff037816 */ /* 0x000fc60000000003 */
[----:B------:R-:W-:Y:S01]  /*16e50*/  IMAD.X R31, RZ, RZ, UR5, P1 ;  /* 0x00000005ff1f7e24 */ /* 0x000fe200088e06ff */
[----:B0-----:R-:W-:-:S04]  /*16e60*/  ISETP.NE.AND P0, PT, R11, RZ, PT ;  /* 0x000000ff0b00720c */ /* 0x001fc80003f05270 */
[----:B------:R-:W-:-:S04]  /*16e70*/  ISETP.NE.AND P0, PT, R17, RZ, P0 ;  /* 0x000000ff1100720c */ /* 0x000fc80000705270 */
[----:B------:R-:W-:-:S13]  /*16e80*/  ISETP.GE.OR P0, PT, R7, UR6, P0 ;  /* 0x0000000607007c0c */ /* 0x000fda0008706670 */
[----:B------:R-:W-:Y:S05]  /*16e90*/  @P0 BRA `(.L_x_1869) ;  /* 0x0000000000180947 */ /* 0x000fea0003800000 */
[----:B------:R-:W-:Y:S01]  /*16ea0*/  ULDC UR4, c[0x0][0x23c] ;  /* 0x00008f0000047ab9 */ /* 0x000fe20000000800 */
[----:B------:R-:W-:Y:S02]  /*16eb0*/  MOV R3, 0x1 ;  /* 0x0000000100037802 */ /* 0x000fe40000000f00 */
[----:B------:R-:W-:-:S13]  /*16ec0*/  ISETP.NE.AND P1, PT, RZ, UR4, PT ;  /* 0x00000004ff007c0c */ /* 0x000fda000bf25270 */
[----:B------:R-:W-:-:S04]  /*16ed0*/  @P1 ISETP.NE.AND P0, PT, R2, RZ, PT ;  /* 0x000000ff0200120c */ /* 0x000fc80003f05270 */
[----:B------:R-:W-:-:S04]  /*16ee0*/  @P1 SEL R6, RZ, 0x1, P0 ;  /* 0x00000001ff061807 */ /* 0x000fc80000000000 */
[----:B------:R-:W-:-:S07]  /*16ef0*/  @P1 PRMT R3, R6, 0x7610, R3 ;  /* 0x0000761006031816 */ /* 0x000fce0000000003 */
.L_x_1869:
[----:B------:R-:W-:Y:S05]  /*16f00*/  BSYNC B0 ;  /* 0x0000000000007941 */ /* 0x000fea0003800000 */
.L_x_1868:
        /* <DEDUP_REMOVED lines=17> */
.L_x_1871:
[----:B------:R-:W-:Y:S05]  /*17020*/  BSYNC B0 ;  /* 0x0000000000007941 */ /* 0x000fea0003800000 */
.L_x_1870:
        /* <DEDUP_REMOVED lines=35> */
.L_x_1873:
[----:B------:R-:W-:Y:S05]  /*17260*/  BSYNC B0 ;  /* 0x0000000000007941 */ /* 0x000fea0003800000 */
.L_x_1872:
        /* <DEDUP_REMOVED lines=46> */
.L_x_1878:
        /* <DEDUP_REMOVED lines=18> */
.L_x_1877:
[----:B------:R-:W-:Y:S05]  /*17670*/  BRA `(.L_x_1876) ;  /* 0x00000000009c7947 */ /* 0x000fea0003800000 */
.L_x_1875:
[----:B------:R-:W-:Y:S01]  /*17680*/  ULDC UR7, c[0x0][0x234] ;  /* 0x00008d0000077ab9 */ /* 0x000fe20000000800 */
[----:B------:R-:W-:Y:S01]  /*17690*/  MOV R8, UR10 ;  /* 0x0000000a00087c02 */ /* 0x000fe20008000f00 */
        /* <DEDUP_REMOVED lines=19> */
.L_x_1879:
        /* <DEDUP_REMOVED lines=18> */
.L_x_1876:
[----:B------:R-:W-:Y:S05]  /*178f0*/  BSYNC B0 ;  /* 0x0000000000007941 */ /* 0x000fea0003800000 */
.L_x_1874:
        /* <DEDUP_REMOVED lines=20> */
.L_x_1883:
        /* <DEDUP_REMOVED lines=30> */
.L_x_1882:
[----:B------:R-:W-:Y:S05]  /*17c20*/  BSYNC B0 ;  /* 0x0000000000007941 */ /* 0x000fea0003800000 */
.L_x_1881:
[----:B0-----:R-:W-:Y:S01]  /*17c30*/  IMAD.MOV.U32 R13, RZ, RZ, R29 ;  /* 0x000000ffff0d7224 */ /* 0x001fe200078e001d */
[----:B------:R-:W-:Y:S06]  /*17c40*/  @P2 BRA `(.L_x_1883) ;  /* 0xfffffffc007c2947 */ /* 0x000fec000383ffff */
.L_x_1880:
        /* <DEDUP_REMOVED lines=21> */
.L_x_1888:
[----:B0-----:R-:W-:Y:S01]  /*17da0*/  IADD3 R13, R17, R23, RZ ;  /* 0x00000017110d7210 */ /* 0x001fe20007ffe0ff */
[----:B------:R-:W-:Y:S03]  /*17db0*/  BAR.SYNC.DEFER_BLOCKING 0x0 ;  /* 0x0000000000007b1d */ /* 0x000fe60000010000 */
[----:B------:R-:W-:-:S03]  /*17dc0*/  ISETP.GE.U32.AND P0, PT, R13, R28, PT ;  /* 0x0000001c0d00720c */ /* 0x000fc60003f06070 */
[----:B------:R-:W-:Y:S01]  /*17dd0*/  BSSY B0, `(.L_x_1886) ;  /* 0x0000018000007945 */ /* 0x000fe20003800000 */
[----:B------:R-:W-:-:S13]  /*17de0*/  ISETP.GE.U32.OR P0, PT, R17, R23, P0 ;  /* 0x000000171100720c */ /* 0x000fda0000706470 */
        /* <DEDUP_REMOVED lines=22> */
.L_x_1887:
[----:B------:R-:W-:Y:S05]  /*17f50*/  BSYNC B0 ;  /* 0x0000000000007941 */ /* 0x000fea0003800000 */
.L_x_1886:
[----:B------:R-:W-:-:S04]  /*17f60*/  SHF.R.S32.HI R23, RZ, 0x1, R23 ;  /* 0x00000001ff177819 */ /* 0x000fc80000011417 */
[----:B------:R-:W-:-:S13]  /*17f70*/  ISETP.GE.AND P0, PT, R23, 0x20, PT ;  /* 0x000000201700780c */ /* 0x000fda0003f06270 */
[----:B------:R-:W-:Y:S05]  /*17f80*/  @P0 BRA `(.L_x_1888) ;  /* 0xfffffffc00840947 */ /* 0x000fea000383ffff */
[----:B------:R-:W-:-:S11]  /*17f90*/  HFMA2.MMA R2, -RZ, RZ, 0, 1.9073486328125e-06 ;  /* 0x00000020ff027435 */ /* 0x000fd600000001ff */
.L_x_1885:
[----:B------:R-:W-:Y:S01]  /*17fa0*/  BAR.SYNC.DEFER_BLOCKING 0x0 ;  /* 0x0000000000007b1d */ /* 0x000fe20000010000 */
[----:B------:R-:W-:-:S13]  /*17fb0*/  ISETP.GE.AND P0, PT, R2, 0x2, PT ;  /* 0x000000020200780c */ /* 0x000fda0003f06270 */
[----:B------:R-:W-:Y:S05]  /*17fc0*/  @!P0 BRA `(.L_x_1884) ;  /* 0x0000000000508947 */ /* 0x000fea0003800000 */
[----:B0-----:R-:W-:-:S07]  /*17fd0*/  IMAD.MOV.U32 R13, RZ, RZ, 0x1 ;  /* 0x00000001ff0d7424 */ /* 0x001fce00078e00ff */
.L_x_1889:
        /* <DEDUP_REMOVED lines=19> */
.L_x_1884:
        /* <DEDUP_REMOVED lines=21> */
.L_x_1891:
[----:B------:R-:W-:Y:S01]  /*18260*/  IMAD.MOV.U32 R30, RZ, RZ, R6 ;  /* 0x000000ffff1e7224 */ /* 0x000fe200078e0006 */
[----:B------:R-:W-:Y:S01]  /*18270*/  MOV R31, R7 ;  /* 0x00000007001f7202 */ /* 0x000fe20000000f00 */
[----:B0-----:R-:W-:Y:S01]  /*18280*/  IMAD.MOV.U32 R24, RZ, RZ, R8 ;  /* 0x000000ffff187224 */ /* 0x001fe200078e0008 */
        /* <DEDUP_REMOVED lines=26> */
.L_x_1893:
        /* <DEDUP_REMOVED lines=22> */
.L_x_1894:
        /* <DEDUP_REMOVED lines=22> */
.L_x_1895:
        /* <DEDUP_REMOVED lines=10> */
[----:B0-----:R0:W3:Y:S01]  /*18790*/  LDC.64 R2, c[0x4][R0] ;  /* 0x0100000000027b82 */ /* 0x0010e20000000a00 */
        /* <DEDUP_REMOVED lines=10> */
[----:B-123--:R-:W-:Y:S05]  /*18840*/  CALL.ABS.NOINC R2 ;  /* 0x0000000002007343 */ /* 0x00efea0003c00000 */
.L_x_1896:
[----:B------:R-:W-:Y:S02]  /*18850*/  ULDC.64 UR4, c[0x0][0x5f8] ;  /* 0x00017e0000047ab9 */ /* 0x000fe40000000a00 */
[----:B0-----:R-:W-:-:S04]  /*18860*/  IADD3 R2, P0, R19, UR4, RZ ;  /* 0x0000000413027c10 */ /* 0x001fc8000ff1e0ff */
[----:B------:R-:W-:-:S05]  /*18870*/  IADD3.X R3, RZ, UR5, RZ, P0, !PT ;  /* 0x00000005ff037c10 */ /* 0x000fca00087fe4ff */
[----:B------:R-:W-:Y:S01]  /*18880*/  STG.E.64 desc[UR60][R2.64], R28 ;  /* 0x0000001c02007986 */ /* 0x000fe2000c101b3c */
[----:B------:R-:W-:Y:S05]  /*18890*/  EXIT ;  /* 0x000000000000794d */ /* 0x000fea0003800000 */
.L_x_1892:
[----:B------:R-:W-:Y:S04]  /*188a0*/  STG.E.64 desc[UR60][R4.64], R30 ;  /* 0x0000001e04007986 */ /* 0x000fe8000c101b3c */
[----:B------:R-:W-:Y:S04]  /*188b0*/  STG.E.64 desc[UR60][R4.64+0x8], R24 ;  /* 0x0000081804007986 */ /* 0x000fe8000c101b3c */
[----:B------:R-:W-:Y:S04]  /*188c0*/  STG.E.64 desc[UR60][R4.64+0x10], R26 ;  /* 0x0000101a04007986 */ /* 0x000fe8000c101b3c */
[----:B------:R-:W-:Y:S01]  /*188d0*/  STG.E.64 desc[UR60][R4.64+0x18], R28 ;  /* 0x0000181c04007986 */ /* 0x000fe2000c101b3c */
[----:B------:R-:W-:Y:S05]  /*188e0*/  EXIT ;  /* 0x000000000000794d */ /* 0x000fea0003800000 */
.L_x_1890:
        /* <DEDUP_REMOVED lines=16> */
.L_x_1897:
        /* <DEDUP_REMOVED lines=29> */
.L_x_1899:
        /* <DEDUP_REMOVED lines=22> */
.L_x_1900:
        /* <DEDUP_REMOVED lines=22> */
.L_x_1901:
        /* <DEDUP_REMOVED lines=22> */
.L_x_1902:
[----:B------:R-:W-:Y:S02]  /*18fe0*/  ULDC.64 UR4, c[0x0][0x5f8] ;  /* 0x00017e0000047ab9 */ /* 0x000fe40000000a00 */
[----:B0-----:R-:W-:-:S04]  /*18ff0*/  IADD3 R2, P0, R19, UR4, RZ ;  /* 0x0000000413027c10 */ /* 0x001fc8000ff1e0ff */
[----:B------:R-:W-:-:S05]  /*19000*/  IADD3.X R3, RZ, UR5, RZ, P0, !PT ;  /* 0x00000005ff037c10 */ /* 0x000fca00087fe4ff */
[----:B------:R-:W-:Y:S01]  /*19010*/  STG.E.64 desc[UR60][R2.64], R38 ;  /* 0x0000002602007986 */ /* 0x000fe2000c101b3c */
[----:B------:R-:W-:Y:S05]  /*19020*/  EXIT ;  /* 0x000000000000794d */ /* 0x000fea0003800000 */
.L_x_1898:
[----:B------:R-:W-:Y:S04]  /*19030*/  STG.E.64 desc[UR60][R36.64], R24 ;  /* 0x0000001824007986 */ /* 0x000fe8000c101b3c */
[----:B------:R-:W-:Y:S04]  /*19040*/  STG.E.64 desc[UR60][R34.64], R26 ;  /* 0x0000001a22007986 */ /* 0x000fe8000c101b3c */
[----:B------:R-:W-:Y:S04]  /*19050*/  STG.E.64 desc[UR60][R32.64], R28 ;  /* 0x0000001c20007986 */ /* 0x000fe8000c101b3c */
[----:B------:R-:W-:Y:S01]  /*19060*/  STG.E.64 desc[UR60][R30.64], R38 ;  /* 0x000000261e007986 */ /* 0x000fe2000c101b3c */
[----:B------:R-:W-:Y:S05]  /*19070*/  EXIT ;  /* 0x000000000000794d */ /* 0x000fea0003800000 */
.L_x_1863:
        /* <DEDUP_REMOVED lines=31> */
.L_x_1904:
        /* <DEDUP_REMOVED lines=23> */
.L_x_1906:
        /* <DEDUP_REMOVED lines=22> */
.L_x_1907:
        /* <DEDUP_REMOVED lines=10> */
[----:B--2---:R2:W3:Y:S01]  /*195e0*/  LDC.64 R2, c[0x4][R0] ;  /* 0x0100000000027b82 */ /* 0x0044e20000000a00 */
        /* <DEDUP_REMOVED lines=11> */
.L_x_1908:
        /* <DEDUP_REMOVED lines=10> */
[----:B--2---:R2:W4:Y:S01]  /*19740*/  LDC.64 R2, c[0x4][R0] ;  /* 0x0100000000027b82 */ /* 0x0045220000000a00 */
        /* <DEDUP_REMOVED lines=10> */
[----:B01-34-:R-:W-:Y:S05]  /*197f0*/  CALL.ABS.NOINC R2 ;  /* 0x0000000002007343 */ /* 0x01bfea0003c00000 */
.L_x_1909:
[----:B------:R-:W-:Y:S02]  /*19800*/  ULDC.64 UR4, c[0x0][0x5f8] ;  /* 0x00017e0000047ab9 */ /* 0x000fe40000000a00 */
[----:B------:R-:W-:-:S04]  /*19810*/  IADD3 R16, P0, R16, UR4, RZ ;  /* 0x0000000410107c10 */ /* 0x000fc8000ff1e0ff */
[----:B------:R-:W-:-:S05]  /*19820*/  IADD3.X R17, RZ, UR5, RZ, P0, !PT ;  /* 0x00000005ff117c10 */ /* 0x000fca00087fe4ff */
[----:B------:R-:W-:Y:S01]  /*19830*/  STG.E.64 desc[UR60][R16.64], R28 ;  /* 0x0000001c10007986 */ /* 0x000fe2000c101b3c */
[----:B------:R-:W-:Y:S05]  /*19840*/  EXIT ;  /* 0x000000000000794d */ /* 0x000fea0003800000 */
.L_x_1905:
[----:B------:R-:W-:Y:S04]  /*19850*/  STG.E.64 desc[UR60][R4.64], R22 ;  /* 0x0000001604007986 */ /* 0x000fe8000c101b3c */
[----:B------:R-:W-:Y:S04]  /*19860*/  STG.E.64 desc[UR60][R4.64+0x8], R24 ;  /* 0x0000081804007986 */ /* 0x000fe8000c101b3c */
[----:B------:R-:W-:Y:S04]  /*19870*/  STG.E.64 desc[UR60][R4.64+0x10], R26 ;  /* 0x0000101a04007986 */ /* 0x000fe8000c101b3c */
[----:B------:R-:W-:Y:S01]  /*19880*/  STG.E.64 desc[UR60][R4.64+0x18], R28 ;  /* 0x0000181c04007986 */ /* 0x000fe2000c101b3c */
[----:B------:R-:W-:Y:S05]  /*19890*/  EXIT ;  /* 0x000000000000794d */ /* 0x000fea0003800000 */
.L_x_1903:
        /* <DEDUP_REMOVED lines=16> */
.L_x_1910:
        /* <DEDUP_REMOVED lines=23> */
.L_x_1912:
        /* <DEDUP_REMOVED lines=22> */
.L_x_1913:
        /* <DEDUP_REMOVED lines=22> */
.L_x_1914:
        /* <DEDUP_REMOVED lines=22> */
.L_x_1915:
[----:B------:R-:W-:Y:S02]  /*19f30*/  ULDC.64 UR4, c[0x0][0x5f8] ;  /* 0x00017e0000047ab9 */ /* 0x000fe40000000a00 */
[----:B------:R-:W-:-:S04]  /*19f40*/  IADD3 R16, P0, R16, UR4, RZ ;  /* 0x0000000410107c10 */ /* 0x000fc8000ff1e0ff */
[----:B------:R-:W-:-:S05]  /*19f50*/  IADD3.X R17, RZ, UR5, RZ, P0, !PT ;  /* 0x00000005ff117c10 */ /* 0x000fca00087fe4ff */
[----:B------:R-:W-:Y:S01]  /*19f60*/  STG.E.64 desc[UR60][R16.64], R28 ;  /* 0x0000001c10007986 */ /* 0x000fe2000c101b3c */
[----:B------:R-:W-:Y:S05]  /*19f70*/  EXIT ;  /* 0x000000000000794d */ /* 0x000fea0003800000 */
.L_x_1911:
[----:B------:R-:W-:Y:S04]  /*19f80*/  STG.E.64 desc[UR60][R6.64], R22 ;  /* 0x0000001606007986 */ /* 0x000fe8000c101b3c */
[----:B------:R-:W-:Y:S04]  /*19f90*/  STG.E.64 desc[UR60][R10.64], R24 ;  /* 0x000000180a007986 */ /* 0x000fe8000c101b3c */
[----:B------:R-:W-:Y:S04]  /*19fa0*/  STG.E.64 desc[UR60][R12.64], R26 ;  /* 0x0000001a0c007986 */ /* 0x000fe8000c101b3c */
[----:B------:R-:W-:Y:S01]  /*19fb0*/  STG.E.64 desc[UR60][R32.64], R28 ;  /* 0x0000001c20007986 */ /* 0x000fe2000c101b3c */
[----:B------:R-:W-:Y:S05]  /*19fc0*/  EXIT ;  /* 0x000000000000794d */ /* 0x000fea0003800000 */
.L_x_1916:
        /* <DEDUP_REMOVED lines=11> */
.L_x_9823:


//--------------------- .text._ZN2at6native13reduce_kernelILi512ELi1ENS0_8ReduceOpIlNS0_14func_wrapper_tImZNS0_15xor_sum_functorIlvEclERNS_14TensorIteratorEEUlmmE_EEjmLi4ELi4EEEEEvT1_ --------------------------
	.section	.text._ZN2at6native13reduce_kernelILi512ELi1ENS0_8ReduceOpIlNS0_14func_wrapper_tImZNS0_15xor_sum_functorIlvEclERNS_14TensorIteratorEEUlmmE_EEjmLi4ELi4EEEEEvT1_,"ax",@progbits
	.align	128
        .global         _ZN2at6native13reduce_kernelILi512ELi1ENS0_8ReduceOpIlNS0_14func_wrapper_tImZNS0_15xor_sum_functorIlvEclERNS_14TensorIteratorEEUlmmE_EEjmLi4ELi4EEEEEvT1_
        .type           _ZN2at6native13reduce_kernelILi512ELi1ENS0_8ReduceOpIlNS0_14func_wrapper_tImZNS0_15xor_sum_functorIlvEclERNS_14TensorIteratorEEUlmmE_EEjmLi4ELi4EEEEEvT1_,@function
        .size           _ZN2at6native13reduce_kernelILi512ELi1ENS0_8ReduceOpIlNS0_14func_wrapper_tImZNS0_15xor_sum_functorIlvEclERNS_14TensorIteratorEEUlmmE_EEjmLi4ELi4EEEEEvT1_,(.L_x_9824 - _ZN2at6native13reduce_kernelILi512ELi1ENS0_8ReduceOpIlNS0_14func_wrapper_tImZNS0_15xor_sum_functorIlvEclERNS_14TensorIteratorEEUlmmE_EEjmLi4ELi4EEEEEvT1_)
        .other          _ZN2at6native13reduce_kernelILi512ELi1ENS0_8ReduceOpIlNS0_14func_wrapper_tImZNS0_15xor_sum_functorIlvEclERNS_14TensorIteratorEEUlmmE_EEjmLi4ELi4EEEEEvT1_,@"STO_CUDA_ENTRY STV_DEFAULT"
_ZN2at6native13reduce_kernelILi512ELi1ENS0_8ReduceOpIlNS0_14func_wrapper_tImZNS0_15xor_sum_functorIlvEclERNS_14TensorIteratorEEUlmmE_EEjmLi4ELi4EEEEEvT1_:
.text._ZN2at6native13reduce_kernelILi512ELi1ENS0_8ReduceOpIlNS0_14func_wrapper_tImZNS0_15xor_sum_functorIlvEclERNS_14TensorIteratorEEUlmmE_EEjmLi4ELi4EEEEEvT1_:
        /* <DEDUP_REMOVED lines=287> */
.L_x_1917:
        /* <DEDUP_REMOVED lines=52> */
.L_x_1926:
[----:B------:R-:W-:Y:S05]  /*1530*/  BSYNC B3 ;  /* 0x0000000000037941 */ /* 0x000fea0003800000 */
.L_x_1925:
        /* <DEDUP_REMOVED lines=11> */
.L_x_1924:
[----:B------:R-:W-:Y:S05]  /*15f0*/  BSYNC B2 ;  /* 0x0000000000027941 */ /* 0x000fea0003800000 */
.L_x_1923:
[C---:B------:R-:W-:Y:S02]  /*1600*/  IADD3 R3, P0, -R6.reuse, 0x4, RZ ;  /* 0x0000000406037810 */ /* 0x040fe40007f1e1ff */
[----:B------:R-:W-:Y:S02]  /*1610*/  IADD3 R12, R6, -0x4, R9 ;  /* 0xfffffffc060c7810 */ /* 0x000fe40007ffe009 */
[----:B------:R-:W-:Y:S02]  /*1620*/  LEA R18, P1, R3, R18, 0x3 ;  /* 0x0000001203127211 */ /* 0x000fe400078218ff */
[----:B------:R-:W-:-:S04]  /*1630*/  IADD3.X R2, RZ, -0x1, RZ, P0, !PT ;  /* 0xffffffffff027810 */ /* 0x000fc800007fe4ff */
[----:B------:R-:W-:-:S07]  /*1640*/  LEA.HI.X R19, R3, R19, R2, 0x3, P1 ;  /* 0x0000001303137211 */ /* 0x000fce00008f1c02 */
.L_x_1922:
[----:B------:R-:W-:Y:S05]  /*1650*/  BSYNC B1 ;  /* 0x0000000000017941 */ /* 0x000fea0003800000 */
.L_x_1921:
        /* <DEDUP_REMOVED lines=13> */
.L_x_1929:
        /* <DEDUP_REMOVED lines=16> */
.L_x_1928:
[----:B------:R-:W-:Y:S05]  /*1830*/  BSYNC B1 ;  /* 0x0000000000017941 */ /* 0x000fea0003800000 */
.L_x_1927:
        /* <DEDUP_REMOVED lines=8> */
.L_x_1931:
[----:B------:R-:W-:Y:S05]  /*18c0*/  BSYNC B1 ;  /* 0x0000000000017941 */ /* 0x000fea0003800000 */
.L_x_1930:
        /* <DEDUP_REMOVED lines=13> */
.L_x_1933:
[----:B------:R-:W-:Y:S05]  /*19a0*/  BSYNC B1 ;  /* 0x0000000000017941 */ /* 0x000fea0003800000 */
.L_x_1932:
[----:B------:R-:W-:Y:S02]  /*19b0*/  LOP3.LUT R16, R16, R25, R13, 0x96, !PT ;  /* 0x0000001910107212 */ /* 0x000fe400078e960d */
[----:B------:R-:W-:Y:S02]  /*19c0*/  LOP3.LUT R14, R23, R14, R15, 0x96, !PT ;  /* 0x0000000e170e7212 */ /* 0x000fe400078e960f */
[----:B------:R-:W-:Y:S02]  /*19d0*/  LOP3.LUT R16, R21, R16, RZ, 0x3c, !PT ;  /* 0x0000001015107212 */ /* 0x000fe400078e3cff */
[----:B------:R-:W-:Y:S01]  /*19e0*/  LOP3.LUT R17, R17, R14, RZ, 0x3c, !PT ;  /* 0x0000000e11117212 */ /* 0x000fe200078e3cff */
[----:B------:R-:W-:Y:S06]  /*19f0*/  BRA `(.L_x_1919) ;  /* 0x0000009400a07947 */ /* 0x000fec0003800000 */
.L_x_1920:
        /* <DEDUP_REMOVED lines=28> */
.L_x_1943:
        /* <DEDUP_REMOVED lines=299> */
.L_x_1939:
        /* <DEDUP_REMOVED lines=242> */
.L_x_1940:
        /* <DEDUP_REMOVED lines=244> */
.L_x_1941:
        /* <DEDUP_REMOVED lines=242> */
.L_x_1942:
        /* <DEDUP_REMOVED lines=19> */
.L_x_1938:
[----:B------:R-:W-:Y:S01]  /*5d20*/  MOV R22, R10 ;  /* 0x0000000a00167202 */ /* 0x000fe20000000f00 */
[----:B------:R-:W-:-:S07]  /*5d30*/  IMAD.MOV.U32 R23, RZ, RZ, R11 ;  /* 0x000000ffff177224 */ /* 0x000fce00078e000b */
.L_x_1937:
[----:B------:R-:W-:Y:S05]  /*5d40*/  BSYNC B1 ;  /* 0x0000000000017941 */ /* 0x000fea0003800000 */
.L_x_1936:
        /* <DEDUP_REMOVED lines=280> */
.L_x_1946:
        /* <DEDUP_REMOVED lines=281> */
.L_x_1947:
        /* <DEDUP_REMOVED lines=281> */
.L_x_1948:
        /* <DEDUP_REMOVED lines=281> */
.L_x_1949:
[----:B------:R-:W-:-:S04]  /*a380*/  LOP3.LUT R11, R0, 0xfffffff8, RZ, 0xc0, !PT ;  /* 0xfffffff8000b7812 */ /* 0x000fc800078ec0ff */
[----:B------:R-:W-:-:S05]  /*a390*/  IADD3 R10, P1, R18, R11, RZ ;  /* 0x0000000b120a7210 */ /* 0x000fca0007f3e0ff */
[----:B------:R-:W-:-:S05]  /*a3a0*/  IMAD.X R11, RZ, RZ, R19, P1 ;  /* 0x000000ffff0b7224 */ /* 0x000fca00008e0613 */
[----:B------:R0:W5:Y:S03]  /*a3b0*/  LDG.E.64 R22, desc[UR36][R10.64] ;  /* 0x000000240a167981 */ /* 0x000166000c1e1b00 */
.L_x_1945:
[----:B------:R-:W-:Y:S05]  /*a3c0*/  BSYNC B1 ;  /* 0x0000000000017941 */ /* 0x000fea0003800000 */
.L_x_1944:
        /* <DEDUP_REMOVED lines=19> */
.L_x_1951:
[----:B------:R-:W-:Y:S05]  /*a500*/  BSYNC B1 ;  /* 0x0000000000017941 */ /* 0x000fea0003800000 */
.L_x_1950:
[----:B------:R-:W-:Y:S02]  /*a510*/  LOP3.LUT R7, R4, R24, R26, 0x96, !PT ;  /* 0x0000001804077212 */ /* 0x000fe400078e961a */
[----:B------:R-:W-:Y:S02]  /*a520*/  LOP3.LUT R2, R3, R2, R25, 0x96, !PT ;  /* 0x0000000203027212 */ /* 0x000fe400078e9619 */
[----:B-----5:R-:W-:Y:S02]  /*a530*/  LOP3.LUT R16, R6, R7, RZ, 0x3c, !PT ;  /* 0x0000000706107212 */ /* 0x020fe400078e3cff */
[----:B------:R-:W-:Y:S01]  /*a540*/  LOP3.LUT R17, R5, R2, RZ, 0x3c, !PT ;  /* 0x0000000205117212 */ /* 0x000fe200078e3cff */
[----:B------:R-:W-:Y:S06]  /*a550*/  BRA `(.L_x_1919) ;  /* 0x0000000800c87947 */ /* 0x000fec0003800000 */
.L_x_1935:
        /* <DEDUP_REMOVED lines=12> */
.L_x_1954:
        /* <DEDUP_REMOVED lines=28> */
.L_x_1953:
[----:B------:R-:W-:Y:S05]  /*a7e0*/  BSYNC B1 ;  /* 0x0000000000017941 */ /* 0x000fea0003800000 */
.L_x_1952:
        /* <DEDUP_REMOVED lines=23> */
.L_x_1956:
[----:B------:R-:W-:Y:S05]  /*a960*/  BSYNC B1 ;  /* 0x0000000000017941 */ /* 0x000fea0003800000 */
.L_x_1955:
        /* <DEDUP_REMOVED lines=19> */
.L_x_1958:
[----:B------:R-:W-:Y:S05]  /*aaa0*/  BSYNC B1 ;  /* 0x0000000000017941 */ /* 0x000fea0003800000 */
.L_x_1957:
[----:B------:R-:W-:Y:S02]  /*aab0*/  LOP3.LUT R21, R21, R4, R2, 0x96, !PT ;  /* 0x0000000415157212 */ /* 0x000fe400078e9602 */
[----:B------:R-:W-:Y:S02]  /*aac0*/  LOP3.LUT R0, R20, R3, R0, 0x96, !PT ;  /* 0x0000000314007212 */ /* 0x000fe400078e9600 */
[----:B-----5:R-:W-:Y:S02]  /*aad0*/  LOP3.LUT R16, R6, R21, RZ, 0x3c, !PT ;  /* 0x0000001506107212 */ /* 0x020fe400078e3cff */
[----:B------:R-:W-:Y:S01]  /*aae0*/  LOP3.LUT R17, R5, R0, RZ, 0x3c, !PT ;  /* 0x0000000005117212 */ /* 0x000fe200078e3cff */
[----:B------:R-:W-:Y:S06]  /*aaf0*/  BRA `(.L_x_1919) ;  /* 0x0000000400607947 */ /* 0x000fec0003800000 */
.L_x_1934:
        /* <DEDUP_REMOVED lines=19> */
.L_x_1961:
        /* <DEDUP_REMOVED lines=24> */
.L_x_1960:
[----:B------:R-:W-:Y:S05]  /*adb0*/  BSYNC B1 ;  /* 0x0000000000017941 */ /* 0x000fea0003800000 */
.L_x_1959:
        /* <DEDUP_REMOVED lines=19> */
.L_x_1963:
[----:B------:R-:W-:Y:S05]  /*aef0*/  BSYNC B1 ;  /* 0x0000000000017941 */ /* 0x000fea0003800000 */
.L_x_1962:
        /* <DEDUP_REMOVED lines=19> */
.L_x_1965:
[----:B------:R-:W-:Y:S05]  /*b030*/  BSYNC B1 ;  /* 0x0000000000017941 */ /* 0x000fea0003800000 */
.L_x_1964:
[----:B------:R-:W-:Y:S02]  /*b040*/  LOP3.LUT R3, R3, R4, R5, 0x96, !PT ;  /* 0x0000000403037212 */ /* 0x000fe400078e9605 */
[----:B------:R-:W-:Y:S02]  /*b050*/  LOP3.LUT R7, R7, R8, R20, 0x96, !PT ;  /* 0x0000000807077212 */ /* 0x000fe400078e9614 */
[----:B-----5:R-:W-:Y:S02]  /*b060*/  LOP3.LUT R16, R2, R3, RZ, 0x3c, !PT ;  /* 0x0000000302107212 */ /* 0x020fe400078e3cff */
[----:B------:R-:W-:-:S07]  /*b070*/  LOP3.LUT R17, R6, R7, RZ, 0x3c, !PT ;  /* 0x0000000706117212 */ /* 0x000fce00078e3cff */
.L_x_1919:
[----:B------:R-:W-:Y:S05]  /*b080*/  BSYNC B0 ;  /* 0x0000000000007941 */ /* 0x000fea0003800000 */
.L_x_1918:
        /* <DEDUP_REMOVED lines=18> */
.L_x_1967:
        /* <DEDUP_REMOVED lines=15> */
.L_x_1966:
        /* <DEDUP_REMOVED lines=22> */
.L_x_1970:
        /* <DEDUP_REMOVED lines=14> */
.L_x_1969:
[----:B------:R-:W-:Y:S01]  /*b4e0*/  BAR.SYNC.DEFER_BLOCKING 0x0 ;  /* 0x0000000000007b1d */ /* 0x000fe20000010000 */
[----:B------:R-:W-:-:S13]  /*b4f0*/  ISETP.GE.AND P0, PT, R0, 0x2, PT ;  /* 0x000000020000780c */ /* 0x000fda0003f06270 */
[----:B------:R-:W-:Y:S05]  /*b500*/  @!P0 BRA `(.L_x_1968) ;  /* 0x0000000000208947 */ /* 0x000fea0003800000 */
[----:B------:R-:W-:-:S11]  /*b510*/  HFMA2.MMA R3, -RZ, RZ, 0, 5.9604644775390625e-08 ;  /* 0x00000001ff037435 */ /* 0x000fd600000001ff */
.L_x_1971:
[----:B------:R-:W2:Y:S04]  /*b520*/  SHFL.DOWN PT, R2, R17, R3, 0x1f ;  /* 0x08001f0311027589 */ /* 0x000ea800000e0000 */
[----:B-1----:R1:W3:Y:S02]  /*b530*/  SHFL.DOWN PT, R5, R16, R3, 0x1f ;  /* 0x08001f0310057589 */ /* 0x0022e400000e0000 */
[----:B-1----:R-:W-:-:S05]  /*b540*/  IMAD.SHL.U32 R3, R3, 0x2, RZ ;  /* 0x0000000203037824 */ /* 0x002fca00078e00ff */
[----:B------:R-:W-:Y:S02]  /*b550*/  ISETP.GE.AND P0, PT, R3, R0, PT ;  /* 0x000000000300720c */ /* 0x000fe40003f06270 */
[----:B--2---:R-:W-:Y:S02]  /*b560*/  LOP3.LUT R17, R2, R17, RZ, 0x3c, !PT ;  /* 0x0000001102117212 */ /* 0x004fe400078e3cff */
[----:B---3--:R-:W-:-:S09]  /*b570*/  LOP3.LUT R16, R5, R16, RZ, 0x3c, !PT ;  /* 0x0000001005107212 */ /* 0x008fd200078e3cff */
[----:B------:R-:W-:Y:S05]  /*b580*/  @!P0 BRA `(.L_x_1971) ;  /* 0xfffffffc00e48947 */ /* 0x000fea000383ffff */
.L_x_1968:
        /* <DEDUP_REMOVED lines=277> */
.L_x_1972:
        /* <DEDUP_REMOVED lines=298> */
.L_x_1974:
        /* <DEDUP_REMOVED lines=17> */
.L_x_1976:
[----:B0-----:R-:W-:Y:S05]  /*da90*/  BSYNC B0 ;  /* 0x0000000000007941 */ /* 0x001fea0003800000 */
.L_x_1975:
        /* <DEDUP_REMOVED lines=14> */
.L_x_1978:
[----:B------:R-:W-:Y:S05]  /*db80*/  BSYNC B0 ;  /* 0x0000000000007941 */ /* 0x000fea0003800000 */
.L_x_1977:
        /* <DEDUP_REMOVED lines=35> */
.L_x_1980:
[----:B------:R-:W-:Y:S05]  /*ddc0*/  BSYNC B0 ;  /* 0x0000000000007941 */ /* 0x000fea0003800000 */
.L_x_1979:
        /* <DEDUP_REMOVED lines=32> */
.L_x_1985:
        /* <DEDUP_REMOVED lines=9> */
.L_x_1984:
[----:B------:R-:W-:Y:S05]  /*e060*/  BRA `(.L_x_1983) ;  /* 0x0000000000507947 */ /* 0x000fea0003800000 */
.L_x_1982:
        /* <DEDUP_REMOVED lines=10> */
.L_x_1986:
        /* <DEDUP_REMOVED lines=10> */
.L_x_1983:
[----:B------:R-:W-:Y:S05]  /*e1b0*/  BSYNC B0 ;  /* 0x0000000000007941 */ /* 0x000fea0003800000 */
.L_x_1981:
        /* <DEDUP_REMOVED lines=15> */
.L_x_1988:
        /* <DEDUP_REMOVED lines=15> */
.L_x_1987:
[----:B------:R-:W-:Y:S05]  /*e3a0*/  @!P2 BRA `(.L_x_1989) ;  /* 0x00000000008ca947 */ /* 0x000fea0003800000 */
[----:B------:R-:W-:Y:S01]  /*e3b0*/  ISETP.GT.AND P0, PT, R0, 0x20, PT ;  /* 0x000000200000780c */ /* 0x000fe20003f04270 */
[----:B------:R-:W-:-:S12]  /*e3c0*/  IMAD.MOV.U32 R7, RZ, RZ, R0 ;  /* 0x000000ffff077224 */ /* 0x000fd800078e0000 */
[----:B------:R-:W-:Y:S05]  /*e3d0*/  @!P0 BRA `(.L_x_1990) ;  /* 0x0000000000548947 */ /* 0x000fea0003800000 */
[----:B------:R-:W-:Y:S01]  /*e3e0*/  LEA.HI R7, R0, R0, RZ, 0x1 ;  /* 0x0000000000077211 */ /* 0x000fe200078f08ff */
[----:B------:R1:W-:Y:S03]  /*e3f0*/  STS.64 [R6], R16 ;  /* 0x0000001006007388 */ /* 0x0003e60000000a00 */
[----:B------:R-:W-:Y:S01]  /*e400*/  SHF.R.S32.HI R8, RZ, 0x1, R7 ;  /* 0x00000001ff087819 */ /* 0x000fe20000011407 */
[----:B------:R-:W-:-:S03]  /*e410*/  HFMA2.MMA R7, -RZ, RZ, 0, 1.9073486328125e-06 ;  /* 0x00000020ff077435 */ /* 0x000fc600000001ff */
[----:B------:R-:W-:-:S13]  /*e420*/  ISETP.GE.AND P0, PT, R8, 0x20, PT ;  /* 0x000000200800780c */ /* 0x000fda0003f06270 */
[----:B-1----:R-:W-:Y:S05]  /*e430*/  @!P0 BRA `(.L_x_1990) ;  /* 0x00000000003c8947 */ /* 0x002fea0003800000 */
[----:B------:R-:W-:-:S07]  /*e440*/  MOV R7, R8 ;  /* 0x0000000800077202 */ /* 0x000fce0000000f00 */
.L_x_1991:
[----:B------:R-:W1:Y:S01]  /*e450*/  S2R R8, SR_TID.X ;  /* 0x0000000000087919 */ /* 0x000e620000002100 */
[----:B------:R-:W-:Y:S01]  /*e460*/  BAR.SYNC.DEFER_BLOCKING 0x0 ;  /* 0x0000000000007b1d */ /* 0x000fe20000010000 */
[----:B-1----:R-:W-:-:S05]  /*e470*/  IMAD.IADD R9, R8, 0x1, R7 ;  /* 0x0000000108097824 */ /* 0x002fca00078e0207 */
        /* <DEDUP_REMOVED lines=9> */
[----:B-1----:R-:W-:Y:S05]  /*e510*/  @P0 BRA `(.L_x_1991) ;  /* 0xfffffffc00cc0947 */ /* 0x002fea000383ffff */
[----:B------:R-:W-:-:S07]  /*e520*/  MOV R7, 0x20 ;  /* 0x0000002000077802 */ /* 0x000fce0000000f00 */
.L_x_1990:
[----:B------:R-:W-:Y:S01]  /*e530*/  BAR.SYNC.DEFER_BLOCKING 0x0 ;  /* 0x0000000000007b1d */ /* 0x000fe20000010000 */
[----:B------:R-:W-:-:S13]  /*e540*/  ISETP.GE.AND P0, PT, R7, 0x2, PT ;  /* 0x000000020700780c */ /* 0x000fda0003f06270 */
[----:B------:R-:W-:Y:S05]  /*e550*/  @!P0 BRA `(.L_x_1989) ;  /* 0x0000000000208947 */ /* 0x000fea0003800000 */
[----:B------:R-:W-:-:S07]  /*e560*/  IMAD.MOV.U32 R0, RZ, RZ, 0x1 ;  /* 0x00000001ff007424 */ /* 0x000fce00078e00ff */
.L_x_1992:
[----:B0-----:R-:W0:Y:S04]  /*e570*/  SHFL.DOWN PT, R6, R17, R0, 0x1f ;  /* 0x08001f0011067589 */ /* 0x001e2800000e0000 */
[----:B------:R1:W2:Y:S02]  /*e580*/  SHFL.DOWN PT, R9, R16, R0, 0x1f ;  /* 0x08001f0010097589 */ /* 0x0002a400000e0000 */
[----:B-1----:R-:W-:-:S04]  /*e590*/  SHF.L.U32 R0, R0, 0x1, RZ ;  /* 0x0000000100007819 */ /* 0x002fc800000006ff */
[----:B------:R-:W-:Y:S02]  /*e5a0*/  ISETP.GE.AND P0, PT, R0, R7, PT ;  /* 0x000000070000720c */ /* 0x000fe40003f06270 */
[----:B0-----:R-:W-:Y:S02]  /*e5b0*/  LOP3.LUT R17, R6, R17, RZ, 0x3c, !PT ;  /* 0x0000001106117212 */ /* 0x001fe400078e3cff */
[----:B--2---:R-:W-:-:S09]  /*e5c0*/  LOP3.LUT R16, R9, R16, RZ, 0x3c, !PT ;  /* 0x0000001009107212 */ /* 0x004fd200078e3cff */
[----:B------:R-:W-:Y:S05]  /*e5d0*/  @!P0 BRA `(.L_x_1992) ;  /* 0xfffffffc00e48947 */ /* 0x000fea000383ffff */
.L_x_1989:
        /* <DEDUP_REMOVED lines=12> */
.L_x_1994:
        /* <DEDUP_REMOVED lines=20> */
.L_x_1996:
[----:B------:R-:W-:Y:S02]  /*e7e0*/  ULDC.64 UR4, c[0x0][0x5f8] ;  /* 0x00017e0000047ab9 */ /* 0x000fe40000000a00 */
[----:B------:R-:W-:-:S04]  /*e7f0*/  IADD3 R18, P0, R18, UR4, RZ ;  /* 0x0000000412127c10 */ /* 0x000fc8000ff1e0ff */
[----:B------:R-:W-:-:S05]  /*e800*/  IADD3.X R19, RZ, UR5, RZ, P0, !PT ;  /* 0x00000005ff137c10 */ /* 0x000fca00087fe4ff */
[----:B------:R-:W-:Y:S01]  /*e810*/  STG.E.64 desc[UR36][R18.64], R16 ;  /* 0x0000001012007986 */ /* 0x000fe2000c101b24 */
[----:B------:R-:W-:Y:S05]  /*e820*/  EXIT ;  /* 0x000000000000794d */ /* 0x000fea0003800000 */
.L_x_1995:
[----:B------:R-:W-:Y:S01]  /*e830*/  STG.E.64 desc[UR36][R2.64], R16 ;  /* 0x0000001002007986 */ /* 0x000fe2000c101b24 */
[----:B------:R-:W-:Y:S05]  /*e840*/  EXIT ;  /* 0x000000000000794d */ /* 0x000fea0003800000 */
.L_x_1993:
[----:B------:R-:W-:Y:S01]  /*e850*/  ISETP.NE.AND P0, PT, RZ, UR38, PT ;  /* 0x00000026ff007c0c */ /* 0x000fe2000bf05270 */
[----:B------:R-:W-:Y:S02]  /*e860*/  ULDC.U8 UR4, c[0x0][0x629] ;  /* 0x00018a4000047ab9 */ /* 0x000fe40000000000 */
[----:B------:R-:W-:-:S10]  /*e870*/  ISETP.NE.AND P1, PT, RZ, UR4, PT ;  /* 0x00000004ff007c0c */ /* 0x000fd4000bf25270 */
[----:B------:R-:W-:Y:S05]  /*e880*/  @!P0 BRA `(.L_x_1997) ;  /* 0x00000000000c8947 */ /* 0x000fea0003800000 */
[----:B------:R-:W0:Y:S02]  /*e890*/  LDG.E.64 R2, desc[UR36][R4.64] ;  /* 0x0000002404027981 */ /* 0x000e24000c1e1b00 */
[----:B0-----:R-:W-:Y:S02]  /*e8a0*/  LOP3.LUT R16, R2, R16, RZ, 0x3c, !PT ;  /* 0x0000001002107212 */ /* 0x001fe400078e3cff */
[----:B------:R-:W-:-:S07]  /*e8b0*/  LOP3.LUT R17, R3, R17, RZ, 0x3c, !PT ;  /* 0x0000001103117212 */ /* 0x000fce00078e3cff */
.L_x_1997:
        /* <DEDUP_REMOVED lines=20> */
.L_x_1999:
[----:B------:R-:W-:Y:S02]  /*ea00*/  ULDC.64 UR4, c[0x0][0x5f8] ;  /* 0x00017e0000047ab9 */ /* 0x000fe40000000a00 */
[----:B------:R-:W-:-:S05]  /*ea10*/  IADD3 R18, P0, R18, UR4, RZ ;  /* 0x0000000412127c10 */ /* 0x000fca000ff1e0ff */
[----:B------:R-:W-:-:S05]  /*ea20*/  IMAD.X R19, RZ, RZ, UR5, P0 ;  /* 0x00000005ff137e24 */ /* 0x000fca00080e06ff */
[----:B------:R-:W-:Y:S01]  /*ea30*/  STG.E.64 desc[UR36][R18.64], R16 ;  /* 0x0000001012007986 */ /* 0x000fe2000c101b24 */
[----:B------:R-:W-:Y:S05]  /*ea40*/  EXIT ;  /* 0x000000000000794d */ /* 0x000fea0003800000 */
.L_x_1998:
[----:B------:R-:W-:Y:S01]  /*ea50*/  STG.E.64 desc[UR36][R4.64], R16 ;  /* 0x0000001004007986 */ /* 0x000fe2000c101b24 */
[----:B------:R-:W-:Y:S05]  /*ea60*/  EXIT ;  /* 0x000000000000794d */ /* 0x000fea0003800000 */
.L_x_1973:
        /* <DEDUP_REMOVED lines=24> */
.L_x_2001:
        /* <DEDUP_REMOVED lines=20> */
.L_x_2003:
[----:B------:R-:W-:Y:S02]  /*ed30*/  ULDC.64 UR4, c[0x0][0x5f8] ;  /* 0x00017e0000047ab9 */ /* 0x000fe40000000a00 */
[----:B------:R-:W-:-:S04]  /*ed40*/  IADD3 R18, P0, R18, UR4, RZ ;  /* 0x0000000412127c10 */ /* 0x000fc8000ff1e0ff */
[----:B------:R-:W-:-:S05]  /*ed50*/  IADD3.X R19, RZ, UR5, RZ, P0, !PT ;  /* 0x00000005ff137c10 */ /* 0x000fca00087fe4ff */
[----:B------:R-:W-:Y:S01]  /*ed60*/  STG.E.64 desc[UR36][R18.64], R16 ;  /* 0x0000001012007986 */ /* 0x000fe2000c101b24 */
[----:B------:R-:W-:Y:S05]  /*ed70*/  EXIT ;  /* 0x000000000000794d */ /* 0x000fea0003800000 */
.L_x_2002:
[----:B------:R-:W-:Y:S01]  /*ed80*/  STG.E.64 desc[UR36][R2.64], R16 ;  /* 0x0000001002007986 */ /* 0x000fe2000c101b24 */
[----:B------:R-:W-:Y:S05]  /*ed90*/  EXIT ;  /* 0x000000000000794d */ /* 0x000fea0003800000 */
.L_x_2000:
[----:B------:R-:W-:Y:S01]  /*eda0*/  ISETP.NE.AND P0, PT, RZ, UR38, PT ;  /* 0x00000026ff007c0c */ /* 0x000fe2000bf05270 */
[----:B------:R-:W-:Y:S02]  /*edb0*/  ULDC.U8 UR4, c[0x0][0x629] ;  /* 0x00018a4000047ab9 */ /* 0x000fe40000000000 */
[----:B------:R-:W-:-:S10]  /*edc0*/  ISETP.NE.AND P1, PT, RZ, UR4, PT ;  /* 0x00000004ff007c0c */ /* 0x000fd4000bf25270 */
[----:B------:R-:W-:Y:S05]  /*edd0*/  @!P0 BRA `(.L_x_2004) ;  /* 0x00000000000c8947 */ /* 0x000fea0003800000 */
[----:B------:R-:W2:Y:S02]  /*ede0*/  LDG.E.64 R2, desc[UR36][R4.64] ;  /* 0x0000002404027981 */ /* 0x000ea4000c1e1b00 */
[----:B--2---:R-:W-:Y:S02]  /*edf0*/  LOP3.LUT R16, R2, R16, RZ, 0x3c, !PT ;  /* 0x0000001002107212 */ /* 0x004fe400078e3cff */
[----:B------:R-:W-:-:S07]  /*ee00*/  LOP3.LUT R17, R3, R17, RZ, 0x3c, !PT ;  /* 0x0000001103117212 */ /* 0x000fce00078e3cff */
.L_x_2004:
        /* <DEDUP_REMOVED lines=20> */
.L_x_2006:
[----:B------:R-:W-:Y:S02]  /*ef50*/  ULDC.64 UR4, c[0x0][0x5f8] ;  /* 0x00017e0000047ab9 */ /* 0x000fe40000000a00 */
[----:B------:R-:W-:-:S04]  /*ef60*/  IADD3 R18, P0, R18, UR4, RZ ;  /* 0x0000000412127c10 */ /* 0x000fc8000ff1e0ff */
[----:B------:R-:W-:-:S05]  /*ef70*/  IADD3.X R19, RZ, UR5, RZ, P0, !PT ;  /* 0x00000005ff137c10 */ /* 0x000fca00087fe4ff */
[----:B------:R-:W-:Y:S01]  /*ef80*/  STG.E.64 desc[UR36][R18.64], R16 ;  /* 0x0000001012007986 */ /* 0x000fe2000c101b24 */
[----:B------:R-:W-:Y:S05]  /*ef90*/  EXIT ;  /* 0x000000000000794d */ /* 0x000fea0003800000 */
.L_x_2005:
[----:B------:R-:W-:Y:S01]  /*efa0*/  STG.E.64 desc[UR36][R4.64], R16 ;  /* 0x0000001004007986 */ /* 0x000fe2000c101b24 */
[----:B------:R-:W-:Y:S05]  /*efb0*/  EXIT ;  /* 0x000000000000794d */ /* 0x000fea0003800000 */
.L_x_2007:
        /* <DEDUP_REMOVED lines=12> */
.L_x_9824:


//--------------------- .text._ZN2at6native13reduce_kernelILi256ELi2ENS0_8ReduceOpIlNS0_14func_wrapper_tImZNS0_15xor_sum_functorIlvEclERNS_14TensorIteratorEEUlmmE_EEjmLi4ELi4EEEEEvT1_ --------------------------
	.section	.text._ZN2at6native13reduce_kernelILi256ELi2ENS0_8ReduceOpIlNS0_14func_wrapper_tImZNS0_15xor_sum_functorIlvEclERNS_14TensorIteratorEEUlmmE_EEjmLi4ELi4EEEEEvT1_,"ax",@progbits
	.align	128
        .global         _ZN2at6native13reduce_kernelILi256ELi2ENS0_8ReduceOpIlNS0_14func_wrapper_tImZNS0_15xor_sum_functorIlvEclERNS_14TensorIteratorEEUlmmE_EEjmLi4ELi4EEEEEvT1_
        .type           _ZN2at6native13reduce_kernelILi256ELi2ENS0_8ReduceOpIlNS0_14func_wrapper_tImZNS0_15xor_sum_functorIlvEclERNS_14TensorIteratorEEUlmmE_EEjmLi4ELi4EEEEEvT1_,@function
        .size           _ZN2at6native13reduce_kernelILi256ELi2ENS0_8ReduceOpIlNS0_14func_wrapper_tImZNS0_15xor_sum_functorIlvEclERNS_14TensorIteratorEEUlmmE_EEjmLi4ELi4EEEEEvT1_,(.L_x_9825 - _ZN2at6native13reduce_kernelILi256ELi2ENS0_8ReduceOpIlNS0_14func_wrapper_tImZNS0_15xor_sum_functorIlvEclERNS_14TensorIteratorEEUlmmE_EEjmLi4ELi4EEEEEvT1_)
        .other          _ZN2at6native13reduce_kernelILi256ELi2ENS0_8ReduceOpIlNS0_14func_wrapper_tImZNS0_15xor_sum_functorIlvEclERNS_14TensorIteratorEEUlmmE_EEjmLi4ELi4EEEEEvT1_,@"STO_CUDA_ENTRY STV_DEFAULT"
_ZN2at6native13reduce_kernelILi256ELi2ENS0_8ReduceOpIlNS0_14func_wrapper_tImZNS0_15xor_sum_functorIlvEclERNS_14TensorIteratorEEUlmmE_EEjmLi4ELi4EEEEEvT1_:
.text._ZN2at6native13reduce_kernelILi256ELi2ENS0_8ReduceOpIlNS0_14func_wrapper_tImZNS0_15xor_sum_functorIlvEclERNS_14TensorIteratorEEUlmmE_EEjmLi4ELi4EEEEEvT1_:
        /* <DEDUP_REMOVED lines=288> */
.L_x_2008:
        /* <DEDUP_REMOVED lines=44> */
.L_x_2012:
        /* <DEDUP_REMOVED lines=27> */
.L_x_2018:
[----:B------:R-:W-:Y:S05]  /*1670*/  BSYNC B2 ;  /* 0x0000000000027941 */ /* 0x000fea0003800000 */
.L_x_2017:
        /* <DEDUP_REMOVED lines=11> */
.L_x_2016:
[----:B------:R-:W-:Y:S05]  /*1730*/  BSYNC B1 ;  /* 0x0000000000017941 */ /* 0x000fea0003800000 */
.L_x_2015:
[----:B------:R-:W0:Y:S01]  /*1740*/  LDC R7, c[0x0][0x224] ;  /* 0x00008900ff077b82 */ /* 0x000e220000000800 */
[----:B------:R-:W-:-:S04]  /*1750*/  IADD3 R5, P0, -R6, 0x4, RZ ;  /* 0x0000000406057810 */ /* 0x000fc80007f1e1ff */
[----:B------:R-:W-:Y:S01]  /*1760*/  LEA R32, P1, R5, R32, 0x3 ;  /* 0x0000002005207211 */ /* 0x000fe200078218ff */
[----:B------:R-:W-:-:S05]  /*1770*/  IMAD.X R4, RZ, RZ, -0x1, P0 ;  /* 0xffffffffff047424 */ /* 0x000fca00000e06ff */
[----:B------:R-:W-:Y:S02]  /*1780*/  LEA.HI.X R33, R5, R33, R4, 0x3, P1 ;  /* 0x0000002105217211 */ /* 0x000fe400008f1c04 */
[----:B0-----:R-:W-:-:S07]  /*1790*/  IADD3 R0, R6, -0x4, R7 ;  /* 0xfffffffc06007810 */ /* 0x001fce0007ffe007 */
.L_x_2014:
[----:B------:R-:W-:Y:S05]  /*17a0*/  BSYNC B0 ;  /* 0x0000000000007941 */ /* 0x000fea0003800000 */
.L_x_2013:
        /* <DEDUP_REMOVED lines=16> */
[----:B------:R-:W-:-:S07]  /*18b0*/  IMAD.MOV.U32 R27, RZ, RZ, R20 ;  /* 0x000000ffff1b7224 */ /* 0x000fce00078e0014 */
.L_x_2021:
        /* <DEDUP_REMOVED lines=16> */
.L_x_2020:
[----:B------:R-:W-:Y:S05]  /*19c0*/  BSYNC B0 ;  /* 0x0000000000007941 */ /* 0x000fea0003800000 */
.L_x_2019:
        /* <DEDUP_REMOVED lines=8> */
.L_x_2023:
[----:B------:R-:W-:Y:S05]  /*1a50*/  BSYNC B0 ;  /* 0x0000000000007941 */ /* 0x000fea0003800000 */
.L_x_2022:
        /* <DEDUP_REMOVED lines=9> */
[----:B------:R-:W2:Y:S02]  /*1af0*/  LDG.E.64 R32, desc[UR60][R32.64] ;  /* 0x0000003c20207981 */ /* 0x000ea4000c1e1b00 */
[----:B--2---:R-:W-:Y:S02]  /*1b00*/  LOP3.LUT R3, R3, R32, RZ, 0x3c, !PT ;  /* 0x0000002003037212 */ /* 0x004fe400078e3cff */
[----:B------:R-:W-:-:S07]  /*1b10*/  LOP3.LUT R13, R13, R33, RZ, 0x3c, !PT ;  /* 0x000000210d0d7212 */ /* 0x000fce00078e3cff */
.L_x_2025:
[----:B------:R-:W-:Y:S05]  /*1b20*/  BSYNC B0 ;  /* 0x0000000000007941 */ /* 0x000fea0003800000 */
.L_x_2024:
[----:B------:R-:W-:Y:S02]  /*1b30*/  LOP3.LUT R0, R25, R12, R3, 0x96, !PT ;  /* 0x0000000c19007212 */ /* 0x000fe400078e9603 */
[----:B------:R-:W-:Y:S02]  /*1b40*/  CS2R R10, SRZ ;  /* 0x00000000000a7805 */ /* 0x000fe4000001ff00 */
[----:B------:R-:W-:Y:S02]  /*1b50*/  LOP3.LUT R13, R27, R20, R13, 0x96, !PT ;  /* 0x000000141b0d7212 */ /* 0x000fe400078e960d */
[----:B------:R-:W-:Y:S02]  /*1b60*/  LOP3.LUT R0, R29, R0, RZ, 0x3c, !PT ;  /* 0x000000001d007212 */ /* 0x000fe400078e3cff */
[----:B------:R-:W-:Y:S01]  /*1b70*/  LOP3.LUT R37, R37, R13, RZ, 0x3c, !PT ;  /* 0x0000000d25257212 */ /* 0x000fe200078e3cff */
[----:B------:R-:W-:Y:S06]  /*1b80*/  BRA `(.L_x_2010) ;  /* 0x0000009c00f07947 */ /* 0x000fec0003800000 */
.L_x_2011:
        /* <DEDUP_REMOVED lines=45> */
.L_x_2034:
        /* <DEDUP_REMOVED lines=298> */
.L_x_2030:
        /* <DEDUP_REMOVED lines=253> */
.L_x_2031:
        /* <DEDUP_REMOVED lines=253> */
.L_x_2032:
        /* <DEDUP_REMOVED lines=251> */
.L_x_2033:
[----:B------:R-:W-:Y:S01]  /*6050*/  LOP3.LUT R29, R8, 0xfffffff0, RZ, 0xc0, !PT ;  /* 0xfffffff0081d7812 */ /* 0x000fe200078ec0ff */
[----:B------:R-:W-:-:S03]  /*6060*/  ULDC UR4, c[0x0][0x224] ;  /* 0x0000890000047ab9 */ /* 0x000fc60000000800 */
[----:B------:R-:W-:-:S05]  /*6070*/  IADD3 R28, P1, R32, R29, RZ ;  /* 0x0000001d201c7210 */ /* 0x000fca0007f3e0ff */
[----:B------:R-:W-:-:S06]  /*6080*/  IMAD.X R29, RZ, RZ, R33, P1 ;  /* 0x000000ffff1d7224 */ /* 0x000fcc00008e0621 */
[----:B------:R-:W2:Y:S01]  /*6090*/  LDG.E.128 R28, desc[UR60][R28.64] ;  /* 0x0000003c1c1c7981 */ /* 0x000ea2000c1e1d00 */
        /* <DEDUP_REMOVED lines=16> */
[----:B--2---:R-:W-:Y:S02]  /*61a0*/  LOP3.LUT R5, R28, R5, RZ, 0x3c, !PT ;  /* 0x000000051c057212 */ /* 0x004fe400078e3cff */
[----:B------:R-:W-:Y:S02]  /*61b0*/  LOP3.LUT R7, R29, R7, RZ, 0x3c, !PT ;  /* 0x000000071d077212 */ /* 0x000fe400078e3cff */
[----:B------:R-:W-:Y:S02]  /*61c0*/  LOP3.LUT R4, R30, R4, RZ, 0x3c, !PT ;  /* 0x000000041e047212 */ /* 0x000fe400078e3cff */
[----:B------:R-:W-:Y:S01]  /*61d0*/  LOP3.LUT R0, R31, R0, RZ, 0x3c, !PT ;  /* 0x000000001f007212 */ /* 0x000fe200078e3cff */
[----:B------:R-:W-:Y:S06]  /*61e0*/  @!P1 BRA `(.L_x_2034) ;  /* 0xffffffbc001c9947 */ /* 0x000fec000383ffff */
[----:B------:R-:W-:Y:S05]  /*61f0*/  BSYNC B1 ;  /* 0x0000000000017941 */ /* 0x000fea0003800000 */
.L_x_2029:
[----:B------:R-:W-:Y:S05]  /*6200*/  BSYNC B0 ;  /* 0x0000000000007941 */ /* 0x000fea0003800000 */
.L_x_2028:
        /* <DEDUP_REMOVED lines=280> */
.L_x_2037:
        /* <DEDUP_REMOVED lines=281> */
.L_x_2038:
        /* <DEDUP_REMOVED lines=281> */
.L_x_2039:
        /* <DEDUP_REMOVED lines=281> */
.L_x_2040:
[----:B------:R-:W-:-:S04]  /*a840*/  LOP3.LUT R29, R40, 0xfffffff0, RZ, 0xc0, !PT ;  /* 0xfffffff0281d7812 */ /* 0x000fc800078ec0ff */
[----:B------:R-:W-:-:S05]  /*a850*/  IADD3 R28, P1, R32, R29, RZ ;  /* 0x0000001d201c7210 */ /* 0x000fca0007f3e0ff */
[----:B------:R-:W-:-:S06]  /*a860*/  IMAD.X R29, RZ, RZ, R33, P1 ;  /* 0x000000ffff1d7224 */ /* 0x000fcc00008e0621 */
[----:B------:R-:W5:Y:S02]  /*a870*/  LDG.E.128 R28, desc[UR60][R28.64] ;  /* 0x0000003c1c1c7981 */ /* 0x000f64000c1e1d00 */
.L_x_2036:
[----:B------:R-:W-:Y:S05]  /*a880*/  BSYNC B0 ;  /* 0x0000000000007941 */ /* 0x000fea0003800000 */
.L_x_2035:
        /* <DEDUP_REMOVED lines=26> */
.L_x_2042:
[----:B------:R-:W-:Y:S05]  /*aa30*/  BSYNC B0 ;  /* 0x0000000000007941 */ /* 0x000fea0003800000 */
.L_x_2041:
        /* <DEDUP_REMOVED lines=9> */
.L_x_2027:
        /* <DEDUP_REMOVED lines=28> */
.L_x_2045:
[----:B------:R-:W-:Y:S02]  /*ac90*/  IMAD.IADD R13, R6, 0x1, R3 ;  /* 0x00000001060d7824 */ /* 0x000fe400078e0203 */
[----:B------:R-:W-:-:S03]  /*aca0*/  IMAD R3, R38, R3, RZ ;  /* 0x0000000326037224 */ /* 0x000fc600078e02ff */
[----:B------:R-:W-:Y:S01]  /*acb0*/  IADD3 R15, R13, R6, RZ ;  /* 0x000000060d0f7210 */ /* 0x000fe20007ffe0ff */
[----:B------:R-:W-:Y:S01]  /*acc0*/  IMAD R13, R38, R13, RZ ;  /* 0x0000000d260d7224 */ /* 0x000fe200078e02ff */
[----:B------:R-:W-:-:S03]  /*acd0*/  SHF.R.U32.HI R25, RZ, 0x1, R3 ;  /* 0x00000001ff197819 */ /* 0x000fc60000011603 */
[----:B------:R-:W-:Y:S01]  /*ace0*/  IMAD.IADD R3, R15, 0x1, R6 ;  /* 0x000000010f037824 */ /* 0x000fe200078e0206 */
[----:B------:R-:W-:Y:S01]  /*acf0*/  SHF.R.U32.HI R13, RZ, 0x1, R13 ;  /* 0x00000001ff0d7819 */ /* 0x000fe2000001160d */
[C---:B------:R-:W-:Y:S02]  /*ad00*/  IMAD R15, R38.reuse, R15, RZ ;  /* 0x0000000f260f7224 */ /* 0x040fe400078e02ff */
[----:B------:R-:W-:Y:S02]  /*ad10*/  IMAD R12, R38, R3, RZ ;  /* 0x00000003260c7224 */ /* 0x000fe400078e02ff */
[----:B------:R-:W-:Y:S01]  /*ad20*/  IMAD.WIDE.U32 R28, R13, 0x10, R32 ;  /* 0x000000100d1c7825 */ /* 0x000fe200078e0020 */
[----:B------:R-:W-:Y:S02]  /*ad30*/  SHF.R.U32.HI R15, RZ, 0x1, R15 ;  /* 0x00000001ff0f7819 */ /* 0x000fe4000001160f */
[----:B------:R-:W-:Y:S01]  /*ad40*/  SHF.R.U32.HI R21, RZ, 0x1, R12 ;  /* 0x00000001ff157819 */ /* 0x000fe2000001160c */
[----:B------:R-:W-:-:S02]  /*ad50*/  IMAD.WIDE.U32 R24, R25, 0x10, R32 ;  /* 0x0000001019187825 */ /* 0x000fc400078e0020 */
[----:B------:R-:W2:Y:S02]  /*ad60*/  LDG.E.128 R28, desc[UR60][R28.64] ;  /* 0x0000003c1c1c7981 */ /* 0x000ea4000c1e1d00 */
[--C-:B------:R-:W-:Y:S02]  /*ad70*/  IMAD.WIDE.U32 R12, R15, 0x10, R32.reuse ;  /* 0x000000100f0c7825 */ /* 0x100fe400078e0020 */
        /* <DEDUP_REMOVED lines=9> */
[----:B---3--:R-:W-:Y:S02]  /*ae10*/  LOP3.LUT R36, R24, R36, RZ, 0x3c, !PT ;  /* 0x0000002418247212 */ /* 0x008fe400078e3cff */
[----:B------:R-:W-:Y:S02]  /*ae20*/  LOP3.LUT R34, R25, R34, RZ, 0x3c, !PT ;  /* 0x0000002219227212 */ /* 0x000fe400078e3cff */
[----:B------:R-:W-:-:S02]  /*ae30*/  LOP3.LUT R16, R26, R16, RZ, 0x3c, !PT ;  /* 0x000000101a107212 */ /* 0x000fc400078e3cff */
        /* <DEDUP_REMOVED lines=13> */
.L_x_2044:
[----:B------:R-:W-:Y:S05]  /*af10*/  BSYNC B0 ;  /* 0x0000000000007941 */ /* 0x000fea0003800000 */
.L_x_2043:
        /* <DEDUP_REMOVED lines=27> */
.L_x_2047:
[----:B------:R-:W-:Y:S05]  /*b0d0*/  BSYNC B0 ;  /* 0x0000000000007941 */ /* 0x000fea0003800000 */
.L_x_2046:
        /* <DEDUP_REMOVED lines=26> */
.L_x_2049:
[----:B------:R-:W-:Y:S05]  /*b280*/  BSYNC B0 ;  /* 0x0000000000007941 */ /* 0x000fea0003800000 */
.L_x_2048:
        /* <DEDUP_REMOVED lines=9> */
.L_x_2026:
        /* <DEDUP_REMOVED lines=35> */
.L_x_2052:
[----:B------:R-:W-:Y:S02]  /*b550*/  IADD3 R13, R49, R4, RZ ;  /* 0x00000004310d7210 */ /* 0x000fe40007ffe0ff */
[----:B------:R-:W-:Y:S02]  /*b560*/  SHF.R.U32.HI R25, RZ, 0x1, R49 ;  /* 0x00000001ff197819 */ /* 0x000fe40000011631 */
[----:B------:R-:W-:Y:S01]  /*b570*/  SHF.R.U32.HI R29, RZ, 0x1, R13 ;  /* 0x00000001ff1d7819 */ /* 0x000fe2000001160d */
[----:B------:R-:W-:Y:S02]  /*b580*/  IMAD.IADD R15, R13, 0x1, R4 ;  /* 0x000000010d0f7824 */ /* 0x000fe400078e0204 */
[----:B------:R-:W-:-:S03]  /*b590*/  IMAD.WIDE.U32 R24, R25, 0x10, R32 ;  /* 0x0000001019187825 */ /* 0x000fc600078e0020 */
[----:B------:R-:W-:Y:S01]  /*b5a0*/  IADD3 R49, R15, R4, RZ ;  /* 0x000000040f317210 */ /* 0x000fe20007ffe0ff */
[----:B------:R-:W-:Y:S01]  /*b5b0*/  IMAD.WIDE.U32 R28, R29, 0x10, R32 ;  /* 0x000000101d1c7825 */ /* 0x000fe200078e0020 */
[----:B------:R-:W-:Y:S01]  /*b5c0*/  SHF.R.U32.HI R13, RZ, 0x1, R15 ;  /* 0x00000001ff0d7819 */ /* 0x000fe2000001160f */
[----:B------:R-:W2:Y:S01]  /*b5d0*/  LDG.E.128 R24, desc[UR60][R24.64] ;  /* 0x0000003c18187981 */ /* 0x000ea2000c1e1d00 */
[----:B------:R-:W-:-:S03]  /*b5e0*/  SHF.R.U32.HI R21, RZ, 0x1, R49 ;  /* 0x00000001ff157819 */ /* 0x000fc60000011631 */
[--C-:B------:R-:W-:Y:S01]  /*b5f0*/  IMAD.WIDE.U32 R12, R13, 0x10, R32.reuse ;  /* 0x000000100d0c7825 */ /* 0x100fe200078e0020 */
[----:B------:R-:W3:Y:S03]  /*b600*/  LDG.E.128 R28, desc[UR60][R28.64] ;  /* 0x0000003c1c1c7981 */ /* 0x000ee6000c1e1d00 */
[----:B------:R-:W-:Y:S02]  /*b610*/  IMAD.WIDE.U32 R20, R21, 0x10, R32 ;  /* 0x0000001015147825 */ /* 0x000fe400078e0020 */
        /* <DEDUP_REMOVED lines=23> */
.L_x_2051:
[----:B------:R-:W-:Y:S05]  /*b790*/  BSYNC B0 ;  /* 0x0000000000007941 */ /* 0x000fea0003800000 */
.L_x_2050:
[----:B------:R-:W-:Y:S01]  /*b7a0*/  ISETP.GE.U32.AND P1, PT, R49, R8, PT ;  /* 0x000000083100720c */ /* 0x000fe20003f26070 */
[----:B------:R-:W-:-:S12]  /*b7b0*/  BSSY B0, `(.L_x_2053) ;  /* 0x0000016000007945 */ /* 0x000fd80003800000 */
[----:B------:R-:W-:Y:S05]  /*b7c0*/  @P1 BRA `(.L_x_2054) ;  /* 0x0000000000501947 */ /* 0x000fea0003800000 */
[----:B------:R-:W-:-:S05]  /*b7d0*/  SHF.R.U32.HI R25, RZ, 0x1, R49 ;  /* 0x00000001ff197819 */ /* 0x000fca0000011631 */
[----:B------:R-:W-:-:S06]  /*b7e0*/  IMAD.WIDE.U32 R24, R25, 0x10, R32 ;  /* 0x0000001019187825 */ /* 0x000fcc00078e0020 */
[----:B------:R-:W5:Y:S01]  /*b7f0*/  LDG.E.128 R24, desc[UR60][R24.64] ;  /* 0x0000003c18187981 */ /* 0x000f62000c1e1d00 */
[----:B------:R-:W-:-:S04]  /*b800*/  IADD3 R51, R49, R4, RZ ;  /* 0x0000000431337210 */ /* 0x000fc80007ffe0ff */
[----:B------:R-:W-:-:S13]  /*b810*/  ISETP.GE.U32.AND P0, PT, R51, R8, PT ;  /* 0x000000083300720c */ /* 0x000fda0003f06070 */
[----:B------:R-:W-:Y:S05]  /*b820*/  @P0 BRA `(.L_x_2054) ;  /* 0x0000000000380947 */ /* 0x000fea0003800000 */
[----:B------:R-:W-:-:S05]  /*b830*/  SHF.R.U32.HI R29, RZ, 0x1, R51 ;  /* 0x00000001ff1d7819 */ /* 0x000fca0000011633 */
[----:B------:R-:W-:-:S06]  /*b840*/  IMAD.WIDE.U32 R28, R29, 0x10, R32 ;  /* 0x000000101d1c7825 */ /* 0x000fcc00078e0020 */
[----:B------:R-:W5:Y:S01]  /*b850*/  LDG.E.128 R28, desc[UR60][R28.64] ;  /* 0x0000003c1c1c7981 */ /* 0x000f62000c1e1d00 */
[----:B------:R-:W-:-:S05]  /*b860*/  IMAD.IADD R51, R51, 0x1, R4 ;  /* 0x0000000133337824 */ /* 0x000fca00078e0204 */
[----:B------:R-:W-:-:S13]  /*b870*/  ISETP.GE.U32.AND P0, PT, R51, R8, PT ;  /* 0x000000083300720c */ /* 0x000fda0003f06070 */
[----:B------:R-:W-:Y:S05]  /*b880*/  @P0 BRA `(.L_x_2054) ;  /* 0x0000000000200947 */ /* 0x000fea0003800000 */
[----:B------:R-:W-:Y:S02]  /*b890*/  IADD3 R15, R51, R4, RZ ;  /* 0x00000004330f7210 */ /* 0x000fe40007ffe0ff */
[----:B------:R-:W-:Y:S02]  /*b8a0*/  SHF.R.U32.HI R13, RZ, 0x1, R51 ;  /* 0x00000001ff0d7819 */ /* 0x000fe40000011633 */
[----:B------:R-:W-:-:S03]  /*b8b0*/  ISETP.GE.U32.AND P0, PT, R15, R8, PT ;  /* 0x000000080f00720c */ /* 0x000fc60003f06070 */
[----:B------:R-:W-:-:S10]  /*b8c0*/  IMAD.WIDE.U32 R12, R13, 0x10, R32 ;  /* 0x000000100d0c7825 */ /* 0x000fd400078e0020 */
[----:B------:R-:W-:-:S05]  /*b8d0*/  @!P0 SHF.R.U32.HI R15, RZ, 0x1, R15 ;  /* 0x00000001ff0f8819 */ /* 0x000fca000001160f */
[----:B------:R-:W-:Y:S02]  /*b8e0*/  @!P0 IMAD.WIDE.U32 R32, R15, 0x10, R32 ;  /* 0x000000100f208825 */ /* 0x000fe400078e0020 */
[----:B------:R-:W5:Y:S04]  /*b8f0*/  LDG.E.128 R12, desc[UR60][R12.64] ;  /* 0x0000003c0c0c7981 */ /* 0x000f68000c1e1d00 */
[----:B------:R0:W5:Y:S02]  /*b900*/  @!P0 LDG.E.128 R20, desc[UR60][R32.64] ;  /* 0x0000003c20148981 */ /* 0x000164000c1e1d00 */
.L_x_2054:
[----:B------:R-:W-:Y:S05]  /*b910*/  BSYNC B0 ;  /* 0x0000000000007941 */ /* 0x000fea0003800000 */
.L_x_2053:
        /* <DEDUP_REMOVED lines=26> */
.L_x_2056:
[----:B------:R-:W-:Y:S05]  /*bac0*/  BSYNC B0 ;  /* 0x0000000000007941 */ /* 0x000fea0003800000 */
.L_x_2055:
        /* <DEDUP_REMOVED lines=8> */
.L_x_2010:
[----:B------:R-:W-:Y:S05]  /*bb50*/  BSYNC B6 ;  /* 0x0000000000067941 */ /* 0x000fea0003800000 */
.L_x_2009:
[----:B------:R-:W-:Y:S02]  /*bb60*/  ULDC UR4, c[0x0][0x23c] ;  /* 0x00008f0000047ab9 */ /* 0x000fe40000000800 */
[----:B------:R-:W-:-:S13]  /*bb70*/  ISETP.NE.AND P0, PT, RZ, UR4, PT ;  /* 0x00000004ff007c0c */ /* 0x000fda000bf05270 */
[----:B------:R-:W-:Y:S05]  /*bb80*/  @!P0 BRA `(.L_x_2057) ;  /* 0x0000000000908947 */ /* 0x000fea0003800000 */
[----:B------:R-:W1:Y:S01]  /*bb90*/  S2R R5, SR_CgaCtaId ;  /* 0x0000000000057919 */ /* 0x000e620000008800 */
[----:B-----5:R-:W2:Y:S01]  /*bba0*/  LDC R14, c[0x0][RZ] ;  /* 0x00000000ff0e7b82 */ /* 0x020ea20000000800 */
[----:B------:R-:W-:Y:S01]  /*bbb0*/  MOV R3, 0x400 ;  /* 0x0000040000037802 */ /* 0x000fe20000000f00 */
[----:B------:R-:W-:Y:S01]  /*bbc0*/  IMAD.MOV.U32 R9, RZ, RZ, R37 ;  /* 0x000000ffff097224 */ /* 0x000fe200078e0025 */
[----:B------:R-:W-:Y:S02]  /*bbd0*/  MOV R8, R0 ;  /* 0x0000000000087202 */ /* 0x000fe40000000f00 */
[----:B------:R-:W-:-:S03]  /*bbe0*/  IADD3 R4, R3, 0x10, RZ ;  /* 0x0000001003047810 */ /* 0x000fc60007ffe0ff */
[----:B------:R-:W3:Y:S01]  /*bbf0*/  LDC R15, c[0x0][0x4] ;  /* 0x00000100ff0f7b82 */ /* 0x000ee20000000800 */
[----:B--2---:R-:W-:Y:S01]  /*bc00*/  IMAD R3, R2, R14, R17 ;  /* 0x0000000e02037224 */ /* 0x004fe200078e0211 */
[----:B-1----:R-:W-:Y:S02]  /*bc10*/  LEA R12, R5, R4, 0x18 ;  /* 0x00000004050c7211 */ /* 0x002fe400078ec0ff */
[----:B---3--:R-:W-:-:S03]  /*bc20*/  SHF.R.U32.HI R4, RZ, 0x1, R15 ;  /* 0x00000001ff047819 */ /* 0x008fc6000001160f */
[----:B------:R-:W-:Y:S01]  /*bc30*/  IMAD R3, R3, 0x10, R12 ;  /* 0x0000001003037824 */ /* 0x000fe200078e020c */
[----:B------:R-:W-:-:S04]  /*bc40*/  ISETP.NE.AND P0, PT, R4, RZ, PT ;  /* 0x000000ff0400720c */ /* 0x000fc80003f05270 */
[----:B------:R1:W-:Y:S09]  /*bc50*/  STS.128 [R3], R8 ;  /* 0x0000000803007388 */ /* 0x0003f20000000c00 */
[----:B------:R-:W-:Y:S05]  /*bc60*/  @!P0 BRA `(.L_x_2057) ;  /* 0x0000000000588947 */ /* 0x000fea0003800000 */
.L_x_2060:
        /* <DEDUP_REMOVED lines=10> */
[----:B------:R-:W-:-:S06]  /*bd10*/  IMAD R5, R5, 0x10, R12 ;  /* 0x0000001005057824 */ /* 0x000fcc00078e020c */
[----:B------:R-:W2:Y:S02]  /*bd20*/  LDS.128 R4, [R5] ;  /* 0x0000000005047984 */ /* 0x000ea40000000c00 */
[----:B--2---:R-:W-:Y:S02]  /*bd30*/  LOP3.LUT R37, R5, R37, RZ, 0x3c, !PT ;  /* 0x0000002505257212 */ /* 0x004fe400078e3cff */
[----:B------:R-:W-:Y:S02]  /*bd40*/  LOP3.LUT R0, R4, R0, RZ, 0x3c, !PT ;  /* 0x0000000004007212 */ /* 0x000fe400078e3cff */
[----:B-1----:R-:W-:Y:S01]  /*bd50*/  LOP3.LUT R10, R6, R10, RZ, 0x3c, !PT ;  /* 0x0000000a060a7212 */ /* 0x002fe200078e3cff */
[----:B------:R-:W-:Y:S01]  /*bd60*/  IMAD.MOV.U32 R9, RZ, RZ, R37 ;  /* 0x000000ffff097224 */ /* 0x000fe200078e0025 */
[----:B------:R-:W-:Y:S02]  /*bd70*/  LOP3.LUT R11, R7, R11, RZ, 0x3c, !PT ;  /* 0x0000000b070b7212 */ /* 0x000fe400078e3cff */
[----:B------:R-:W-:-:S05]  /*bd80*/  MOV R8, R0 ;  /* 0x0000000000087202 */ /* 0x000fca0000000f00 */
[----:B------:R2:W-:Y:S02]  /*bd90*/  STS.128 [R3], R8 ;  /* 0x0000000803007388 */ /* 0x0005e40000000c00 */
.L_x_2059:
[----:B------:R-:W-:Y:S05]  /*bda0*/  BSYNC B0 ;  /* 0x0000000000007941 */ /* 0x000fea0003800000 */
.L_x_2058:
[----:B------:R-:W-:Y:S01]  /*bdb0*/  MOV R4, R13 ;  /* 0x0000000d00047202 */ /* 0x000fe20000000f00 */
[----:B------:R-:W-:Y:S06]  /*bdc0*/  @P1 BRA `(.L_x_2060) ;  /* 0xfffffffc00a81947 */ /* 0x000fec000383ffff */
.L_x_2057:
[----:B------:R-:W-:Y:S02]  /*bdd0*/  ULDC UR4, c[0x0][0x238] ;  /* 0x00008e0000047ab9 */ /* 0x000fe40000000800 */
[----:B------:R-:W-:-:S13]  /*bde0*/  ISETP.NE.AND P0, PT, RZ, UR4, PT ;  /* 0x00000004ff007c0c */ /* 0x000fda000bf05270 */
[----:B------:R-:W-:Y:S05]  /*bdf0*/  @!P0 BRA `(.L_x_2061) ;  /* 0x0000000000e08947 */ /* 0x000fea0003800000 */
[----:B-----5:R-:W3:Y:S02]  /*be00*/  LDC R14, c[0x0][RZ] ;  /* 0x00000000ff0e7b82 */ /* 0x020ee40000000800 */
[----:B---3--:R-:W-:Y:S01]  /*be10*/  ISETP.GT.AND P0, PT, R14, 0x20, PT ;  /* 0x000000200e00780c */ /* 0x008fe20003f04270 */
[----:B-12---:R-:W-:-:S12]  /*be20*/  IMAD.MOV.U32 R3, RZ, RZ, R14 ;  /* 0x000000ffff037224 */ /* 0x006fd800078e000e */
[----:B------:R-:W-:Y:S05]  /*be30*/  @!P0 BRA `(.L_x_2062) ;  /* 0x0000000000908947 */ /* 0x000fea0003800000 */
[----:B------:R-:W1:Y:S01]  /*be40*/  S2UR UR5, SR_CgaCtaId ;  /* 0x00000000000579c3 */ /* 0x000e620000008800 */
[----:B------:R-:W-:Y:S01]  /*be50*/  UMOV UR4, 0x400 ;  /* 0x0000040000047882 */ /* 0x000fe20000000000 */
[----:B------:R-:W-:Y:S01]  /*be60*/  IMAD R3, R2, R14, R17 ;  /* 0x0000000e02037224 */ /* 0x000fe200078e0211 */
[----:B------:R-:W-:Y:S01]  /*be70*/  UIADD3 UR4, UR4, 0x10, URZ ;  /* 0x0000001004047890 */ /* 0x000fe2000fffe03f */
[----:B------:R-:W-:Y:S01]  /*be80*/  MOV R8, R0 ;  /* 0x0000000000087202 */ /* 0x000fe20000000f00 */
[----:B------:R-:W-:Y:S02]  /*be90*/  IMAD.MOV.U32 R9, RZ, RZ, R37 ;  /* 0x000000ffff097224 */ /* 0x000fe400078e0025 */
        /* <DEDUP_REMOVED lines=9> */
.L_x_2065:
        /* <DEDUP_REMOVED lines=14> */
[----:B------:R-:W-:-:S05]  /*c010*/  MOV R8, R0 ;  /* 0x0000000000087202 */ /* 0x000fca0000000f00 */
[----:B------:R1:W-:Y:S02]  /*c020*/  STS.128 [R13], R8 ;  /* 0x000000080d007388 */ /* 0x0003e40000000c00 */
.L_x_2064:
[----:B------:R-:W-:Y:S05]  /*c030*/  BSYNC B0 ;  /* 0x0000000000007941 */ /* 0x000fea0003800000 */
.L_x_2063:
[----:B------:R-:W-:-:S04]  /*c040*/  SHF.R.S32.HI R12, RZ, 0x1, R12 ;  /* 0x00000001ff0c7819 */ /* 0x000fc8000001140c */
[----:B------:R-:W-:-:S13]  /*c050*/  ISETP.GE.AND P0, PT, R12, 0x20, PT ;  /* 0x000000200c00780c */ /* 0x000fda0003f06270 */
[----:B------:R-:W-:Y:S05]  /*c060*/  @P0 BRA `(.L_x_2065) ;  /* 0xfffffffc00b00947 */ /* 0x000fea000383ffff */
[----:B------:R-:W-:-:S11]  /*c070*/  HFMA2.MMA R3, -RZ, RZ, 0, 1.9073486328125e-06 ;  /* 0x00000020ff037435 */ /* 0x000fd600000001ff */
.L_x_2062:
[----:B------:R-:W-:Y:S01]  /*c080*/  ISETP.GE.AND P0, PT, R3, 0x2, PT ;  /* 0x000000020300780c */ /* 0x000fe20003f06270 */
[----:B------:R-:W-:Y:S05]  /*c090*/  WARPSYNC.ALL ;  /* 0x0000000000007948 */ /* 0x000fea0003800000 */
[----:B------:R-:W-:Y:S07]  /*c0a0*/  BAR.SYNC.DEFER_BLOCKING 0x0 ;  /* 0x0000000000007b1d */ /* 0x000fee0000010000 */
[----:B------:R-:W-:Y:S05]  /*c0b0*/  @!P0 BRA `(.L_x_2061) ;  /* 0x0000000000308947 */ /* 0x000fea0003800000 */
[----:B------:R-:W-:-:S07]  /*c0c0*/  IMAD.MOV.U32 R4, RZ, RZ, 0x1 ;  /* 0x00000001ff047424 */ /* 0x000fce00078e00ff */
.L_x_2066:
[----:B------:R-:W2:Y:S04]  /*c0d0*/  SHFL.DOWN PT, R6, R37, R4, 0x1f ;  /* 0x08001f0425067589 */ /* 0x000ea800000e0000 */
[----:B------:R-:W3:Y:S04]  /*c0e0*/  SHFL.DOWN PT, R5, R0, R4, 0x1f ;  /* 0x08001f0400057589 */ /* 0x000ee800000e0000 */
[----:B-1----:R-:W1:Y:S04]  /*c0f0*/  SHFL.DOWN PT, R8, R11, R4, 0x1f ;  /* 0x08001f040b087589 */ /* 0x002e6800000e0000 */
[----:B------:R4:W5:Y:S02]  /*c100*/  SHFL.DOWN PT, R7, R10, R4, 0x1f ;  /* 0x08001f040a077589 */ /* 0x00096400000e0000 */
[----:B----4-:R-:W-:-:S02]  /*c110*/  SHF.L.U32 R4, R4, 0x1, RZ ;  /* 0x0000000104047819 */ /* 0x010fc400000006ff */
[----:B--2---:R-:W-:Y:S02]  /*c120*/  LOP3.LUT R37, R37, R6, RZ, 0x3c, !PT ;  /* 0x0000000625257212 */ /* 0x004fe400078e3cff */
[----:B------:R-:W-:Y:S02]  /*c130*/  ISETP.GE.AND P0, PT, R4, R3, PT ;  /* 0x000000030400720c */ /* 0x000fe40003f06270 */
[----:B---3--:R-:W-:Y:S02]  /*c140*/  LOP3.LUT R0, R0, R5, RZ, 0x3c, !PT ;  /* 0x0000000500007212 */ /* 0x008fe400078e3cff */
[----:B-1----:R-:W-:Y:S02]  /*c150*/  LOP3.LUT R11, R11, R8, RZ, 0x3c, !PT ;  /* 0x000000080b0b7212 */ /* 0x002fe400078e3cff */
[----:B-----5:R-:W-:-:S07]  /*c160*/  LOP3.LUT R10, R10, R7, RZ, 0x3c, !PT ;  /* 0x000000070a0a7212 */ /* 0x020fce00078e3cff */
[----:B------:R-:W-:Y:S05]  /*c170*/  @!P0 BRA `(.L_x_2066) ;  /* 0xfffffffc00d48947 */ /* 0x000fea000383ffff */
.L_x_2061:
[----:B-12---:R-:W1:Y:S01]  /*c180*/  LDC R3, c[0x0][0x3f4] ;  /* 0x0000fd00ff037b82 */ /* 0x006e620000000800 */
[----:B------:R-:W-:Y:S01]  /*c190*/  IMAD.MOV.U32 R16, RZ, RZ, RZ ;  /* 0x000000ffff107224 */ /* 0x000fe200078e00ff */
[----:B-----5:R-:W-:Y:S02]  /*c1a0*/  MOV R22, RZ ;  /* 0x000000ff00167202 */ /* 0x020fe40000000f00 */
[----:B-1----:R-:W-:-:S13]  /*c1b0*/  ISETP.NE.AND P1, PT, R3, RZ, PT ;  /* 0x000000ff0300720c */ /* 0x002fda0003f25270 */
        /* <DEDUP_REMOVED lines=274> */
.L_x_2067:
        /* <DEDUP_REMOVED lines=278> */
.L_x_2068:
        /* <DEDUP_REMOVED lines=13> */
[----:B------:R-:W1:Y:S01]  /*e510*/  S2R R12, SR_CTAID.X ;  /* 0x00000000000c7919 */ /* 0x000e620000002500 */
[----:B------:R-:W-:Y:S01]  /*e520*/  ULDC UR6, c[0x0][0x244] ;  /* 0x0000910000067ab9 */ /* 0x000fe20000000800 */
[----:B------:R-:W-:Y:S01]  /*e530*/  CS2R R18, SRZ ;  /* 0x0000000000127805 */ /* 0x000fe2000001ff00 */
        /* <DEDUP_REMOVED lines=280> */
.L_x_2070:
        /* <DEDUP_REMOVED lines=277> */
.L_x_2071:
[----:B------:R-:W1:Y:S01]  /*10810*/  LDC R16, c[0x0][0x238] ;  /* 0x00008e00ff107b82 */ /* 0x000e620000000800 */
[----:B------:R-:W-:Y:S01]  /*10820*/  ULDC UR6, c[0x0][0x228] ;  /* 0x00008a0000067ab9 */ /* 0x000fe20000000800 */
[----:B------:R-:W-:Y:S01]  /*10830*/  IADD3 R4, P1, R18, UR4, RZ ;  /* 0x0000000412047c10 */ /* 0x000fe2000ff3e0ff */
[----:B------:R-:W-:Y:S01]  /*10840*/  BSSY B0, `(.L_x_2072) ;  /* 0x000000d000007945 */ /* 0x000fe20003800000 */
[----:B------:R-:W-:Y:S02]  /*10850*/  PRMT R3, RZ, 0x7610, R3 ;  /* 0x00007610ff037816 */ /* 0x000fe40000000003 */
[----:B-1----:R-:W-:-:S04]  /*10860*/  ISETP.NE.AND P0, PT, R16, RZ, PT ;  /* 0x000000ff1000720c */ /* 0x002fc80003f05270 */
        /* <DEDUP_REMOVED lines=10> */
.L_x_2073:
[----:B------:R-:W-:Y:S05]  /*10910*/  BSYNC B0 ;  /* 0x0000000000007941 */ /* 0x000fea0003800000 */
.L_x_2072:
        /* <DEDUP_REMOVED lines=16> */
.L_x_2075:
[----:B------:R-:W-:Y:S05]  /*10a20*/  BSYNC B0 ;  /* 0x0000000000007941 */ /* 0x000fea0003800000 */
.L_x_2074:
        /* <DEDUP_REMOVED lines=28> */
[----:B------:R-:W-:Y:S01]  /*10bf0*/  UIADD3 UR4, UR4, -0x1, URZ ;  /* 0xffffffff04047890 */ /* 0x000fe2000fffe03f */
[----:B------:R-:W1:Y:S01]  /*10c00*/  POPC R15, R14 ;  /* 0x0000000e000f7309 */ /* 0x000e620000000000 */
[----:B--2---:R-:W1:Y:S02]  /*10c10*/  SHFL.IDX PT, R0, R10, R13, 0x1f ;  /* 0x00001f0d0a007589 */ /* 0x004e6400000e0000 */
[----:B-1----:R-:W-:-:S05]  /*10c20*/  IMAD.IADD R0, R0, 0x1, R15 ;  /* 0x0000000100007824 */ /* 0x002fca00078e020f */
[----:B------:R-:W-:-:S04]  /*10c30*/  ISETP.NE.AND P0, PT, R0, UR4, PT ;  /* 0x0000000400007c0c */ /* 0x000fc8000bf05270 */
[----:B------:R-:W-:-:S05]  /*10c40*/  SEL R0, RZ, 0x1, P0 ;  /* 0x00000001ff007807 */ /* 0x000fca0000000000 */
[----:B------:R2:W-:Y:S04]  /*10c50*/  STS.U8 [UR5], R0 ;  /* 0x00000000ff007988 */ /* 0x0005e80008000005 */
.L_x_2077:
[----:B------:R-:W-:Y:S05]  /*10c60*/  BSYNC B0 ;  /* 0x0000000000007941 */ /* 0x000fea0003800000 */
.L_x_2076:
        /* <DEDUP_REMOVED lines=37> */
.L_x_2082:
[----:B-1----:R-:W-:-:S05]  /*10ec0*/  IADD3 R11, R21, R0, RZ ;  /* 0x00000000150b7210 */ /* 0x002fca0007ffe0ff */
[----:B---3--:R-:W-:-:S05]  /*10ed0*/  IMAD.WIDE.U32 R10, R11, 0x10, R24 ;  /* 0x000000100b0a7825 */ /* 0x008fca00078e0018 */
        /* <DEDUP_REMOVED lines=10> */
.L_x_2081:
[----:B------:R-:W-:Y:S05]  /*10f80*/  BRA `(.L_x_2080) ;  /* 0x0000000000647947 */ /* 0x000fea0003800000 */
.L_x_2079:
        /* <DEDUP_REMOVED lines=13> */
.L_x_2083:
[----:B-1----:R-:W-:-:S04]  /*11060*/  IMAD.IADD R10, R0, 0x1, R21 ;  /* 0x00000001000a7824 */ /* 0x002fc800078e0215 */
[----:B--2---:R-:W-:-:S04]  /*11070*/  IMAD R11, R10, R26, R17 ;  /* 0x0000001a0a0b7224 */ /* 0x004fc800078e0211 */
[----:B---3--:R-:W-:-:S05]  /*11080*/  IMAD.WIDE.U32 R10, R11, 0x10, R24 ;  /* 0x000000100b0a7825 */ /* 0x008fca00078e0018 */
[----:B------:R-:W2:Y:S04]  /*11090*/  LDG.E.64 R12, desc[UR60][R10.64] ;  /* 0x0000003c0a0c7981 */ /* 0x000ea8000c1e1b00 */
[----:B------:R-:W3:Y:S01]  /*110a0*/  LDG.E.64 R14, desc[UR60][R10.64+0x8] ;  /* 0x0000083c0a0e7981 */ /* 0x000ee2000c1e1b00 */
[----:B----4-:R-:W-:-:S04]  /*110b0*/  IADD3 R21, R28, R21, RZ ;  /* 0x000000151c157210 */ /* 0x010fc80007ffe0ff */
[----:B------:R-:W-:Y:S02]  /*110c0*/  ISETP.GE.U32.AND P0, PT, R21, UR7, PT ;  /* 0x0000000715007c0c */ /* 0x000fe4000bf06070 */
[----:B--2---:R-:W-:Y:S02]  /*110d0*/  LOP3.LUT R22, R12, R22, RZ, 0x3c, !PT ;  /* 0x000000160c167212 */ /* 0x004fe400078e3cff */
[----:B------:R-:W-:Y:S02]  /*110e0*/  LOP3.LUT R23, R13, R23, RZ, 0x3c, !PT ;  /* 0x000000170d177212 */ /* 0x000fe400078e3cff */
[----:B---3--:R-:W-:Y:S02]  /*110f0*/  LOP3.LUT R16, R14, R16, RZ, 0x3c, !PT ;  /* 0x000000100e107212 */ /* 0x008fe400078e3cff */
[----:B------:R-:W-:-:S05]  /*11100*/  LOP3.LUT R3, R15, R3, RZ, 0x3c, !PT ;  /* 0x000000030f037212 */ /* 0x000fca00078e3cff */
[----:B------:R-:W-:Y:S05]  /*11110*/  @!P0 BRA `(.L_x_2083) ;  /* 0xfffffffc00d08947 */ /* 0x000fea000383ffff */
.L_x_2080:
[----:B------:R-:W-:Y:S05]  /*11120*/  BSYNC B0 ;  /* 0x0000000000007941 */ /* 0x000fea0003800000 */
.L_x_2078:
[----:B------:R-:W2:Y:S01]  /*11130*/  LDC R0, c[0x0][RZ] ;  /* 0x00000000ff007b82 */ /* 0x000ea20000000800 */
[----:B------:R-:W-:Y:S01]  /*11140*/  UIADD3 UR4, UR4, 0x10, URZ ;  /* 0x0000001004047890 */ /* 0x000fe2000fffe03f */
[----:B------:R-:W-:Y:S01]  /*11150*/  IMAD.MOV.U32 R12, RZ, RZ, R22 ;  /* 0x000000ffff0c7224 */ /* 0x000fe200078e0016 */
[----:B------:R-:W-:Y:S01]  /*11160*/  MOV R13, R23 ;  /* 0x00000017000d7202 */ /* 0x000fe20000000f00 */
[----:B-1----:R-:W-:Y:S01]  /*11170*/  IMAD.MOV.U32 R14, RZ, RZ, R16 ;  /* 0x000000ffff0e7224 */ /* 0x002fe200078e0010 */
        /* <DEDUP_REMOVED lines=10> */
.L_x_2087:
        /* <DEDUP_REMOVED lines=20> */
.L_x_2086:
[----:B------:R-:W-:Y:S05]  /*11360*/  BSYNC B0 ;  /* 0x0000000000007941 */ /* 0x000fea0003800000 */
.L_x_2085:
[----:B-1----:R-:W-:Y:S01]  /*11370*/  IMAD.MOV.U32 R13, RZ, RZ, R21 ;  /* 0x000000ffff0d7224 */ /* 0x002fe200078e0015 */
[----:B------:R-:W-:Y:S06]  /*11380*/  @P2 BRA `(.L_x_2087) ;  /* 0xfffffffc00a42947 */ /* 0x000fec000383ffff */
.L_x_2084:
        /* <DEDUP_REMOVED lines=16> */
.L_x_2092:
        /* <DEDUP_REMOVED lines=17> */
.L_x_2091:
[----:B------:R-:W-:Y:S05]  /*115a0*/  BSYNC B0 ;  /* 0x0000000000007941 */ /* 0x000fea0003800000 */
.L_x_2090:
[----:B------:R-:W-:-:S04]  /*115b0*/  SHF.R.S32.HI R10, RZ, 0x1, R10 ;  /* 0x00000001ff0a7819 */ /* 0x000fc8000001140a */
[----:B------:R-:W-:-:S13]  /*115c0*/  ISETP.GE.AND P0, PT, R10, 0x20, PT ;  /* 0x000000200a00780c */ /* 0x000fda0003f06270 */
[----:B------:R-:W-:Y:S05]  /*115d0*/  @P0 BRA `(.L_x_2092) ;  /* 0xfffffffc00ac0947 */ /* 0x000fea000383ffff */
[----:B------:R-:W-:-:S11]  /*115e0*/  HFMA2.MMA R2, -RZ, RZ, 0, 1.9073486328125e-06 ;  /* 0x00000020ff027435 */ /* 0x000fd600000001ff */
.L_x_2089:
[----:B------:R-:W-:Y:S01]  /*115f0*/  BAR.SYNC.DEFER_BLOCKING 0x0 ;  /* 0x0000000000007b1d */ /* 0x000fe20000010000 */
[----:B------:R-:W-:-:S13]  /*11600*/  ISETP.GE.AND P0, PT, R2, 0x2, PT ;  /* 0x000000020200780c */ /* 0x000fda0003f06270 */
[----:B------:R-:W-:Y:S05]  /*11610*/  @!P0 BRA `(.L_x_2088) ;  /* 0x0000000000308947 */ /* 0x000fea0003800000 */
[----:B-1----:R-:W-:-:S07]  /*11620*/  IMAD.MOV.U32 R11, RZ, RZ, 0x1 ;  /* 0x00000001ff0b7424 */ /* 0x002fce00078e00ff */
.L_x_2093:
        /* <DEDUP_REMOVED lines=11> */
.L_x_2088:
        /* <DEDUP_REMOVED lines=15> */
.L_x_2095:
[----:B------:R-:W-:Y:S01]  /*117d0*/  IMAD.MOV.U32 R17, RZ, RZ, R3 ;  /* 0x000000ffff117224 */ /* 0x000fe200078e0003 */
[----:B------:R-:W-:Y:S06]  /*117e0*/  @!P1 BRA `(.L_x_2096) ;  /* 0x0000000000bc9947 */ /* 0x000fec0003800000 */
[----:B------:R-:W2:Y:S02]  /*117f0*/  LDC R24, c[0x0][0x62c] ;  /* 0x00018b00ff187b82 */ /* 0x000ea40000000800 */
[----:B--2---:R-:W-:-:S04]  /*11800*/  ISETP.NE.AND P0, PT, R24, 0x1, PT ;  /* 0x000000011800780c */ /* 0x004fc80003f05270 */
[----:B------:R-:W-:-:S09]  /*11810*/  P2R R0, PR, RZ, 0x1 ;  /* 0x00000001ff007803 */ /* 0x000fd20000000000 */
        /* <DEDUP_REMOVED lines=12> */
[----:B-1----:R-:W-:Y:S01]  /*118e0*/  IMAD.U32 R11, RZ, RZ, UR5 ;  /* 0x00000005ff0b7e24 */ /* 0x002fe2000f8e00ff */
[----:B------:R-:W-:Y:S01]  /*118f0*/  MOV R13, RZ ;  /* 0x000000ff000d7202 */ /* 0x000fe20000000f00 */
[----:B--2---:R-:W-:-:S07]  /*11900*/  IMAD.MOV.U32 R12, RZ, RZ, 0x1 ;  /* 0x00000001ff0c7424 */ /* 0x004fce00078e00ff */
[----:B------:R-:W-:-:S07]  /*11910*/  LEPC R20, `(.L_x_2097) ;  /* 0x000000001014794e */ /* 0x000fce0000000000 */
[----:B0--3--:R-:W-:Y:S05]  /*11920*/  CALL.ABS.NOINC R2 ;  /* 0x0000000002007343 */ /* 0x009fea0003c00000 */
.L_x_2097:
        /* <DEDUP_REMOVED lines=10> */
[----:B--2---:R2:W3:Y:S01]  /*119d0*/  LDC.64 R2, c[0x4][R0] ;  /* 0x0100000000027b82 */ /* 0x0044e20000000a00 */
        /* <DEDUP_REMOVED lines=11> */
.L_x_2098:
[----:B------:R-:W-:Y:S02]  /*11a90*/  ULDC.64 UR4, c[0x0][0x5f8] ;  /* 0x00017e0000047ab9 */ /* 0x000fe40000000a00 */
[----:B------:R-:W-:-:S05]  /*11aa0*/  IADD3 R18, P0, R18, UR4, RZ ;  /* 0x0000000412127c10 */ /* 0x000fca000ff1e0ff */
[----:B------:R-:W-:-:S05]  /*11ab0*/  IMAD.X R19, RZ, RZ, UR5, P0 ;  /* 0x00000005ff137e24 */ /* 0x000fca00080e06ff */
[----:B------:R-:W-:Y:S01]  /*11ac0*/  STG.E.64 desc[UR60][R18.64], R16 ;  /* 0x0000001012007986 */ /* 0x000fe2000c101b3c */
[----:B------:R-:W-:Y:S05]  /*11ad0*/  EXIT ;  /* 0x000000000000794d */ /* 0x000fea0003800000 */
.L_x_2096:
[----:B------:R-:W-:Y:S04]  /*11ae0*/  STG.E.64 desc[UR60][R8.64], R22 ;  /* 0x0000001608007986 */ /* 0x000fe8000c101b3c */
[----:B------:R-:W-:Y:S01]  /*11af0*/  STG.E.64 desc[UR60][R8.64+0x8], R16 ;  /* 0x0000081008007986 */ /* 0x000fe2000c101b3c */
[----:B------:R-:W-:Y:S05]  /*11b00*/  EXIT ;  /* 0x000000000000794d */ /* 0x000fea0003800000 */
.L_x_2094:
[----:B------:R-:W-:Y:S01]  /*11b10*/  ISETP.NE.AND P0, PT, RZ, UR36, PT ;  /* 0x00000024ff007c0c */ /* 0x000fe2000bf05270 */
[----:B------:R-:W-:Y:S02]  /*11b20*/  ULDC.U8 UR4, c[0x0][0x629] ;  /* 0x00018a4000047ab9 */ /* 0x000fe40000000000 */
[----:B------:R-:W-:-:S10]  /*11b30*/  ISETP.NE.AND P1, PT, RZ, UR4, PT ;  /* 0x00000004ff007c0c */ /* 0x000fd4000bf25270 */
[----:B------:R-:W-:Y:S05]  /*11b40*/  @!P0 BRA `(.L_x_2099) ;  /* 0x0000000000188947 */ /* 0x000fea0003800000 */
[----:B------:R-:W2:Y:S04]  /*11b50*/  LDG.E.64 R8, desc[UR60][R6.64] ;  /* 0x0000003c06087981 */ /* 0x000ea8000c1e1b00 */
[----:B-1----:R-:W3:Y:S01]  /*11b60*/  LDG.E.64 R10, desc[UR60][R4.64] ;  /* 0x0000003c040a7981 */ /* 0x002ee2000c1e1b00 */
[----:B--2---:R-:W-:Y:S02]  /*11b70*/  LOP3.LUT R22, R22, R8, RZ, 0x3c, !PT ;  /* 0x0000000816167212 */ /* 0x004fe400078e3cff */
[----:B------:R-:W-:Y:S02]  /*11b80*/  LOP3.LUT R23, R23, R9, RZ, 0x3c, !PT ;  /* 0x0000000917177212 */ /* 0x000fe400078e3cff */
[----:B---3--:R-:W-:Y:S02]  /*11b90*/  LOP3.LUT R16, R16, R10, RZ, 0x3c, !PT ;  /* 0x0000000a10107212 */ /* 0x008fe400078e3cff */
[----:B------:R-:W-:-:S07]  /*11ba0*/  LOP3.LUT R3, R3, R11, RZ, 0x3c, !PT ;  /* 0x0000000b03037212 */ /* 0x000fce00078e3cff */
.L_x_2099:
[----:B------:R-:W-:Y:S01]  /*11bb0*/  MOV R17, R3 ;  /* 0x0000000300117202 */ /* 0x000fe20000000f00 */
        /* <DEDUP_REMOVED lines=12> */
[----:B-1----:R-:W-:Y:S01]  /*11c80*/  HFMA2.MMA R12, -RZ, RZ, 0, 5.9604644775390625e-08 ;  /* 0x00000001ff0c7435 */ /* 0x002fe200000001ff */
[----:B------:R-:W-:Y:S01]  /*11c90*/  IMAD.U32 R6, RZ, RZ, UR4 ;  /* 0x00000004ff067e24 */ /* 0x000fe2000f8e00ff */
[----:B------:R-:W-:Y:S01]  /*11ca0*/  MOV R7, UR5 ;  /* 0x0000000500077c02 */ /* 0x000fe20008000f00 */
[----:B------:R-:W-:Y:S01]  /*11cb0*/  IMAD.U32 R10, RZ, RZ, UR6 ;  /* 0x00000006ff0a7e24 */ /* 0x000fe2000f8e00ff */
[----:B------:R-:W-:Y:S01]  /*11cc0*/  MOV R11, UR7 ;  /* 0x00000007000b7c02 */ /* 0x000fe20008000f00 */
[----:B------:R-:W-:-:S02]  /*11cd0*/  IMAD.MOV.U32 R8, RZ, RZ, 0x2ef ;  /* 0x000002efff087424 */ /* 0x000fc400078e00ff */
[----:B--2---:R-:W-:-:S07]  /*11ce0*/  IMAD.MOV.U32 R13, RZ, RZ, RZ ;  /* 0x000000ffff0d7224 */ /* 0x004fce00078e00ff */
[----:B------:R-:W-:-:S07]  /*11cf0*/  LEPC R20, `(.L_x_2101) ;  /* 0x000000001014794e */ /* 0x000fce0000000000 */
[----:B0--3--:R-:W-:Y:S05]  /*11d00*/  CALL.ABS.NOINC R2 ;  /* 0x0000000002007343 */ /* 0x009fea0003c00000 */
.L_x_2101:
        /* <DEDUP_REMOVED lines=22> */
.L_x_2102:
[----:B------:R-:W-:Y:S02]  /*11e70*/  ULDC.64 UR4, c[0x0][0x5f8] ;  /* 0x00017e0000047ab9 */ /* 0x000fe40000000a00 */
[----:B------:R-:W-:-:S04]  /*11e80*/  IADD3 R18, P0, R18, UR4, RZ ;  /* 0x0000000412127c10 */ /* 0x000fc8000ff1e0ff */
[----:B------:R-:W-:-:S05]  /*11e90*/  IADD3.X R19, RZ, UR5, RZ, P0, !PT ;  /* 0x00000005ff137c10 */ /* 0x000fca00087fe4ff */
[----:B------:R-:W-:Y:S01]  /*11ea0*/  STG.E.64 desc[UR60][R18.64], R16 ;  /* 0x0000001012007986 */ /* 0x000fe2000c101b3c */
[----:B------:R-:W-:Y:S05]  /*11eb0*/  EXIT ;  /* 0x000000000000794d */ /* 0x000fea0003800000 */
.L_x_2100:
[----:B------:R-:W-:Y:S04]  /*11ec0*/  STG.E.64 desc[UR60][R6.64], R22 ;  /* 0x0000001606007986 */ /* 0x000fe8000c101b3c */
[----:B------:R-:W-:Y:S01]  /*11ed0*/  STG.E.64 desc[UR60][R4.64], R16 ;  /* 0x0000001004007986 */ /* 0x000fe2000c101b3c */
[----:B------:R-:W-:Y:S05]  /*11ee0*/  EXIT ;  /* 0x000000000000794d */ /* 0x000fea0003800000 */
.L_x_2069:
        /* <DEDUP_REMOVED lines=25> */
.L_x_2104:
[----:B------:R-:W-:Y:S01]  /*12080*/  IMAD.MOV.U32 R36, RZ, RZ, R0 ;  /* 0x000000ffff247224 */ /* 0x000fe200078e0000 */
        /* <DEDUP_REMOVED lines=23> */
.L_x_2106:
        /* <DEDUP_REMOVED lines=20> */
[----:B------:R-:W-:-:S07]  /*12340*/  LEPC R20, `(.L_x_2107) ;  /* 0x000000001014794e */ /* 0x000fce0000000000 */
[----:B01-3--:R-:W-:Y:S05]  /*12350*/  CALL.ABS.NOINC R2 ;  /* 0x0000000002007343 */ /* 0x00bfea0003c00000 */
.L_x_2107:
[----:B------:R-:W-:Y:S02]  /*12360*/  ULDC.64 UR4, c[0x0][0x5f8] ;  /* 0x00017e0000047ab9 */ /* 0x000fe40000000a00 */
[----:B------:R-:W-:-:S05]  /*12370*/  IADD3 R16, P0, R16, UR4, RZ ;  /* 0x0000000410107c10 */ /* 0x000fca000ff1e0ff */
[----:B------:R-:W-:-:S05]  /*12380*/  IMAD.X R17, RZ, RZ, UR5, P0 ;  /* 0x00000005ff117e24 */ /* 0x000fca00080e06ff */
[----:B------:R-:W-:Y:S01]  /*12390*/  STG.E.64 desc[UR60][R16.64], R18 ;  /* 0x0000001210007986 */ /* 0x000fe2000c101b3c */
[----:B------:R-:W-:Y:S05]  /*123a0*/  EXIT ;  /* 0x000000000000794d */ /* 0x000fea0003800000 */
.L_x_2105:
[----:B------:R-:W-:Y:S04]  /*123b0*/  STG.E.64 desc[UR60][R8.64], R36 ;  /* 0x0000002408007986 */ /* 0x000fe8000c101b3c */
[----:B------:R-:W-:Y:S01]  /*123c0*/  STG.E.64 desc[UR60][R8.64+0x8], R18 ;  /* 0x0000081208007986 */ /* 0x000fe2000c101b3c */
[----:B------:R-:W-:Y:S05]  /*123d0*/  EXIT ;  /* 0x000000000000794d */ /* 0x000fea0003800000 */
.L_x_2103:
        /* <DEDUP_REMOVED lines=10> */
.L_x_2108:
        /* <DEDUP_REMOVED lines=24> */
.L_x_2110:
        /* <DEDUP_REMOVED lines=22> */
.L_x_2111:
[----:B------:R-:W-:Y:S02]  /*12760*/  ULDC.64 UR4, c[0x0][0x5f8] ;  /* 0x00017e0000047ab9 */ /* 0x000fe40000000a00 */
[----:B------:R-:W-:-:S04]  /*12770*/  IADD3 R16, P0, R16, UR4, RZ ;  /* 0x0000000410107c10 */ /* 0x000fc8000ff1e0ff */
[----:B------:R-:W-:-:S05]  /*12780*/  IADD3.X R17, RZ, UR5, RZ, P0, !PT ;  /* 0x00000005ff117c10 */ /* 0x000fca00087fe4ff */
[----:B------:R-:W-:Y:S01]  /*12790*/  STG.E.64 desc[UR60][R16.64], R18 ;  /* 0x0000001210007986 */ /* 0x000fe2000c101b3c */
[----:B------:R-:W-:Y:S05]  /*127a0*/  EXIT ;  /* 0x000000000000794d */ /* 0x000fea0003800000 */
.L_x_2109:
[----:B------:R-:W-:Y:S04]  /*127b0*/  STG.E.64 desc[UR60][R4.64], R36 ;  /* 0x0000002404007986 */ /* 0x000fe8000c101b3c */
[----:B------:R-:W-:Y:S01]  /*127c0*/  STG.E.64 desc[UR60][R12.64], R18 ;  /* 0x000000120c007986 */ /* 0x000fe2000c101b3c */
[----:B------:R-:W-:Y:S05]  /*127d0*/  EXIT ;  /* 0x000000000000794d */ /* 0x000fea0003800000 */
.L_x_2112:
        /* <DEDUP_REMOVED lines=10> */
.L_x_9825:


//--------------------- .text._ZN2at6native13reduce_kernelILi128ELi4ENS0_8ReduceOpIlNS0_14func_wrapper_tImZNS0_15xor_sum_functorIlvEclERNS_14TensorIteratorEEUlmmE_EEjmLi4ELi4EEEEEvT1_ --------------------------
	.section	.text._ZN2at6native13reduce_kernelILi128ELi4ENS0_8ReduceOpIlNS0_14func_wrapper_tImZNS0_15xor_sum_functorIlvEclERNS_14TensorIteratorEEUlmmE_EEjmLi4ELi4EEEEEvT1_,"ax",@progbits
	.align	128
        .global         _ZN2at6native13reduce_kernelILi128ELi4ENS0_8ReduceOpIlNS0_14func_wrapper_tImZNS0_15xor_sum_functorIlvEclERNS_14TensorIteratorEEUlmmE_EEjmLi4ELi4EEEEEvT1_
        .type           _ZN2at6native13reduce_kernelILi128ELi4ENS0_8ReduceOpIlNS0_14func_wrapper_tImZNS0_15xor_sum_functorIlvEclERNS_14TensorIteratorEEUlmmE_EEjmLi4ELi4EEEEEvT1_,@function
        .size           _ZN2at6native13reduce_kernelILi128ELi4ENS0_8ReduceOpIlNS0_14func_wrapper_tImZNS0_15xor_sum_functorIlvEclERNS_14TensorIteratorEEUlmmE_EEjmLi4ELi4EEEEEvT1_,(.L_x_9826 - _ZN2at6native13reduce_kernelILi128ELi4ENS0_8ReduceOpIlNS0_14func_wrapper_tImZNS0_15xor_sum_functorIlvEclERNS_14TensorIteratorEEUlmmE_EEjmLi4ELi4EEEEEvT1_)
        .other          _ZN2at6native13reduce_kernelILi128ELi4ENS0_8ReduceOpIlNS0_14func_wrapper_tImZNS0_15xor_sum_functorIlvEclERNS_14TensorIteratorEEUlmmE_EEjmLi4ELi4EEEEEvT1_,@"STO_CUDA_ENTRY STV_DEFAULT"
_ZN2at6native13reduce_kernelILi128ELi4ENS0_8ReduceOpIlNS0_14func_wrapper_tImZNS0_15xor_sum_functorIlvEclERNS_14TensorIteratorEEUlmmE_EEjmLi4ELi4EEEEEvT1_:
.text._ZN2at6native13reduce_kernelILi128ELi4ENS0_8ReduceOpIlNS0_14func_wrapper_tImZNS0_15xor_sum_functorIlvEclERNS_14TensorIteratorEEUlmmE_EEjmLi4ELi4EEEEEvT1_:
        /* <DEDUP_REMOVED lines=293> */
.L_x_2113:
        /* <DEDUP_REMOVED lines=30> */
.L_x_2117:
        /* <DEDUP_REMOVED lines=27> */
.L_x_2123:
[----:B------:R-:W-:Y:S05]  /*15e0*/  BSYNC B2 ;  /* 0x0000000000027941 */ /* 0x000fea0003800000 */
.L_x_2122:
        /* <DEDUP_REMOVED lines=11> */
.L_x_2121:
[----:B------:R-:W-:Y:S05]  /*16a0*/  BSYNC B1 ;  /* 0x0000000000017941 */ /* 0x000fea0003800000 */
.L_x_2120:
[----:B------:R-:W0:Y:S01]  /*16b0*/  LDC R0, c[0x0][0x224] ;  /* 0x00008900ff007b82 */ /* 0x000e220000000800 */
[----:B------:R-:W-:-:S04]  /*16c0*/  IADD3 R3, P0, -R7, 0x4, RZ ;  /* 0x0000000407037810 */ /* 0x000fc80007f1e1ff */
[----:B------:R-:W-:Y:S02]  /*16d0*/  LEA R74, P1, R3, R74, 0x3 ;  /* 0x0000004a034a7211 */ /* 0x000fe400078218ff */
[----:B------:R-:W-:-:S04]  /*16e0*/  IADD3.X R4, RZ, -0x1, RZ, P0, !PT ;  /* 0xffffffffff047810 */ /* 0x000fc800007fe4ff */
[----:B------:R-:W-:Y:S02]  /*16f0*/  LEA.HI.X R75, R3, R75, R4, 0x3, P1 ;  /* 0x0000004b034b7211 */ /* 0x000fe400008f1c04 */
[----:B0-----:R-:W-:-:S07]  /*1700*/  IADD3 R0, R7, -0x4, R0 ;  /* 0xfffffffc07007810 */ /* 0x001fce0007ffe000 */
.L_x_2119:
[----:B------:R-:W-:Y:S05]  /*1710*/  BSYNC B0 ;  /* 0x0000000000007941 */ /* 0x000fea0003800000 */
.L_x_2118:
        /* <DEDUP_REMOVED lines=18> */
.L_x_2126:
        /* <DEDUP_REMOVED lines=16> */
.L_x_2125:
[----:B------:R-:W-:Y:S05]  /*1940*/  BSYNC B0 ;  /* 0x0000000000007941 */ /* 0x000fea0003800000 */
.L_x_2124:
        /* <DEDUP_REMOVED lines=8> */
.L_x_2128:
[----:B------:R-:W-:Y:S05]  /*19d0*/  BSYNC B0 ;  /* 0x0000000000007941 */ /* 0x000fea0003800000 */
.L_x_2127:
        /* <DEDUP_REMOVED lines=12> */
.L_x_2130:
[----:B------:R-:W-:Y:S05]  /*1aa0*/  BSYNC B0 ;  /* 0x0000000000007941 */ /* 0x000fea0003800000 */
.L_x_2129:
        /* <DEDUP_REMOVED lines=8> */
.L_x_2116:
        /* <DEDUP_REMOVED lines=35> */
[----:B------:R-:W-:-:S02]  /*1d60*/  IMAD.MOV.U32 R58, RZ, RZ, R3 ;  /* 0x000000ffff3a7224 */ /* 0x000fc400078e0003 */
[--C-:B------:R-:W-:Y:S02]  /*1d70*/  IMAD.MOV.U32 R57, RZ, RZ, R17.reuse ;  /* 0x000000ffff397224 */ /* 0x100fe400078e0011 */
[----:B------:R-:W-:Y:S02]  /*1d80*/  IMAD.MOV.U32 R59, RZ, RZ, R17 ;  /* 0x000000ffff3b7224 */ /* 0x000fe400078e0011 */
[--C-:B------:R-:W-:Y:S02]  /*1d90*/  IMAD.MOV.U32 R62, RZ, RZ, R3.reuse ;  /* 0x000000ffff3e7224 */ /* 0x100fe400078e0003 */
[----:B------:R-:W-:Y:S02]  /*1da0*/  IMAD.MOV.U32 R64, RZ, RZ, R3 ;  /* 0x000000ffff407224 */ /* 0x000fe400078e0003 */
        /* <DEDUP_REMOVED lines=36> */
[----:B------:R-:W-:-:S07]  /*1ff0*/  IMAD.MOV.U32 R67, RZ, RZ, R17 ;  /* 0x000000ffff437224 */ /* 0x000fce00078e0011 */
.L_x_2139:
        /* <DEDUP_REMOVED lines=50> */
[----:B------:R-:W-:Y:S01]  /*2320*/  CS2R R10, SRZ ;  /* 0x00000000000a7805 */ /* 0x000fe2000001ff00 */
        /* <DEDUP_REMOVED lines=246> */
.L_x_2135:
[----:B------:R-:W-:Y:S01]  /*3290*/  LOP3.LUT R29, R10, 0xffffffe0, RZ, 0xc0, !PT ;  /* 0xffffffe00a1d7812 */ /* 0x000fe200078ec0ff */
[----:B------:R-:W-:-:S03]  /*32a0*/  ULDC UR36, c[0x0][0x22c] ;  /* 0x00008b0000247ab9 */ /* 0x000fc60000000800 */
[----:B------:R-:W-:-:S04]  /*32b0*/  IADD3 R28, P1, R74, R29, RZ ;  /* 0x0000001d4a1c7210 */ /* 0x000fc80007f3e0ff */
[----:B------:R-:W-:-:S05]  /*32c0*/  IADD3.X R29, RZ, R75, RZ, P1, !PT ;  /* 0x0000004bff1d7210 */ /* 0x000fca0000ffe4ff */
[----:B------:R1:W5:Y:S04]  /*32d0*/  LDG.E.128 R32, desc[UR60][R28.64] ;  /* 0x0000003c1c207981 */ /* 0x000368000c1e1d00 */
[----:B------:R-:W5:Y:S01]  /*32e0*/  LDG.E.128 R28, desc[UR60][R28.64+0x10] ;  /* 0x0000103c1c1c7981 */ /* 0x000f62000c1e1d00 */
[----:B------:R-:W-:-:S04]  /*32f0*/  IMAD.U32 R10, RZ, RZ, UR36 ;  /* 0x00000024ff0a7e24 */ /* 0x000fc8000f8e00ff */
[----:B------:R-:W-:Y:S01]  /*3300*/  IMAD.IADD R69, R69, 0x1, R10 ;  /* 0x0000000145457824 */ /* 0x000fe200078e020a */
[----:B-1----:R-:W-:Y:S06]  /*3310*/  @!P0 BRA `(.L_x_2136) ;  /* 0x0000000c00a88947 */ /* 0x002fec0003800000 */
[----:B------:R-:W-:Y:S01]  /*3320*/  HFMA2.MMA R4, -RZ, RZ, 0, 0 ;  /* 0x00000000ff047435 */ /* 0x000fe200000001ff */
[----:B------:R-:W-:Y:S01]  /*3330*/  IMAD.MOV.U32 R5, RZ, RZ, R69 ;  /* 0x000000ffff057224 */ /* 0x000fe200078e0045 */
[----:B0-----:R-:W-:-:S08]  /*3340*/  ISETP.NE.AND P1, PT, R52, 0x1, PT ;  /* 0x000000013400780c */ /* 0x001fd00003f25270 */
        /* <DEDUP_REMOVED lines=231> */
.L_x_2136:
[----:B------:R-:W-:-:S04]  /*41c0*/  LOP3.LUT R11, R11, 0xffffffe0, RZ, 0xc0, !PT ;  /* 0xffffffe00b0b7812 */ /* 0x000fc800078ec0ff */
[----:B------:R-:W-:-:S04]  /*41d0*/  IADD3 R20, P1, R74, R11, RZ ;  /* 0x0000000b4a147210 */ /* 0x000fc80007f3e0ff */
[----:B------:R-:W-:-:S05]  /*41e0*/  IADD3.X R21, RZ, R75, RZ, P1, !PT ;  /* 0x0000004bff157210 */ /* 0x000fca0000ffe4ff */
[----:B------:R1:W5:Y:S04]  /*41f0*/  LDG.E.128 R24, desc[UR60][R20.64] ;  /* 0x0000003c14187981 */ /* 0x000368000c1e1d00 */
[----:B------:R-:W5:Y:S01]  /*4200*/  LDG.E.128 R20, desc[UR60][R20.64+0x10] ;  /* 0x0000103c14147981 */ /* 0x000f62000c1e1d00 */
[----:B------:R-:W-:Y:S01]  /*4210*/  IMAD.IADD R69, R69, 0x1, R10 ;  /* 0x0000000145457824 */ /* 0x000fe200078e020a */
[----:B------:R-:W-:Y:S01]  /*4220*/  MOV R12, RZ ;  /* 0x000000ff000c7202 */ /* 0x000fe20000000f00 */
[----:B------:R-:W-:Y:S01]  /*4230*/  IMAD.MOV.U32 R11, RZ, RZ, RZ ;  /* 0x000000ffff0b7224 */ /* 0x000fe200078e00ff */
        /* <DEDUP_REMOVED lines=246> */
.L_x_2137:
[----:B------:R-:W-:-:S04]  /*51a0*/  LOP3.LUT R5, R12, 0xffffffe0, RZ, 0xc0, !PT ;  /* 0xffffffe00c057812 */ /* 0x000fc800078ec0ff */
[----:B------:R-:W-:-:S04]  /*51b0*/  IADD3 R4, P1, R74, R5, RZ ;  /* 0x000000054a047210 */ /* 0x000fc80007f3e0ff */
[----:B------:R-:W-:-:S05]  /*51c0*/  IADD3.X R5, RZ, R75, RZ, P1, !PT ;  /* 0x0000004bff057210 */ /* 0x000fca0000ffe4ff */
[----:B------:R1:W5:Y:S04]  /*51d0*/  LDG.E.128 R12, desc[UR60][R4.64] ;  /* 0x0000003c040c7981 */ /* 0x000368000c1e1d00 */
[----:B------:R-:W5:Y:S01]  /*51e0*/  LDG.E.128 R4, desc[UR60][R4.64+0x10] ;  /* 0x0000103c04047981 */ /* 0x000f62000c1e1d00 */
[----:B------:R-:W-:Y:S01]  /*51f0*/  IMAD.IADD R69, R69, 0x1, R10 ;  /* 0x0000000145457824 */ /* 0x000fe200078e020a */
[----:B-1----:R-:W-:Y:S06]  /*5200*/  @!P0 BRA `(.L_x_2138) ;  /* 0x0000000c00a88947 */ /* 0x002fec0003800000 */
        /* <DEDUP_REMOVED lines=234> */
.L_x_2138:
[----:B------:R-:W-:Y:S01]  /*60b0*/  LOP3.LUT R11, R11, 0xffffffe0, RZ, 0xc0, !PT ;  /* 0xffffffe00b0b7812 */ /* 0x000fe200078ec0ff */
[----:B------:R-:W-:-:S03]  /*60c0*/  ULDC UR4, c[0x0][0x224] ;  /* 0x0000890000047ab9 */ /* 0x000fc60000000800 */
[----:B------:R-:W-:-:S05]  /*60d0*/  IADD3 R36, P1, R74, R11, RZ ;  /* 0x0000000b4a247210 */ /* 0x000fca0007f3e0ff */
[----:B------:R-:W-:-:S05]  /*60e0*/  IMAD.X R37, RZ, RZ, R75, P1 ;  /* 0x000000ffff257224 */ /* 0x000fca00008e064b */
[----:B------:R-:W2:Y:S04]  /*60f0*/  LDG.E.128 R40, desc[UR60][R36.64] ;  /* 0x0000003c24287981 */ /* 0x000ea8000c1e1d00 */
[----:B------:R-:W3:Y:S01]  /*6100*/  LDG.E.128 R36, desc[UR60][R36.64+0x10] ;  /* 0x0000103c24247981 */ /* 0x000ee2000c1e1d00 */
[----:B------:R-:W-:Y:S01]  /*6110*/  IADD3 R69, R69, R10, RZ ;  /* 0x0000000a45457210 */ /* 0x000fe20007ffe0ff */
[----:B------:R-:W-:Y:S01]  /*6120*/  IMAD.U32 R11, RZ, RZ, UR4 ;  /* 0x00000004ff0b7e24 */ /* 0x000fe2000f8e00ff */
[----:B-----5:R-:W-:Y:S02]  /*6130*/  LOP3.LUT R71, R32, R71, RZ, 0x3c, !PT ;  /* 0x0000004720477212 */ /* 0x020fe400078e3cff */
[----:B------:R-:W-:Y:S01]  /*6140*/  LOP3.LUT R70, R33, R70, RZ, 0x3c, !PT ;  /* 0x0000004621467212 */ /* 0x000fe200078e3cff */
[----:B------:R-:W-:Y:S01]  /*6150*/  IMAD R76, R10, 0x3, R69 ;  /* 0x000000030a4c7824 */ /* 0x000fe200078e0245 */
[----:B------:R-:W-:-:S02]  /*6160*/  LOP3.LUT R68, R34, R68, RZ, 0x3c, !PT ;  /* 0x0000004422447212 */ /* 0x000fc400078e3cff */
[----:B------:R-:W-:Y:S02]  /*6170*/  LOP3.LUT R67, R35, R67, RZ, 0x3c, !PT ;  /* 0x0000004323437212 */ /* 0x000fe400078e3cff */
[----:B------:R-:W-:Y:S02]  /*6180*/  ISETP.GE.U32.AND P1, PT, R76, R11, PT ;  /* 0x0000000b4c00720c */ /* 0x000fe40003f26070 */
        /* <DEDUP_REMOVED lines=20> */
[----:B--2---:R-:W-:Y:S02]  /*62d0*/  LOP3.LUT R50, R40, R50, RZ, 0x3c, !PT ;  /* 0x0000003228327212 */ /* 0x004fe400078e3cff */
[----:B------:R-:W-:-:S02]  /*62e0*/  LOP3.LUT R49, R41, R49, RZ, 0x3c, !PT ;  /* 0x0000003129317212 */ /* 0x000fc400078e3cff */
[----:B------:R-:W-:Y:S02]  /*62f0*/  LOP3.LUT R54, R42, R54, RZ, 0x3c, !PT ;  /* 0x000000362a367212 */ /* 0x000fe400078e3cff */
[----:B------:R-:W-:Y:S02]  /*6300*/  LOP3.LUT R51, R43, R51, RZ, 0x3c, !PT ;  /* 0x000000332b337212 */ /* 0x000fe400078e3cff */
[----:B---3--:R-:W-:Y:S02]  /*6310*/  LOP3.LUT R56, R36, R56, RZ, 0x3c, !PT ;  /* 0x0000003824387212 */ /* 0x008fe400078e3cff */
[----:B------:R-:W-:Y:S02]  /*6320*/  LOP3.LUT R55, R37, R55, RZ, 0x3c, !PT ;  /* 0x0000003725377212 */ /* 0x000fe400078e3cff */
[----:B------:R-:W-:Y:S02]  /*6330*/  LOP3.LUT R9, R38, R9, RZ, 0x3c, !PT ;  /* 0x0000000926097212 */ /* 0x000fe400078e3cff */
[----:B------:R-:W-:Y:S01]  /*6340*/  LOP3.LUT R8, R39, R8, RZ, 0x3c, !PT ;  /* 0x0000000827087212 */ /* 0x000fe200078e3cff */
[----:B------:R-:W-:Y:S06]  /*6350*/  @!P1 BRA `(.L_x_2139) ;  /* 0xffffffbc00289947 */ /* 0x000fec000383ffff */
[----:B------:R-:W-:Y:S05]  /*6360*/  BSYNC B1 ;  /* 0x0000000000017941 */ /* 0x000fea0003800000 */
.L_x_2134:
[----:B------:R-:W-:Y:S05]  /*6370*/  BSYNC B0 ;  /* 0x0000000000007941 */ /* 0x000fea0003800000 */
.L_x_2133:
[----:B------:R-:W-:Y:S01]  /*6380*/  ISETP.GE.U32.AND P0, PT, R69, R11, PT ;  /* 0x0000000b4500720c */ /* 0x000fe20003f06070 */
[----:B------:R-:W-:-:S12]  /*6390*/  BSSY B0, `(.L_x_2140) ;  /* 0x000046a000007945 */ /* 0x000fd80003800000 */
[----:B------:R-:W-:Y:S05]  /*63a0*/  @P0 BRA `(.L_x_2141) ;  /* 0x0000004400a00947 */ /* 0x000fea0003800000 */
[----:B0-----:R-:W0:Y:S01]  /*63b0*/  LDC R52, c[0x0][0x260] ;  /* 0x00009800ff347b82 */ /* 0x001e220000000800 */
        /* <DEDUP_REMOVED lines=276> */
.L_x_2142:
        /* <DEDUP_REMOVED lines=282> */
.L_x_2143:
        /* <DEDUP_REMOVED lines=282> */
.L_x_2144:
        /* <DEDUP_REMOVED lines=282> */
.L_x_2145:
[----:B------:R-:W-:-:S04]  /*a9e0*/  LOP3.LUT R37, R40, 0xffffffe0, RZ, 0xc0, !PT ;  /* 0xffffffe028257812 */ /* 0x000fc800078ec0ff */
[----:B------:R-:W-:-:S05]  /*a9f0*/  IADD3 R36, P1, R74, R37, RZ ;  /* 0x000000254a247210 */ /* 0x000fca0007f3e0ff */
[----:B------:R-:W-:-:S05]  /*aa00*/  IMAD.X R37, RZ, RZ, R75, P1 ;  /* 0x000000ffff257224 */ /* 0x000fca00008e064b */
[----:B------:R1:W5:Y:S04]  /*aa10*/  LDG.E.128 R40, desc[UR60][R36.64] ;  /* 0x0000003c24287981 */ /* 0x000368000c1e1d00 */
[----:B-1----:R-:W5:Y:S02]  /*aa20*/  LDG.E.128 R36, desc[UR60][R36.64+0x10] ;  /* 0x0000103c24247981 */ /* 0x002f64000c1e1d00 */
.L_x_2141:
[----:B------:R-:W-:Y:S05]  /*aa30*/  BSYNC B0 ;  /* 0x0000000000007941 */ /* 0x000fea0003800000 */
.L_x_2140:
        /* <DEDUP_REMOVED lines=42> */
.L_x_2147:
[----:B------:R-:W-:Y:S05]  /*ace0*/  BSYNC B0 ;  /* 0x0000000000007941 */ /* 0x000fea0003800000 */
.L_x_2146:
        /* <DEDUP_REMOVED lines=17> */
.L_x_2132:
[----:B------:R-:W-:Y:S01]  /*ae00*/  ISETP.GE.U32.AND P0, PT, R0, R11, PT ;  /* 0x0000000b0000720c */ /* 0x000fe20003f06070 */
[----:B------:R-:W-:Y:S01]  /*ae10*/  BSSY B0, `(.L_x_2148) ;  /* 0x0000077000007945 */ /* 0x000fe20003800000 */
[--C-:B------:R-:W-:Y:S01]  /*ae20*/  IMAD.MOV.U32 R7, RZ, RZ, R3.reuse ;  /* 0x000000ffff077224 */ /* 0x100fe200078e0003 */
        /* <DEDUP_REMOVED lines=57> */
.L_x_2150:
[----:B------:R-:W-:Y:S02]  /*b1c0*/  IMAD R12, R70, R69, RZ ;  /* 0x00000045460c7224 */ /* 0x000fe400078e02ff */
[----:B------:R-:W-:-:S03]  /*b1d0*/  IMAD.IADD R69, R10, 0x1, R69 ;  /* 0x000000010a457824 */ /* 0x000fc600078e0245 */
[----:B------:R-:W-:Y:S01]  /*b1e0*/  SHF.R.U32.HI R37, RZ, 0x2, R12 ;  /* 0x00000002ff257819 */ /* 0x000fe2000001160c */
[----:B------:R-:W-:Y:S01]  /*b1f0*/  IMAD R12, R70, R69, RZ ;  /* 0x00000045460c7224 */ /* 0x000fe200078e02ff */
[----:B------:R-:W-:-:S03]  /*b200*/  IADD3 R69, R69, R10, RZ ;  /* 0x0000000a45457210 */ /* 0x000fc60007ffe0ff */
[----:B------:R-:W-:Y:S01]  /*b210*/  IMAD.WIDE.U32 R36, R37, 0x20, R74 ;  /* 0x0000002025247825 */ /* 0x000fe200078e004a */
[----:B------:R-:W-:-:S03]  /*b220*/  SHF.R.U32.HI R45, RZ, 0x2, R12 ;  /* 0x00000002ff2d7819 */ /* 0x000fc6000001160c */
[----:B------:R-:W-:Y:S01]  /*b230*/  IMAD R12, R70, R69, RZ ;  /* 0x00000045460c7224 */ /* 0x000fe200078e02ff */
[----:B------:R-:W2:Y:S01]  /*b240*/  LDG.E.128 R32, desc[UR60][R36.64] ;  /* 0x0000003c24207981 */ /* 0x000ea2000c1e1d00 */
[----:B------:R-:W-:Y:S02]  /*b250*/  IMAD.IADD R69, R69, 0x1, R10 ;  /* 0x0000000145457824 */ /* 0x000fe400078e020a */
[----:B------:R-:W-:Y:S01]  /*b260*/  IMAD.WIDE.U32 R44, R45, 0x20, R74 ;  /* 0x000000202d2c7825 */ /* 0x000fe200078e004a */
[----:B------:R-:W-:-:S03]  /*b270*/  SHF.R.U32.HI R21, RZ, 0x2, R12 ;  /* 0x00000002ff157819 */ /* 0x000fc6000001160c */
        /* <DEDUP_REMOVED lines=21> */
[----:B----4-:R-:W-:Y:S02]  /*b3d0*/  LOP3.LUT R64, R36, R64, RZ, 0x3c, !PT ;  /* 0x0000004024407212 */ /* 0x010fe400078e3cff */
        /* <DEDUP_REMOVED lines=26> */
.L_x_2149:
[----:B------:R-:W-:Y:S05]  /*b580*/  BSYNC B0 ;  /* 0x0000000000007941 */ /* 0x000fea0003800000 */
.L_x_2148:
        /* <DEDUP_REMOVED lines=19> */
[----:B------:R-:W-:Y:S02]  /*b6c0*/  IMAD.IADD R13, R71, 0x1, R10 ;  /* 0x00000001470d7824 */ /* 0x000fe400078e020a */
        /* <DEDUP_REMOVED lines=11> */
.L_x_2152:
[----:B------:R-:W-:Y:S05]  /*b780*/  BSYNC B0 ;  /* 0x0000000000007941 */ /* 0x000fea0003800000 */
.L_x_2151:
        /* <DEDUP_REMOVED lines=42> */
.L_x_2154:
[----:B------:R-:W-:Y:S05]  /*ba30*/  BSYNC B0 ;  /* 0x0000000000007941 */ /* 0x000fea0003800000 */
.L_x_2153:
[----:B------:R-:W-:Y:S02]  /*ba40*/  LOP3.LUT R50, R50, R58, R66, 0x96, !PT ;  /* 0x0000003a32327212 */ /* 0x000fe400078e9642 */
[----:B------:R-:W-:Y:S02]  /*ba50*/  LOP3.LUT R52, R52, R60, R68, 0x96, !PT ;  /* 0x0000003c34347212 */ /* 0x000fe400078e9644 */
[----:B------:R-:W-:Y:S02]  /*ba60*/  LOP3.LUT R51, R51, R59, R67, 0x96, !PT ;  /* 0x0000003b33337212 */ /* 0x000fe400078e9643 */
[----:B------:R-:W-:Y:S02]  /*ba70*/  LOP3.LUT R49, R49, R57, R65, 0x96, !PT ;  /* 0x0000003931317212 */ /* 0x000fe400078e9641 */
[----:B-----5:R-:W-:Y:S02]  /*ba80*/  LOP3.LUT R14, R18, R54, R62, 0x96, !PT ;  /* 0x00000036120e7212 */ /* 0x020fe400078e963e */
        /* <DEDUP_REMOVED lines=12> */
.L_x_2131:
        /* <DEDUP_REMOVED lines=66> */
.L_x_2157:
[----:B------:R-:W-:Y:S01]  /*bf70*/  SHF.R.U32.HI R37, RZ, 0x2, R69 ;  /* 0x00000002ff257819 */ /* 0x000fe20000011645 */
[----:B------:R-:W-:-:S04]  /*bf80*/  IMAD.IADD R69, R69, 0x1, R4 ;  /* 0x0000000145457824 */ /* 0x000fc800078e0204 */
[----:B------:R-:W-:Y:S01]  /*bf90*/  IMAD.WIDE.U32 R36, R37, 0x20, R74 ;  /* 0x0000002025247825 */ /* 0x000fe200078e004a */
[----:B------:R-:W-:Y:S02]  /*bfa0*/  SHF.R.U32.HI R45, RZ, 0x2, R69 ;  /* 0x00000002ff2d7819 */ /* 0x000fe40000011645 */
[----:B------:R-:W-:Y:S02]  /*bfb0*/  IADD3 R69, R69, R4, RZ ;  /* 0x0000000445457210 */ /* 0x000fe40007ffe0ff */
[----:B------:R-:W2:Y:S01]  /*bfc0*/  LDG.E.128 R32, desc[UR60][R36.64] ;  /* 0x0000003c24207981 */ /* 0x000ea2000c1e1d00 */
[----:B------:R-:W-:Y:S01]  /*bfd0*/  IMAD.WIDE.U32 R44, R45, 0x20, R74 ;  /* 0x000000202d2c7825 */ /* 0x000fe200078e004a */
[----:B------:R-:W-:-:S03]  /*bfe0*/  SHF.R.U32.HI R21, RZ, 0x2, R69 ;  /* 0x00000002ff157819 */ /* 0x000fc60000011645 */
[----:B------:R-:W-:Y:S01]  /*bff0*/  IMAD.IADD R69, R69, 0x1, R4 ;  /* 0x0000000145457824 */ /* 0x000fe200078e0204 */
        /* <DEDUP_REMOVED lines=47> */
.L_x_2156:
[----:B------:R-:W-:Y:S05]  /*c2f0*/  BSYNC B0 ;  /* 0x0000000000007941 */ /* 0x000fea0003800000 */
.L_x_2155:
        /* <DEDUP_REMOVED lines=27> */
.L_x_2159:
[----:B------:R-:W-:Y:S05]  /*c4b0*/  BSYNC B0 ;  /* 0x0000000000007941 */ /* 0x000fea0003800000 */
.L_x_2158:
        /* <DEDUP_REMOVED lines=42> */
.L_x_2161:
[----:B------:R-:W-:Y:S05]  /*c760*/  BSYNC B0 ;  /* 0x0000000000007941 */ /* 0x000fea0003800000 */
.L_x_2160:
[----:B0----5:R-:W-:Y:S02]  /*c770*/  LOP3.LUT R21, R52, R60, R68, 0x96, !PT ;  /* 0x0000003c34157212 */ /* 0x021fe400078e9644 */
        /* <DEDUP_REMOVED lines=15> */
.L_x_2115:
[----:B------:R-:W-:Y:S05]  /*c870*/  BSYNC B6 ;  /* 0x0000000000067941 */ /* 0x000fea0003800000 */
.L_x_2114:
[----:B------:R-:W-:Y:S02]  /*c880*/  ULDC UR4, c[0x0][0x23c] ;  /* 0x00008f0000047ab9 */ /* 0x000fe40000000800 */
[----:B------:R-:W-:-:S13]  /*c890*/  ISETP.NE.AND P0, PT, RZ, UR4, PT ;  /* 0x00000004ff007c0c */ /* 0x000fda000bf05270 */
[----:B------:R-:W-:Y:S05]  /*c8a0*/  @!P0 BRA `(.L_x_2162) ;  /* 0x0000000000bc8947 */ /* 0x000fea0003800000 */
[----:B------:R-:W1:Y:S01]  /*c8b0*/  S2R R4, SR_CgaCtaId ;  /* 0x0000000000047919 */ /* 0x000e620000008800 */
[----:B------:R-:W2:Y:S01]  /*c8c0*/  LDC R19, c[0x0][RZ] ;  /* 0x00000000ff137b82 */ /* 0x000ea20000000800 */
[----:B------:R-:W-:Y:S01]  /*c8d0*/  MOV R0, 0x400 ;  /* 0x0000040000007802 */ /* 0x000fe20000000f00 */
[----:B0-----:R-:W-:Y:S01]  /*c8e0*/  IMAD.MOV.U32 R52, RZ, RZ, R50 ;  /* 0x000000ffff347224 */ /* 0x001fe200078e0032 */
[----:B------:R-:W-:Y:S01]  /*c8f0*/  MOV R53, R51 ;  /* 0x0000003300357202 */ /* 0x000fe20000000f00 */
[----:B------:R-:W-:Y:S01]  /*c900*/  IMAD.MOV.U32 R12, RZ, RZ, R56 ;  /* 0x000000ffff0c7224 */ /* 0x000fe200078e0038 */
[----:B------:R-:W-:Y:S01]  /*c910*/  MOV R13, R57 ;  /* 0x00000039000d7202 */ /* 0x000fe20000000f00 */
[----:B------:R-:W-:Y:S02]  /*c920*/  VIADD R3, R0, 0x10 ;  /* 0x0000001000037836 */ /* 0x000fe40000000000 */
[----:B------:R-:W0:Y:S01]  /*c930*/  LDC R20, c[0x0][0x4] ;  /* 0x00000100ff147b82 */ /* 0x000e220000000800 */
[----:B--2---:R-:W-:-:S02]  /*c940*/  IMAD R0, R2, R19, R16 ;  /* 0x0000001302007224 */ /* 0x004fc400078e0210 */
[----:B-1----:R-:W-:-:S04]  /*c950*/  LEA R3, R4, R3, 0x18 ;  /* 0x0000000304037211 */ /* 0x002fc800078ec0ff */
[----:B------:R-:W-:Y:S02]  /*c960*/  LEA R17, R0, R3, 0x5 ;  /* 0x0000000300117211 */ /* 0x000fe400078e28ff */
[----:B0-----:R-:W-:-:S03]  /*c970*/  SHF.R.U32.HI R0, RZ, 0x1, R20 ;  /* 0x00000001ff007819 */ /* 0x001fc60000011614 */
[----:B------:R1:W-:Y:S01]  /*c980*/  STS.128 [R17], R52 ;  /* 0x0000003411007388 */ /* 0x0003e20000000c00 */
[----:B------:R-:W-:-:S03]  /*c990*/  ISETP.NE.AND P0, PT, R0, RZ, PT ;  /* 0x000000ff0000720c */ /* 0x000fc60003f05270 */
[----:B------:R1:W-:Y:S10]  /*c9a0*/  STS.128 [R17+0x10], R12 ;  /* 0x0000100c11007388 */ /* 0x0003f40000000c00 */
[----:B------:R-:W-:Y:S05]  /*c9b0*/  @!P0 BRA `(.L_x_2162) ;  /* 0x0000000000788947 */ /* 0x000fea0003800000 */
.L_x_2165:
[--C-:B------:R-:W-:Y:S01]  /*c9c0*/  IMAD.IADD R5, R2, 0x1, R0.reuse ;  /* 0x0000000102057824 */ /* 0x100fe200078e0200 */
[----:B------:R-:W-:Y:S05]  /*c9d0*/  WARPSYNC.ALL ;  /* 0x0000000000007948 */ /* 0x000fea0003800000 */
[----:B------:R-:W-:Y:S01]  /*c9e0*/  BAR.SYNC.DEFER_BLOCKING 0x0 ;  /* 0x0000000000007b1d */ /* 0x000fe20000010000 */
[----:B------:R-:W-:Y:S02]  /*c9f0*/  ISETP.GE.U32.AND P0, PT, R5, R20, PT ;  /* 0x000000140500720c */ /* 0x000fe40003f06070 */
[----:B------:R-:W-:Y:S02]  /*ca00*/  ISETP.GT.AND P1, PT, R0, 0x1, PT ;  /* 0x000000010000780c */ /* 0x000fe40003f24270 */
[----:B------:R-:W-:Y:S01]  /*ca10*/  ISETP.GE.U32.OR P0, PT, R2, R0, P0 ;  /* 0x000000000200720c */ /* 0x000fe20000706470 */
[----:B------:R-:W-:Y:S01]  /*ca20*/  BSSY B0, `(.L_x_2163) ;  /* 0x0000015000007945 */ /* 0x000fe20003800000 */
[----:B------:R-:W-:-:S11]  /*ca30*/  SHF.R.S32.HI R18, RZ, 0x1, R0 ;  /* 0x00000001ff127819 */ /* 0x000fd60000011400 */
[----:B0-----:R-:W-:Y:S05]  /*ca40*/  @P0 BRA `(.L_x_2164) ;  /* 0x0000000000480947 */ /* 0x001fea0003800000 */
[----:B------:R-:W-:-:S05]  /*ca50*/  IMAD R0, R5, R19, R16 ;  /* 0x0000001305007224 */ /* 0x000fca00078e0210 */
[----:B------:R-:W-:-:S05]  /*ca60*/  LEA R0, R0, R3, 0x5 ;  /* 0x0000000300007211 */ /* 0x000fca00078e28ff */
[----:B------:R-:W0:Y:S04]  /*ca70*/  LDS.128 R4, [R0] ;  /* 0x0000000000047984 */ /* 0x000e280000000c00 */
[----:B------:R-:W2:Y:S01]  /*ca80*/  LDS.128 R8, [R0+0x10] ;  /* 0x0000100000087984 */ /* 0x000ea20000000c00 */
[----:B0-----:R-:W-:Y:S02]  /*ca90*/  LOP3.LUT R50, R4, R50, RZ, 0x3c, !PT ;  /* 0x0000003204327212 */ /* 0x001fe400078e3cff */
[----:B------:R-:W-:Y:S02]  /*caa0*/  LOP3.LUT R51, R5, R51, RZ, 0x3c, !PT ;  /* 0x0000003305337212 */ /* 0x000fe400078e3cff */
[----:B--2---:R-:W-:Y:S01]  /*cab0*/  LOP3.LUT R56, R8, R56, RZ, 0x3c, !PT ;  /* 0x0000003808387212 */ /* 0x004fe200078e3cff */
[----:B-1----:R-:W-:Y:S01]  /*cac0*/  IMAD.MOV.U32 R52, RZ, RZ, R50 ;  /* 0x000000ffff347224 */ /* 0x002fe200078e0032 */
[----:B------:R-:W-:-:S02]  /*cad0*/  LOP3.LUT R57, R9, R57, RZ, 0x3c, !PT ;  /* 0x0000003909397212 */ /* 0x000fc400078e3cff */
[----:B------:R-:W-:Y:S01]  /*cae0*/  LOP3.LUT R54, R6, R54, RZ, 0x3c, !PT ;  /* 0x0000003606367212 */ /* 0x000fe200078e3cff */
[----:B------:R-:W-:Y:S01]  /*caf0*/  IMAD.MOV.U32 R12, RZ, RZ, R56 ;  /* 0x000000ffff0c7224 */ /* 0x000fe200078e0038 */
[----:B------:R-:W-:Y:S02]  /*cb00*/  LOP3.LUT R55, R7, R55, RZ, 0x3c, !PT ;  /* 0x0000003707377212 */ /* 0x000fe400078e3cff */
[----:B------:R-:W-:Y:S02]  /*cb10*/  LOP3.LUT R14, R10, R14, RZ, 0x3c, !PT ;  /* 0x0000000e0a0e7212 */ /* 0x000fe400078e3cff */
[----:B------:R-:W-:Y:S02]  /*cb20*/  LOP3.LUT R15, R11, R15, RZ, 0x3c, !PT ;  /* 0x0000000f0b0f7212 */ /* 0x000fe400078e3cff */
[----:B------:R-:W-:Y:S02]  /*cb30*/  MOV R53, R51 ;  /* 0x0000003300357202 */ /* 0x000fe40000000f00 */
[----:B------:R-:W-:-:S03]  /*cb40*/  MOV R13, R57 ;  /* 0x00000039000d7202 */ /* 0x000fc60000000f00 */
[----:B------:R0:W-:Y:S04]  /*cb50*/  STS.128 [R17], R52 ;  /* 0x0000003411007388 */ /* 0x0001e80000000c00 */
[----:B------:R0:W-:Y:S02]  /*cb60*/  STS.128 [R17+0x10], R12 ;  /* 0x0000100c11007388 */ /* 0x0001e40000000c00 */
.L_x_2164:
[----:B------:R-:W-:Y:S05]  /*cb70*/  BSYNC B0 ;  /* 0x0000000000007941 */ /* 0x000fea0003800000 */
.L_x_2163:
[----:B------:R-:W-:Y:S01]  /*cb80*/  IMAD.MOV.U32 R0, RZ, RZ, R18 ;  /* 0x000000ffff007224 */ /* 0x000fe200078e0012 */
[----:B------:R-:W-:Y:S06]  /*cb90*/  @P1 BRA `(.L_x_2165) ;  /* 0xfffffffc00881947 */ /* 0x000fec000383ffff */
.L_x_2162:
        /* <DEDUP_REMOVED lines=9> */
[----:B------:R-:W-:Y:S01]  /*cc30*/  IMAD R0, R2, R19, R16 ;  /* 0x0000001302007224 */ /* 0x000fe200078e0210 */
[----:B------:R-:W-:Y:S01]  /*cc40*/  UIADD3 UR4, UR4, 0x10, URZ ;  /* 0x0000001004047890 */ /* 0x000fe2000fffe03f */
[----:B01----:R-:W-:Y:S01]  /*cc50*/  IMAD.MOV.U32 R52, RZ, RZ, R50 ;  /* 0x000000ffff347224 */ /* 0x003fe200078e0032 */
[----:B------:R-:W-:Y:S01]  /*cc60*/  MOV R53, R51 ;  /* 0x0000003300357202 */ /* 0x000fe20000000f00 */
[----:B------:R-:W-:Y:S01]  /*cc70*/  IMAD.MOV.U32 R12, RZ, RZ, R56 ;  /* 0x000000ffff0c7224 */ /* 0x000fe200078e0038 */
[----:B------:R-:W-:Y:S01]  /*cc80*/  MOV R13, R57 ;  /* 0x00000039000d7202 */ /* 0x000fe20000000f00 */
[----:B--2---:R-:W-:-:S06]  /*cc90*/  ULEA UR4, UR5, UR4, 0x18 ;  /* 0x0000000405047291 */ /* 0x004fcc000f8ec03f */
        /* <DEDUP_REMOVED lines=9> */
.L_x_2170:
[----:B------:R-:W-:Y:S01]  /*cd30*/  IMAD.IADD R0, R16, 0x1, R17 ;  /* 0x0000000110007824 */ /* 0x000fe200078e0211 */
[----:B------:R-:W-:Y:S05]  /*cd40*/  WARPSYNC.ALL ;  /* 0x0000000000007948 */ /* 0x000fea0003800000 */
[----:B------:R-:W-:Y:S01]  /*cd50*/  BAR.SYNC.DEFER_BLOCKING 0x0 ;  /* 0x0000000000007b1d */ /* 0x000fe20000010000 */
[----:B------:R-:W-:-:S04]  /*cd60*/  ISETP.GE.U32.AND P0, PT, R0, R19, PT ;  /* 0x000000130000720c */ /* 0x000fc80003f06070 */
[----:B------:R-:W-:Y:S01]  /*cd70*/  ISETP.GE.U32.OR P0, PT, R16, R17, P0 ;  /* 0x000000111000720c */ /* 0x000fe20000706470 */
[----:B------:R-:W-:-:S12]  /*cd80*/  BSSY B0, `(.L_x_2168) ;  /* 0x0000013000007945 */ /* 0x000fd80003800000 */
[----:B0-----:R-:W-:Y:S05]  /*cd90*/  @P0 BRA `(.L_x_2169) ;  /* 0x0000000000440947 */ /* 0x001fea0003800000 */
[----:B------:R-:W-:-:S05]  /*cda0*/  LEA R0, R17, R3, 0x5 ;  /* 0x0000000311007211 */ /* 0x000fca00078e28ff */
[----:B------:R-:W0:Y:S04]  /*cdb0*/  LDS.128 R4, [R0] ;  /* 0x0000000000047984 */ /* 0x000e280000000c00 */
[----:B------:R-:W1:Y:S01]  /*cdc0*/  LDS.128 R8, [R0+0x10] ;  /* 0x0000100000087984 */ /* 0x000e620000000c00 */
[----:B0-----:R-:W-:Y:S02]  /*cdd0*/  LOP3.LUT R50, R4, R50, RZ, 0x3c, !PT ;  /* 0x0000003204327212 */ /* 0x001fe400078e3cff */
[----:B------:R-:W-:Y:S02]  /*cde0*/  LOP3.LUT R51, R5, R51, RZ, 0x3c, !PT ;  /* 0x0000003305337212 */ /* 0x000fe400078e3cff */
[----:B-1----:R-:W-:Y:S01]  /*cdf0*/  LOP3.LUT R56, R8, R56, RZ, 0x3c, !PT ;  /* 0x0000003808387212 */ /* 0x002fe200078e3cff */
[----:B--2---:R-:W-:Y:S01]  /*ce00*/  IMAD.MOV.U32 R52, RZ, RZ, R50 ;  /* 0x000000ffff347224 */ /* 0x004fe200078e0032 */
        /* <DEDUP_REMOVED lines=10> */
.L_x_2169:
[----:B------:R-:W-:Y:S05]  /*ceb0*/  BSYNC B0 ;  /* 0x0000000000007941 */ /* 0x000fea0003800000 */
.L_x_2168:
[----:B------:R-:W-:-:S04]  /*cec0*/  SHF.R.S32.HI R17, RZ, 0x1, R17 ;  /* 0x00000001ff117819 */ /* 0x000fc80000011411 */
[----:B------:R-:W-:-:S13]  /*ced0*/  ISETP.GE.AND P0, PT, R17, 0x20, PT ;  /* 0x000000201100780c */ /* 0x000fda0003f06270 */
[----:B------:R-:W-:Y:S05]  /*cee0*/  @P0 BRA `(.L_x_2170) ;  /* 0xfffffffc00900947 */ /* 0x000fea000383ffff */
[----:B------:R-:W-:-:S07]  /*cef0*/  IMAD.MOV.U32 R0, RZ, RZ, 0x20 ;  /* 0x00000020ff007424 */ /* 0x000fce00078e00ff */
.L_x_2167:
[----:B------:R-:W-:Y:S01]  /*cf00*/  ISETP.GE.AND P0, PT, R0, 0x2, PT ;  /* 0x000000020000780c */ /* 0x000fe20003f06270 */
[----:B------:R-:W-:Y:S05]  /*cf10*/  WARPSYNC.ALL ;  /* 0x0000000000007948 */ /* 0x000fea0003800000 */
[----:B------:R-:W-:Y:S07]  /*cf20*/  BAR.SYNC.DEFER_BLOCKING 0x0 ;  /* 0x0000000000007b1d */ /* 0x000fee0000010000 */
[----:B------:R-:W-:Y:S05]  /*cf30*/  @!P0 BRA `(.L_x_2166) ;  /* 0x0000000000508947 */ /* 0x000fea0003800000 */
[----:B0-2---:R-:W-:-:S11]  /*cf40*/  HFMA2.MMA R3, -RZ, RZ, 0, 5.9604644775390625e-08 ;  /* 0x00000001ff037435 */ /* 0x005fd600000001ff */
.L_x_2171:
[----:B------:R-:W0:Y:S04]  /*cf50*/  SHFL.DOWN PT, R4, R51, R3, 0x1f ;  /* 0x08001f0333047589 */ /* 0x000e2800000e0000 */
[----:B------:R-:W2:Y:S04]  /*cf60*/  SHFL.DOWN PT, R5, R50, R3, 0x1f ;  /* 0x08001f0332057589 */ /* 0x000ea800000e0000 */
[----:B------:R-:W1:Y:S04]  /*cf70*/  SHFL.DOWN PT, R6, R55, R3, 0x1f ;  /* 0x08001f0337067589 */ /* 0x000e6800000e0000 */
[----:B------:R-:W3:Y:S04]  /*cf80*/  SHFL.DOWN PT, R7, R54, R3, 0x1f ;  /* 0x08001f0336077589 */ /* 0x000ee800000e0000 */
[----:B------:R-:W4:Y:S04]  /*cf90*/  SHFL.DOWN PT, R8, R57, R3, 0x1f ;  /* 0x08001f0339087589 */ /* 0x000f2800000e0000 */
[----:B------:R-:W5:Y:S04]  /*cfa0*/  SHFL.DOWN PT, R9, R56, R3, 0x1f ;  /* 0x08001f0338097589 */ /* 0x000f6800000e0000 */
[----:B------:R-:W5:Y:S01]  /*cfb0*/  SHFL.DOWN PT, R10, R15, R3, 0x1f ;  /* 0x08001f030f0a7589 */ /* 0x000f6200000e0000 */
[----:B0-----:R-:W-:-:S03]  /*cfc0*/  LOP3.LUT R51, R51, R4, RZ, 0x3c, !PT ;  /* 0x0000000433337212 */ /* 0x001fc600078e3cff */
[----:B------:R0:W5:Y:S01]  /*cfd0*/  SHFL.DOWN PT, R11, R14, R3, 0x1f ;  /* 0x08001f030e0b7589 */ /* 0x00016200000e0000 */
[----:B--2---:R-:W-:Y:S02]  /*cfe0*/  LOP3.LUT R50, R50, R5, RZ, 0x3c, !PT ;  /* 0x0000000532327212 */ /* 0x004fe400078e3cff */
[----:B-1----:R-:W-:Y:S02]  /*cff0*/  LOP3.LUT R55, R55, R6, RZ, 0x3c, !PT ;  /* 0x0000000637377212 */ /* 0x002fe400078e3cff */
        /* <DEDUP_REMOVED lines=8> */
.L_x_2166:
[----:B------:R-:W3:Y:S01]  /*d080*/  LDC R0, c[0x0][0x3f4] ;  /* 0x0000fd00ff007b82 */ /* 0x000ee20000000800 */
[----:B------:R-:W-:Y:S01]  /*d090*/  MOV R19, RZ ;  /* 0x000000ff00137202 */ /* 0x000fe20000000f00 */
[----:B------:R-:W-:Y:S01]  /*d0a0*/  IMAD.MOV.U32 R22, RZ, RZ, RZ ;  /* 0x000000ffff167224 */ /* 0x000fe200078e00ff */
[----:B---3--:R-:W-:-:S13]  /*d0b0*/  ISETP.NE.AND P1, PT, R0, RZ, PT ;  /* 0x000000ff0000720c */ /* 0x008fda0003f25270 */
        /* <DEDUP_REMOVED lines=9> */
[----:B0-2---:R-:W-:-:S05]  /*d150*/  IADD3 R3, -R5, RZ, RZ ;  /* 0x000000ff05037210 */ /* 0x005fca0007ffe1ff */
        /* <DEDUP_REMOVED lines=265> */
.L_x_2172:
        /* <DEDUP_REMOVED lines=272> */
[----:B0-2---:R-:W-:-:S05]  /*f2f0*/  IMAD.HI.U32 R3, R5, UR9, R4 ;  /* 0x0000000905037c27 */ /* 0x005fca000f8e0004 */
[----:B------:R-:W-:Y:S01]  /*f300*/  SHF.R.U32.HI R3, RZ, UR6, R3 ;  /* 0x00000006ff037c19 */ /* 0x000fe20008011603 */
[----:B------:R-:W-:-:S03]  /*f310*/  ULDC UR6, c[0x0][0x5e4] ;  /* 0x0001790000067ab9 */ /* 0x000fc60000000800 */
[----:B------:R-:W-:-:S05]  /*f320*/  IADD3 R3, -R3, RZ, RZ ;  /* 0x000000ff03037210 */ /* 0x000fca0007ffe1ff */
[----:B------:R-:W-:-:S04]  /*f330*/  IMAD R4, R3, UR8, R5 ;  /* 0x0000000803047c24 */ /* 0x000fc8000f8e0205 */
[----:B------:R-:W-:-:S07]  /*f340*/  IMAD R19, R4, UR6, R19 ;  /* 0x0000000604137c24 */ /* 0x000fce000f8e0213 */
.L_x_2173:
[----:B------:R-:W-:Y:S01]  /*f350*/  IADD3 R8, P0, R19, UR4, RZ ;  /* 0x0000000413087c10 */ /* 0x000fe2000ff1e0ff */
[----:B------:R-:W-:Y:S01]  /*f360*/  IMAD.MOV.U32 R18, RZ, RZ, RZ ;  /* 0x000000ffff127224 */ /* 0x000fe200078e00ff */
[----:B01----:R-:W-:-:S03]  /*f370*/  MOV R17, RZ ;  /* 0x000000ff00117202 */ /* 0x003fc60000000f00 */
        /* <DEDUP_REMOVED lines=276> */
.L_x_2174:
        /* <DEDUP_REMOVED lines=8> */
[----:B--2---:R-:W-:-:S05]  /*10540*/  IMAD.HI.U32 R12, R5, UR9, R4 ;  /* 0x00000009050c7c27 */ /* 0x004fca000f8e0004 */
        /* <DEDUP_REMOVED lines=268> */
.L_x_2175:
        /* <DEDUP_REMOVED lines=17> */
[----:B--2---:R-:W-:Y:S01]  /*11720*/  IMAD R3, R16, UR6, RZ ;  /* 0x0000000610037c24 */ /* 0x004fe2000f8e02ff */
        /* <DEDUP_REMOVED lines=279> */
.L_x_2177:
        /* <DEDUP_REMOVED lines=277> */
.L_x_2178:
        /* <DEDUP_REMOVED lines=279> */
.L_x_2179:
        /* <DEDUP_REMOVED lines=277> */
.L_x_2180:
        /* <DEDUP_REMOVED lines=16> */
.L_x_2182:
[----:B------:R-:W-:Y:S05]  /*15db0*/  BSYNC B0 ;  /* 0x0000000000007941 */ /* 0x000fea0003800000 */
.L_x_2181:
        /* <DEDUP_REMOVED lines=17> */
.L_x_2184:
[----:B------:R-:W-:Y:S05]  /*15ed0*/  BSYNC B0 ;  /* 0x0000000000007941 */ /* 0x000fea0003800000 */
.L_x_2183:
        /* <DEDUP_REMOVED lines=35> */
.L_x_2186:
[----:B------:R-:W-:Y:S05]  /*16110*/  BSYNC B0 ;  /* 0x0000000000007941 */ /* 0x000fea0003800000 */
.L_x_2185:
        /* <DEDUP_REMOVED lines=46> */
.L_x_2191:
        /* <DEDUP_REMOVED lines=18> */
.L_x_2190:
[----:B------:R-:W-:Y:S05]  /*16520*/  BRA `(.L_x_2189) ;  /* 0x00000000009c7947 */ /* 0x000fea0003800000 */
.L_x_2188:
[----:B------:R-:W-:Y:S01]  /*16530*/  ULDC UR7, c[0x0][0x234] ;  /* 0x00008d0000077ab9 */ /* 0x000fe20000000800 */
[----:B0-----:R-:W-:Y:S01]  /*16540*/  MOV R20, UR10 ;  /* 0x0000000a00147c02 */ /* 0x001fe20008000f00 */
        /* <DEDUP_REMOVED lines=19> */
.L_x_2192:
        /* <DEDUP_REMOVED lines=18> */
.L_x_2189:
[----:B------:R-:W-:Y:S05]  /*167a0*/  BSYNC B0 ;  /* 0x0000000000007941 */ /* 0x000fea0003800000 */
.L_x_2187:
        /* <DEDUP_REMOVED lines=20> */
.L_x_2196:
        /* <DEDUP_REMOVED lines=30> */
.L_x_2195:
[----:B------:R-:W-:Y:S05]  /*16ad0*/  BSYNC B0 ;  /* 0x0000000000007941 */ /* 0x000fea0003800000 */
.L_x_2194:
[----:B0-----:R-:W-:Y:S01]  /*16ae0*/  IMAD.MOV.U32 R25, RZ, RZ, R36 ;  /* 0x000000ffff197224 */ /* 0x001fe200078e0024 */
[----:B------:R-:W-:Y:S06]  /*16af0*/  @P2 BRA `(.L_x_2196) ;  /* 0xfffffffc007c2947 */ /* 0x000fec000383ffff */
.L_x_2193:
        /* <DEDUP_REMOVED lines=21> */
.L_x_2201:
        /* <DEDUP_REMOVED lines=27> */
.L_x_2200:
[----:B------:R-:W-:Y:S05]  /*16e00*/  BSYNC B0 ;  /* 0x0000000000007941 */ /* 0x000fea0003800000 */
.L_x_2199:
[----:B------:R-:W-:-:S04]  /*16e10*/  SHF.R.S32.HI R34, RZ, 0x1, R34 ;  /* 0x00000001ff227819 */ /* 0x000fc80000011422 */
[----:B------:R-:W-:-:S13]  /*16e20*/  ISETP.GE.AND P0, PT, R34, 0x20, PT ;  /* 0x000000202200780c */ /* 0x000fda0003f06270 */
[----:B------:R-:W-:Y:S05]  /*16e30*/  @P0 BRA `(.L_x_2201) ;  /* 0xfffffffc00840947 */ /* 0x000fea000383ffff */
[----:B------:R-:W-:-:S11]  /*16e40*/  HFMA2.MMA R2, -RZ, RZ, 0, 1.9073486328125e-06 ;  /* 0x00000020ff027435 */ /* 0x000fd600000001ff */
.L_x_2198:
[----:B------:R-:W-:Y:S01]  /*16e50*/  BAR.SYNC.DEFER_BLOCKING 0x0 ;  /* 0x0000000000007b1d */ /* 0x000fe20000010000 */
[----:B------:R-:W-:-:S13]  /*16e60*/  ISETP.GE.AND P0, PT, R2, 0x2, PT ;  /* 0x000000020200780c */ /* 0x000fda0003f06270 */
[----:B------:R-:W-:Y:S05]  /*16e70*/  @!P0 BRA `(.L_x_2197) ;  /* 0x0000000000508947 */ /* 0x000fea0003800000 */
[----:B0-----:R-:W-:-:S07]  /*16e80*/  IMAD.MOV.U32 R25, RZ, RZ, 0x1 ;  /* 0x00000001ff197424 */ /* 0x001fce00078e00ff */
.L_x_2202:
        /* <DEDUP_REMOVED lines=19> */
.L_x_2197:
        /* <DEDUP_REMOVED lines=21> */
.L_x_2204:
        /* <DEDUP_REMOVED lines=27> */
.L_x_2206:
        /* <DEDUP_REMOVED lines=22> */
.L_x_2207:
        /* <DEDUP_REMOVED lines=22> */
.L_x_2208:
        /* <DEDUP_REMOVED lines=22> */
.L_x_2209:
[----:B------:R-:W-:Y:S02]  /*176e0*/  ULDC.64 UR4, c[0x0][0x5f8] ;  /* 0x00017e0000047ab9 */ /* 0x000fe40000000a00 */
[----:B-1----:R-:W-:-:S04]  /*176f0*/  IADD3 R2, P0, R17, UR4, RZ ;  /* 0x0000000411027c10 */ /* 0x002fc8000ff1e0ff */
[----:B------:R-:W-:-:S05]  /*17700*/  IADD3.X R3, RZ, UR5, RZ, P0, !PT ;  /* 0x00000005ff037c10 */ /* 0x000fca00087fe4ff */
[----:B------:R-:W-:Y:S01]  /*17710*/  STG.E.64 desc[UR60][R2.64], R24 ;  /* 0x0000001802007986 */ /* 0x000fe2000c101b3c */
[----:B------:R-:W-:Y:S05]  /*17720*/  EXIT ;  /* 0x000000000000794d */ /* 0x000fea0003800000 */
.L_x_2205:
[----:B------:R-:W-:Y:S04]  /*17730*/  STG.E.64 desc[UR60][R4.64], R32 ;  /* 0x0000002004007986 */ /* 0x000fe8000c101b3c */
[----:B------:R-:W-:Y:S04]  /*17740*/  STG.E.64 desc[UR60][R4.64+0x8], R28 ;  /* 0x0000081c04007986 */ /* 0x000fe8000c101b3c */
[----:B------:R-:W-:Y:S04]  /*17750*/  STG.E.64 desc[UR60][R4.64+0x10], R26 ;  /* 0x0000101a04007986 */ /* 0x000fe8000c101b3c */
[----:B------:R-:W-:Y:S01]  /*17760*/  STG.E.64 desc[UR60][R4.64+0x18], R24 ;  /* 0x0000181804007986 */ /* 0x000fe2000c101b3c */
[----:B------:R-:W-:Y:S05]  /*17770*/  EXIT ;  /* 0x000000000000794d */ /* 0x000fea0003800000 */
.L_x_2203:
        /* <DEDUP_REMOVED lines=16> */
.L_x_2210:
        /* <DEDUP_REMOVED lines=27> */
.L_x_2212:
        /* <DEDUP_REMOVED lines=22> */
.L_x_2213:
        /* <DEDUP_REMOVED lines=22> */
.L_x_2214:
        /* <DEDUP_REMOVED lines=22> */
.L_x_2215:
[----:B------:R-:W-:Y:S02]  /*17e50*/  ULDC.64 UR4, c[0x0][0x5f8] ;  /* 0x00017e0000047ab9 */ /* 0x000fe40000000a00 */
[----:B-1----:R-:W-:-:S04]  /*17e60*/  IADD3 R2, P0, R17, UR4, RZ ;  /* 0x0000000411027c10 */ /* 0x002fc8000ff1e0ff */
[----:B------:R-:W-:-:S05]  /*17e70*/  IADD3.X R3, RZ, UR5, RZ, P0, !PT ;  /* 0x00000005ff037c10 */ /* 0x000fca00087fe4ff */
[----:B------:R-:W-:Y:S01]  /*17e80*/  STG.E.64 desc[UR60][R2.64], R26 ;  /* 0x0000001a02007986 */ /* 0x000fe2000c101b3c */
[----:B------:R-:W-:Y:S05]  /*17e90*/  EXIT ;  /* 0x000000000000794d */ /* 0x000fea0003800000 */
.L_x_2211:
[----:B------:R-:W-:Y:S04]  /*17ea0*/  STG.E.64 desc[UR60][R12.64], R32 ;  /* 0x000000200c007986 */ /* 0x000fe8000c101b3c */
[----:B------:R-:W-:Y:S04]  /*17eb0*/  STG.E.64 desc[UR60][R10.64], R28 ;  /* 0x0000001c0a007986 */ /* 0x000fe8000c101b3c */
[----:B------:R-:W-:Y:S04]  /*17ec0*/  STG.E.64 desc[UR60][R8.64], R24 ;  /* 0x0000001808007986 */ /* 0x000fe8000c101b3c */
[----:B------:R-:W-:Y:S01]  /*17ed0*/  STG.E.64 desc[UR60][R6.64], R26 ;  /* 0x0000001a06007986 */ /* 0x000fe2000c101b3c */
[----:B------:R-:W-:Y:S05]  /*17ee0*/  EXIT ;  /* 0x000000000000794d */ /* 0x000fea0003800000 */
.L_x_2176:
        /* <DEDUP_REMOVED lines=19> */
[----:B--2---:R-:W2:Y:S04]  /*18020*/  LDG.E.64 R2, desc[UR60][R4.64] ;  /* 0x0000003c04027981 */ /* 0x004ea8000c1e1b00 */
        /* <DEDUP_REMOVED lines=11> */
.L_x_2217:
        /* <DEDUP_REMOVED lines=11> */
[----:B--2---:R0:W1:Y:S01]  /*18190*/  LDC.64 R2, c[0x4][R0] ;  /* 0x0100000000027b82 */ /* 0x0040620000000a00 */
        /* <DEDUP_REMOVED lines=11> */
.L_x_2219:
        /* <DEDUP_REMOVED lines=10> */
[----:B--2---:R1:W2:Y:S01]  /*182f0*/  LDC.64 R2, c[0x4][R0] ;  /* 0x0100000000027b82 */ /* 0x0042a20000000a00 */
        /* <DEDUP_REMOVED lines=11> */
.L_x_2220:
[----:B------:R-:W-:Y:S01]  /*183b0*/  ULDC.64 UR4, c[0x0][0x5f8] ;  /* 0x00017e0000047ab9 */ /* 0x000fe20000000a00 */
[----:B------:R-:W-:Y:S02]  /*183c0*/  ISETP.NE.AND P6, PT, R16, 0x1, PT ;  /* 0x000000011000780c */ /* 0x000fe40003fc5270 */
[----:B------:R-:W-:-:S04]  /*183d0*/  IADD3 R2, P0, R19, UR4, RZ ;  /* 0x0000000413027c10 */ /* 0x000fc8000ff1e0ff */
[----:B--2---:R-:W-:-:S05]  /*183e0*/  IADD3.X R3, RZ, UR5, RZ, P0, !PT ;  /* 0x00000005ff037c10 */ /* 0x004fca00087fe4ff */
        /* <DEDUP_REMOVED lines=18> */
.L_x_2221:
        /* <DEDUP_REMOVED lines=22> */
.L_x_2222:
[----:B------:R-:W-:Y:S02]  /*18670*/  ULDC.64 UR4, c[0x0][0x5f8] ;  /* 0x00017e0000047ab9 */ /* 0x000fe40000000a00 */
[----:B-1----:R-:W-:-:S04]  /*18680*/  IADD3 R2, P0, R17, UR4, RZ ;  /* 0x0000000411027c10 */ /* 0x002fc8000ff1e0ff */
[----:B------:R-:W-:-:S05]  /*18690*/  IADD3.X R3, RZ, UR5, RZ, P0, !PT ;  /* 0x00000005ff037c10 */ /* 0x000fca00087fe4ff */
[----:B------:R-:W-:Y:S01]  /*186a0*/  STG.E.64 desc[UR60][R2.64], R24 ;  /* 0x0000001802007986 */ /* 0x000fe2000c101b3c */
[----:B------:R-:W-:Y:S05]  /*186b0*/  EXIT ;  /* 0x000000000000794d */ /* 0x000fea0003800000 */
.L_x_2218:
[----:B------:R-:W-:Y:S04]  /*186c0*/  STG.E.64 desc[UR60][R4.64], R50 ;  /* 0x0000003204007986 */ /* 0x000fe8000c101b3c */
[----:B------:R-:W-:Y:S04]  /*186d0*/  STG.E.64 desc[UR60][R4.64+0x8], R54 ;  /* 0x0000083604007986 */ /* 0x000fe8000c101b3c */
[----:B------:R-:W-:Y:S04]  /*186e0*/  STG.E.64 desc[UR60][R4.64+0x10], R56 ;  /* 0x0000103804007986 */ /* 0x000fe8000c101b3c */
[----:B------:R-:W-:Y:S01]  /*186f0*/  STG.E.64 desc[UR60][R4.64+0x18], R24 ;  /* 0x0000181804007986 */ /* 0x000fe2000c101b3c */
[----:B------:R-:W-:Y:S05]  /*18700*/  EXIT ;  /* 0x000000000000794d */ /* 0x000fea0003800000 */
.L_x_2216:
        /* <DEDUP_REMOVED lines=16> */
.L_x_2223:
        /* <DEDUP_REMOVED lines=23> */
.L_x_2225:
        /* <DEDUP_REMOVED lines=22> */
.L_x_2226:
        /* <DEDUP_REMOVED lines=22> */
.L_x_2227:
        /* <DEDUP_REMOVED lines=22> */
.L_x_2228:
[----:B------:R-:W-:Y:S02]  /*18da0*/  ULDC.64 UR4, c[0x0][0x5f8] ;  /* 0x00017e0000047ab9 */ /* 0x000fe40000000a00 */
[----:B-1----:R-:W-:-:S04]  /*18db0*/  IADD3 R2, P0, R17, UR4, RZ ;  /* 0x0000000411027c10 */ /* 0x002fc8000ff1e0ff */
[----:B------:R-:W-:-:S05]  /*18dc0*/  IADD3.X R3, RZ, UR5, RZ, P0, !PT ;  /* 0x00000005ff037c10 */ /* 0x000fca00087fe4ff */
[----:B------:R-:W-:Y:S01]  /*18dd0*/  STG.E.64 desc[UR60][R2.64], R24 ;  /* 0x0000001802007986 */ /* 0x000fe2000c101b3c */
[----:B------:R-:W-:Y:S05]  /*18de0*/  EXIT ;  /* 0x000000000000794d */ /* 0x000fea0003800000 */
.L_x_2224:
[----:B------:R-:W-:Y:S04]  /*18df0*/  STG.E.64 desc[UR60][R6.64], R50 ;  /* 0x0000003206007986 */ /* 0x000fe8000c101b3c */
[----:B------:R-:W-:Y:S04]  /*18e00*/  STG.E.64 desc[UR60][R8.64], R54 ;  /* 0x0000003608007986 */ /* 0x000fe8000c101b3c */
[----:B------:R-:W-:Y:S04]  /*18e10*/  STG.E.64 desc[UR60][R10.64], R56 ;  /* 0x000000380a007986 */ /* 0x000fe8000c101b3c */
[----:B------:R-:W-:Y:S01]  /*18e20*/  STG.E.64 desc[UR60][R26.64], R24 ;  /* 0x000000181a007986 */ /* 0x000fe2000c101b3c */
[----:B------:R-:W-:Y:S05]  /*18e30*/  EXIT ;  /* 0x000000000000794d */ /* 0x000fea0003800000 */
.L_x_2229:
        /* <DEDUP_REMOVED lines=12> */
.L_x_9826:


//--------------------- .text._ZN2at6native13reduce_kernelILi512ELi1ENS0_8ReduceOpIiNS0_14func_wrapper_tImZNS0_15xor_sum_functorIivEclERNS_14TensorIteratorEEUlmmE_EEjmLi4ELi4EEEEEvT1_ --------------------------
	.section	.text._ZN2at6native13reduce_kernelILi512ELi1ENS0_8ReduceOpIiNS0_14func_wrapper_tImZNS0_15xor_sum_functorIivEclERNS_14TensorIteratorEEUlmmE_EEjmLi4ELi4EEEEEvT1_,"ax",@progbits
	.align	128
        .global         _ZN2at6native13reduce_kernelILi512ELi1ENS0_8ReduceOpIiNS0_14func_wrapper_tImZNS0_15xor_sum_functorIivEclERNS_14TensorIteratorEEUlmmE_EEjmLi4ELi4EEEEEvT1_
        .type           _ZN2at6native13reduce_kernelILi512ELi1ENS0_8ReduceOpIiNS0_14func_wrapper_tImZNS0_15xor_sum_functorIivEclERNS_14TensorIteratorEEUlmmE_EEjmLi4ELi4EEEEEvT1_,@function
        .size           _ZN2at6native13reduce_kernelILi512ELi1ENS0_8ReduceOpIiNS0_14func_wrapper_tImZNS0_15xor_sum_functorIivEclERNS_14TensorIteratorEEUlmmE_EEjmLi4ELi4EEEEEvT1_,(.L_x_9827 - _ZN2at6native13reduce_kernelILi512ELi1ENS0_8ReduceOpIiNS0_14func_wrapper_tImZNS0_15xor_sum_functorIivEclERNS_14TensorIteratorEEUlmmE_EEjmLi4ELi4EEEEEvT1_)
        .other          _ZN2at6native13reduce_kernelILi512ELi1ENS0_8ReduceOpIiNS0_14func_wrapper_tImZNS0_15xor_sum_functorIivEclERNS_14TensorIteratorEEUlmmE_EEjmLi4ELi4EEEEEvT1_,@"STO_CUDA_ENTRY STV_DEFAULT"
_ZN2at6native13reduce_kernelILi512ELi1ENS0_8ReduceOpIiNS0_14func_wrapper_tImZNS0_15xor_sum_functorIivEclERNS_14TensorIteratorEEUlmmE_EEjmLi4ELi4EEEEEvT1_:
.text._ZN2at6native13reduce_kernelILi512ELi1ENS0_8ReduceOpIiNS0_14func_wrapper_tImZNS0_15xor_sum_functorIivEclERNS_14TensorIteratorEEUlmmE_EEjmLi4ELi4EEEEEvT1_:
        /* <DEDUP_REMOVED lines=287> */
.L_x_2230:
        /* <DEDUP_REMOVED lines=52> */
.L_x_2239:
[----:B------:R-:W-:Y:S05]  /*1530*/  BSYNC B3 ;  /* 0x0000000000037941 */ /* 0x000fea0003800000 */
.L_x_2238:
        /* <DEDUP_REMOVED lines=9> */
[----:B--2---:R-:W-:Y:S02]  /*15d0*/  SHF.R.S32.HI R8, RZ, 0x1f, R4 ;  /* 0x0000001fff087819 */ /* 0x004fe40000011404 */
[----:B------:R-:W-:Y:S02]  /*15e0*/  LOP3.LUT R9, R4, UR4, RZ, 0x3c, !PT ;  /* 0x0000000404097c12 */ /* 0x000fe4000f8e3cff */
[----:B------:R-:W-:-:S07]  /*15f0*/  LOP3.LUT R8, R8, UR5, RZ, 0x3c, !PT ;  /* 0x0000000508087c12 */ /* 0x000fce000f8e3cff */
.L_x_2237:
[----:B------:R-:W-:Y:S05]  /*1600*/  BSYNC B2 ;  /* 0x0000000000027941 */ /* 0x000fea0003800000 */
.L_x_2236:
[C---:B------:R-:W-:Y:S02]  /*1610*/  IADD3 R5, P0, -R7.reuse, 0x4, RZ ;  /* 0x0000000407057810 */ /* 0x040fe40007f1e1ff */
[----:B------:R-:W-:Y:S02]  /*1620*/  IADD3 R10, R7, -0x4, R18 ;  /* 0xfffffffc070a7810 */ /* 0x000fe40007ffe012 */
[----:B------:R-:W-:Y:S02]  /*1630*/  LEA R20, P1, R5, R20, 0x2 ;  /* 0x0000001405147211 */ /* 0x000fe400078210ff */
[----:B------:R-:W-:-:S04]  /*1640*/  IADD3.X R4, RZ, -0x1, RZ, P0, !PT ;  /* 0xffffffffff047810 */ /* 0x000fc800007fe4ff */
[----:B------:R-:W-:-:S07]  /*1650*/  LEA.HI.X R21, R5, R21, R4, 0x2, P1 ;  /* 0x0000001505157211 */ /* 0x000fce00008f1404 */
.L_x_2235:
[----:B------:R-:W-:Y:S05]  /*1660*/  BSYNC B1 ;  /* 0x0000000000017941 */ /* 0x000fea0003800000 */
.L_x_2234:
        /* <DEDUP_REMOVED lines=12> */
.L_x_2242:
[----:B------:R-:W-:Y:S01]  /*1730*/  IMAD.WIDE.U32 R4, R25, 0x10, R20 ;  /* 0x0000001019047825 */ /* 0x000fe200078e0014 */
[----:B------:R-:W-:-:S05]  /*1740*/  ULDC UR4, c[0x0][0x22c] ;  /* 0x00008b0000047ab9 */ /* 0x000fca0000000800 */
[----:B------:R-:W2:Y:S01]  /*1750*/  LDG.E.128 R4, desc[UR36][R4.64] ;  /* 0x0000002404047981 */ /* 0x000ea2000c1e1d00 */
[----:B------:R-:W-:-:S05]  /*1760*/  VIADD R25, R25, UR4 ;  /* 0x0000000419197c36 */ /* 0x000fca0008000000 */
[----:B------:R-:W-:-:S04]  /*1770*/  LEA R19, R25, 0x3, 0x2 ;  /* 0x0000000319137811 */ /* 0x000fc800078e10ff */
[----:B------:R-:W-:Y:S02]  /*1780*/  ISETP.GE.U32.AND P0, PT, R19, R10, PT ;  /* 0x0000000a1300720c */ /* 0x000fe40003f06070 */
[----:B--2---:R-:W-:Y:S02]  /*1790*/  LOP3.LUT R9, R9, R4, RZ, 0x3c, !PT ;  /* 0x0000000409097212 */ /* 0x004fe400078e3cff */
        /* <DEDUP_REMOVED lines=12> */
.L_x_2241:
[----:B------:R-:W-:Y:S05]  /*1860*/  BSYNC B1 ;  /* 0x0000000000017941 */ /* 0x000fea0003800000 */
.L_x_2240:
        /* <DEDUP_REMOVED lines=8> */
.L_x_2244:
[----:B------:R-:W-:Y:S05]  /*18f0*/  BSYNC B1 ;  /* 0x0000000000017941 */ /* 0x000fea0003800000 */
.L_x_2243:
        /* <DEDUP_REMOVED lines=10> */
[----:B--2---:R-:W-:Y:S02]  /*19a0*/  SHF.R.S32.HI R5, RZ, 0x1f, R20 ;  /* 0x0000001fff057819 */ /* 0x004fe40000011414 */
[----:B------:R-:W-:Y:S02]  /*19b0*/  LOP3.LUT R9, R9, R20, RZ, 0x3c, !PT ;  /* 0x0000001409097212 */ /* 0x000fe400078e3cff */
[----:B------:R-:W-:-:S07]  /*19c0*/  LOP3.LUT R8, R8, R5, RZ, 0x3c, !PT ;  /* 0x0000000508087212 */ /* 0x000fce00078e3cff */
.L_x_2246:
[----:B------:R-:W-:Y:S05]  /*19d0*/  BSYNC B1 ;  /* 0x0000000000017941 */ /* 0x000fea0003800000 */
.L_x_2245:
[----:B------:R-:W-:Y:S02]  /*19e0*/  LOP3.LUT R9, R11, R12, R9, 0x96, !PT ;  /* 0x0000000c0b097212 */ /* 0x000fe400078e9609 */
[----:B------:R-:W-:Y:S02]  /*19f0*/  LOP3.LUT R8, R13, R18, R8, 0x96, !PT ;  /* 0x000000120d087212 */ /* 0x000fe400078e9608 */
[----:B------:R-:W-:Y:S02]  /*1a00*/  LOP3.LUT R16, R16, R9, RZ, 0x3c, !PT ;  /* 0x0000000910107212 */ /* 0x000fe400078e3cff */
[----:B------:R-:W-:Y:S01]  /*1a10*/  LOP3.LUT R17, R17, R8, RZ, 0x3c, !PT ;  /* 0x0000000811117212 */ /* 0x000fe200078e3cff */
[----:B------:R-:W-:Y:S06]  /*1a20*/  BRA `(.L_x_2232) ;  /* 0x0000009800087947 */ /* 0x000fec0003800000 */
.L_x_2233:
        /* <DEDUP_REMOVED lines=29> */
.L_x_2256:
        /* <DEDUP_REMOVED lines=298> */
.L_x_2252:
[----:B------:R-:W-:Y:S01]  /*2ea0*/  LOP3.LUT R13, R18, 0xfffffffc, RZ, 0xc0, !PT ;  /* 0xfffffffc120d7812 */ /* 0x000fe200078ec0ff */
[----:B------:R-:W-:Y:S02]  /*2eb0*/  ULDC UR38, c[0x0][0x22c] ;  /* 0x00008b0000267ab9 */ /* 0x000fe40000000800 */
[----:B------:R-:W-:Y:S01]  /*2ec0*/  IMAD.U32 R2, RZ, RZ, UR38 ;  /* 0x00000026ff027e24 */ /* 0x000fe2000f8e00ff */
[----:B------:R-:W-:-:S04]  /*2ed0*/  IADD3 R12, P1, R20, R13, RZ ;  /* 0x0000000d140c7210 */ /* 0x000fc80007f3e0ff */
[----:B------:R-:W-:-:S06]  /*2ee0*/  IADD3.X R13, RZ, R21, RZ, P1, !PT ;  /* 0x00000015ff0d7210 */ /* 0x000fcc0000ffe4ff */
        /* <DEDUP_REMOVED lines=237> */
.L_x_2253:
[----:B------:R-:W-:-:S04]  /*3dc0*/  LOP3.LUT R17, R22, 0xfffffffc, RZ, 0xc0, !PT ;  /* 0xfffffffc16117812 */ /* 0x000fc800078ec0ff */
[----:B------:R-:W-:-:S04]  /*3dd0*/  IADD3 R16, P1, R20, R17, RZ ;  /* 0x0000001114107210 */ /* 0x000fc80007f3e0ff */
[----:B------:R-:W-:-:S05]  /*3de0*/  IADD3.X R17, RZ, R21, RZ, P1, !PT ;  /* 0x00000015ff117210 */ /* 0x000fca0000ffe4ff */
[----:B0-----:R0:W5:Y:S01]  /*3df0*/  LDG.E R12, desc[UR36][R16.64] ;  /* 0x00000024100c7981 */ /* 0x001162000c1e1900 */
[----:B------:R-:W-:Y:S01]  /*3e00*/  IMAD.IADD R25, R25, 0x1, R2 ;  /* 0x0000000119197824 */ /* 0x000fe200078e0202 */
[----:B------:R-:W-:Y:S01]  /*3e10*/  CS2R R22, SRZ ;  /* 0x0000000000167805 */ /* 0x000fe2000001ff00 */
        /* <DEDUP_REMOVED lines=225> */
[----:B------:R-:W-:Y:S01]  /*4c30*/  @P1 MOV R18, RZ ;  /* 0x000000ff00121202 */ /* 0x000fe20000000f00 */
[----:B------:R-:W0:Y:S02]  /*4c40*/  @P1 LDC R27, c[0x0][0x384] ;  /* 0x0000e100ff1b1b82 */ /* 0x000e240000000800 */
[----:B------:R-:W-:-:S04]  /*4c50*/  IMAD R24, R24, UR38, R17 ;  /* 0x0000002618187c24 */ /* 0x000fc8000f8e0211 */
[----:B------:R-:W-:Y:S02]  /*4c60*/  IMAD R23, R24, UR25, R23 ;  /* 0x0000001918177c24 */ /* 0x000fe4000f8e0217 */
[----:B------:R-:W1:Y:S02]  /*4c70*/  @P1 LDC.64 R16, c[0x0][0x388] ;  /* 0x0000e200ff101b82 */ /* 0x000e640000000a00 */
[----:B-1----:R-:W-:-:S06]  /*4c80*/  @P1 IMAD.HI.U32 R18, R19, R16, R18 ;  /* 0x0000001013121227 */ /* 0x002fcc00078e0012 */
[----:B------:R-:W1:Y:S01]  /*4c90*/  @P1 LDC R16, c[0x0][0x3f0] ;  /* 0x0000fc00ff101b82 */ /* 0x000e620000000800 */
[----:B------:R-:W-:-:S05]  /*4ca0*/  @P1 SHF.R.U32.HI R17, RZ, R17, R18 ;  /* 0x00000011ff111219 */ /* 0x000fca0000011612 */
[----:B------:R-:W-:-:S04]  /*4cb0*/  @P1 IMAD.MOV R18, RZ, RZ, -R17 ;  /* 0x000000ffff121224 */ /* 0x000fc800078e0a11 */
[----:B0-----:R-:W-:-:S04]  /*4cc0*/  @P1 IMAD R27, R27, R18, R19 ;  /* 0x000000121b1b1224 */ /* 0x001fc800078e0213 */
[----:B-1----:R-:W-:-:S07]  /*4cd0*/  @P1 IMAD R23, R27, R16, R23 ;  /* 0x000000101b171224 */ /* 0x002fce00078e0217 */
.L_x_2254:
[----:B0-----:R-:W-:-:S04]  /*4ce0*/  LOP3.LUT R17, R23, 0xfffffffc, RZ, 0xc0, !PT ;  /* 0xfffffffc17117812 */ /* 0x001fc800078ec0ff */
[----:B------:R-:W-:-:S04]  /*4cf0*/  IADD3 R16, P1, R20, R17, RZ ;  /* 0x0000001114107210 */ /* 0x000fc80007f3e0ff */
[----:B------:R-:W-:-:S05]  /*4d00*/  IADD3.X R17, RZ, R21, RZ, P1, !PT ;  /* 0x00000015ff117210 */ /* 0x000fca0000ffe4ff */
[----:B------:R0:W5:Y:S01]  /*4d10*/  LDG.E R23, desc[UR36][R16.64] ;  /* 0x0000002410177981 */ /* 0x000162000c1e1900 */
[----:B------:R-:W-:Y:S01]  /*4d20*/  IMAD.IADD R25, R25, 0x1, R2 ;  /* 0x0000000119197824 */ /* 0x000fe200078e0202 */
        /* <DEDUP_REMOVED lines=105> */
[----:B------:R-:W-:Y:S01]  /*53c0*/  ULDC UR4, c[0x0][0x2f0] ;  /* 0x0000bc0000047ab9 */ /* 0x000fe20000000800 */
[----:B------:R-:W-:Y:S01]  /*53d0*/  ISETP.NE.AND P1, PT, R16, 0xc, PT ;  /* 0x0000000c1000780c */ /* 0x000fe20003f25270 */
        /* <DEDUP_REMOVED lines=119> */
[----:B------:R-:W1:Y:S01]  /*5b50*/  @P1 LDC R29, c[0x0][0x384] ;  /* 0x0000e100ff1d1b82 */ /* 0x000e620000000800 */
[----:B0-----:R-:W-:-:S07]  /*5b60*/  @P1 IMAD.HI.U32 R18, R19, R16, R18 ;  /* 0x0000001013121227 */ /* 0x001fce00078e0012 */
[----:B------:R-:W0:Y:S01]  /*5b70*/  @P1 LDC R16, c[0x0][0x3f0] ;  /* 0x0000fc00ff101b82 */ /* 0x000e220000000800 */
[----:B------:R-:W-:Y:S02]  /*5b80*/  @P1 SHF.R.U32.HI R17, RZ, R17, R18 ;  /* 0x00000011ff111219 */ /* 0x000fe40000011612 */
[----:B------:R-:W-:-:S05]  /*5b90*/  IADD3 R18, -R19, RZ, RZ ;  /* 0x000000ff13127210 */ /* 0x000fca0007ffe1ff */
[----:B------:R-:W-:Y:S02]  /*5ba0*/  IMAD R27, R18, UR4, R27 ;  /* 0x00000004121b7c24 */ /* 0x000fe4000f8e021b */
[----:B------:R-:W-:Y:S02]  /*5bb0*/  @P1 IMAD.MOV R18, RZ, RZ, -R17 ;  /* 0x000000ffff121224 */ /* 0x000fe400078e0a11 */
[----:B------:R-:W-:Y:S02]  /*5bc0*/  IMAD R22, R27, UR25, R22 ;  /* 0x000000191b167c24 */ /* 0x000fe4000f8e0216 */
[----:B-1----:R-:W-:-:S04]  /*5bd0*/  @P1 IMAD R29, R29, R18, R19 ;  /* 0x000000121d1d1224 */ /* 0x002fc800078e0213 */
[----:B0-----:R-:W-:-:S07]  /*5be0*/  @P1 IMAD R22, R29, R16, R22 ;  /* 0x000000101d161224 */ /* 0x001fce00078e0216 */
.L_x_2255:
[----:B0-----:R-:W-:Y:S01]  /*5bf0*/  LOP3.LUT R17, R22, 0xfffffffc, RZ, 0xc0, !PT ;  /* 0xfffffffc16117812 */ /* 0x001fe200078ec0ff */
[----:B------:R-:W-:Y:S01]  /*5c00*/  IMAD.IADD R19, R25, 0x1, R2 ;  /* 0x0000000119137824 */ /* 0x000fe200078e0202 */
[----:B-----5:R-:W-:Y:S01]  /*5c10*/  SHF.R.S32.HI R18, RZ, 0x1f, R13 ;  /* 0x0000001fff127819 */ /* 0x020fe2000001140d */
[----:B------:R-:W-:Y:S01]  /*5c20*/  ULDC UR4, c[0x0][0x224] ;  /* 0x0000890000047ab9 */ /* 0x000fe20000000800 */
[----:B------:R-:W-:-:S04]  /*5c30*/  IADD3 R16, P1, R20, R17, RZ ;  /* 0x0000001114107210 */ /* 0x000fc80007f3e0ff */
[----:B------:R-:W-:-:S06]  /*5c40*/  IADD3.X R17, RZ, R21, RZ, P1, !PT ;  /* 0x00000015ff117210 */ /* 0x000fcc0000ffe4ff */
[----:B------:R-:W2:Y:S01]  /*5c50*/  LDG.E R17, desc[UR36][R16.64] ;  /* 0x0000002410117981 */ /* 0x000ea2000c1e1900 */
[----:B------:R-:W-:Y:S01]  /*5c60*/  LOP3.LUT R11, R11, R18, RZ, 0x3c, !PT ;  /* 0x000000120b0b7212 */ /* 0x000fe200078e3cff */
[----:B------:R-:W-:Y:S01]  /*5c70*/  IMAD R25, R2, 0x3, R19 ;  /* 0x0000000302197824 */ /* 0x000fe200078e0213 */
[----:B------:R-:W-:Y:S02]  /*5c80*/  MOV R18, UR4 ;  /* 0x0000000400127c02 */ /* 0x000fe40008000f00 */
[----:B------:R-:W-:Y:S02]  /*5c90*/  SHF.R.S32.HI R27, RZ, 0x1f, R12 ;  /* 0x0000001fff1b7819 */ /* 0x000fe4000001140c */
[----:B------:R-:W-:Y:S02]  /*5ca0*/  ISETP.GE.U32.AND P1, PT, R25, R18, PT ;  /* 0x000000121900720c */ /* 0x000fe40003f26070 */
[----:B------:R-:W-:Y:S02]  /*5cb0*/  SHF.R.S32.HI R22, RZ, 0x1f, R23 ;  /* 0x0000001fff167819 */ /* 0x000fe40000011417 */
[----:B------:R-:W-:-:S02]  /*5cc0*/  LOP3.LUT R8, R8, R27, RZ, 0x3c, !PT ;  /* 0x0000001b08087212 */ /* 0x000fc400078e3cff */
[----:B------:R-:W-:Y:S02]  /*5cd0*/  LOP3.LUT R7, R7, R22, RZ, 0x3c, !PT ;  /* 0x0000001607077212 */ /* 0x000fe400078e3cff */
[----:B------:R-:W-:Y:S02]  /*5ce0*/  LOP3.LUT R10, R10, R13, RZ, 0x3c, !PT ;  /* 0x0000000d0a0a7212 */ /* 0x000fe400078e3cff */
[----:B------:R-:W-:Y:S02]  /*5cf0*/  LOP3.LUT R9, R9, R12, RZ, 0x3c, !PT ;  /* 0x0000000c09097212 */ /* 0x000fe400078e3cff */
[----:B------:R-:W-:Y:S02]  /*5d00*/  LOP3.LUT R6, R6, R23, RZ, 0x3c, !PT ;  /* 0x0000001706067212 */ /* 0x000fe400078e3cff */
[----:B--2---:R-:W-:Y:S02]  /*5d10*/  SHF.R.S32.HI R24, RZ, 0x1f, R17 ;  /* 0x0000001fff187819 */ /* 0x004fe40000011411 */
[----:B------:R-:W-:-:S02]  /*5d20*/  LOP3.LUT R4, R4, R17, RZ, 0x3c, !PT ;  /* 0x0000001104047212 */ /* 0x000fc400078e3cff */
[----:B------:R-:W-:Y:S01]  /*5d30*/  LOP3.LUT R5, R5, R24, RZ, 0x3c, !PT ;  /* 0x0000001805057212 */ /* 0x000fe200078e3cff */
[----:B------:R-:W-:Y:S06]  /*5d40*/  @!P1 BRA `(.L_x_2256) ;  /* 0xffffffbc00ac9947 */ /* 0x000fec000383ffff */
[----:B------:R-:W-:Y:S05]  /*5d50*/  BSYNC B2 ;  /* 0x0000000000027941 */ /* 0x000fea0003800000 */
.L_x_2251:
[----:B------:R-:W-:-:S07]  /*5d60*/  IMAD.MOV.U32 R25, RZ, RZ, R17 ;  /* 0x000000ffff197224 */ /* 0x000fce00078e0011 */
.L_x_2250:
[----:B------:R-:W-:Y:S05]  /*5d70*/  BSYNC B1 ;  /* 0x0000000000017941 */ /* 0x000fea0003800000 */
.L_x_2249:
        /* <DEDUP_REMOVED lines=280> */
.L_x_2259:
[----:B------:R-:W-:-:S04]  /*6f00*/  LOP3.LUT R13, R13, 0xfffffffc, RZ, 0xc0, !PT ;  /* 0xfffffffc0d0d7812 */ /* 0x000fc800078ec0ff */
[----:B------:R-:W-:-:S04]  /*6f10*/  IADD3 R16, P2, R20, R13, RZ ;  /* 0x0000000d14107210 */ /* 0x000fc80007f5e0ff */
[----:B------:R-:W-:-:S05]  /*6f20*/  IADD3.X R17, RZ, R21, RZ, P2, !PT ;  /* 0x00000015ff117210 */ /* 0x000fca00017fe4ff */
[----:B------:R0:W5:Y:S01]  /*6f30*/  LDG.E R13, desc[UR36][R16.64] ;  /* 0x00000024100d7981 */ /* 0x000162000c1e1900 */
        /* <DEDUP_REMOVED lines=269> */
[----:B------:R-:W-:Y:S02]  /*8010*/  IMAD R12, R24, UR4, R12 ;  /* 0x00000004180c7c24 */ /* 0x000fe4000f8e020c */
[----:B0-----:R-:W-:-:S04]  /*8020*/  @P2 IMAD.HI.U32 R16, R29, R16, R28 ;  /* 0x000000101d102227 */ /* 0x001fc800078e001c */
[----:B------:R-:W0:Y:S01]  /*8030*/  @P2 LDC R28, c[0x0][0x384] ;  /* 0x0000e100ff1c2b82 */ /* 0x000e220000000800 */
[----:B------:R-:W-:-:S04]  /*8040*/  @P2 SHF.R.U32.HI R16, RZ, R17, R16 ;  /* 0x00000011ff102219 */ /* 0x000fc80000011610 */
[----:B------:R-:W-:-:S03]  /*8050*/  @P2 IADD3 R16, -R16, RZ, RZ ;  /* 0x000000ff10102210 */ /* 0x000fc60007ffe1ff */
[----:B------:R-:W1:Y:S02]  /*8060*/  @P2 LDC R17, c[0x0][0x3f0] ;  /* 0x0000fc00ff112b82 */ /* 0x000e640000000800 */
[----:B0-----:R-:W-:-:S04]  /*8070*/  @P2 IMAD R28, R28, R16, R29 ;  /* 0x000000101c1c2224 */ /* 0x001fc800078e021d */
[----:B-1----:R-:W-:-:S07]  /*8080*/  @P2 IMAD R12, R28, R17, R12 ;  /* 0x000000111c0c2224 */ /* 0x002fce00078e020c */
.L_x_2260:
        /* <DEDUP_REMOVED lines=273> */
[----:B------:R-:W-:Y:S02]  /*91a0*/  IMAD R23, R24, UR4, R23 ;  /* 0x0000000418177c24 */ /* 0x000fe4000f8e0217 */
[----:B0-----:R-:W-:-:S05]  /*91b0*/  @P2 IMAD.HI.U32 R16, R29, R16, R28 ;  /* 0x000000101d102227 */ /* 0x001fca00078e001c */
[----:B------:R-:W-:Y:S02]  /*91c0*/  @P2 SHF.R.U32.HI R24, RZ, R17, R16 ;  /* 0x00000011ff182219 */ /* 0x000fe40000011610 */
[----:B------:R-:W0:Y:S03]  /*91d0*/  @P2 LDC R17, c[0x0][0x384] ;  /* 0x0000e100ff112b82 */ /* 0x000e260000000800 */
[----:B------:R-:W-:-:S05]  /*91e0*/  @P2 IMAD.MOV R28, RZ, RZ, -R24 ;  /* 0x000000ffff1c2224 */ /* 0x000fca00078e0a18 */
[----:B------:R-:W1:Y:S01]  /*91f0*/  @P2 LDC R16, c[0x0][0x3f0] ;  /* 0x0000fc00ff102b82 */ /* 0x000e620000000800 */
[----:B0-----:R-:W-:-:S04]  /*9200*/  @P2 IMAD R17, R17, R28, R29 ;  /* 0x0000001c11112224 */ /* 0x001fc800078e021d */
[----:B-1----:R-:W-:-:S07]  /*9210*/  @P2 IMAD R23, R17, R16, R23 ;  /* 0x0000001011172224 */ /* 0x002fce00078e0217 */
.L_x_2261:
        /* <DEDUP_REMOVED lines=281> */
.L_x_2262:
[----:B------:R-:W-:-:S04]  /*a3b0*/  LOP3.LUT R17, R26, 0xfffffffc, RZ, 0xc0, !PT ;  /* 0xfffffffc1a117812 */ /* 0x000fc800078ec0ff */
[----:B------:R-:W-:-:S05]  /*a3c0*/  IADD3 R16, P1, R20, R17, RZ ;  /* 0x0000001114107210 */ /* 0x000fca0007f3e0ff */
[----:B------:R-:W-:-:S05]  /*a3d0*/  IMAD.X R17, RZ, RZ, R21, P1 ;  /* 0x000000ffff117224 */ /* 0x000fca00008e0615 */
[----:B------:R0:W5:Y:S03]  /*a3e0*/  LDG.E R25, desc[UR36][R16.64] ;  /* 0x0000002410197981 */ /* 0x000166000c1e1900 */
.L_x_2258:
[----:B------:R-:W-:Y:S05]  /*a3f0*/  BSYNC B1 ;  /* 0x0000000000017941 */ /* 0x000fea0003800000 */
.L_x_2257:
[----:B------:R-:W-:Y:S04]  /*a400*/  BSSY B1, `(.L_x_2263) ;  /* 0x0000016000017945 */ /* 0x000fe80003800000 */
[----:B------:R-:W-:Y:S05]  /*a410*/  @P0 BRA `(.L_x_2264) ;  /* 0x0000000000500947 */ /* 0x000fea0003800000 */
[----:B0-----:R-:W-:Y:S02]  /*a420*/  IADD3 R17, R19, R2, RZ ;  /* 0x0000000213117210 */ /* 0x001fe40007ffe0ff */
[----:B-----5:R-:W-:Y:S02]  /*a430*/  SHF.R.S32.HI R16, RZ, 0x1f, R13 ;  /* 0x0000001fff107819 */ /* 0x020fe4000001140d */
[----:B------:R-:W-:Y:S02]  /*a440*/  ISETP.GE.U32.AND P0, PT, R17, R18, PT ;  /* 0x000000121100720c */ /* 0x000fe40003f06070 */
[----:B------:R-:W-:Y:S02]  /*a450*/  LOP3.LUT R10, R10, R13, RZ, 0x3c, !PT ;  /* 0x0000000d0a0a7212 */ /* 0x000fe400078e3cff */
[----:B------:R-:W-:-:S09]  /*a460*/  LOP3.LUT R11, R11, R16, RZ, 0x3c, !PT ;  /* 0x000000100b0b7212 */ /* 0x000fd200078e3cff */
[----:B------:R-:W-:Y:S05]  /*a470*/  @P0 BRA `(.L_x_2264) ;  /* 0x0000000000380947 */ /* 0x000fea0003800000 */
[----:B------:R-:W-:Y:S01]  /*a480*/  IMAD.IADD R17, R17, 0x1, R2 ;  /* 0x0000000111117824 */ /* 0x000fe200078e0202 */
[----:B------:R-:W-:Y:S02]  /*a490*/  SHF.R.S32.HI R13, RZ, 0x1f, R12 ;  /* 0x0000001fff0d7819 */ /* 0x000fe4000001140c */
[----:B------:R-:W-:Y:S02]  /*a4a0*/  LOP3.LUT R9, R9, R12, RZ, 0x3c, !PT ;  /* 0x0000000c09097212 */ /* 0x000fe400078e3cff */
[----:B------:R-:W-:Y:S02]  /*a4b0*/  ISETP.GE.U32.AND P0, PT, R17, R18, PT ;  /* 0x000000121100720c */ /* 0x000fe40003f06070 */
[----:B------:R-:W-:-:S11]  /*a4c0*/  LOP3.LUT R8, R8, R13, RZ, 0x3c, !PT ;  /* 0x0000000d08087212 */ /* 0x000fd600078e3cff */
[----:B------:R-:W-:Y:S05]  /*a4d0*/  @P0 BRA `(.L_x_2264) ;  /* 0x0000000000200947 */ /* 0x000fea0003800000 */
[----:B------:R-:W-:Y:S02]  /*a4e0*/  IADD3 R13, R17, R2, RZ ;  /* 0x00000002110d7210 */ /* 0x000fe40007ffe0ff */
[----:B------:R-:W-:Y:S02]  /*a4f0*/  SHF.R.S32.HI R2, RZ, 0x1f, R23 ;  /* 0x0000001fff027819 */ /* 0x000fe40000011417 */
[----:B------:R-:W-:Y:S02]  /*a500*/  ISETP.GE.U32.AND P0, PT, R13, R18, PT ;  /* 0x000000120d00720c */ /* 0x000fe40003f06070 */
[----:B------:R-:W-:Y:S02]  /*a510*/  LOP3.LUT R6, R6, R23, RZ, 0x3c, !PT ;  /* 0x0000001706067212 */ /* 0x000fe400078e3cff */
[----:B------:R-:W-:-:S09]  /*a520*/  LOP3.LUT R7, R7, R2, RZ, 0x3c, !PT ;  /* 0x0000000207077212 */ /* 0x000fd200078e3cff */
[----:B------:R-:W-:Y:S02]  /*a530*/  @!P0 SHF.R.S32.HI R12, RZ, 0x1f, R25 ;  /* 0x0000001fff0c8819 */ /* 0x000fe40000011419 */
[----:B------:R-:W-:Y:S02]  /*a540*/  @!P0 LOP3.LUT R4, R4, R25, RZ, 0x3c, !PT ;  /* 0x0000001904048212 */ /* 0x000fe400078e3cff */
[----:B------:R-:W-:-:S07]  /*a550*/  @!P0 LOP3.LUT R5, R5, R12, RZ, 0x3c, !PT ;  /* 0x0000000c05058212 */ /* 0x000fce00078e3cff */
.L_x_2264:
[----:B------:R-:W-:Y:S05]  /*a560*/  BSYNC B1 ;  /* 0x0000000000017941 */ /* 0x000fea0003800000 */
.L_x_2263:
[----:B------:R-:W-:Y:S02]  /*a570*/  LOP3.LUT R9, R6, R9, R10, 0x96, !PT ;  /* 0x0000000906097212 */ /* 0x000fe400078e960a */
[----:B------:R-:W-:Y:S02]  /*a580*/  LOP3.LUT R8, R7, R8, R11, 0x96, !PT ;  /* 0x0000000807087212 */ /* 0x000fe400078e960b */
[----:B0-----:R-:W-:Y:S02]  /*a590*/  LOP3.LUT R16, R4, R9, RZ, 0x3c, !PT ;  /* 0x0000000904107212 */ /* 0x001fe400078e3cff */
[----:B------:R-:W-:Y:S01]  /*a5a0*/  LOP3.LUT R17, R5, R8, RZ, 0x3c, !PT ;  /* 0x0000000805117212 */ /* 0x000fe200078e3cff */
[----:B------:R-:W-:Y:S06]  /*a5b0*/  BRA `(.L_x_2232) ;  /* 0x0000000c00247947 */ /* 0x000fec0003800000 */
.L_x_2248:
[----:B------:R-:W-:Y:S01]  /*a5c0*/  ISETP.GE.U32.AND P0, PT, R7, R18, PT ;  /* 0x000000120700720c */ /* 0x000fe20003f06070 */
[----:B------:R-:W-:Y:S01]  /*a5d0*/  BSSY B1, `(.L_x_2265) ;  /* 0x0000032000017945 */ /* 0x000fe20003800000 */
[--C-:B------:R-:W-:Y:S01]  /*a5e0*/  IMAD.MOV.U32 R7, RZ, RZ, R9.reuse ;  /* 0x000000ffff077224 */ /* 0x100fe200078e0009 */
[-C--:B------:R-:W-:Y:S01]  /*a5f0*/  MOV R22, R8.reuse ;  /* 0x0000000800167202 */ /* 0x080fe20000000f00 */
[--C-:B------:R-:W-:Y:S01]  /*a600*/  IMAD.MOV.U32 R24, RZ, RZ, R9.reuse ;  /* 0x000000ffff187224 */ /* 0x100fe200078e0009 */
[-C--:B------:R-:W-:Y:S01]  /*a610*/  MOV R23, R8.reuse ;  /* 0x0000000800177202 */ /* 0x080fe20000000f00 */
[----:B------:R-:W-:Y:S01]  /*a620*/  IMAD.MOV.U32 R25, RZ, RZ, R9 ;  /* 0x000000ffff197224 */ /* 0x000fe200078e0009 */
[----:B------:R-:W-:-:S06]  /*a630*/  MOV R26, R8 ;  /* 0x00000008001a7202 */ /* 0x000fcc0000000f00 */
[----:B------:R-:W-:Y:S05]  /*a640*/  @P0 BRA `(.L_x_2266) ;  /* 0x0000000000a80947 */ /* 0x000fea0003800000 */
[----:B------:R-:W-:Y:S01]  /*a650*/  BSSY B2, `(.L_x_2267) ;  /* 0x0000026000027945 */ /* 0x000fe20003800000 */
[--C-:B------:R-:W-:Y:S01]  /*a660*/  IMAD.MOV.U32 R7, RZ, RZ, R9.reuse ;  /* 0x000000ffff077224 */ /* 0x100fe200078e0009 */
[----:B------:R-:W-:Y:S01]  /*a670*/  MOV R24, R9 ;  /* 0x0000000900187202 */ /* 0x000fe20000000f00 */
[----:B------:R-:W-:Y:S01]  /*a680*/  IMAD.MOV.U32 R25, RZ, RZ, R9 ;  /* 0x000000ffff197224 */ /* 0x000fe200078e0009 */
[-C--:B------:R-:W-:Y:S01]  /*a690*/  MOV R22, R8.reuse ;  /* 0x0000000800167202 */ /* 0x080fe20000000f00 */
[----:B------:R-:W-:Y:S01]  /*a6a0*/  IMAD.MOV.U32 R23, RZ, RZ, R8 ;  /* 0x000000ffff177224 */ /* 0x000fe200078e0008 */
[----:B------:R-:W-:-:S07]  /*a6b0*/  MOV R26, R8 ;  /* 0x00000008001a7202 */ /* 0x000fce0000000f00 */
.L_x_2268:
[----:B------:R-:W-:Y:S02]  /*a6c0*/  IMAD.IADD R11, R2, 0x1, R19 ;  /* 0x00000001020b7824 */ /* 0x000fe400078e0213 */
[----:B------:R-:W-:-:S03]  /*a6d0*/  IMAD R9, R6, R19, RZ ;  /* 0x0000001306097224 */ /* 0x000fc600078e02ff */
[----:B------:R-:W-:Y:S01]  /*a6e0*/  IADD3 R13, R11, R2, RZ ;  /* 0x000000020b0d7210 */ /* 0x000fe20007ffe0ff */
[----:B------:R-:W-:Y:S02]  /*a6f0*/  IMAD R11, R6, R11, RZ ;  /* 0x0000000b060b7224 */ /* 0x000fe400078e02ff */
[----:B------:R-:W-:-:S04]  /*a700*/  IMAD.WIDE.U32 R8, R9, 0x4, R20 ;  /* 0x0000000409087825 */ /* 0x000fc800078e0014 */
[----:B------:R-:W-:Y:S02]  /*a710*/  IMAD.IADD R27, R13, 0x1, R2 ;  /* 0x000000010d1b7824 */ /* 0x000fe400078e0202 */
[C---:B------:R-:W-:Y:S01]  /*a720*/  IMAD R13, R6.reuse, R13, RZ ;  /* 0x0000000d060d7224 */ /* 0x040fe200078e02ff */
[----:B------:R-:W2:Y:S01]  /*a730*/  LDG.E R8, desc[UR36][R8.64] ;  /* 0x0000002408087981 */ /* 0x000ea2000c1e1900 */
[----:B------:R-:W-:Y:S02]  /*a740*/  IMAD R17, R6, R27, RZ ;  /* 0x0000001b06117224 */ /* 0x000fe400078e02ff */
[----:B------:R-:W-:-:S04]  /*a750*/  IMAD.WIDE.U32 R10, R11, 0x4, R20 ;  /* 0x000000040b0a7825 */ /* 0x000fc800078e0014 */
[--C-:B------:R-:W-:Y:S02]  /*a760*/  IMAD.WIDE.U32 R12, R13, 0x4, R20.reuse ;  /* 0x000000040d0c7825 */ /* 0x100fe400078e0014 */
[----:B------:R-:W3:Y:S02]  /*a770*/  LDG.E R11, desc[UR36][R10.64] ;  /* 0x000000240a0b7981 */ /* 0x000ee4000c1e1900 */
[----:B------:R-:W-:Y:S02]  /*a780*/  IMAD.WIDE.U32 R16, R17, 0x4, R20 ;  /* 0x0000000411107825 */ /* 0x000fe400078e0014 */
[----:B------:R-:W4:Y:S04]  /*a790*/  LDG.E R12, desc[UR36][R12.64] ;  /* 0x000000240c0c7981 */ /* 0x000f28000c1e1900 */
[----:B------:R-:W5:Y:S01]  /*a7a0*/  LDG.E R17, desc[UR36][R16.64] ;  /* 0x0000002410117981 */ /* 0x000f62000c1e1900 */
[----:B------:R-:W-:-:S05]  /*a7b0*/  IADD3 R19, R27, R2, RZ ;  /* 0x000000021b137210 */ /* 0x000fca0007ffe0ff */
[----:B------:R-:W-:-:S05]  /*a7c0*/  IMAD R27, R2, 0x3, R19 ;  /* 0x00000003021b7824 */ /* 0x000fca00078e0213 */
[----:B------:R-:W-:Y:S02]  /*a7d0*/  ISETP.GE.U32.AND P0, PT, R27, R18, PT ;  /* 0x000000121b00720c */ /* 0x000fe40003f06070 */
[----:B--2---:R-:W-:Y:S02]  /*a7e0*/  SHF.R.S32.HI R27, RZ, 0x1f, R8 ;  /* 0x0000001fff1b7819 */ /* 0x004fe40000011408 */
[----:B------:R-:W-:Y:S02]  /*a7f0*/  LOP3.LUT R25, R25, R8, RZ, 0x3c, !PT ;  /* 0x0000000819197212 */ /* 0x000fe400078e3cff */
[----:B------:R-:W-:Y:S02]  /*a800*/  LOP3.LUT R26, R26, R27, RZ, 0x3c, !PT ;  /* 0x0000001b1a1a7212 */ /* 0x000fe400078e3cff */
[----:B---3--:R-:W-:Y:S02]  /*a810*/  SHF.R.S32.HI R28, RZ, 0x1f, R11 ;  /* 0x0000001fff1c7819 */ /* 0x008fe4000001140b */
[----:B----4-:R-:W-:-:S02]  /*a820*/  SHF.R.S32.HI R29, RZ, 0x1f, R12 ;  /* 0x0000001fff1d7819 */ /* 0x010fc4000001140c */
[----:B-----5:R-:W-:Y:S02]  /*a830*/  SHF.R.S32.HI R10, RZ, 0x1f, R17 ;  /* 0x0000001fff0a7819 */ /* 0x020fe40000011411 */
        /* <DEDUP_REMOVED lines=8> */
.L_x_2267:
[----:B------:R-:W-:Y:S01]  /*a8c0*/  MOV R13, R11 ;  /* 0x0000000b000d7202 */ /* 0x000fe20000000f00 */
[----:B------:R-:W-:Y:S02]  /*a8d0*/  IMAD.MOV.U32 R10, RZ, RZ, R8 ;  /* 0x000000ffff0a7224 */ /* 0x000fe400078e0008 */
[----:B------:R-:W-:-:S07]  /*a8e0*/  IMAD.MOV.U32 R11, RZ, RZ, R17 ;  /* 0x000000ffff0b7224 */ /* 0x000fce00078e0011 */
.L_x_2266:
[----:B------:R-:W-:Y:S05]  /*a8f0*/  BSYNC B1 ;  /* 0x0000000000017941 */ /* 0x000fea0003800000 */
.L_x_2265:
[----:B------:R-:W-:Y:S01]  /*a900*/  ISETP.GE.U32.AND P1, PT, R19, R18, PT ;  /* 0x000000121300720c */ /* 0x000fe20003f26070 */
[----:B------:R-:W-:-:S12]  /*a910*/  BSSY B1, `(.L_x_2269) ;  /* 0x0000016000017945 */ /* 0x000fd80003800000 */
[----:B------:R-:W-:Y:S05]  /*a920*/  @P1 BRA `(.L_x_2270) ;  /* 0x0000000000501947 */ /* 0x000fea0003800000 */
[----:B------:R-:W-:-:S04]  /*a930*/  IMAD R9, R6, R19, RZ ;  /* 0x0000001306097224 */ /* 0x000fc800078e02ff */
[----:B------:R-:W-:-:S05]  /*a940*/  IMAD.WIDE.U32 R8, R9, 0x4, R20 ;  /* 0x0000000409087825 */ /* 0x000fca00078e0014 */
[----:B------:R0:W5:Y:S01]  /*a950*/  LDG.E R10, desc[UR36][R8.64] ;  /* 0x00000024080a7981 */ /* 0x000162000c1e1900 */
[----:B------:R-:W-:-:S04]  /*a960*/  IADD3 R17, R19, R2, RZ ;  /* 0x0000000213117210 */ /* 0x000fc80007ffe0ff */
[----:B------:R-:W-:-:S13]  /*a970*/  ISETP.GE.U32.AND P0, PT, R17, R18, PT ;  /* 0x000000121100720c */ /* 0x000fda0003f06070 */
[----:B0-----:R-:W-:Y:S05]  /*a980*/  @P0 BRA `(.L_x_2270) ;  /* 0x0000000000380947 */ /* 0x001fea0003800000 */
[----:B------:R-:W-:-:S04]  /*a990*/  IMAD R9, R6, R17, RZ ;  /* 0x0000001106097224 */ /* 0x000fc800078e02ff */
[----:B------:R-:W-:-:S05]  /*a9a0*/  IMAD.WIDE.U32 R8, R9, 0x4, R20 ;  /* 0x0000000409087825 */ /* 0x000fca00078e0014 */
[----:B------:R0:W5:Y:S01]  /*a9b0*/  LDG.E R13, desc[UR36][R8.64] ;  /* 0x00000024080d7981 */ /* 0x000162000c1e1900 */
[----:B------:R-:W-:-:S05]  /*a9c0*/  IMAD.IADD R17, R17, 0x1, R2 ;  /* 0x0000000111117824 */ /* 0x000fca00078e0202 */
[----:B------:R-:W-:-:S13]  /*a9d0*/  ISETP.GE.U32.AND P0, PT, R17, R18, PT ;  /* 0x000000121100720c */ /* 0x000fda0003f06070 */
[----:B0-----:R-:W-:Y:S05]  /*a9e0*/  @P0 BRA `(.L_x_2270) ;  /* 0x0000000000200947 */ /* 0x001fea0003800000 */
[----:B------:R-:W-:Y:S01]  /*a9f0*/  IADD3 R27, R17, R2, RZ ;  /* 0x00000002111b7210 */ /* 0x000fe20007ffe0ff */
[----:B------:R-:W-:-:S03]  /*aa00*/  IMAD R9, R6, R17, RZ ;  /* 0x0000001106097224 */ /* 0x000fc600078e02ff */
[----:B------:R-:W-:Y:S01]  /*aa10*/  ISETP.GE.U32.AND P0, PT, R27, R18, PT ;  /* 0x000000121b00720c */ /* 0x000fe20003f06070 */
[----:B------:R-:W-:-:S05]  /*aa20*/  IMAD.WIDE.U32 R8, R9, 0x4, R20 ;  /* 0x0000000409087825 */ /* 0x000fca00078e0014 */
[----:B------:R0:W5:Y:S07]  /*aa30*/  LDG.E R12, desc[UR36][R8.64] ;  /* 0x00000024080c7981 */ /* 0x00016e000c1e1900 */
[----:B------:R-:W-:-:S04]  /*aa40*/  @!P0 IMAD R17, R6, R27, RZ ;  /* 0x0000001b06118224 */ /* 0x000fc800078e02ff */
[----:B------:R-:W-:-:S05]  /*aa50*/  @!P0 IMAD.WIDE.U32 R20, R17, 0x4, R20 ;  /* 0x0000000411148825 */ /* 0x000fca00078e0014 */
[----:B------:R0:W5:Y:S02]  /*aa60*/  @!P0 LDG.E R11, desc[UR36][R20.64] ;  /* 0x00000024140b8981 */ /* 0x000164000c1e1900 */
.L_x_2270:
[----:B------:R-:W-:Y:S05]  /*aa70*/  BSYNC B1 ;  /* 0x0000000000017941 */ /* 0x000fea0003800000 */
.L_x_2269:
[----:B------:R-:W-:Y:S04]  /*aa80*/  BSSY B1, `(.L_x_2271) ;  /* 0x0000016000017945 */ /* 0x000fe80003800000 */
[----:B------:R-:W-:Y:S05]  /*aa90*/  @P1 BRA `(.L_x_2272) ;  /* 0x0000000000501947 */ /* 0x000fea0003800000 */
[----:B------:R-:W-:Y:S01]  /*aaa0*/  IMAD.IADD R19, R19, 0x1, R2 ;  /* 0x0000000113137824 */ /* 0x000fe200078e0202 */
[----:B0----5:R-:W-:Y:S02]  /*aab0*/  SHF.R.S32.HI R9, RZ, 0x1f, R10 ;  /* 0x0000001fff097819 */ /* 0x021fe4000001140a */
        /* <DEDUP_REMOVED lines=9> */
[----:B------:R-:W-:Y:S05]  /*ab50*/  @P0 BRA `(.L_x_2272) ;  /* 0x0000000000200947 */ /* 0x000fea0003800000 */
[----:B------:R-:W-:Y:S01]  /*ab60*/  IMAD.IADD R9, R9, 0x1, R2 ;  /* 0x0000000109097824 */ /* 0x000fe200078e0202 */
[----:B------:R-:W-:-:S04]  /*ab70*/  LOP3.LUT R7, R7, R12, RZ, 0x3c, !PT ;  /* 0x0000000c07077212 */ /* 0x000fc800078e3cff */
[----:B------:R-:W-:Y:S02]  /*ab80*/  ISETP.GE.U32.AND P0, PT, R9, R18, PT ;  /* 0x000000120900720c */ /* 0x000fe40003f06070 */
[----:B------:R-:W-:-:S04]  /*ab90*/  SHF.R.S32.HI R9, RZ, 0x1f, R12 ;  /* 0x0000001fff097819 */ /* 0x000fc8000001140c */
[----:B------:R-:W-:-:S07]  /*aba0*/  LOP3.LUT R22, R22, R9, RZ, 0x3c, !PT ;  /* 0x0000000916167212 */ /* 0x000fce00078e3cff */
[----:B------:R-:W-:Y:S02]  /*abb0*/  @!P0 SHF.R.S32.HI R2, RZ, 0x1f, R11 ;  /* 0x0000001fff028819 */ /* 0x000fe4000001140b */
[----:B------:R-:W-:Y:S02]  /*abc0*/  @!P0 LOP3.LUT R4, R4, R11, RZ, 0x3c, !PT ;  /* 0x0000000b04048212 */ /* 0x000fe400078e3cff */
[----:B------:R-:W-:-:S07]  /*abd0*/  @!P0 LOP3.LUT R5, R5, R2, RZ, 0x3c, !PT ;  /* 0x0000000205058212 */ /* 0x000fce00078e3cff */
.L_x_2272:
[----:B------:R-:W-:Y:S05]  /*abe0*/  BSYNC B1 ;  /* 0x0000000000017941 */ /* 0x000fea0003800000 */
.L_x_2271:
[----:B------:R-:W-:Y:S02]  /*abf0*/  LOP3.LUT R7, R7, R24, R25, 0x96, !PT ;  /* 0x0000001807077212 */ /* 0x000fe400078e9619 */
[----:B------:R-:W-:Y:S02]  /*ac00*/  LOP3.LUT R22, R22, R23, R26, 0x96, !PT ;  /* 0x0000001716167212 */ /* 0x000fe400078e961a */
[----:B------:R-:W-:Y:S02]  /*ac10*/  LOP3.LUT R16, R4, R7, RZ, 0x3c, !PT ;  /* 0x0000000704107212 */ /* 0x000fe400078e3cff */
[----:B------:R-:W-:Y:S01]  /*ac20*/  LOP3.LUT R17, R5, R22, RZ, 0x3c, !PT ;  /* 0x0000001605117212 */ /* 0x000fe200078e3cff */
[----:B------:R-:W-:Y:S06]  /*ac30*/  BRA `(.L_x_2232) ;  /* 0x0000000400847947 */ /* 0x000fec0003800000 */
.L_x_2247:
[----:B------:R-:W0:Y:S01]  /*ac40*/  LDC R2, c[0x0][0x22c] ;  /* 0x00008b00ff027b82 */ /* 0x000e220000000800 */
[----:B------:R-:W-:Y:S07]  /*ac50*/  BSSY B1, `(.L_x_2273) ;  /* 0x0000030000017945 */ /* 0x000fee0003800000 */
[----:B------:R-:W1:Y:S08]  /*ac60*/  LDC R6, c[0x0][0x218] ;  /* 0x00008600ff067b82 */ /* 0x000e700000000800 */
[----:B------:R-:W2:Y:S01]  /*ac70*/  LDC R22, c[0x0][0x21c] ;  /* 0x00008700ff167b82 */ /* 0x000ea20000000800 */
[----:B0-----:R-:W-:-:S05]  /*ac80*/  IMAD R5, R2, 0x3, R25 ;  /* 0x0000000302057824 */ /* 0x001fca00078e0219 */
[----:B------:R-:W-:Y:S02]  /*ac90*/  ISETP.GE.U32.AND P0, PT, R5, R18, PT ;  /* 0x000000120500720c */ /* 0x000fe40003f06070 */
        /* <DEDUP_REMOVED lines=12> */
.L_x_2276:
[C---:B------:R-:W-:Y:S01]  /*ad60*/  IADD3 R11, R25.reuse, R2, RZ ;  /* 0x00000002190b7210 */ /* 0x040fe20007ffe0ff */
[----:B------:R-:W-:-:S04]  /*ad70*/  IMAD.WIDE.U32 R8, R25, 0x4, R20 ;  /* 0x0000000419087825 */ /* 0x000fc800078e0014 */
[C---:B------:R-:W-:Y:S02]  /*ad80*/  IMAD.IADD R13, R11.reuse, 0x1, R2 ;  /* 0x000000010b0d7824 */ /* 0x040fe400078e0202 */
[--C-:B------:R-:W-:Y:S01]  /*ad90*/  IMAD.WIDE.U32 R10, R11, 0x4, R20.reuse ;  /* 0x000000040b0a7825 */ /* 0x100fe200078e0014 */
[----:B------:R-:W2:Y:S02]  /*ada0*/  LDG.E R8, desc[UR36][R8.64] ;  /* 0x0000002408087981 */ /* 0x000ea4000c1e1900 */
[C---:B------:R-:W-:Y:S01]  /*adb0*/  IADD3 R27, R13.reuse, R2, RZ ;  /* 0x000000020d1b7210 */ /* 0x040fe20007ffe0ff */
[--C-:B------:R-:W-:Y:S02]  /*adc0*/  IMAD.WIDE.U32 R12, R13, 0x4, R20.reuse ;  /* 0x000000040d0c7825 */ /* 0x100fe400078e0014 */
[----:B------:R-:W3:Y:S02]  /*add0*/  LDG.E R11, desc[UR36][R10.64] ;  /* 0x000000240a0b7981 */ /* 0x000ee4000c1e1900 */
[----:B------:R-:W-:-:S02]  /*ade0*/  IMAD.WIDE.U32 R16, R27, 0x4, R20 ;  /* 0x000000041b107825 */ /* 0x000fc400078e0014 */
[----:B------:R-:W4:Y:S04]  /*adf0*/  LDG.E R12, desc[UR36][R12.64] ;  /* 0x000000240c0c7981 */ /* 0x000f28000c1e1900 */
[----:B------:R-:W5:Y:S01]  /*ae00*/  LDG.E R17, desc[UR36][R16.64] ;  /* 0x0000002410117981 */ /* 0x000f62000c1e1900 */
[----:B------:R-:W-:-:S04]  /*ae10*/  IMAD.IADD R25, R27, 0x1, R2 ;  /* 0x000000011b197824 */ /* 0x000fc800078e0202 */
[----:B------:R-:W-:-:S05]  /*ae20*/  IMAD R27, R2, 0x3, R25 ;  /* 0x00000003021b7824 */ /* 0x000fca00078e0219 */
[----:B------:R-:W-:Y:S02]  /*ae30*/  ISETP.GE.U32.AND P0, PT, R27, R18, PT ;  /* 0x000000121b00720c */ /* 0x000fe40003f06070 */
[----:B--2---:R-:W-:Y:S02]  /*ae40*/  SHF.R.S32.HI R27, RZ, 0x1f, R8 ;  /* 0x0000001fff1b7819 */ /* 0x004fe40000011408 */
[----:B---3--:R-:W-:Y:S02]  /*ae50*/  SHF.R.S32.HI R26, RZ, 0x1f, R11 ;  /* 0x0000001fff1a7819 */ /* 0x008fe4000001140b */
[----:B----4-:R-:W-:Y:S02]  /*ae60*/  SHF.R.S32.HI R29, RZ, 0x1f, R12 ;  /* 0x0000001fff1d7819 */ /* 0x010fe4000001140c */
[----:B-----5:R-:W-:Y:S02]  /*ae70*/  SHF.R.S32.HI R28, RZ, 0x1f, R17 ;  /* 0x0000001fff1c7819 */ /* 0x020fe40000011411 */
        /* <DEDUP_REMOVED lines=10> */
.L_x_2275:
[----:B------:R-:W-:Y:S01]  /*af20*/  IMAD.MOV.U32 R13, RZ, RZ, R11 ;  /* 0x000000ffff0d7224 */ /* 0x000fe200078e000b */
[----:B------:R-:W-:Y:S02]  /*af30*/  MOV R10, R8 ;  /* 0x00000008000a7202 */ /* 0x000fe40000000f00 */
[----:B------:R-:W-:-:S07]  /*af40*/  MOV R11, R17 ;  /* 0x00000011000b7202 */ /* 0x000fce0000000f00 */
.L_x_2274:
[----:B------:R-:W-:Y:S05]  /*af50*/  BSYNC B1 ;  /* 0x0000000000017941 */ /* 0x000fea0003800000 */
.L_x_2273:
[----:B------:R-:W-:Y:S01]  /*af60*/  ISETP.GE.U32.AND P1, PT, R25, R18, PT ;  /* 0x000000121900720c */ /* 0x000fe20003f26070 */
[----:B------:R-:W-:-:S12]  /*af70*/  BSSY B1, `(.L_x_2277) ;  /* 0x0000012000017945 */ /* 0x000fd80003800000 */
[----:B------:R-:W-:Y:S05]  /*af80*/  @P1 BRA `(.L_x_2278) ;  /* 0x0000000000401947 */ /* 0x000fea0003800000 */
[----:B------:R-:W-:-:S05]  /*af90*/  IMAD.WIDE.U32 R8, R25, 0x4, R20 ;  /* 0x0000000419087825 */ /* 0x000fca00078e0014 */
[----:B------:R0:W5:Y:S01]  /*afa0*/  LDG.E R10, desc[UR36][R8.64] ;  /* 0x00000024080a7981 */ /* 0x000162000c1e1900 */
[----:B------:R-:W-:-:S05]  /*afb0*/  IMAD.IADD R17, R25, 0x1, R2 ;  /* 0x0000000119117824 */ /* 0x000fca00078e0202 */
        /* <DEDUP_REMOVED lines=13> */
.L_x_2278:
[----:B------:R-:W-:Y:S05]  /*b090*/  BSYNC B1 ;  /* 0x0000000000017941 */ /* 0x000fea0003800000 */
.L_x_2277:
[----:B------:R-:W-:Y:S04]  /*b0a0*/  BSSY B1, `(.L_x_2279) ;  /* 0x0000016000017945 */ /* 0x000fe80003800000 */
[----:B------:R-:W-:Y:S05]  /*b0b0*/  @P1 BRA `(.L_x_2280) ;  /* 0x0000000000501947 */ /* 0x000fea0003800000 */
[----:B------:R-:W-:Y:S02]  /*b0c0*/  IADD3 R25, R25, R2, RZ ;  /* 0x0000000219197210 */ /* 0x000fe40007ffe0ff */
[----:B0----5:R-:W-:Y:S02]  /*b0d0*/  SHF.R.S32.HI R9, RZ, 0x1f, R10 ;  /* 0x0000001fff097819 */ /* 0x021fe4000001140a */
        /* <DEDUP_REMOVED lines=11> */
[----:B------:R-:W-:Y:S02]  /*b190*/  LOP3.LUT R5, R5, R12, RZ, 0x3c, !PT ;  /* 0x0000000c05057212 */ /* 0x000fe400078e3cff */
[----:B------:R-:W-:Y:S02]  /*b1a0*/  ISETP.GE.U32.AND P0, PT, R9, R18, PT ;  /* 0x000000120900720c */ /* 0x000fe40003f06070 */
[----:B------:R-:W-:-:S04]  /*b1b0*/  SHF.R.S32.HI R9, RZ, 0x1f, R12 ;  /* 0x0000001fff097819 */ /* 0x000fc8000001140c */
[----:B------:R-:W-:-:S07]  /*b1c0*/  LOP3.LUT R22, R22, R9, RZ, 0x3c, !PT ;  /* 0x0000000916167212 */ /* 0x000fce00078e3cff */
[----:B------:R-:W-:Y:S02]  /*b1d0*/  @!P0 SHF.R.S32.HI R2, RZ, 0x1f, R11 ;  /* 0x0000001fff028819 */ /* 0x000fe4000001140b */
[----:B------:R-:W-:Y:S02]  /*b1e0*/  @!P0 LOP3.LUT R4, R4, R11, RZ, 0x3c, !PT ;  /* 0x0000000b04048212 */ /* 0x000fe400078e3cff */
[----:B------:R-:W-:-:S07]  /*b1f0*/  @!P0 LOP3.LUT R19, R19, R2, RZ, 0x3c, !PT ;  /* 0x0000000213138212 */ /* 0x000fce00078e3cff */
.L_x_2280:
[----:B------:R-:W-:Y:S05]  /*b200*/  BSYNC B1 ;  /* 0x0000000000017941 */ /* 0x000fea0003800000 */
.L_x_2279:
[----:B------:R-:W-:Y:S02]  /*b210*/  LOP3.LUT R5, R5, R6, R7, 0x96, !PT ;  /* 0x0000000605057212 */ /* 0x000fe400078e9607 */
[----:B------:R-:W-:Y:S02]  /*b220*/  LOP3.LUT R22, R22, R23, R24, 0x96, !PT ;  /* 0x0000001716167212 */ /* 0x000fe400078e9618 */
[----:B------:R-:W-:Y:S02]  /*b230*/  LOP3.LUT R16, R4, R5, RZ, 0x3c, !PT ;  /* 0x0000000504107212 */ /* 0x000fe400078e3cff */
[----:B------:R-:W-:-:S07]  /*b240*/  LOP3.LUT R17, R19, R22, RZ, 0x3c, !PT ;  /* 0x0000001613117212 */ /* 0x000fce00078e3cff */
.L_x_2232:
[----:B------:R-:W-:Y:S05]  /*b250*/  BSYNC B0 ;  /* 0x0000000000007941 */ /* 0x000fea0003800000 */
.L_x_2231:
        /* <DEDUP_REMOVED lines=16> */
.L_x_2282:
        /* <DEDUP_REMOVED lines=13> */
.L_x_2281:
[----:B------:R-:W-:Y:S02]  /*b430*/  ULDC UR4, c[0x0][0x238] ;  /* 0x00008e0000047ab9 */ /* 0x000fe40000000800 */
[----:B------:R-:W-:-:S13]  /*b440*/  ISETP.NE.AND P0, PT, RZ, UR4, PT ;  /* 0x00000004ff007c0c */ /* 0x000fda000bf05270 */
[----:B------:R-:W-:Y:S05]  /*b450*/  @!P0 BRA `(.L_x_2283) ;  /* 0x0000000000a48947 */ /* 0x000fea0003800000 */
[----:B-----5:R-:W2:Y:S02]  /*b460*/  LDC R11, c[0x0][RZ] ;  /* 0x00000000ff0b7b82 */ /* 0x020ea40000000800 */
[----:B--2---:R-:W-:Y:S01]  /*b470*/  ISETP.GT.AND P0, PT, R11, 0x20, PT ;  /* 0x000000200b00780c */ /* 0x004fe20003f04270 */
[----:B------:R-:W-:-:S12]  /*b480*/  IMAD.MOV.U32 R2, RZ, RZ, R11 ;  /* 0x000000ffff027224 */ /* 0x000fd800078e000b */
[----:B------:R-:W-:Y:S05]  /*b490*/  @!P0 BRA `(.L_x_2284) ;  /* 0x0000000000688947 */ /* 0x000fea0003800000 */
[----:B------:R-:W2:Y:S01]  /*b4a0*/  S2UR UR5, SR_CgaCtaId ;  /* 0x00000000000579c3 */ /* 0x000ea20000008800 */
[----:B------:R-:W-:Y:S01]  /*b4b0*/  UMOV UR4, 0x400 ;  /* 0x0000040000047882 */ /* 0x000fe20000000000 */
[----:B------:R-:W-:Y:S01]  /*b4c0*/  IMAD R2, R3, R11, R0 ;  /* 0x0000000b03027224 */ /* 0x000fe200078e0200 */
[----:B------:R-:W-:-:S04]  /*b4d0*/  UIADD3 UR4, UR4, 0x10, URZ ;  /* 0x0000001004047890 */ /* 0x000fc8000fffe03f */
[----:B--2---:R-:W-:-:S06]  /*b4e0*/  ULEA UR4, UR5, UR4, 0x18 ;  /* 0x0000000405047291 */ /* 0x004fcc000f8ec03f */
[----:B-1----:R-:W-:Y:S02]  /*b4f0*/  LEA R7, R2, UR4, 0x3 ;  /* 0x0000000402077c11 */ /* 0x002fe4000f8e18ff */
[----:B------:R-:W-:-:S03]  /*b500*/  LEA.HI R2, R11, R11, RZ, 0x1 ;  /* 0x0000000b0b027211 */ /* 0x000fc600078f08ff */
[----:B------:R2:W-:Y:S01]  /*b510*/  STS.64 [R7], R16 ;  /* 0x0000001007007388 */ /* 0x0005e20000000a00 */
[----:B------:R-:W-:Y:S01]  /*b520*/  SHF.R.S32.HI R4, RZ, 0x1, R2 ;  /* 0x00000001ff047819 */ /* 0x000fe20000011402 */
[----:B------:R-:W-:-:S03]  /*b530*/  HFMA2.MMA R2, -RZ, RZ, 0, 1.9073486328125e-06 ;  /* 0x00000020ff027435 */ /* 0x000fc600000001ff */
[----:B------:R-:W-:-:S13]  /*b540*/  ISETP.GE.AND P0, PT, R4, 0x20, PT ;  /* 0x000000200400780c */ /* 0x000fda0003f06270 */
[----:B--2---:R-:W-:Y:S05]  /*b550*/  @!P0 BRA `(.L_x_2284) ;  /* 0x0000000000388947 */ /* 0x004fea0003800000 */
[----:B0-----:R-:W-:-:S07]  /*b560*/  IMAD.MOV.U32 R9, RZ, RZ, R4 ;  /* 0x000000ffff097224 */ /* 0x001fce00078e0004 */
.L_x_2285:
        /* <DEDUP_REMOVED lines=13> */
.L_x_2284:
[----:B------:R-:W-:Y:S01]  /*b640*/  BAR.SYNC.DEFER_BLOCKING 0x0 ;  /* 0x0000000000007b1d */ /* 0x000fe20000010000 */
[----:B------:R-:W-:-:S13]  /*b650*/  ISETP.GE.AND P0, PT, R2, 0x2, PT ;  /* 0x000000020200780c */ /* 0x000fda0003f06270 */
[----:B------:R-:W-:Y:S05]  /*b660*/  @!P0 BRA `(.L_x_2283) ;  /* 0x0000000000208947 */ /* 0x000fea0003800000 */
[----:B------:R-:W-:-:S07]  /*b670*/  IMAD.MOV.U32 R5, RZ, RZ, 0x1 ;  /* 0x00000001ff057424 */ /* 0x000fce00078e00ff */
.L_x_2286:
[----:B------:R-:W2:Y:S04]  /*b680*/  SHFL.DOWN PT, R4, R17, R5, 0x1f ;  /* 0x08001f0511047589 */ /* 0x000ea800000e0000 */
[----:B-1----:R1:W3:Y:S02]  /*b690*/  SHFL.DOWN PT, R7, R16, R5, 0x1f ;  /* 0x08001f0510077589 */ /* 0x0022e400000e0000 */
[----:B-1----:R-:W-:-:S04]  /*b6a0*/  SHF.L.U32 R5, R5, 0x1, RZ ;  /* 0x0000000105057819 */ /* 0x002fc800000006ff */
[----:B------:R-:W-:Y:S02]  /*b6b0*/  ISETP.GE.AND P0, PT, R5, R2, PT ;  /* 0x000000020500720c */ /* 0x000fe40003f06270 */
[----:B--2---:R-:W-:Y:S02]  /*b6c0*/  LOP3.LUT R17, R4, R17, RZ, 0x3c, !PT ;  /* 0x0000001104117212 */ /* 0x004fe400078e3cff */
[----:B---3--:R-:W-:-:S09]  /*b6d0*/  LOP3.LUT R16, R7, R16, RZ, 0x3c, !PT ;  /* 0x0000001007107212 */ /* 0x008fd200078e3cff */
[----:B------:R-:W-:Y:S05]  /*b6e0*/  @!P0 BRA `(.L_x_2286) ;  /* 0xfffffffc00e48947 */ /* 0x000fea000383ffff */
.L_x_2283:
        /* <DEDUP_REMOVED lines=277> */
.L_x_2287:
        /* <DEDUP_REMOVED lines=292> */
[----:B------:R-:W-:-:S03]  /*da80*/  ULDC UR6, c[0x0][0x5e4] ;  /* 0x0001790000067ab9 */ /* 0x000fc60000000800 */
[----:B------:R-:W-:-:S05]  /*da90*/  IADD3 R9, -R8, RZ, RZ ;  /* 0x000000ff08097210 */ /* 0x000fca0007ffe1ff */
[----:B------:R-:W-:-:S04]  /*daa0*/  IMAD R9, R9, UR8, R11 ;  /* 0x0000000809097c24 */ /* 0x000fc8000f8e020b */
[----:B------:R-:W-:-:S07]  /*dab0*/  IMAD R18, R9, UR6, R18 ;  /* 0x0000000609127c24 */ /* 0x000fce000f8e0212 */
.L_x_2289:
        /* <DEDUP_REMOVED lines=17> */
.L_x_2291:
[----:B-1----:R-:W-:Y:S05]  /*dbd0*/  BSYNC B0 ;  /* 0x0000000000007941 */ /* 0x002fea0003800000 */
.L_x_2290:
        /* <DEDUP_REMOVED lines=14> */
.L_x_2293:
[----:B------:R-:W-:Y:S05]  /*dcc0*/  BSYNC B0 ;  /* 0x0000000000007941 */ /* 0x000fea0003800000 */
.L_x_2292:
        /* <DEDUP_REMOVED lines=35> */
.L_x_2295:
[----:B------:R-:W-:Y:S05]  /*df00*/  BSYNC B0 ;  /* 0x0000000000007941 */ /* 0x000fea0003800000 */
.L_x_2294:
        /* <DEDUP_REMOVED lines=32> */
.L_x_2300:
        /* <DEDUP_REMOVED lines=9> */
.L_x_2299:
[----:B------:R-:W-:Y:S05]  /*e1a0*/  BRA `(.L_x_2298) ;  /* 0x0000000000487947 */ /* 0x000fea0003800000 */
.L_x_2297:
        /* <DEDUP_REMOVED lines=9> */
.L_x_2301:
        /* <DEDUP_REMOVED lines=9> */
.L_x_2298:
[----:B------:R-:W-:Y:S05]  /*e2d0*/  BSYNC B0 ;  /* 0x0000000000007941 */ /* 0x000fea0003800000 */
.L_x_2296:
        /* <DEDUP_REMOVED lines=13> */
.L_x_2303:
        /* <DEDUP_REMOVED lines=13> */
.L_x_2302:
[----:B------:R-:W-:Y:S05]  /*e480*/  @!P2 BRA `(.L_x_2304) ;  /* 0x000000000084a947 */ /* 0x000fea0003800000 */
[----:B------:R-:W-:Y:S02]  /*e490*/  ISETP.GT.AND P0, PT, R9, 0x20, PT ;  /* 0x000000200900780c */ /* 0x000fe40003f04270 */
[----:B------:R-:W-:-:S11]  /*e4a0*/  MOV R3, R9 ;  /* 0x0000000900037202 */ /* 0x000fd60000000f00 */
[----:B------:R-:W-:Y:S05]  /*e4b0*/  @!P0 BRA `(.L_x_2305) ;  /* 0x00000000004c8947 */ /* 0x000fea0003800000 */
[----:B------:R-:W-:Y:S01]  /*e4c0*/  LEA.HI R3, R9, R9, RZ, 0x1 ;  /* 0x0000000909037211 */ /* 0x000fe200078f08ff */
[----:B------:R1:W-:Y:S03]  /*e4d0*/  STS.64 [R2], R16 ;  /* 0x0000001002007388 */ /* 0x0003e60000000a00 */
[----:B------:R-:W-:Y:S01]  /*e4e0*/  SHF.R.S32.HI R8, RZ, 0x1, R3 ;  /* 0x00000001ff087819 */ /* 0x000fe20000011403 */
[----:B------:R-:W-:-:S03]  /*e4f0*/  HFMA2.MMA R3, -RZ, RZ, 0, 1.9073486328125e-06 ;  /* 0x00000020ff037435 */ /* 0x000fc600000001ff */
[----:B------:R-:W-:-:S13]  /*e500*/  ISETP.GE.AND P0, PT, R8, 0x20, PT ;  /* 0x000000200800780c */ /* 0x000fda0003f06270 */
[----:B-1----:R-:W-:Y:S05]  /*e510*/  @!P0 BRA `(.L_x_2305) ;  /* 0x0000000000348947 */ /* 0x002fea0003800000 */
.L_x_2306:
        /* <DEDUP_REMOVED lines=13> */
.L_x_2305:
[----:B------:R-:W-:Y:S01]  /*e5f0*/  BAR.SYNC.DEFER_BLOCKING 0x0 ;  /* 0x0000000000007b1d */ /* 0x000fe20000010000 */
[----:B------:R-:W-:-:S13]  /*e600*/  ISETP.GE.AND P0, PT, R3, 0x2, PT ;  /* 0x000000020300780c */ /* 0x000fda0003f06270 */
[----:B------:R-:W-:Y:S05]  /*e610*/  @!P0 BRA `(.L_x_2304) ;  /* 0x0000000000208947 */ /* 0x000fea0003800000 */
[----:B------:R-:W-:-:S07]  /*e620*/  IMAD.MOV.U32 R0, RZ, RZ, 0x1 ;  /* 0x00000001ff007424 */ /* 0x000fce00078e00ff */
.L_x_2307:
[----:B0-----:R-:W0:Y:S04]  /*e630*/  SHFL.DOWN PT, R2, R17, R0, 0x1f ;  /* 0x08001f0011027589 */ /* 0x001e2800000e0000 */
[----:B------:R1:W2:Y:S02]  /*e640*/  SHFL.DOWN PT, R9, R16, R0, 0x1f ;  /* 0x08001f0010097589 */ /* 0x0002a400000e0000 */
[----:B-1----:R-:W-:-:S04]  /*e650*/  SHF.L.U32 R0, R0, 0x1, RZ ;  /* 0x0000000100007819 */ /* 0x002fc800000006ff */
[----:B------:R-:W-:Y:S02]  /*e660*/  ISETP.GE.AND P0, PT, R0, R3, PT ;  /* 0x000000030000720c */ /* 0x000fe40003f06270 */
[----:B0-----:R-:W-:Y:S02]  /*e670*/  LOP3.LUT R17, R2, R17, RZ, 0x3c, !PT ;  /* 0x0000001102117212 */ /* 0x001fe400078e3cff */
[----:B--2---:R-:W-:-:S09]  /*e680*/  LOP3.LUT R16, R9, R16, RZ, 0x3c, !PT ;  /* 0x0000001009107212 */ /* 0x004fd200078e3cff */
[----:B------:R-:W-:Y:S05]  /*e690*/  @!P0 BRA `(.L_x_2307) ;  /* 0xfffffffc00e48947 */ /* 0x000fea000383ffff */
.L_x_2304:
        /* <DEDUP_REMOVED lines=12> */
.L_x_2309:
        /* <DEDUP_REMOVED lines=20> */
.L_x_2311:
[----:B------:R-:W-:Y:S02]  /*e8a0*/  ULDC.64 UR4, c[0x0][0x5f8] ;  /* 0x00017e0000047ab9 */ /* 0x000fe40000000a00 */
[----:B------:R-:W-:-:S04]  /*e8b0*/  IADD3 R18, P0, R18, UR4, RZ ;  /* 0x0000000412127c10 */ /* 0x000fc8000ff1e0ff */
[----:B------:R-:W-:-:S05]  /*e8c0*/  IADD3.X R19, RZ, UR5, RZ, P0, !PT ;  /* 0x00000005ff137c10 */ /* 0x000fca00087fe4ff */
[----:B------:R-:W-:Y:S01]  /*e8d0*/  STG.E.64 desc[UR36][R18.64], R16 ;  /* 0x0000001012007986 */ /* 0x000fe2000c101b24 */
[----:B------:R-:W-:Y:S05]  /*e8e0*/  EXIT ;  /* 0x000000000000794d */ /* 0x000fea0003800000 */
.L_x_2310:
[----:B------:R-:W-:Y:S01]  /*e8f0*/  STG.E.64 desc[UR36][R4.64], R16 ;  /* 0x0000001004007986 */ /* 0x000fe2000c101b24 */
[----:B------:R-:W-:Y:S05]  /*e900*/  EXIT ;  /* 0x000000000000794d */ /* 0x000fea0003800000 */
.L_x_2308:
[----:B------:R-:W-:Y:S01]  /*e910*/  ISETP.NE.AND P0, PT, RZ, UR38, PT ;  /* 0x00000026ff007c0c */ /* 0x000fe2000bf05270 */
[----:B------:R-:W-:Y:S02]  /*e920*/  ULDC.U8 UR4, c[0x0][0x629] ;  /* 0x00018a4000047ab9 */ /* 0x000fe40000000000 */
[----:B------:R-:W-:-:S10]  /*e930*/  ISETP.NE.AND P1, PT, RZ, UR4, PT ;  /* 0x00000004ff007c0c */ /* 0x000fd4000bf25270 */
[----:B------:R-:W-:Y:S05]  /*e940*/  @!P0 BRA `(.L_x_2312) ;  /* 0x00000000000c8947 */ /* 0x000fea0003800000 */
[----:B0-----:R-:W2:Y:S02]  /*e950*/  LDG.E.64 R2, desc[UR36][R6.64] ;  /* 0x0000002406027981 */ /* 0x001ea4000c1e1b00 */
[----:B--2---:R-:W-:Y:S02]  /*e960*/  LOP3.LUT R16, R2, R16, RZ, 0x3c, !PT ;  /* 0x0000001002107212 */ /* 0x004fe400078e3cff */
[----:B------:R-:W-:-:S07]  /*e970*/  LOP3.LUT R17, R3, R17, RZ, 0x3c, !PT ;  /* 0x0000001103117212 */ /* 0x000fce00078e3cff */
.L_x_2312:
        /* <DEDUP_REMOVED lines=20> */
.L_x_2314:
[----:B------:R-:W-:Y:S02]  /*eac0*/  ULDC.64 UR4, c[0x0][0x5f8] ;  /* 0x00017e0000047ab9 */ /* 0x000fe40000000a00 */
[----:B------:R-:W-:-:S05]  /*ead0*/  IADD3 R18, P0, R18, UR4, RZ ;  /* 0x0000000412127c10 */ /* 0x000fca000ff1e0ff */
[----:B------:R-:W-:-:S05]  /*eae0*/  IMAD.X R19, RZ, RZ, UR5, P0 ;  /* 0x00000005ff137e24 */ /* 0x000fca00080e06ff */
[----:B------:R-:W-:Y:S01]  /*eaf0*/  STG.E.64 desc[UR36][R18.64], R16 ;  /* 0x0000001012007986 */ /* 0x000fe2000c101b24 */
[----:B------:R-:W-:Y:S05]  /*eb00*/  EXIT ;  /* 0x000000000000794d */ /* 0x000fea0003800000 */
.L_x_2313:
[----:B------:R-:W-:Y:S01]  /*eb10*/  STG.E.64 desc[UR36][R6.64], R16 ;  /* 0x0000001006007986 */ /* 0x000fe2000c101b24 */
[----:B------:R-:W-:Y:S05]  /*eb20*/  EXIT ;  /* 0x000000000000794d */ /* 0x000fea0003800000 */
.L_x_2288:
        /* <DEDUP_REMOVED lines=22> */
.L_x_2316:
        /* <DEDUP_REMOVED lines=20> */
.L_x_2318:
[----:B------:R-:W-:Y:S02]  /*edd0*/  ULDC.64 UR4, c[0x0][0x5f8] ;  /* 0x00017e0000047ab9 */ /* 0x000fe40000000a00 */
[----:B------:R-:W-:-:S04]  /*ede0*/  IADD3 R18, P0, R18, UR4, RZ ;  /* 0x0000000412127c10 */ /* 0x000fc8000ff1e0ff */
[----:B------:R-:W-:-:S05]  /*edf0*/  IADD3.X R19, RZ, UR5, RZ, P0, !PT ;  /* 0x00000005ff137c10 */ /* 0x000fca00087fe4ff */
[----:B------:R-:W-:Y:S01]  /*ee00*/  STG.E.64 desc[UR36][R18.64], R16 ;  /* 0x0000001012007986 */ /* 0x000fe2000c101b24 */
[----:B------:R-:W-:Y:S05]  /*ee10*/  EXIT ;  /* 0x000000000000794d */ /* 0x000fea0003800000 */
.L_x_2317:
[----:B------:R-:W-:Y:S01]  /*ee20*/  STG.E.64 desc[UR36][R4.64], R16 ;  /* 0x0000001004007986 */ /* 0x000fe2000c101b24 */
[----:B------:R-:W-:Y:S05]  /*ee30*/  EXIT ;  /* 0x000000000000794d */ /* 0x000fea0003800000 */
.L_x_2315:
[----:B------:R-:W-:Y:S01]  /*ee40*/  ISETP.NE.AND P0, PT, RZ, UR38, PT ;  /* 0x00000026ff007c0c */ /* 0x000fe2000bf05270 */
[----:B------:R-:W-:Y:S02]  /*ee50*/  ULDC.U8 UR4, c[0x0][0x629] ;  /* 0x00018a4000047ab9 */ /* 0x000fe40000000000 */
[----:B------:R-:W-:-:S10]  /*ee60*/  ISETP.NE.AND P1, PT, RZ, UR4, PT ;  /* 0x00000004ff007c0c */ /* 0x000fd4000bf25270 */
[----:B------:R-:W-:Y:S05]  /*ee70*/  @!P0 BRA `(.L_x_2319) ;  /* 0x00000000000c8947 */ /* 0x000fea0003800000 */
[----:B------:R-:W2:Y:S02]  /*ee80*/  LDG.E.64 R2, desc[UR36][R6.64] ;  /* 0x0000002406027981 */ /* 0x000ea4000c1e1b00 */
[----:B--2---:R-:W-:Y:S02]  /*ee90*/  LOP3.LUT R16, R2, R16, RZ, 0x3c, !PT ;  /* 0x0000001002107212 */ /* 0x004fe400078e3cff */
[----:B------:R-:W-:-:S07]  /*eea0*/  LOP3.LUT R17, R3, R17, RZ, 0x3c, !PT ;  /* 0x0000001103117212 */ /* 0x000fce00078e3cff */
.L_x_2319:
        /* <DEDUP_REMOVED lines=20> */
.L_x_2321:
[----:B------:R-:W-:Y:S02]  /*eff0*/  ULDC.64 UR4, c[0x0][0x5f8] ;  /* 0x00017e0000047ab9 */ /* 0x000fe40000000a00 */
[----:B------:R-:W-:-:S04]  /*f000*/  IADD3 R18, P0, R18, UR4, RZ ;  /* 0x0000000412127c10 */ /* 0x000fc8000ff1e0ff */
[----:B------:R-:W-:-:S05]  /*f010*/  IADD3.X R19, RZ, UR5, RZ, P0, !PT ;  /* 0x00000005ff137c10 */ /* 0x000fca00087fe4ff */
[----:B------:R-:W-:Y:S01]  /*f020*/  STG.E.64 desc[UR36][R18.64], R16 ;  /* 0x0000001012007986 */ /* 0x000fe2000c101b24 */
[----:B------:R-:W-:Y:S05]  /*f030*/  EXIT ;  /* 0x000000000000794d */ /* 0x000fea0003800000 */
.L_x_2320:
[----:B------:R-:W-:Y:S01]  /*f040*/  STG.E.64 desc[UR36][R6.64], R16 ;  /* 0x0000001006007986 */ /* 0x000fe2000c101b24 */
[----:B------:R-:W-:Y:S05]  /*f050*/  EXIT ;  /* 0x000000000000794d */ /* 0x000fea0003800000 */
.L_x_2322:
        /* <DEDUP_REMOVED lines=10> */
.L_x_9827:


//--------------------- .text._ZN2at6native13reduce_kernelILi256ELi2ENS0_8ReduceOpIiNS0_14func_wrapper_tImZNS0_15xor_sum_functorIivEclERNS_14TensorIteratorEEUlmmE_EEjmLi4ELi4EEEEEvT1_ --------------------------
	.section	.text._ZN2at6native13reduce_kernelILi256ELi2ENS0_8ReduceOpIiNS0_14func_wrapper_tImZNS0_15xor_sum_functorIivEclERNS_14TensorIteratorEEUlmmE_EEjmLi4ELi4EEEEEvT1_,"ax",@progbits
	.align	128
        .global         _ZN2at6native13reduce_kernelILi256ELi2ENS0_8ReduceOpIiNS0_14func_wrapper_tImZNS0_15xor_sum_functorIivEclERNS_14TensorIteratorEEUlmmE_EEjmLi4ELi4EEEEEvT1_
        .type           _ZN2at6native13reduce_kernelILi256ELi2ENS0_8ReduceOpIiNS0_14func_wrapper_tImZNS0_15xor_sum_functorIivEclERNS_14TensorIteratorEEUlmmE_EEjmLi4ELi4EEEEEvT1_,@function
        .size           _ZN2at6native13reduce_kernelILi256ELi2ENS0_8ReduceOpIiNS0_14func_wrapper_tImZNS0_15xor_sum_functorIivEclERNS_14TensorIteratorEEUlmmE_EEjmLi4ELi4EEEEEvT1_,(.L_x_9828 - _ZN2at6native13reduce_kernelILi256ELi2ENS0_8ReduceOpIiNS0_14func_wrapper_tImZNS0_15xor_sum_functorIivEclERNS_14TensorIteratorEEUlmmE_EEjmLi4ELi4EEEEEvT1_)
        .other          _ZN2at6native13reduce_kernelILi256ELi2ENS0_8ReduceOpIiNS0_14func_wrapper_tImZNS0_15xor_sum_functorIivEclERNS_14TensorIteratorEEUlmmE_EEjmLi4ELi4EEEEEvT1_,@"STO_CUDA_ENTRY STV_DEFAULT"
_ZN2at6native13reduce_kernelILi256ELi2ENS0_8ReduceOpIiNS0_14func_wrapper_tImZNS0_15xor_sum_functorIivEclERNS_14TensorIteratorEEUlmmE_EEjmLi4ELi4EEEEEvT1_:
.text._ZN2at6native13reduce_kernelILi256ELi2ENS0_8ReduceOpIiNS0_14func_wrapper_tImZNS0_15xor_sum_functorIivEclERNS_14TensorIteratorEEUlmmE_EEjmLi4ELi4EEEEEvT1_:
        /* <DEDUP_REMOVED lines=288> */
.L_x_2323:
        /* <DEDUP_REMOVED lines=44> */
.L_x_2327:
        /* <DEDUP_REMOVED lines=27> */
.L_x_2333:
[----:B------:R-:W-:Y:S05]  /*1670*/  BSYNC B2 ;  /* 0x0000000000027941 */ /* 0x000fea0003800000 */
.L_x_2332:
        /* <DEDUP_REMOVED lines=9> */
[----:B--2---:R-:W-:Y:S02]  /*1710*/  SHF.R.S32.HI R0, RZ, 0x1f, R4 ;  /* 0x0000001fff007819 */ /* 0x004fe40000011404 */
[----:B------:R-:W-:Y:S02]  /*1720*/  LOP3.LUT R3, R4, UR4, RZ, 0x3c, !PT ;  /* 0x0000000404037c12 */ /* 0x000fe4000f8e3cff */
[----:B------:R-:W-:-:S07]  /*1730*/  LOP3.LUT R0, R0, UR5, RZ, 0x3c, !PT ;  /* 0x0000000500007c12 */ /* 0x000fce000f8e3cff */
.L_x_2331:
[----:B------:R-:W-:Y:S05]  /*1740*/  BSYNC B1 ;  /* 0x0000000000017941 */ /* 0x000fea0003800000 */
.L_x_2330:
[----:B------:R-:W0:Y:S01]  /*1750*/  LDC R7, c[0x0][0x224] ;  /* 0x00008900ff077b82 */ /* 0x000e220000000800 */
[----:B------:R-:W-:-:S04]  /*1760*/  IADD3 R5, P0, -R6, 0x4, RZ ;  /* 0x0000000406057810 */ /* 0x000fc80007f1e1ff */
[----:B------:R-:W-:Y:S01]  /*1770*/  LEA R18, P1, R5, R18, 0x2 ;  /* 0x0000001205127211 */ /* 0x000fe200078210ff */
[----:B------:R-:W-:-:S05]  /*1780*/  IMAD.X R4, RZ, RZ, -0x1, P0 ;  /* 0xffffffffff047424 */ /* 0x000fca00000e06ff */
[----:B------:R-:W-:Y:S02]  /*1790*/  LEA.HI.X R19, R5, R19, R4, 0x2, P1 ;  /* 0x0000001305137211 */ /* 0x000fe400008f1404 */
[----:B0-----:R-:W-:-:S07]  /*17a0*/  IADD3 R8, R6, -0x4, R7 ;  /* 0xfffffffc06087810 */ /* 0x001fce0007ffe007 */
.L_x_2329:
[----:B------:R-:W-:Y:S05]  /*17b0*/  BSYNC B0 ;  /* 0x0000000000007941 */ /* 0x000fea0003800000 */
.L_x_2328:
        /* <DEDUP_REMOVED lines=17> */
.L_x_2336:
        /* <DEDUP_REMOVED lines=19> */
.L_x_2335:
[----:B------:R-:W-:Y:S05]  /*1a00*/  BSYNC B0 ;  /* 0x0000000000007941 */ /* 0x000fea0003800000 */
.L_x_2334:
        /* <DEDUP_REMOVED lines=8> */
.L_x_2338:
[----:B------:R-:W-:Y:S05]  /*1a90*/  BSYNC B0 ;  /* 0x0000000000007941 */ /* 0x000fea0003800000 */
.L_x_2337:
        /* <DEDUP_REMOVED lines=13> */
.L_x_2340:
[----:B------:R-:W-:Y:S05]  /*1b70*/  BSYNC B0 ;  /* 0x0000000000007941 */ /* 0x000fea0003800000 */
.L_x_2339:
[----:B------:R-:W-:Y:S01]  /*1b80*/  LOP3.LUT R3, R25, R12, R3, 0x96, !PT ;  /* 0x0000000c19037212 */ /* 0x000fe200078e9603 */
[----:B------:R-:W-:Y:S01]  /*1b90*/  IMAD.MOV.U32 R16, RZ, RZ, RZ ;  /* 0x000000ffff107224 */ /* 0x000fe200078e00ff */
[----:B------:R-:W-:Y:S02]  /*1ba0*/  LOP3.LUT R0, R27, R21, R0, 0x96, !PT ;  /* 0x000000151b007212 */ /* 0x000fe400078e9600 */
[----:B------:R-:W-:Y:S02]  /*1bb0*/  LOP3.LUT R18, R14, R3, RZ, 0x3c, !PT ;  /* 0x000000030e127212 */ /* 0x000fe400078e3cff */
[----:B------:R-:W-:Y:S02]  /*1bc0*/  LOP3.LUT R19, R9, R0, RZ, 0x3c, !PT ;  /* 0x0000000009137212 */ /* 0x000fe400078e3cff */
[----:B------:R-:W-:Y:S01]  /*1bd0*/  MOV R3, RZ ;  /* 0x000000ff00037202 */ /* 0x000fe20000000f00 */
[----:B------:R-:W-:Y:S06]  /*1be0*/  BRA `(.L_x_2325) ;  /* 0x000000a000a47947 */ /* 0x000fec0003800000 */
.L_x_2326:
        /* <DEDUP_REMOVED lines=45> */
.L_x_2349:
        /* <DEDUP_REMOVED lines=297> */
.L_x_2345:
[----:B------:R-:W-:Y:S01]  /*3150*/  LOP3.LUT R25, R0, 0xfffffff8, RZ, 0xc0, !PT ;  /* 0xfffffff800197812 */ /* 0x000fe200078ec0ff */
[----:B------:R-:W-:-:S03]  /*3160*/  ULDC UR36, c[0x0][0x22c] ;  /* 0x00008b0000247ab9 */ /* 0x000fc60000000800 */
[----:B------:R-:W-:-:S05]  /*3170*/  IADD3 R24, P1, R18, R25, RZ ;  /* 0x0000001912187210 */ /* 0x000fca0007f3e0ff */
[----:B------:R-:W-:-:S06]  /*3180*/  IMAD.X R25, RZ, RZ, R19, P1 ;  /* 0x000000ffff197224 */ /* 0x000fcc00008e0613 */
[----:B------:R-:W5:Y:S01]  /*3190*/  LDG.E.64 R24, desc[UR60][R24.64] ;  /* 0x0000003c18187981 */ /* 0x000f62000c1e1b00 */
[----:B------:R-:W-:-:S05]  /*31a0*/  IMAD.U32 R0, RZ, RZ, UR36 ;  /* 0x00000024ff007e24 */ /* 0x000fca000f8e00ff */
[----:B------:R-:W-:Y:S01]  /*31b0*/  IADD3 R35, R35, R0, RZ ;  /* 0x0000000023237210 */ /* 0x000fe20007ffe0ff */
        /* <DEDUP_REMOVED lines=245> */
.L_x_2346:
        /* <DEDUP_REMOVED lines=253> */
.L_x_2347:
[----:B------:R-:W-:-:S04]  /*50e0*/  LOP3.LUT R29, R34, 0xfffffff8, RZ, 0xc0, !PT ;  /* 0xfffffff8221d7812 */ /* 0x000fc800078ec0ff */
[----:B------:R-:W-:-:S05]  /*50f0*/  IADD3 R28, P1, R18, R29, RZ ;  /* 0x0000001d121c7210 */ /* 0x000fca0007f3e0ff */
[----:B------:R-:W-:-:S06]  /*5100*/  IMAD.X R29, RZ, RZ, R19, P1 ;  /* 0x000000ffff1d7224 */ /* 0x000fcc00008e0613 */
[----:B------:R-:W5:Y:S01]  /*5110*/  LDG.E.64 R28, desc[UR60][R28.64] ;  /* 0x0000003c1c1c7981 */ /* 0x000f62000c1e1b00 */
[----:B------:R-:W-:Y:S01]  /*5120*/  IADD3 R37, R37, R0, RZ ;  /* 0x0000000025257210 */ /* 0x000fe20007ffe0ff */
        /* <DEDUP_REMOVED lines=245> */
.L_x_2348:
[----:B------:R-:W-:Y:S01]  /*6080*/  LOP3.LUT R31, R36, 0xfffffff8, RZ, 0xc0, !PT ;  /* 0xfffffff8241f7812 */ /* 0x000fe200078ec0ff */
[----:B------:R-:W-:-:S03]  /*6090*/  ULDC UR4, c[0x0][0x224] ;  /* 0x0000890000047ab9 */ /* 0x000fc60000000800 */
[----:B------:R-:W-:-:S04]  /*60a0*/  IADD3 R30, P1, R18, R31, RZ ;  /* 0x0000001f121e7210 */ /* 0x000fc80007f3e0ff */
[----:B------:R-:W-:-:S06]  /*60b0*/  IADD3.X R31, RZ, R19, RZ, P1, !PT ;  /* 0x00000013ff1f7210 */ /* 0x000fcc0000ffe4ff */
[----:B------:R-:W2:Y:S01]  /*60c0*/  LDG.E.64 R30, desc[UR60][R30.64] ;  /* 0x0000003c1e1e7981 */ /* 0x000ea2000c1e1b00 */
[----:B-----5:R-:W-:Y:S02]  /*60d0*/  SHF.R.S32.HI R35, RZ, 0x1f, R24 ;  /* 0x0000001fff237819 */ /* 0x020fe40000011418 */
[----:B------:R-:W-:Y:S02]  /*60e0*/  SHF.R.S32.HI R34, RZ, 0x1f, R26 ;  /* 0x0000001fff227819 */ /* 0x000fe4000001141a */
[----:B------:R-:W-:Y:S01]  /*60f0*/  LOP3.LUT R32, R32, R35, RZ, 0x3c, !PT ;  /* 0x0000002320207212 */ /* 0x000fe200078e3cff */
[----:B------:R-:W-:Y:S01]  /*6100*/  IMAD.IADD R35, R37, 0x1, R0 ;  /* 0x0000000125237824 */ /* 0x000fe200078e0200 */
[----:B------:R-:W-:Y:S02]  /*6110*/  LOP3.LUT R13, R13, R34, RZ, 0x3c, !PT ;  /* 0x000000220d0d7212 */ /* 0x000fe400078e3cff */
[----:B------:R-:W-:Y:S01]  /*6120*/  MOV R34, UR4 ;  /* 0x0000000400227c02 */ /* 0x000fe20008000f00 */
[----:B------:R-:W-:Y:S01]  /*6130*/  IMAD R37, R0, 0x3, R35 ;  /* 0x0000000300257824 */ /* 0x000fe200078e0223 */
[----:B------:R-:W-:-:S02]  /*6140*/  SHF.R.S32.HI R39, RZ, 0x1f, R25 ;  /* 0x0000001fff277819 */ /* 0x000fc40000011419 */
[----:B------:R-:W-:Y:S02]  /*6150*/  SHF.R.S32.HI R41, RZ, 0x1f, R28 ;  /* 0x0000001fff297819 */ /* 0x000fe4000001141c */
[----:B------:R-:W-:Y:S02]  /*6160*/  ISETP.GE.U32.AND P1, PT, R37, R34, PT ;  /* 0x000000222500720c */ /* 0x000fe40003f26070 */
        /* <DEDUP_REMOVED lines=12> */
[----:B--2---:R-:W-:Y:S02]  /*6230*/  SHF.R.S32.HI R39, RZ, 0x1f, R30 ;  /* 0x0000001fff277819 */ /* 0x004fe4000001141e */
[----:B------:R-:W-:Y:S02]  /*6240*/  SHF.R.S32.HI R38, RZ, 0x1f, R31 ;  /* 0x0000001fff267819 */ /* 0x000fe4000001141f */
[----:B------:R-:W-:Y:S02]  /*6250*/  LOP3.LUT R6, R6, R39, RZ, 0x3c, !PT ;  /* 0x0000002706067212 */ /* 0x000fe400078e3cff */
[----:B------:R-:W-:-:S02]  /*6260*/  LOP3.LUT R3, R3, R38, RZ, 0x3c, !PT ;  /* 0x0000002603037212 */ /* 0x000fc400078e3cff */
[----:B------:R-:W-:Y:S02]  /*6270*/  LOP3.LUT R5, R5, R30, RZ, 0x3c, !PT ;  /* 0x0000001e05057212 */ /* 0x000fe400078e3cff */
[----:B------:R-:W-:Y:S01]  /*6280*/  LOP3.LUT R4, R4, R31, RZ, 0x3c, !PT ;  /* 0x0000001f04047212 */ /* 0x000fe200078e3cff */
[----:B------:R-:W-:Y:S06]  /*6290*/  @!P1 BRA `(.L_x_2349) ;  /* 0xffffffbc00089947 */ /* 0x000fec000383ffff */
[----:B------:R-:W-:Y:S05]  /*62a0*/  BSYNC B1 ;  /* 0x0000000000017941 */ /* 0x000fea0003800000 */
.L_x_2344:
[----:B------:R-:W-:Y:S05]  /*62b0*/  BSYNC B0 ;  /* 0x0000000000007941 */ /* 0x000fea0003800000 */
.L_x_2343:
        /* <DEDUP_REMOVED lines=280> */
.L_x_2352:
        /* <DEDUP_REMOVED lines=281> */
.L_x_2353:
        /* <DEDUP_REMOVED lines=281> */
.L_x_2354:
[----:B------:R-:W-:-:S04]  /*9760*/  LOP3.LUT R29, R37, 0xfffffff8, RZ, 0xc0, !PT ;  /* 0xfffffff8251d7812 */ /* 0x000fc800078ec0ff */
[----:B------:R-:W-:-:S05]  /*9770*/  IADD3 R28, P2, R18, R29, RZ ;  /* 0x0000001d121c7210 */ /* 0x000fca0007f5e0ff */
[----:B------:R-:W-:-:S06]  /*9780*/  IMAD.X R29, RZ, RZ, R19, P2 ;  /* 0x000000ffff1d7224 */ /* 0x000fcc00010e0613 */
[----:B------:R-:W5:Y:S01]  /*9790*/  LDG.E.64 R28, desc[UR60][R28.64] ;  /* 0x0000003c1c1c7981 */ /* 0x000f62000c1e1b00 */
        /* <DEDUP_REMOVED lines=277> */
.L_x_2355:
[----:B------:R-:W-:-:S04]  /*a8f0*/  LOP3.LUT R31, R37, 0xfffffff8, RZ, 0xc0, !PT ;  /* 0xfffffff8251f7812 */ /* 0x000fc800078ec0ff */
[----:B------:R-:W-:-:S04]  /*a900*/  IADD3 R30, P1, R18, R31, RZ ;  /* 0x0000001f121e7210 */ /* 0x000fc80007f3e0ff */
[----:B------:R-:W-:-:S06]  /*a910*/  IADD3.X R31, RZ, R19, RZ, P1, !PT ;  /* 0x00000013ff1f7210 */ /* 0x000fcc0000ffe4ff */
[----:B------:R-:W5:Y:S03]  /*a920*/  LDG.E.64 R30, desc[UR60][R30.64] ;  /* 0x0000003c1e1e7981 */ /* 0x000f66000c1e1b00 */
.L_x_2351:
[----:B------:R-:W-:Y:S05]  /*a930*/  BSYNC B0 ;  /* 0x0000000000007941 */ /* 0x000fea0003800000 */
.L_x_2350:
[----:B------:R-:W-:Y:S04]  /*a940*/  BSSY B0, `(.L_x_2356) ;  /* 0x0000022000007945 */ /* 0x000fe80003800000 */
[----:B------:R-:W-:Y:S05]  /*a950*/  @P0 BRA `(.L_x_2357) ;  /* 0x0000000000800947 */ /* 0x000fea0003800000 */
[----:B------:R-:W-:Y:S01]  /*a960*/  IMAD.IADD R35, R35, 0x1, R0 ;  /* 0x0000000123237824 */ /* 0x000fe200078e0200 */
[----:B-----5:R-:W-:Y:S02]  /*a970*/  SHF.R.S32.HI R19, RZ, 0x1f, R24 ;  /* 0x0000001fff137819 */ /* 0x020fe40000011418 */
[----:B0-----:R-:W-:Y:S02]  /*a980*/  SHF.R.S32.HI R21, RZ, 0x1f, R25 ;  /* 0x0000001fff157819 */ /* 0x001fe40000011419 */
[----:B------:R-:W-:Y:S02]  /*a990*/  ISETP.GE.U32.AND P0, PT, R35, R34, PT ;  /* 0x000000222300720c */ /* 0x000fe40003f06070 */
[----:B------:R-:W-:Y:S02]  /*a9a0*/  LOP3.LUT R33, R33, R24, RZ, 0x3c, !PT ;  /* 0x0000001821217212 */ /* 0x000fe400078e3cff */
[----:B------:R-:W-:Y:S02]  /*a9b0*/  LOP3.LUT R15, R15, R25, RZ, 0x3c, !PT ;  /* 0x000000190f0f7212 */ /* 0x000fe400078e3cff */
[----:B------:R-:W-:-:S02]  /*a9c0*/  LOP3.LUT R32, R32, R19, RZ, 0x3c, !PT ;  /* 0x0000001320207212 */ /* 0x000fc400078e3cff */
[----:B------:R-:W-:-:S05]  /*a9d0*/  LOP3.LUT R16, R16, R21, RZ, 0x3c, !PT ;  /* 0x0000001510107212 */ /* 0x000fca00078e3cff */
[----:B------:R-:W-:Y:S05]  /*a9e0*/  @P0 BRA `(.L_x_2357) ;  /* 0x00000000005c0947 */ /* 0x000fea0003800000 */
[----:B------:R-:W-:Y:S02]  /*a9f0*/  IADD3 R21, R35, R0, RZ ;  /* 0x0000000023157210 */ /* 0x000fe40007ffe0ff */
[----:B------:R-:W-:Y:S02]  /*aa00*/  SHF.R.S32.HI R18, RZ, 0x1f, R26 ;  /* 0x0000001fff127819 */ /* 0x000fe4000001141a */
[----:B------:R-:W-:Y:S02]  /*aa10*/  ISETP.GE.U32.AND P0, PT, R21, R34, PT ;  /* 0x000000221500720c */ /* 0x000fe40003f06070 */
[----:B------:R-:W-:Y:S02]  /*aa20*/  SHF.R.S32.HI R19, RZ, 0x1f, R27 ;  /* 0x0000001fff137819 */ /* 0x000fe4000001141b */
[----:B------:R-:W-:Y:S02]  /*aa30*/  LOP3.LUT R11, R11, R26, RZ, 0x3c, !PT ;  /* 0x0000001a0b0b7212 */ /* 0x000fe400078e3cff */
[----:B------:R-:W-:-:S02]  /*aa40*/  LOP3.LUT R12, R12, R27, RZ, 0x3c, !PT ;  /* 0x0000001b0c0c7212 */ /* 0x000fc400078e3cff */
[----:B------:R-:W-:Y:S02]  /*aa50*/  LOP3.LUT R13, R13, R18, RZ, 0x3c, !PT ;  /* 0x000000120d0d7212 */ /* 0x000fe400078e3cff */
[----:B------:R-:W-:-:S03]  /*aa60*/  LOP3.LUT R14, R14, R19, RZ, 0x3c, !PT ;  /* 0x000000130e0e7212 */ /* 0x000fc600078e3cff */
[----:B------:R-:W-:Y:S05]  /*aa70*/  @P0 BRA `(.L_x_2357) ;  /* 0x0000000000380947 */ /* 0x000fea0003800000 */
[----:B------:R-:W-:Y:S01]  /*aa80*/  IMAD.IADD R19, R21, 0x1, R0 ;  /* 0x0000000115137824 */ /* 0x000fe200078e0200 */
[----:B------:R-:W-:Y:S02]  /*aa90*/  SHF.R.S32.HI R0, RZ, 0x1f, R29 ;  /* 0x0000001fff007819 */ /* 0x000fe4000001141d */
[----:B------:R-:W-:Y:S02]  /*aaa0*/  LOP3.LUT R9, R9, R28, RZ, 0x3c, !PT ;  /* 0x0000001c09097212 */ /* 0x000fe400078e3cff */
[----:B------:R-:W-:Y:S02]  /*aab0*/  ISETP.GE.U32.AND P0, PT, R19, R34, PT ;  /* 0x000000221300720c */ /* 0x000fe40003f06070 */
[----:B------:R-:W-:Y:S02]  /*aac0*/  SHF.R.S32.HI R19, RZ, 0x1f, R28 ;  /* 0x0000001fff137819 */ /* 0x000fe4000001141c */
[----:B------:R-:W-:Y:S02]  /*aad0*/  LOP3.LUT R7, R7, R0, RZ, 0x3c, !PT ;  /* 0x0000000007077212 */ /* 0x000fe400078e3cff */
[----:B------:R-:W-:-:S02]  /*aae0*/  LOP3.LUT R10, R10, R19, RZ, 0x3c, !PT ;  /* 0x000000130a0a7212 */ /* 0x000fc400078e3cff */
[----:B------:R-:W-:-:S05]  /*aaf0*/  LOP3.LUT R8, R8, R29, RZ, 0x3c, !PT ;  /* 0x0000001d08087212 */ /* 0x000fca00078e3cff */
[----:B------:R-:W-:Y:S02]  /*ab00*/  @!P0 SHF.R.S32.HI R19, RZ, 0x1f, R30 ;  /* 0x0000001fff138819 */ /* 0x000fe4000001141e */
[----:B------:R-:W-:Y:S02]  /*ab10*/  @!P0 SHF.R.S32.HI R0, RZ, 0x1f, R31 ;  /* 0x0000001fff008819 */ /* 0x000fe4000001141f */
[----:B------:R-:W-:Y:S02]  /*ab20*/  @!P0 LOP3.LUT R5, R5, R30, RZ, 0x3c, !PT ;  /* 0x0000001e05058212 */ /* 0x000fe400078e3cff */
[----:B------:R-:W-:Y:S02]  /*ab30*/  @!P0 LOP3.LUT R4, R4, R31, RZ, 0x3c, !PT ;  /* 0x0000001f04048212 */ /* 0x000fe400078e3cff */
[----:B------:R-:W-:Y:S02]  /*ab40*/  @!P0 LOP3.LUT R6, R6, R19, RZ, 0x3c, !PT ;  /* 0x0000001306068212 */ /* 0x000fe400078e3cff */
[----:B------:R-:W-:-:S07]  /*ab50*/  @!P0 LOP3.LUT R3, R3, R0, RZ, 0x3c, !PT ;  /* 0x0000000003038212 */ /* 0x000fce00078e3cff */
.L_x_2357:
[----:B------:R-:W-:Y:S05]  /*ab60*/  BSYNC B0 ;  /* 0x0000000000007941 */ /* 0x000fea0003800000 */
.L_x_2356:
        /* <DEDUP_REMOVED lines=9> */
.L_x_2342:
        /* <DEDUP_REMOVED lines=28> */
.L_x_2360:
[-C--:B------:R-:W-:Y:S01]  /*adc0*/  IADD3 R21, R0, R35.reuse, RZ ;  /* 0x0000002300157210 */ /* 0x080fe20007ffe0ff */
[----:B------:R-:W-:-:S04]  /*add0*/  IMAD R35, R32, R35, RZ ;  /* 0x0000002320237224 */ /* 0x000fc800078e02ff */
[----:B------:R-:W-:Y:S02]  /*ade0*/  IMAD.IADD R27, R21, 0x1, R0 ;  /* 0x00000001151b7824 */ /* 0x000fe400078e0200 */
[C---:B------:R-:W-:Y:S01]  /*adf0*/  IMAD R20, R32.reuse, R21, RZ ;  /* 0x0000001520147224 */ /* 0x040fe200078e02ff */
[----:B------:R-:W-:Y:S02]  /*ae00*/  SHF.R.U32.HI R21, RZ, 0x1, R35 ;  /* 0x00000001ff157819 */ /* 0x000fe40000011623 */
[----:B------:R-:W-:Y:S01]  /*ae10*/  IADD3 R35, R27, R0, RZ ;  /* 0x000000001b237210 */ /* 0x000fe20007ffe0ff */
[----:B------:R-:W-:Y:S01]  /*ae20*/  IMAD R27, R32, R27, RZ ;  /* 0x0000001b201b7224 */ /* 0x000fe200078e02ff */
[----:B------:R-:W-:Y:S01]  /*ae30*/  SHF.R.U32.HI R25, RZ, 0x1, R20 ;  /* 0x00000001ff197819 */ /* 0x000fe20000011614 */
[----:B------:R-:W-:-:S03]  /*ae40*/  IMAD.WIDE.U32 R20, R21, 0x8, R18 ;  /* 0x0000000815147825 */ /* 0x000fc600078e0012 */
[----:B------:R-:W-:Y:S01]  /*ae50*/  SHF.R.U32.HI R27, RZ, 0x1, R27 ;  /* 0x00000001ff1b7819 */ /* 0x000fe2000001161b */
[----:B------:R-:W-:Y:S02]  /*ae60*/  IMAD R26, R32, R35, RZ ;  /* 0x00000023201a7224 */ /* 0x000fe400078e02ff */
[----:B------:R-:W-:Y:S01]  /*ae70*/  IMAD.WIDE.U32 R24, R25, 0x8, R18 ;  /* 0x0000000819187825 */ /* 0x000fe200078e0012 */
[----:B------:R-:W2:Y:S02]  /*ae80*/  LDG.E.64 R20, desc[UR60][R20.64] ;  /* 0x0000003c14147981 */ /* 0x000ea4000c1e1b00 */
[----:B------:R-:W-:Y:S01]  /*ae90*/  SHF.R.U32.HI R33, RZ, 0x1, R26 ;  /* 0x00000001ff217819 */ /* 0x000fe2000001161a */
        /* <DEDUP_REMOVED lines=8> */
[----:B--2---:R-:W-:Y:S02]  /*af20*/  SHF.R.S32.HI R36, RZ, 0x1f, R20 ;  /* 0x0000001fff247819 */ /* 0x004fe40000011414 */
[----:B------:R-:W-:Y:S02]  /*af30*/  SHF.R.S32.HI R33, RZ, 0x1f, R21 ;  /* 0x0000001fff217819 */ /* 0x000fe40000011415 */
[----:B------:R-:W-:Y:S02]  /*af40*/  LOP3.LUT R31, R31, R36, RZ, 0x3c, !PT ;  /* 0x000000241f1f7212 */ /* 0x000fe400078e3cff */
[----:B---3--:R-:W-:Y:S02]  /*af50*/  SHF.R.S32.HI R38, RZ, 0x1f, R24 ;  /* 0x0000001fff267819 */ /* 0x008fe40000011418 */
[----:B------:R-:W-:-:S02]  /*af60*/  SHF.R.S32.HI R37, RZ, 0x1f, R25 ;  /* 0x0000001fff257819 */ /* 0x000fc40000011419 */
[----:B------:R-:W-:Y:S02]  /*af70*/  LOP3.LUT R16, R16, R33, RZ, 0x3c, !PT ;  /* 0x0000002110107212 */ /* 0x000fe400078e3cff */
[----:B------:R-:W-:Y:S02]  /*af80*/  LOP3.LUT R13, R13, R38, RZ, 0x3c, !PT ;  /* 0x000000260d0d7212 */ /* 0x000fe400078e3cff */
[----:B------:R-:W-:Y:S02]  /*af90*/  LOP3.LUT R14, R14, R37, RZ, 0x3c, !PT ;  /* 0x000000250e0e7212 */ /* 0x000fe400078e3cff */
[----:B----4-:R-:W-:Y:S02]  /*afa0*/  SHF.R.S32.HI R33, RZ, 0x1f, R28 ;  /* 0x0000001fff217819 */ /* 0x010fe4000001141c */
[----:B------:R-:W-:Y:S02]  /*afb0*/  SHF.R.S32.HI R36, RZ, 0x1f, R29 ;  /* 0x0000001fff247819 */ /* 0x000fe4000001141d */
[----:B-----5:R-:W-:-:S02]  /*afc0*/  SHF.R.S32.HI R37, RZ, 0x1f, R26 ;  /* 0x0000001fff257819 */ /* 0x020fc4000001141a */
[----:B------:R-:W-:Y:S02]  /*afd0*/  SHF.R.S32.HI R38, RZ, 0x1f, R27 ;  /* 0x0000001fff267819 */ /* 0x000fe4000001141b */
        /* <DEDUP_REMOVED lines=14> */
.L_x_2359:
[----:B------:R-:W-:Y:S05]  /*b0c0*/  BSYNC B0 ;  /* 0x0000000000007941 */ /* 0x000fea0003800000 */
.L_x_2358:
[----:B------:R-:W-:Y:S01]  /*b0d0*/  ISETP.GE.U32.AND P1, PT, R35, R34, PT ;  /* 0x000000222300720c */ /* 0x000fe20003f26070 */
[----:B------:R-:W-:-:S12]  /*b0e0*/  BSSY B0, `(.L_x_2361) ;  /* 0x000001a000007945 */ /* 0x000fd80003800000 */
        /* <DEDUP_REMOVED lines=25> */
.L_x_2362:
[----:B------:R-:W-:Y:S05]  /*b280*/  BSYNC B0 ;  /* 0x0000000000007941 */ /* 0x000fea0003800000 */
.L_x_2361:
[----:B------:R-:W-:Y:S04]  /*b290*/  BSSY B0, `(.L_x_2363) ;  /* 0x0000022000007945 */ /* 0x000fe80003800000 */
[----:B------:R-:W-:Y:S05]  /*b2a0*/  @P1 BRA `(.L_x_2364) ;  /* 0x0000000000801947 */ /* 0x000fea0003800000 */
[----:B------:R-:W-:Y:S01]  /*b2b0*/  IMAD.IADD R35, R35, 0x1, R0 ;  /* 0x0000000123237824 */ /* 0x000fe200078e0200 */
[----:B0----5:R-:W-:Y:S02]  /*b2c0*/  SHF.R.S32.HI R18, RZ, 0x1f, R20 ;  /* 0x0000001fff127819 */ /* 0x021fe40000011414 */
[----:B------:R-:W-:Y:S02]  /*b2d0*/  SHF.R.S32.HI R19, RZ, 0x1f, R21 ;  /* 0x0000001fff137819 */ /* 0x000fe40000011415 */
        /* <DEDUP_REMOVED lines=29> */
.L_x_2364:
[----:B------:R-:W-:Y:S05]  /*b4b0*/  BSYNC B0 ;  /* 0x0000000000007941 */ /* 0x000fea0003800000 */
.L_x_2363:
[----:B------:R-:W-:Y:S02]  /*b4c0*/  LOP3.LUT R15, R8, R12, R15, 0x96, !PT ;  /* 0x0000000c080f7212 */ /* 0x000fe400078e960f */
[----:B------:R-:W-:Y:S02]  /*b4d0*/  LOP3.LUT R14, R7, R14, R16, 0x96, !PT ;  /* 0x0000000e070e7212 */ /* 0x000fe400078e9610 */
[----:B0-----:R-:W-:Y:S02]  /*b4e0*/  LOP3.LUT R18, R9, R11, R30, 0x96, !PT ;  /* 0x0000000b09127212 */ /* 0x001fe400078e961e */
[----:B------:R-:W-:Y:S02]  /*b4f0*/  LOP3.LUT R13, R10, R13, R31, 0x96, !PT ;  /* 0x0000000d0a0d7212 */ /* 0x000fe400078e961f */
[----:B------:R-:W-:Y:S02]  /*b500*/  LOP3.LUT R16, R4, R15, RZ, 0x3c, !PT ;  /* 0x0000000f04107212 */ /* 0x000fe400078e3cff */
[----:B------:R-:W-:-:S02]  /*b510*/  LOP3.LUT R3, R3, R14, RZ, 0x3c, !PT ;  /* 0x0000000e03037212 */ /* 0x000fc400078e3cff */
[----:B------:R-:W-:Y:S02]  /*b520*/  LOP3.LUT R18, R5, R18, RZ, 0x3c, !PT ;  /* 0x0000001205127212 */ /* 0x000fe400078e3cff */
[----:B------:R-:W-:Y:S01]  /*b530*/  LOP3.LUT R19, R6, R13, RZ, 0x3c, !PT ;  /* 0x0000000d06137212 */ /* 0x000fe200078e3cff */
[----:B------:R-:W-:Y:S06]  /*b540*/  BRA `(.L_x_2325) ;  /* 0x00000008004c7947 */ /* 0x000fec0003800000 */
.L_x_2341:
[----:B------:R-:W0:Y:S01]  /*b550*/  LDC R0, c[0x0][0x22c] ;  /* 0x00008b00ff007b82 */ /* 0x000e220000000800 */
[----:B------:R-:W-:Y:S07]  /*b560*/  BSSY B0, `(.L_x_2365) ;  /* 0x000004e000007945 */ /* 0x000fee0003800000 */
[----:B------:R-:W1:Y:S08]  /*b570*/  LDC R5, c[0x0][0x218] ;  /* 0x00008600ff057b82 */ /* 0x000e700000000800 */
[----:B------:R-:W2:Y:S01]  /*b580*/  LDC R13, c[0x0][0x21c] ;  /* 0x00008700ff0d7b82 */ /* 0x000ea20000000800 */
[----:B0-----:R-:W-:-:S05]  /*b590*/  IMAD R3, R0, 0x3, R35 ;  /* 0x0000000300037824 */ /* 0x001fca00078e0223 */
[----:B------:R-:W-:Y:S02]  /*b5a0*/  ISETP.GE.U32.AND P0, PT, R3, R34, PT ;  /* 0x000000220300720c */ /* 0x000fe40003f06070 */
[----:B------:R-:W-:Y:S01]  /*b5b0*/  MOV R3, R35 ;  /* 0x0000002300037202 */ /* 0x000fe20000000f00 */
        /* <DEDUP_REMOVED lines=28> */
.L_x_2367:
        /* <DEDUP_REMOVED lines=8> */
[----:B------:R-:W2:Y:S02]  /*b800*/  LDG.E.64 R14, desc[UR60][R14.64] ;  /* 0x0000003c0e0e7981 */ /* 0x000ea4000c1e1b00 */
[----:B------:R-:W-:Y:S01]  /*b810*/  SHF.R.U32.HI R25, RZ, 0x1, R33 ;  /* 0x00000001ff197819 */ /* 0x000fe20000011621 */
[----:B------:R-:W-:-:S02]  /*b820*/  IMAD.WIDE.U32 R26, R27, 0x8, R18 ;  /* 0x000000081b1a7825 */ /* 0x000fc400078e0012 */
[----:B------:R-:W3:Y:S02]  /*b830*/  LDG.E.64 R20, desc[UR60][R20.64] ;  /* 0x0000003c14147981 */ /* 0x000ee4000c1e1b00 */
[----:B------:R-:W-:Y:S02]  /*b840*/  IMAD.WIDE.U32 R24, R25, 0x8, R18 ;  /* 0x0000000819187825 */ /* 0x000fe400078e0012 */
[----:B------:R-:W4:Y:S04]  /*b850*/  LDG.E.64 R26, desc[UR60][R26.64] ;  /* 0x0000003c1a1a7981 */ /* 0x000f28000c1e1b00 */
[----:B------:R-:W5:Y:S01]  /*b860*/  LDG.E.64 R24, desc[UR60][R24.64] ;  /* 0x0000003c18187981 */ /* 0x000f62000c1e1b00 */
[----:B------:R-:W-:-:S05]  /*b870*/  IADD3 R3, R33, R0, RZ ;  /* 0x0000000021037210 */ /* 0x000fca0007ffe0ff */
[----:B------:R-:W-:-:S05]  /*b880*/  IMAD R33, R0, 0x3, R3 ;  /* 0x0000000300217824 */ /* 0x000fca00078e0203 */
[----:B------:R-:W-:Y:S02]  /*b890*/  ISETP.GE.U32.AND P0, PT, R33, R34, PT ;  /* 0x000000222100720c */ /* 0x000fe40003f06070 */
[----:B--2---:R-:W-:Y:S02]  /*b8a0*/  SHF.R.S32.HI R33, RZ, 0x1f, R14 ;  /* 0x0000001fff217819 */ /* 0x004fe4000001140e */
[----:B------:R-:W-:Y:S02]  /*b8b0*/  SHF.R.S32.HI R35, RZ, 0x1f, R15 ;  /* 0x0000001fff237819 */ /* 0x000fe4000001140f */
[----:B------:R-:W-:Y:S02]  /*b8c0*/  LOP3.LUT R32, R32, R33, RZ, 0x3c, !PT ;  /* 0x0000002120207212 */ /* 0x000fe400078e3cff */
[----:B---3--:R-:W-:Y:S02]  /*b8d0*/  SHF.R.S32.HI R36, RZ, 0x1f, R20 ;  /* 0x0000001fff247819 */ /* 0x008fe40000011414 */
[----:B------:R-:W-:-:S02]  /*b8e0*/  LOP3.LUT R30, R30, R35, RZ, 0x3c, !PT ;  /* 0x000000231e1e7212 */ /* 0x000fc400078e3cff */
[----:B------:R-:W-:Y:S02]  /*b8f0*/  LOP3.LUT R31, R31, R36, RZ, 0x3c, !PT ;  /* 0x000000241f1f7212 */ /* 0x000fe400078e3cff */
[----:B------:R-:W-:Y:S02]  /*b900*/  SHF.R.S32.HI R38, RZ, 0x1f, R21 ;  /* 0x0000001fff267819 */ /* 0x000fe40000011415 */
[----:B----4-:R-:W-:Y:S02]  /*b910*/  SHF.R.S32.HI R33, RZ, 0x1f, R26 ;  /* 0x0000001fff217819 */ /* 0x010fe4000001141a */
[----:B------:R-:W-:Y:S02]  /*b920*/  SHF.R.S32.HI R35, RZ, 0x1f, R27 ;  /* 0x0000001fff237819 */ /* 0x000fe4000001141b */
[----:B-----5:R-:W-:Y:S02]  /*b930*/  SHF.R.S32.HI R36, RZ, 0x1f, R24 ;  /* 0x0000001fff247819 */ /* 0x020fe40000011418 */
[----:B------:R-:W-:-:S02]  /*b940*/  SHF.R.S32.HI R37, RZ, 0x1f, R25 ;  /* 0x0000001fff257819 */ /* 0x000fc40000011419 */
        /* <DEDUP_REMOVED lines=15> */
.L_x_2366:
[----:B------:R-:W-:Y:S05]  /*ba40*/  BSYNC B0 ;  /* 0x0000000000007941 */ /* 0x000fea0003800000 */
.L_x_2365:
        /* <DEDUP_REMOVED lines=23> */
.L_x_2369:
[----:B------:R-:W-:Y:S05]  /*bbc0*/  BSYNC B0 ;  /* 0x0000000000007941 */ /* 0x000fea0003800000 */
.L_x_2368:
[----:B------:R-:W-:Y:S04]  /*bbd0*/  BSSY B0, `(.L_x_2370) ;  /* 0x0000022000007945 */ /* 0x000fe80003800000 */
[----:B------:R-:W-:Y:S05]  /*bbe0*/  @P1 BRA `(.L_x_2371) ;  /* 0x0000000000801947 */ /* 0x000fea0003800000 */
[----:B------:R-:W-:Y:S02]  /*bbf0*/  IADD3 R33, R3, R0, RZ ;  /* 0x0000000003217210 */ /* 0x000fe40007ffe0ff */
[----:B-----5:R-:W-:Y:S02]  /*bc00*/  SHF.R.S32.HI R3, RZ, 0x1f, R14 ;  /* 0x0000001fff037819 */ /* 0x020fe4000001140e */
[----:B------:R-:W-:Y:S02]  /*bc10*/  ISETP.GE.U32.AND P0, PT, R33, R34, PT ;  /* 0x000000222100720c */ /* 0x000fe40003f06070 */
[----:B0-----:R-:W-:Y:S02]  /*bc20*/  SHF.R.S32.HI R19, RZ, 0x1f, R15 ;  /* 0x0000001fff137819 */ /* 0x001fe4000001140f */
[----:B------:R-:W-:Y:S02]  /*bc30*/  LOP3.LUT R11, R11, R14, RZ, 0x3c, !PT ;  /* 0x0000000e0b0b7212 */ /* 0x000fe400078e3cff */
[----:B------:R-:W-:-:S02]  /*bc40*/  LOP3.LUT R10, R10, R15, RZ, 0x3c, !PT ;  /* 0x0000000f0a0a7212 */ /* 0x000fc400078e3cff */
[----:B------:R-:W-:Y:S02]  /*bc50*/  LOP3.LUT R32, R32, R3, RZ, 0x3c, !PT ;  /* 0x0000000320207212 */ /* 0x000fe400078e3cff */
[----:B------:R-:W-:-:S03]  /*bc60*/  LOP3.LUT R30, R30, R19, RZ, 0x3c, !PT ;  /* 0x000000131e1e7212 */ /* 0x000fc600078e3cff */
[----:B------:R-:W-:Y:S05]  /*bc70*/  @P0 BRA `(.L_x_2371) ;  /* 0x00000000005c0947 */ /* 0x000fea0003800000 */
[----:B------:R-:W-:Y:S01]  /*bc80*/  IMAD.IADD R3, R33, 0x1, R0 ;  /* 0x0000000121037824 */ /* 0x000fe200078e0200 */
[----:B------:R-:W-:Y:S02]  /*bc90*/  SHF.R.S32.HI R14, RZ, 0x1f, R20 ;  /* 0x0000001fff0e7819 */ /* 0x000fe40000011414 */
        /* <DEDUP_REMOVED lines=15> */
[----:B------:R-:W-:Y:S02]  /*bd90*/  @!P0 SHF.R.S32.HI R0, RZ, 0x1f, R24 ;  /* 0x0000001fff008819 */ /* 0x000fe40000011418 */
[----:B------:R-:W-:Y:S02]  /*bda0*/  @!P0 SHF.R.S32.HI R3, RZ, 0x1f, R25 ;  /* 0x0000001fff038819 */ /* 0x000fe40000011419 */
[----:B------:R-:W-:Y:S02]  /*bdb0*/  @!P0 LOP3.LUT R5, R5, R24, RZ, 0x3c, !PT ;  /* 0x0000001805058212 */ /* 0x000fe400078e3cff */
[----:B------:R-:W-:Y:S02]  /*bdc0*/  @!P0 LOP3.LUT R4, R4, R25, RZ, 0x3c, !PT ;  /* 0x0000001904048212 */ /* 0x000fe400078e3cff */
[----:B------:R-:W-:Y:S02]  /*bdd0*/  @!P0 LOP3.LUT R13, R13, R0, RZ, 0x3c, !PT ;  /* 0x000000000d0d8212 */ /* 0x000fe400078e3cff */
[----:B------:R-:W-:-:S07]  /*bde0*/  @!P0 LOP3.LUT R12, R12, R3, RZ, 0x3c, !PT ;  /* 0x000000030c0c8212 */ /* 0x000fce00078e3cff */
.L_x_2371:
[----:B------:R-:W-:Y:S05]  /*bdf0*/  BSYNC B0 ;  /* 0x0000000000007941 */ /* 0x000fea0003800000 */
.L_x_2370:
[----:B------:R-:W-:Y:S02]  /*be00*/  LOP3.LUT R3, R6, R8, R10, 0x96, !PT ;  /* 0x0000000806037212 */ /* 0x000fe400078e960a */
[----:B------:R-:W-:Y:S02]  /*be10*/  LOP3.LUT R29, R16, R29, R30, 0x96, !PT ;  /* 0x0000001d101d7212 */ /* 0x000fe400078e961e */
[----:B0-----:R-:W-:Y:S02]  /*be20*/  LOP3.LUT R18, R7, R9, R11, 0x96, !PT ;  /* 0x0000000907127212 */ /* 0x001fe400078e960b */
[----:B------:R-:W-:Y:S02]  /*be30*/  LOP3.LUT R28, R28, R31, R32, 0x96, !PT ;  /* 0x0000001f1c1c7212 */ /* 0x000fe400078e9620 */
[----:B------:R-:W-:Y:S02]  /*be40*/  LOP3.LUT R16, R4, R3, RZ, 0x3c, !PT ;  /* 0x0000000304107212 */ /* 0x000fe400078e3cff */
[----:B------:R-:W-:-:S02]  /*be50*/  LOP3.LUT R3, R12, R29, RZ, 0x3c, !PT ;  /* 0x0000001d0c037212 */ /* 0x000fc400078e3cff */
[----:B------:R-:W-:Y:S02]  /*be60*/  LOP3.LUT R18, R5, R18, RZ, 0x3c, !PT ;  /* 0x0000001205127212 */ /* 0x000fe400078e3cff */
[----:B------:R-:W-:-:S07]  /*be70*/  LOP3.LUT R19, R13, R28, RZ, 0x3c, !PT ;  /* 0x0000001c0d137212 */ /* 0x000fce00078e3cff */
.L_x_2325:
[----:B------:R-:W-:Y:S05]  /*be80*/  BSYNC B6 ;  /* 0x0000000000067941 */ /* 0x000fea0003800000 */
.L_x_2324:
[----:B------:R-:W-:Y:S02]  /*be90*/  ULDC UR4, c[0x0][0x23c] ;  /* 0x00008f0000047ab9 */ /* 0x000fe40000000800 */
[----:B------:R-:W-:-:S13]  /*bea0*/  ISETP.NE.AND P0, PT, RZ, UR4, PT ;  /* 0x00000004ff007c0c */ /* 0x000fda000bf05270 */
[----:B------:R-:W-:Y:S05]  /*beb0*/  @!P0 BRA `(.L_x_2372) ;  /* 0x0000000000a08947 */ /* 0x000fea0003800000 */
[----:B------:R-:W1:Y:S01]  /*bec0*/  S2R R9, SR_CgaCtaId ;  /* 0x0000000000097919 */ /* 0x000e620000008800 */
[----:B------:R-:W2:Y:S01]  /*bed0*/  LDC R10, c[0x0][RZ] ;  /* 0x00000000ff0a7b82 */ /* 0x000ea20000000800 */
[----:B------:R-:W-:Y:S01]  /*bee0*/  MOV R0, 0x400 ;  /* 0x0000040000007802 */ /* 0x000fe20000000f00 */
[----:B------:R-:W-:Y:S01]  /*bef0*/  IMAD.MOV.U32 R6, RZ, RZ, R16 ;  /* 0x000000ffff067224 */ /* 0x000fe200078e0010 */
[----:B------:R-:W-:Y:S02]  /*bf00*/  MOV R5, R19 ;  /* 0x0000001300057202 */ /* 0x000fe40000000f00 */
[----:B------:R-:W-:Y:S01]  /*bf10*/  MOV R7, R3 ;  /* 0x0000000300077202 */ /* 0x000fe20000000f00 */
[----:B------:R-:W-:Y:S02]  /*bf20*/  VIADD R4, R0, 0x10 ;  /* 0x0000001000047836 */ /* 0x000fe40000000000 */
[----:B------:R-:W3:Y:S01]  /*bf30*/  LDC R12, c[0x0][0x4] ;  /* 0x00000100ff0c7b82 */ /* 0x000ee20000000800 */
[----:B--2---:R-:W-:-:S02]  /*bf40*/  IMAD R0, R2, R10, R17 ;  /* 0x0000000a02007224 */ /* 0x004fc400078e0211 */
[----:B-1----:R-:W-:Y:S01]  /*bf50*/  LEA R9, R9, R4, 0x18 ;  /* 0x0000000409097211 */ /* 0x002fe200078ec0ff */
[----:B------:R-:W-:-:S03]  /*bf60*/  IMAD.MOV.U32 R4, RZ, RZ, R18 ;  /* 0x000000ffff047224 */ /* 0x000fc600078e0012 */
[----:B------:R-:W-:Y:S02]  /*bf70*/  LEA R11, R0, R9, 0x4 ;  /* 0x00000009000b7211 */ /* 0x000fe400078e20ff */
[----:B---3--:R-:W-:-:S03]  /*bf80*/  SHF.R.U32.HI R0, RZ, 0x1, R12 ;  /* 0x00000001ff007819 */ /* 0x008fc6000001160c */
[----:B------:R1:W-:Y:S01]  /*bf90*/  STS.128 [R11], R4 ;  /* 0x000000040b007388 */ /* 0x0003e20000000c00 */
[----:B------:R-:W-:-:S13]  /*bfa0*/  ISETP.NE.AND P0, PT, R0, RZ, PT ;  /* 0x000000ff0000720c */ /* 0x000fda0003f05270 */
[----:B------:R-:W-:Y:S05]  /*bfb0*/  @!P0 BRA `(.L_x_2372) ;  /* 0x0000000000608947 */ /* 0x000fea0003800000 */
.L_x_2375:
        /* <DEDUP_REMOVED lines=21> */
.L_x_2374:
[----:B------:R-:W-:Y:S05]  /*c110*/  BSYNC B0 ;  /* 0x0000000000007941 */ /* 0x000fea0003800000 */
.L_x_2373:
[----:B------:R-:W-:Y:S01]  /*c120*/  IMAD.MOV.U32 R0, RZ, RZ, R8 ;  /* 0x000000ffff007224 */ /* 0x000fe200078e0008 */
[----:B------:R-:W-:Y:S06]  /*c130*/  @P1 BRA `(.L_x_2375) ;  /* 0xfffffffc00a01947 */ /* 0x000fec000383ffff */
.L_x_2372:
        /* <DEDUP_REMOVED lines=20> */
[----:B------:R-:W-:-:S03]  /*c280*/  IMAD.MOV.U32 R0, RZ, RZ, 0x20 ;  /* 0x00000020ff007424 */ /* 0x000fc600078e00ff */
[----:B------:R-:W-:-:S13]  /*c290*/  ISETP.GE.AND P0, PT, R8, 0x20, PT ;  /* 0x000000200800780c */ /* 0x000fda0003f06270 */
[----:B-1----:R-:W-:Y:S05]  /*c2a0*/  @!P0 BRA `(.L_x_2377) ;  /* 0x00000000005c8947 */ /* 0x002fea0003800000 */
.L_x_2380:
        /* <DEDUP_REMOVED lines=18> */
.L_x_2379:
[----:B------:R-:W-:Y:S05]  /*c3d0*/  BSYNC B0 ;  /* 0x0000000000007941 */ /* 0x000fea0003800000 */
.L_x_2378:
[----:B------:R-:W-:-:S04]  /*c3e0*/  SHF.R.S32.HI R8, RZ, 0x1, R8 ;  /* 0x00000001ff087819 */ /* 0x000fc80000011408 */
[----:B------:R-:W-:-:S13]  /*c3f0*/  ISETP.GE.AND P0, PT, R8, 0x20, PT ;  /* 0x000000200800780c */ /* 0x000fda0003f06270 */
[----:B------:R-:W-:Y:S05]  /*c400*/  @P0 BRA `(.L_x_2380) ;  /* 0xfffffffc00a80947 */ /* 0x000fea000383ffff */
[----:B------:R-:W-:-:S11]  /*c410*/  HFMA2.MMA R0, -RZ, RZ, 0, 1.9073486328125e-06 ;  /* 0x00000020ff007435 */ /* 0x000fd600000001ff */
.L_x_2377:
[----:B------:R-:W-:Y:S01]  /*c420*/  ISETP.GE.AND P0, PT, R0, 0x2, PT ;  /* 0x000000020000780c */ /* 0x000fe20003f06270 */
[----:B------:R-:W-:Y:S05]  /*c430*/  WARPSYNC.ALL ;  /* 0x0000000000007948 */ /* 0x000fea0003800000 */
[----:B------:R-:W-:Y:S07]  /*c440*/  BAR.SYNC.DEFER_BLOCKING 0x0 ;  /* 0x0000000000007b1d */ /* 0x000fee0000010000 */
[----:B------:R-:W-:Y:S05]  /*c450*/  @!P0 BRA `(.L_x_2376) ;  /* 0x0000000000308947 */ /* 0x000fea0003800000 */
[----:B-1----:R-:W-:-:S07]  /*c460*/  IMAD.MOV.U32 R5, RZ, RZ, 0x1 ;  /* 0x00000001ff057424 */ /* 0x002fce00078e00ff */
.L_x_2381:
[----:B------:R-:W1:Y:S04]  /*c470*/  SHFL.DOWN PT, R4, R19, R5, 0x1f ;  /* 0x08001f0513047589 */ /* 0x000e6800000e0000 */
[----:B------:R-:W2:Y:S04]  /*c480*/  SHFL.DOWN PT, R7, R18, R5, 0x1f ;  /* 0x08001f0512077589 */ /* 0x000ea800000e0000 */
[----:B------:R-:W3:Y:S04]  /*c490*/  SHFL.DOWN PT, R6, R3, R5, 0x1f ;  /* 0x08001f0503067589 */ /* 0x000ee800000e0000 */
[----:B------:R4:W0:Y:S02]  /*c4a0*/  SHFL.DOWN PT, R9, R16, R5, 0x1f ;  /* 0x08001f0510097589 */ /* 0x00082400000e0000 */
[----:B----4-:R-:W-:-:S02]  /*c4b0*/  SHF.L.U32 R5, R5, 0x1, RZ ;  /* 0x0000000105057819 */ /* 0x010fc400000006ff */
[----:B-1----:R-:W-:Y:S02]  /*c4c0*/  LOP3.LUT R19, R19, R4, RZ, 0x3c, !PT ;  /* 0x0000000413137212 */ /* 0x002fe400078e3cff */
[----:B------:R-:W-:Y:S02]  /*c4d0*/  ISETP.GE.AND P0, PT, R5, R0, PT ;  /* 0x000000000500720c */ /* 0x000fe40003f06270 */
[----:B--2---:R-:W-:Y:S02]  /*c4e0*/  LOP3.LUT R18, R18, R7, RZ, 0x3c, !PT ;  /* 0x0000000712127212 */ /* 0x004fe400078e3cff */
[----:B---3--:R-:W-:Y:S02]  /*c4f0*/  LOP3.LUT R3, R3, R6, RZ, 0x3c, !PT ;  /* 0x0000000603037212 */ /* 0x008fe400078e3cff */
[----:B0-----:R-:W-:-:S07]  /*c500*/  LOP3.LUT R16, R16, R9, RZ, 0x3c, !PT ;  /* 0x0000000910107212 */ /* 0x001fce00078e3cff */
[----:B------:R-:W-:Y:S05]  /*c510*/  @!P0 BRA `(.L_x_2381) ;  /* 0xfffffffc00d48947 */ /* 0x000fea000383ffff */
.L_x_2376:
[----:B------:R-:W2:Y:S01]  /*c520*/  LDC R12, c[0x0][0x3f4] ;  /* 0x0000fd00ff0c7b82 */ /* 0x000ea20000000800 */
[----:B-----5:R-:W-:Y:S02]  /*c530*/  CS2R R24, SRZ ;  /* 0x0000000000187805 */ /* 0x020fe4000001ff00 */
[----:B--2---:R-:W-:-:S13]  /*c540*/  ISETP.NE.AND P1, PT, R12, RZ, PT ;  /* 0x000000ff0c00720c */ /* 0x004fda0003f25270 */
[----:B------:R-:W-:Y:S05]  /*c550*/  @!P1 BRA `(.L_x_2382) ;  /* 0x0000001000449947 */ /* 0x000fea0003800000 */
[----:B------:R-:W-:Y:S01]  /*c560*/  IMAD.MOV.U32 R22, RZ, RZ, RZ ;  /* 0x000000ffff167224 */ /* 0x000fe200078e00ff */
[----:B------:R-:W-:Y:S01]  /*c570*/  ULDC.64 UR6, c[0x0][0x3f8] ;  /* 0x0000fe0000067ab9 */ /* 0x000fe20000000a00 */
[----:B------:R-:W-:Y:S01]  /*c580*/  ULDC UR4, c[0x0][0x400] ;  /* 0x0001000000047ab9 */ /* 0x000fe20000000800 */
[----:B------:R-:W-:Y:S01]  /*c590*/  ISETP.NE.AND P0, PT, R12, 0x1, PT ;  /* 0x000000010c00780c */ /* 0x000fe20003f05270 */
[----:B-1----:R-:W-:-:S05]  /*c5a0*/  IMAD.HI.U32 R4, R23, UR7, R22 ;  /* 0x0000000717047c27 */ /* 0x002fca000f8e0016 */
        /* <DEDUP_REMOVED lines=268> */
.L_x_2382:
[----:B------:R-:W-:Y:S02]  /*d670*/  ULDC.64 UR4, c[0x0][0x5f8] ;  /* 0x00017e0000047ab9 */ /* 0x000fe40000000a00 */
[----:B-1----:R-:W-:-:S05]  /*d680*/  IADD3 R6, P0, R25, UR4, RZ ;  /* 0x0000000419067c10 */ /* 0x002fca000ff1e0ff */
        /* <DEDUP_REMOVED lines=276> */
.L_x_2383:
[----:B------:R-:W-:Y:S01]  /*e7d0*/  ULDC.64 UR6, c[0x0][0x608] ;  /* 0x0001820000067ab9 */ /* 0x000fe20000000a00 */
[----:B------:R-:W-:Y:S02]  /*e7e0*/  CS2R R4, SRZ ;  /* 0x0000000000047805 */ /* 0x000fe4000001ff00 */
[----:B------:R-:W-:Y:S02]  /*e7f0*/  ISETP.NE.U32.AND P0, PT, RZ, UR6, PT ;  /* 0x00000006ff007c0c */ /* 0x000fe4000bf05070 */
[----:B------:R-:W-:Y:S02]  /*e800*/  IADD3 R10, P2, R24, UR4, RZ ;  /* 0x00000004180a7c10 */ /* 0x000fe4000ff5e0ff */
[----:B------:R-:W-:Y:S02]  /*e810*/  ISETP.NE.AND.EX P0, PT, RZ, UR7, PT, P0 ;  /* 0x00000007ff007c0c */ /* 0x000fe4000bf05300 */
[----:B------:R-:W-:Y:S01]  /*e820*/  MOV R0, RZ ;  /* 0x000000ff00007202 */ /* 0x000fe20000000f00 */
        /* <DEDUP_REMOVED lines=290> */
.L_x_2385:
        /* <DEDUP_REMOVED lines=277> */
.L_x_2386:
[----:B0-----:R-:W0:Y:S01]  /*10ba0*/  LDC R20, c[0x0][0x238] ;  /* 0x00008e00ff147b82 */ /* 0x001e220000000800 */
        /* <DEDUP_REMOVED lines=15> */
.L_x_2388:
[----:B------:R-:W-:Y:S05]  /*10ca0*/  BSYNC B0 ;  /* 0x0000000000007941 */ /* 0x000fea0003800000 */
.L_x_2387:
        /* <DEDUP_REMOVED lines=17> */
.L_x_2390:
[----:B------:R-:W-:Y:S05]  /*10dc0*/  BSYNC B0 ;  /* 0x0000000000007941 */ /* 0x000fea0003800000 */
.L_x_2389:
        /* <DEDUP_REMOVED lines=35> */
.L_x_2392:
[----:B------:R-:W-:Y:S05]  /*11000*/  BSYNC B0 ;  /* 0x0000000000007941 */ /* 0x000fea0003800000 */
.L_x_2391:
        /* <DEDUP_REMOVED lines=38> */
.L_x_2397:
        /* <DEDUP_REMOVED lines=12> */
.L_x_2396:
[----:B------:R-:W-:Y:S05]  /*11330*/  BRA `(.L_x_2395) ;  /* 0x0000000000647947 */ /* 0x000fea0003800000 */
.L_x_2394:
        /* <DEDUP_REMOVED lines=13> */
.L_x_2398:
        /* <DEDUP_REMOVED lines=12> */
.L_x_2395:
[----:B------:R-:W-:Y:S05]  /*114d0*/  BSYNC B0 ;  /* 0x0000000000007941 */ /* 0x000fea0003800000 */
.L_x_2393:
        /* <DEDUP_REMOVED lines=15> */
.L_x_2402:
        /* <DEDUP_REMOVED lines=20> */
.L_x_2401:
[----:B------:R-:W-:Y:S05]  /*11710*/  BSYNC B0 ;  /* 0x0000000000007941 */ /* 0x000fea0003800000 */
.L_x_2400:
[----:B0-----:R-:W-:Y:S01]  /*11720*/  IMAD.MOV.U32 R13, RZ, RZ, R20 ;  /* 0x000000ffff0d7224 */ /* 0x001fe200078e0014 */
[----:B------:R-:W-:Y:S06]  /*11730*/  @P2 BRA `(.L_x_2402) ;  /* 0xfffffffc00a42947 */ /* 0x000fec000383ffff */
.L_x_2399:
        /* <DEDUP_REMOVED lines=16> */
.L_x_2407:
        /* <DEDUP_REMOVED lines=17> */
.L_x_2406:
[----:B------:R-:W-:Y:S05]  /*11950*/  BSYNC B0 ;  /* 0x0000000000007941 */ /* 0x000fea0003800000 */
.L_x_2405:
[----:B------:R-:W-:-:S04]  /*11960*/  SHF.R.S32.HI R20, RZ, 0x1, R20 ;  /* 0x00000001ff147819 */ /* 0x000fc80000011414 */
[----:B------:R-:W-:-:S13]  /*11970*/  ISETP.GE.AND P0, PT, R20, 0x20, PT ;  /* 0x000000201400780c */ /* 0x000fda0003f06270 */
[----:B------:R-:W-:Y:S05]  /*11980*/  @P0 BRA `(.L_x_2407) ;  /* 0xfffffffc00ac0947 */ /* 0x000fea000383ffff */
[----:B------:R-:W-:-:S11]  /*11990*/  HFMA2.MMA R2, -RZ, RZ, 0, 1.9073486328125e-06 ;  /* 0x00000020ff027435 */ /* 0x000fd600000001ff */
.L_x_2404:
[----:B------:R-:W-:Y:S01]  /*119a0*/  BAR.SYNC.DEFER_BLOCKING 0x0 ;  /* 0x0000000000007b1d */ /* 0x000fe20000010000 */
[----:B------:R-:W-:-:S13]  /*119b0*/  ISETP.GE.AND P0, PT, R2, 0x2, PT ;  /* 0x000000020200780c */ /* 0x000fda0003f06270 */
[----:B------:R-:W-:Y:S05]  /*119c0*/  @!P0 BRA `(.L_x_2403) ;  /* 0x0000000000308947 */ /* 0x000fea0003800000 */
[----:B0-----:R-:W-:-:S07]  /*119d0*/  IMAD.MOV.U32 R11, RZ, RZ, 0x1 ;  /* 0x00000001ff0b7424 */ /* 0x001fce00078e00ff */
.L_x_2408:
        /* <DEDUP_REMOVED lines=11> */
.L_x_2403:
        /* <DEDUP_REMOVED lines=15> */
.L_x_2410:
        /* <DEDUP_REMOVED lines=22> */
.L_x_2412:
        /* <DEDUP_REMOVED lines=22> */
.L_x_2413:
[----:B------:R-:W-:Y:S02]  /*11e40*/  ULDC.64 UR4, c[0x0][0x5f8] ;  /* 0x00017e0000047ab9 */ /* 0x000fe40000000a00 */
[----:B------:R-:W-:-:S05]  /*11e50*/  IADD3 R22, P0, R22, UR4, RZ ;  /* 0x0000000416167c10 */ /* 0x000fca000ff1e0ff */
[----:B------:R-:W-:-:S05]  /*11e60*/  IMAD.X R23, RZ, RZ, UR5, P0 ;  /* 0x00000005ff177e24 */ /* 0x000fca00080e06ff */
[----:B------:R-:W-:Y:S01]  /*11e70*/  STG.E.64 desc[UR60][R22.64], R16 ;  /* 0x0000001016007986 */ /* 0x000fe2000c101b3c */
[----:B------:R-:W-:Y:S05]  /*11e80*/  EXIT ;  /* 0x000000000000794d */ /* 0x000fea0003800000 */
.L_x_2411:
[----:B------:R-:W-:Y:S04]  /*11e90*/  STG.E.64 desc[UR60][R4.64], R18 ;  /* 0x0000001204007986 */ /* 0x000fe8000c101b3c */
[----:B------:R-:W-:Y:S01]  /*11ea0*/  STG.E.64 desc[UR60][R4.64+0x8], R16 ;  /* 0x0000081004007986 */ /* 0x000fe2000c101b3c */
[----:B------:R-:W-:Y:S05]  /*11eb0*/  EXIT ;  /* 0x000000000000794d */ /* 0x000fea0003800000 */
.L_x_2409:
        /* <DEDUP_REMOVED lines=10> */
.L_x_2414:
        /* <DEDUP_REMOVED lines=22> */
.L_x_2416:
        /* <DEDUP_REMOVED lines=22> */
.L_x_2417:
[----:B------:R-:W-:Y:S02]  /*12220*/  ULDC.64 UR4, c[0x0][0x5f8] ;  /* 0x00017e0000047ab9 */ /* 0x000fe40000000a00 */
[----:B------:R-:W-:-:S04]  /*12230*/  IADD3 R22, P0, R22, UR4, RZ ;  /* 0x0000000416167c10 */ /* 0x000fc8000ff1e0ff */
[----:B------:R-:W-:-:S05]  /*12240*/  IADD3.X R23, RZ, UR5, RZ, P0, !PT ;  /* 0x00000005ff177c10 */ /* 0x000fca00087fe4ff */
[----:B------:R-:W-:Y:S01]  /*12250*/  STG.E.64 desc[UR60][R22.64], R16 ;  /* 0x0000001016007986 */ /* 0x000fe2000c101b3c */
[----:B------:R-:W-:Y:S05]  /*12260*/  EXIT ;  /* 0x000000000000794d */ /* 0x000fea0003800000 */
.L_x_2415:
[----:B------:R-:W-:Y:S04]  /*12270*/  STG.E.64 desc[UR60][R8.64], R18 ;  /* 0x0000001208007986 */ /* 0x000fe8000c101b3c */
[----:B------:R-:W-:Y:S01]  /*12280*/  STG.E.64 desc[UR60][R6.64], R16 ;  /* 0x0000001006007986 */ /* 0x000fe2000c101b3c */
[----:B------:R-:W-:Y:S05]  /*12290*/  EXIT ;  /* 0x000000000000794d */ /* 0x000fea0003800000 */
.L_x_2384:
        /* <DEDUP_REMOVED lines=25> */
.L_x_2419:
        /* <DEDUP_REMOVED lines=22> */
.L_x_2421:
        /* <DEDUP_REMOVED lines=22> */
.L_x_2422:
[----:B------:R-:W-:Y:S02]  /*126f0*/  ULDC.64 UR4, c[0x0][0x5f8] ;  /* 0x00017e0000047ab9 */ /* 0x000fe40000000a00 */
[----:B------:R-:W-:-:S05]  /*12700*/  IADD3 R24, P0, R24, UR4, RZ ;  /* 0x0000000418187c10 */ /* 0x000fca000ff1e0ff */
[----:B------:R-:W-:-:S05]  /*12710*/  IMAD.X R25, RZ, RZ, UR5, P0 ;  /* 0x00000005ff197e24 */ /* 0x000fca00080e06ff */
[----:B------:R-:W-:Y:S01]  /*12720*/  STG.E.64 desc[UR60][R24.64], R16 ;  /* 0x0000001018007986 */ /* 0x000fe2000c101b3c */
[----:B------:R-:W-:Y:S05]  /*12730*/  EXIT ;  /* 0x000000000000794d */ /* 0x000fea0003800000 */
.L_x_2420:
[----:B------:R-:W-:Y:S04]  /*12740*/  STG.E.64 desc[UR60][R4.64], R18 ;  /* 0x0000001204007986 */ /* 0x000fe8000c101b3c */
[----:B------:R-:W-:Y:S01]  /*12750*/  STG.E.64 desc[UR60][R4.64+0x8], R16 ;  /* 0x0000081004007986 */ /* 0x000fe2000c101b3c */
[----:B------:R-:W-:Y:S05]  /*12760*/  EXIT ;  /* 0x000000000000794d */ /* 0x000fea0003800000 */
.L_x_2418:
        /* <DEDUP_REMOVED lines=10> */
.L_x_2423:
        /* <DEDUP_REMOVED lines=22> */
.L_x_2425:
        /* <DEDUP_REMOVED lines=22> */
.L_x_2426:
[----:B------:R-:W-:Y:S02]  /*12ad0*/  ULDC.64 UR4, c[0x0][0x5f8] ;  /* 0x00017e0000047ab9 */ /* 0x000fe40000000a00 */
[----:B------:R-:W-:-:S04]  /*12ae0*/  IADD3 R24, P0, R24, UR4, RZ ;  /* 0x0000000418187c10 */ /* 0x000fc8000ff1e0ff */
[----:B------:R-:W-:-:S05]  /*12af0*/  IADD3.X R25, RZ, UR5, RZ, P0, !PT ;  /* 0x00000005ff197c10 */ /* 0x000fca00087fe4ff */
[----:B------:R-:W-:Y:S01]  /*12b00*/  STG.E.64 desc[UR60][R24.64], R16 ;  /* 0x0000001018007986 */ /* 0x000fe2000c101b3c */
[----:B------:R-:W-:Y:S05]  /*12b10*/  EXIT ;  /* 0x000000000000794d */ /* 0x000fea0003800000 */
.L_x_2424:
[----:B------:R-:W-:Y:S04]  /*12b20*/  STG.E.64 desc[UR60][R6.64], R18 ;  /* 0x0000001206007986 */ /* 0x000fe8000c101b3c */
[----:B------:R-:W-:Y:S01]  /*12b30*/  STG.E.64 desc[UR60][R10.64], R16 ;  /* 0x000000100a007986 */ /* 0x000fe2000c101b3c */
[----:B------:R-:W-:Y:S05]  /*12b40*/  EXIT ;  /* 0x000000000000794d */ /* 0x000fea0003800000 */
.L_x_2427:
        /* <DEDUP_REMOVED lines=11> */
.L_x_9828:


//--------------------- .text._ZN2at6native13reduce_kernelILi128ELi4ENS0_8ReduceOpIiNS0_14func_wrapper_tImZNS0_15xor_sum_functorIivEclERNS_14TensorIteratorEEUlmmE_EEjmLi4ELi4EEEEEvT1_ --------------------------
	.section	.text._ZN2at6native13reduce_kernelILi128ELi4ENS0_8ReduceOpIiNS0_14func_wrapper_tImZNS0_15xor_sum_functorIivEclERNS_14TensorIteratorEEUlmmE_EEjmLi4ELi4EEEEEvT1_,"ax",@progbits
	.align	128
        .global         _ZN2at6native13reduce_kernelILi128ELi4ENS0_8ReduceOpIiNS0_14func_wrapper_tImZNS0_15xor_sum_functorIivEclERNS_14TensorIteratorEEUlmmE_EEjmLi4ELi4EEEEEvT1_
        .type           _ZN2at6native13reduce_kernelILi128ELi4ENS0_8ReduceOpIiNS0_14func_wrapper_tImZNS0_15xor_sum_functorIivEclERNS_14TensorIteratorEEUlmmE_EEjmLi4ELi4EEEEEvT1_,@function
        .size           _ZN2at6native13reduce_kernelILi128ELi4ENS0_8ReduceOpIiNS0_14func_wrapper_tImZNS0_15xor_sum_functorIivEclERNS_14TensorIteratorEEUlmmE_EEjmLi4ELi4EEEEEvT1_,(.L_x_9829 - _ZN2at6native13reduce_kernelILi128ELi4ENS0_8ReduceOpIiNS0_14func_wrapper_tImZNS0_15xor_sum_functorIivEclERNS_14TensorIteratorEEUlmmE_EEjmLi4ELi4EEEEEvT1_)
        .other          _ZN2at6native13reduce_kernelILi128ELi4ENS0_8ReduceOpIiNS0_14func_wrapper_tImZNS0_15xor_sum_functorIivEclERNS_14TensorIteratorEEUlmmE_EEjmLi4ELi4EEEEEvT1_,@"STO_CUDA_ENTRY STV_DEFAULT"
_ZN2at6native13reduce_kernelILi128ELi4ENS0_8ReduceOpIiNS0_14func_wrapper_tImZNS0_15xor_sum_functorIivEclERNS_14TensorIteratorEEUlmmE_EEjmLi4ELi4EEEEEvT1_:
.text._ZN2at6native13reduce_kernelILi128ELi4ENS0_8ReduceOpIiNS0_14func_wrapper_tImZNS0_15xor_sum_functorIivEclERNS_14TensorIteratorEEUlmmE_EEjmLi4ELi4EEEEEvT1_:
        /* <DEDUP_REMOVED lines=293> */
.L_x_2428:
        /* <DEDUP_REMOVED lines=30> */
.L_x_2432:
        /* <DEDUP_REMOVED lines=27> */
.L_x_2438:
[----:B------:R-:W-:Y:S05]  /*15e0*/  BSYNC B2 ;  /* 0x0000000000027941 */ /* 0x000fea0003800000 */
.L_x_2437:
        /* <DEDUP_REMOVED lines=12> */
.L_x_2436:
[----:B------:R-:W-:Y:S05]  /*16b0*/  BSYNC B1 ;  /* 0x0000000000017941 */ /* 0x000fea0003800000 */
.L_x_2435:
[----:B------:R-:W0:Y:S01]  /*16c0*/  LDC R5, c[0x0][0x224] ;  /* 0x00008900ff057b82 */ /* 0x000e220000000800 */
[----:B------:R-:W-:-:S04]  /*16d0*/  IADD3 R3, P0, -R6, 0x4, RZ ;  /* 0x0000000406037810 */ /* 0x000fc80007f1e1ff */
[----:B------:R-:W-:Y:S02]  /*16e0*/  LEA R56, P1, R3, R56, 0x2 ;  /* 0x0000003803387211 */ /* 0x000fe400078210ff */
[----:B------:R-:W-:-:S04]  /*16f0*/  IADD3.X R4, RZ, -0x1, RZ, P0, !PT ;  /* 0xffffffffff047810 */ /* 0x000fc800007fe4ff */
[----:B------:R-:W-:Y:S02]  /*1700*/  LEA.HI.X R57, R3, R57, R4, 0x2, P1 ;  /* 0x0000003903397211 */ /* 0x000fe400008f1404 */
[----:B0-----:R-:W-:-:S07]  /*1710*/  IADD3 R0, R6, -0x4, R5 ;  /* 0xfffffffc06007810 */ /* 0x001fce0007ffe005 */
.L_x_2434:
[----:B------:R-:W-:Y:S05]  /*1720*/  BSYNC B0 ;  /* 0x0000000000007941 */ /* 0x000fea0003800000 */
.L_x_2433:
        /* <DEDUP_REMOVED lines=18> */
.L_x_2441:
[----:B------:R-:W-:Y:S01]  /*1850*/  IMAD.WIDE.U32 R4, R3, 0x10, R56 ;  /* 0x0000001003047825 */ /* 0x000fe200078e0038 */
[----:B------:R-:W-:-:S05]  /*1860*/  ULDC UR4, c[0x0][0x22c] ;  /* 0x00008b0000047ab9 */ /* 0x000fca0000000800 */
[----:B------:R-:W2:Y:S01]  /*1870*/  LDG.E.128 R4, desc[UR60][R4.64] ;  /* 0x0000003c04047981 */ /* 0x000ea2000c1e1d00 */
[----:B------:R-:W-:-:S05]  /*1880*/  VIADD R3, R3, UR4 ;  /* 0x0000000403037c36 */ /* 0x000fca0008000000 */
[----:B------:R-:W-:-:S04]  /*1890*/  LEA R9, R3, 0x3, 0x2 ;  /* 0x0000000303097811 */ /* 0x000fc800078e10ff */
[----:B------:R-:W-:Y:S02]  /*18a0*/  ISETP.GE.U32.AND P0, PT, R9, R0, PT ;  /* 0x000000000900720c */ /* 0x000fe40003f06070 */
[----:B--2---:R-:W-:Y:S02]  /*18b0*/  LOP3.LUT R11, R11, R6, RZ, 0x3c, !PT ;  /* 0x000000060b0b7212 */ /* 0x004fe400078e3cff */
[----:B------:R-:W-:Y:S02]  /*18c0*/  LOP3.LUT R14, R14, R7, RZ, 0x3c, !PT ;  /* 0x000000070e0e7212 */ /* 0x000fe400078e3cff */
[----:B------:R-:W-:Y:S02]  /*18d0*/  SHF.R.S32.HI R8, RZ, 0x1f, R4 ;  /* 0x0000001fff087819 */ /* 0x000fe40000011404 */
        /* <DEDUP_REMOVED lines=10> */
.L_x_2440:
[----:B------:R-:W-:Y:S05]  /*1980*/  BSYNC B0 ;  /* 0x0000000000007941 */ /* 0x000fea0003800000 */
.L_x_2439:
        /* <DEDUP_REMOVED lines=8> */
.L_x_2443:
[----:B------:R-:W-:Y:S05]  /*1a10*/  BSYNC B0 ;  /* 0x0000000000007941 */ /* 0x000fea0003800000 */
.L_x_2442:
        /* <DEDUP_REMOVED lines=13> */
.L_x_2445:
[----:B------:R-:W-:Y:S05]  /*1af0*/  BSYNC B0 ;  /* 0x0000000000007941 */ /* 0x000fea0003800000 */
.L_x_2444:
        /* <DEDUP_REMOVED lines=8> */
.L_x_2431:
        /* <DEDUP_REMOVED lines=17> */
[----:B------:R-:W-:Y:S01]  /*1c90*/  IMAD.MOV.U32 R4, RZ, RZ, R7 ;  /* 0x000000ffff047224 */ /* 0x000fe200078e0007 */
[-C--:B------:R-:W-:Y:S01]  /*1ca0*/  MOV R6, R5.reuse ;  /* 0x0000000500067202 */ /* 0x080fe20000000f00 */
        /* <DEDUP_REMOVED lines=58> */
.L_x_2454:
        /* <DEDUP_REMOVED lines=286> */
.L_x_2450:
[----:B------:R-:W-:Y:S01]  /*3230*/  LOP3.LUT R21, R21, 0xfffffff0, RZ, 0xc0, !PT ;  /* 0xfffffff015157812 */ /* 0x000fe200078ec0ff */
[----:B------:R-:W-:-:S03]  /*3240*/  ULDC UR36, c[0x0][0x22c] ;  /* 0x00008b0000247ab9 */ /* 0x000fc60000000800 */
[----:B------:R-:W-:-:S05]  /*3250*/  IADD3 R24, P1, R56, R21, RZ ;  /* 0x0000001538187210 */ /* 0x000fca0007f3e0ff */
[----:B------:R-:W-:-:S06]  /*3260*/  IMAD.X R25, RZ, RZ, R57, P1 ;  /* 0x000000ffff197224 */ /* 0x000fcc00008e0639 */
[----:B------:R-:W5:Y:S01]  /*3270*/  LDG.E.128 R24, desc[UR60][R24.64] ;  /* 0x0000003c18187981 */ /* 0x000f62000c1e1d00 */
[----:B------:R-:W-:-:S05]  /*3280*/  IMAD.U32 R53, RZ, RZ, UR36 ;  /* 0x00000024ff357e24 */ /* 0x000fca000f8e00ff */
[----:B------:R-:W-:Y:S01]  /*3290*/  IADD3 R58, R58, R53, RZ ;  /* 0x000000353a3a7210 */ /* 0x000fe20007ffe0ff */
        /* <DEDUP_REMOVED lines=246> */
.L_x_2451:
[----:B------:R-:W-:-:S04]  /*4200*/  LOP3.LUT R21, R20, 0xfffffff0, RZ, 0xc0, !PT ;  /* 0xfffffff014157812 */ /* 0x000fc800078ec0ff */
[----:B------:R-:W-:-:S04]  /*4210*/  IADD3 R20, P1, R56, R21, RZ ;  /* 0x0000001538147210 */ /* 0x000fc80007f3e0ff */
[----:B------:R-:W-:-:S06]  /*4220*/  IADD3.X R21, RZ, R57, RZ, P1, !PT ;  /* 0x00000039ff157210 */ /* 0x000fcc0000ffe4ff */
[----:B------:R-:W5:Y:S01]  /*4230*/  LDG.E.128 R20, desc[UR60][R20.64] ;  /* 0x0000003c14147981 */ /* 0x000f62000c1e1d00 */
[----:B------:R-:W-:Y:S01]  /*4240*/  HFMA2.MMA R28, -RZ, RZ, 0, 0 ;  /* 0x00000000ff1c7435 */ /* 0x000fe200000001ff */
[----:B------:R-:W-:Y:S02]  /*4250*/  IMAD.IADD R58, R58, 0x1, R53 ;  /* 0x000000013a3a7824 */ /* 0x000fe400078e0235 */
[----:B------:R-:W-:Y:S01]  /*4260*/  IMAD.MOV.U32 R59, RZ, RZ, RZ ;  /* 0x000000ffff3b7224 */ /* 0x000fe200078e00ff */
[----:B------:R-:W-:Y:S07]  /*4270*/  @!P0 BRA `(.L_x_2452) ;  /* 0x0000000c00d48947 */ /* 0x000fee0003800000 */
        /* <DEDUP_REMOVED lines=245> */
.L_x_2452:
[----:B------:R-:W-:-:S04]  /*51d0*/  LOP3.LUT R13, R28, 0xfffffff0, RZ, 0xc0, !PT ;  /* 0xfffffff01c0d7812 */ /* 0x000fc800078ec0ff */
[----:B------:R-:W-:-:S04]  /*51e0*/  IADD3 R12, P1, R56, R13, RZ ;  /* 0x0000000d380c7210 */ /* 0x000fc80007f3e0ff */
[----:B------:R-:W-:-:S06]  /*51f0*/  IADD3.X R13, RZ, R57, RZ, P1, !PT ;  /* 0x00000039ff0d7210 */ /* 0x000fcc0000ffe4ff */
[----:B------:R-:W5:Y:S01]  /*5200*/  LDG.E.128 R12, desc[UR60][R12.64] ;  /* 0x0000003c0c0c7981 */ /* 0x000f62000c1e1d00 */
[----:B------:R-:W-:Y:S01]  /*5210*/  IMAD.IADD R58, R58, 0x1, R53 ;  /* 0x000000013a3a7824 */ /* 0x000fe200078e0235 */
        /* <DEDUP_REMOVED lines=235> */
.L_x_2453:
[----:B------:R-:W-:Y:S01]  /*60d0*/  LOP3.LUT R29, R59, 0xfffffff0, RZ, 0xc0, !PT ;  /* 0xfffffff03b1d7812 */ /* 0x000fe200078ec0ff */
[----:B------:R-:W-:-:S03]  /*60e0*/  ULDC UR4, c[0x0][0x224] ;  /* 0x0000890000047ab9 */ /* 0x000fc60000000800 */
[----:B------:R-:W-:-:S05]  /*60f0*/  IADD3 R28, P1, R56, R29, RZ ;  /* 0x0000001d381c7210 */ /* 0x000fca0007f3e0ff */
[----:B------:R-:W-:-:S06]  /*6100*/  IMAD.X R29, RZ, RZ, R57, P1 ;  /* 0x000000ffff1d7224 */ /* 0x000fcc00008e0639 */
[----:B------:R-:W2:Y:S01]  /*6110*/  LDG.E.128 R28, desc[UR60][R28.64] ;  /* 0x0000003c1c1c7981 */ /* 0x000ea2000c1e1d00 */
[----:B-----5:R-:W-:Y:S02]  /*6120*/  SHF.R.S32.HI R60, RZ, 0x1f, R24 ;  /* 0x0000001fff3c7819 */ /* 0x020fe40000011418 */
[----:B------:R-:W-:Y:S02]  /*6130*/  SHF.R.S32.HI R59, RZ, 0x1f, R25 ;  /* 0x0000001fff3b7819 */ /* 0x000fe40000011419 */
[----:B------:R-:W-:Y:S02]  /*6140*/  LOP3.LUT R51, R51, R60, RZ, 0x3c, !PT ;  /* 0x0000003c33337212 */ /* 0x000fe400078e3cff */
[----:B------:R-:W-:Y:S02]  /*6150*/  SHF.R.S32.HI R60, RZ, 0x1f, R20 ;  /* 0x0000001fff3c7819 */ /* 0x000fe40000011414 */
[----:B------:R-:W-:Y:S02]  /*6160*/  LOP3.LUT R50, R50, R59, RZ, 0x3c, !PT ;  /* 0x0000003b32327212 */ /* 0x000fe400078e3cff */
[----:B------:R-:W-:-:S02]  /*6170*/  LOP3.LUT R45, R45, R60, RZ, 0x3c, !PT ;  /* 0x0000003c2d2d7212 */ /* 0x000fc400078e3cff */
[----:B------:R-:W-:Y:S02]  /*6180*/  SHF.R.S32.HI R60, RZ, 0x1f, R21 ;  /* 0x0000001fff3c7819 */ /* 0x000fe40000011415 */
[----:B------:R-:W-:Y:S02]  /*6190*/  SHF.R.S32.HI R59, RZ, 0x1f, R23 ;  /* 0x0000001fff3b7819 */ /* 0x000fe40000011417 */
[----:B------:R-:W-:Y:S02]  /*61a0*/  IADD3 R58, R58, R53, RZ ;  /* 0x000000353a3a7210 */ /* 0x000fe40007ffe0ff */
[----:B------:R-:W-:Y:S02]  /*61b0*/  LOP3.LUT R39, R39, R60, RZ, 0x3c, !PT ;  /* 0x0000003c27277212 */ /* 0x000fe400078e3cff */
[----:B------:R-:W-:Y:S01]  /*61c0*/  LOP3.LUT R38, R38, R59, RZ, 0x3c, !PT ;  /* 0x0000003b26267212 */ /* 0x000fe200078e3cff */
[----:B------:R-:W-:Y:S01]  /*61d0*/  IMAD R60, R53, 0x3, R58 ;  /* 0x00000003353c7824 */ /* 0x000fe200078e023a */
[----:B------:R-:W-:Y:S01]  /*61e0*/  SHF.R.S32.HI R61, RZ, 0x1f, R26 ;  /* 0x0000001fff3d7819 */ /* 0x000fe2000001141a */
[----:B------:R-:W-:Y:S01]  /*61f0*/  IMAD.U32 R59, RZ, RZ, UR4 ;  /* 0x00000004ff3b7e24 */ /* 0x000fe2000f8e00ff */
[----:B------:R-:W-:-:S02]  /*6200*/  SHF.R.S32.HI R63, RZ, 0x1f, R27 ;  /* 0x0000001fff3f7819 */ /* 0x000fc4000001141b */
[----:B------:R-:W-:Y:S02]  /*6210*/  LOP3.LUT R48, R48, R61, RZ, 0x3c, !PT ;  /* 0x0000003d30307212 */ /* 0x000fe400078e3cff */
[----:B------:R-:W-:Y:S02]  /*6220*/  ISETP.GE.U32.AND P1, PT, R60, R59, PT ;  /* 0x0000003b3c00720c */ /* 0x000fe40003f26070 */
[----:B------:R-:W-:Y:S02]  /*6230*/  SHF.R.S32.HI R62, RZ, 0x1f, R22 ;  /* 0x0000001fff3e7819 */ /* 0x000fe40000011416 */
[----:B------:R-:W-:Y:S02]  /*6240*/  SHF.R.S32.HI R61, RZ, 0x1f, R12 ;  /* 0x0000001fff3d7819 */ /* 0x000fe4000001140c */
[----:B------:R-:W-:Y:S02]  /*6250*/  LOP3.LUT R46, R46, R63, RZ, 0x3c, !PT ;  /* 0x0000003f2e2e7212 */ /* 0x000fe400078e3cff */
[----:B------:R-:W-:-:S02]  /*6260*/  LOP3.LUT R37, R37, R62, RZ, 0x3c, !PT ;  /* 0x0000003e25257212 */ /* 0x000fc400078e3cff */
[----:B------:R-:W-:Y:S02]  /*6270*/  LOP3.LUT R34, R34, R61, RZ, 0x3c, !PT ;  /* 0x0000003d22227212 */ /* 0x000fe400078e3cff */
        /* <DEDUP_REMOVED lines=18> */
[----:B--2---:R-:W-:Y:S02]  /*63a0*/  SHF.R.S32.HI R61, RZ, 0x1f, R28 ;  /* 0x0000001fff3d7819 */ /* 0x004fe4000001141c */
        /* <DEDUP_REMOVED lines=13> */
.L_x_2449:
[----:B------:R-:W-:Y:S05]  /*6480*/  BSYNC B0 ;  /* 0x0000000000007941 */ /* 0x000fea0003800000 */
.L_x_2448:
[----:B------:R-:W-:Y:S01]  /*6490*/  ISETP.GE.U32.AND P0, PT, R58, R59, PT ;  /* 0x0000003b3a00720c */ /* 0x000fe20003f06070 */
[----:B------:R-:W-:-:S12]  /*64a0*/  BSSY B0, `(.L_x_2455) ;  /* 0x0000466000007945 */ /* 0x000fd80003800000 */
[----:B------:R-:W-:Y:S05]  /*64b0*/  @P0 BRA `(.L_x_2456) ;  /* 0x0000004400900947 */ /* 0x000fea0003800000 */
[----:B------:R-:W1:Y:S01]  /*64c0*/  LDC R60, c[0x0][0x260] ;  /* 0x00009800ff3c7b82 */ /* 0x000e620000000800 */
[----:B------:R-:W-:Y:S01]  /*64d0*/  IMAD.MOV.U32 R61, RZ, RZ, RZ ;  /* 0x000000ffff3d7224 */ /* 0x000fe200078e00ff */
[----:B-1----:R-:W-:-:S13]  /*64e0*/  ISETP.NE.AND P1, PT, R60, RZ, PT ;  /* 0x000000ff3c00720c */ /* 0x002fda0003f25270 */
[----:B------:R-:W-:Y:S05]  /*64f0*/  @!P1 BRA `(.L_x_2457) ;  /* 0x0000001000449947 */ /* 0x000fea0003800000 */
[----:B------:R-:W-:Y:S01]  /*6500*/  MOV R24, RZ ;  /* 0x000000ff00187202 */ /* 0x000fe20000000f00 */
[----:B------:R-:W-:Y:S01]  /*6510*/  IMAD.MOV.U32 R25, RZ, RZ, R58 ;  /* 0x000000ffff197224 */ /* 0x000fe200078e003a */
        /* <DEDUP_REMOVED lines=271> */
.L_x_2457:
[----:B------:R-:W-:-:S04]  /*7610*/  LOP3.LUT R25, R61, 0xfffffff0, RZ, 0xc0, !PT ;  /* 0xfffffff03d197812 */ /* 0x000fc800078ec0ff */
[----:B------:R-:W-:-:S04]  /*7620*/  IADD3 R24, P2, R56, R25, RZ ;  /* 0x0000001938187210 */ /* 0x000fc80007f5e0ff */
[----:B------:R-:W-:-:S06]  /*7630*/  IADD3.X R25, RZ, R57, RZ, P2, !PT ;  /* 0x00000039ff197210 */ /* 0x000fcc00017fe4ff */
[----:B------:R-:W5:Y:S01]  /*7640*/  LDG.E.128 R24, desc[UR60][R24.64] ;  /* 0x0000003c18187981 */ /* 0x000f62000c1e1d00 */
[----:B0-----:R-:W-:-:S05]  /*7650*/  IMAD.IADD R43, R58, 0x1, R53 ;  /* 0x000000013a2b7824 */ /* 0x001fca00078e0235 */
        /* <DEDUP_REMOVED lines=276> */
.L_x_2458:
        /* <DEDUP_REMOVED lines=270> */
[----:B------:R-:W-:Y:S02]  /*9880*/  ULDC UR4, c[0x0][0x3ec] ;  /* 0x0000fb0000047ab9 */ /* 0x000fe40000000800 */
[----:B------:R-:W-:-:S04]  /*9890*/  IMAD.MOV R67, RZ, RZ, -R15 ;  /* 0x000000ffff437224 */ /* 0x000fc800078e0a0f */
        /* <DEDUP_REMOVED lines=9> */
.L_x_2459:
[----:B------:R-:W-:-:S04]  /*9930*/  LOP3.LUT R13, R61, 0xfffffff0, RZ, 0xc0, !PT ;  /* 0xfffffff03d0d7812 */ /* 0x000fc800078ec0ff */
[----:B------:R-:W-:-:S05]  /*9940*/  IADD3 R12, P2, R56, R13, RZ ;  /* 0x0000000d380c7210 */ /* 0x000fca0007f5e0ff */
[----:B------:R-:W-:-:S06]  /*9950*/  IMAD.X R13, RZ, RZ, R57, P2 ;  /* 0x000000ffff0d7224 */ /* 0x000fcc00010e0639 */
        /* <DEDUP_REMOVED lines=276> */
[----:B-1----:R-:W-:-:S04]  /*aaa0*/  @P1 IMAD R42, R63, R42, R43 ;  /* 0x0000002a3f2a1224 */ /* 0x002fc800078e022b */
[----:B--2---:R-:W-:-:S07]  /*aab0*/  @P1 IMAD R61, R42, R60, R61 ;  /* 0x0000003c2a3d1224 */ /* 0x004fce00078e023d */
.L_x_2460:
[----:B------:R-:W-:-:S04]  /*aac0*/  LOP3.LUT R29, R61, 0xfffffff0, RZ, 0xc0, !PT ;  /* 0xfffffff03d1d7812 */ /* 0x000fc800078ec0ff */
[----:B------:R-:W-:-:S04]  /*aad0*/  IADD3 R28, P1, R56, R29, RZ ;  /* 0x0000001d381c7210 */ /* 0x000fc80007f3e0ff */
[----:B------:R-:W-:-:S06]  /*aae0*/  IADD3.X R29, RZ, R57, RZ, P1, !PT ;  /* 0x00000039ff1d7210 */ /* 0x000fcc0000ffe4ff */
[----:B------:R-:W5:Y:S03]  /*aaf0*/  LDG.E.128 R28, desc[UR60][R28.64] ;  /* 0x0000003c1c1c7981 */ /* 0x000f66000c1e1d00 */
.L_x_2456:
[----:B------:R-:W-:Y:S05]  /*ab00*/  BSYNC B0 ;  /* 0x0000000000007941 */ /* 0x000fea0003800000 */
.L_x_2455:
[----:B------:R-:W-:Y:S04]  /*ab10*/  BSSY B0, `(.L_x_2461) ;  /* 0x000003b000007945 */ /* 0x000fe80003800000 */
[----:B------:R-:W-:Y:S05]  /*ab20*/  @P0 BRA `(.L_x_2462) ;  /* 0x0000000000e40947 */ /* 0x000fea0003800000 */
[----:B------:R-:W-:Y:S01]  /*ab30*/  IMAD.IADD R58, R58, 0x1, R53 ;  /* 0x000000013a3a7824 */ /* 0x000fe200078e0235 */
[----:B-----5:R-:W-:Y:S02]  /*ab40*/  LOP3.LUT R52, R52, R24, RZ, 0x3c, !PT ;  /* 0x0000001834347212 */ /* 0x020fe400078e3cff */
[----:B------:R-:W-:Y:S02]  /*ab50*/  LOP3.LUT R49, R49, R25, RZ, 0x3c, !PT ;  /* 0x0000001931317212 */ /* 0x000fe400078e3cff */
[----:B------:R-:W-:Y:S02]  /*ab60*/  ISETP.GE.U32.AND P0, PT, R58, R59, PT ;  /* 0x0000003b3a00720c */ /* 0x000fe40003f06070 */
[----:B------:R-:W-:Y:S02]  /*ab70*/  LOP3.LUT R44, R44, R27, RZ, 0x3c, !PT ;  /* 0x0000001b2c2c7212 */ /* 0x000fe400078e3cff */
[----:B------:R-:W-:Y:S02]  /*ab80*/  SHF.R.S32.HI R24, RZ, 0x1f, R24 ;  /* 0x0000001fff187819 */ /* 0x000fe40000011418 */
[----:B------:R-:W-:-:S02]  /*ab90*/  SHF.R.S32.HI R25, RZ, 0x1f, R25 ;  /* 0x0000001fff197819 */ /* 0x000fc40000011419 */
[----:B0-----:R-:W-:Y:S02]  /*aba0*/  SHF.R.S32.HI R43, RZ, 0x1f, R26 ;  /* 0x0000001fff2b7819 */ /* 0x001fe4000001141a */
[----:B------:R-:W-:Y:S02]  /*abb0*/  SHF.R.S32.HI R27, RZ, 0x1f, R27 ;  /* 0x0000001fff1b7819 */ /* 0x000fe4000001141b */
[----:B------:R-:W-:Y:S02]  /*abc0*/  LOP3.LUT R47, R47, R26, RZ, 0x3c, !PT ;  /* 0x0000001a2f2f7212 */ /* 0x000fe400078e3cff */
[----:B------:R-:W-:Y:S02]  /*abd0*/  LOP3.LUT R51, R51, R24, RZ, 0x3c, !PT ;  /* 0x0000001833337212 */ /* 0x000fe400078e3cff */
[----:B------:R-:W-:Y:S02]  /*abe0*/  LOP3.LUT R50, R50, R25, RZ, 0x3c, !PT ;  /* 0x0000001932327212 */ /* 0x000fe400078e3cff */
[----:B------:R-:W-:-:S02]  /*abf0*/  LOP3.LUT R48, R48, R43, RZ, 0x3c, !PT ;  /* 0x0000002b30307212 */ /* 0x000fc400078e3cff */
[----:B------:R-:W-:Y:S01]  /*ac00*/  LOP3.LUT R46, R46, R27, RZ, 0x3c, !PT ;  /* 0x0000001b2e2e7212 */ /* 0x000fe200078e3cff */
[----:B------:R-:W-:Y:S06]  /*ac10*/  @P0 BRA `(.L_x_2462) ;  /* 0x0000000000a80947 */ /* 0x000fec0003800000 */
[----:B------:R-:W-:Y:S01]  /*ac20*/  IMAD.IADD R26, R58, 0x1, R53 ;  /* 0x000000013a1a7824 */ /* 0x000fe200078e0235 */
[----:B------:R-:W-:Y:S02]  /*ac30*/  LOP3.LUT R41, R41, R20, RZ, 0x3c, !PT ;  /* 0x0000001429297212 */ /* 0x000fe400078e3cff */
[----:B------:R-:W-:Y:S02]  /*ac40*/  LOP3.LUT R35, R35, R22, RZ, 0x3c, !PT ;  /* 0x0000001623237212 */ /* 0x000fe400078e3cff */
[----:B------:R-:W-:Y:S02]  /*ac50*/  ISETP.GE.U32.AND P0, PT, R26, R59, PT ;  /* 0x0000003b1a00720c */ /* 0x000fe40003f06070 */
        /* <DEDUP_REMOVED lines=9> */
[----:B------:R-:W-:Y:S01]  /*acf0*/  LOP3.LUT R38, R38, R23, RZ, 0x3c, !PT ;  /* 0x0000001726267212 */ /* 0x000fe200078e3cff */
[----:B------:R-:W-:Y:S06]  /*ad00*/  @P0 BRA `(.L_x_2462) ;  /* 0x00000000006c0947 */ /* 0x000fec0003800000 */
[----:B------:R-:W-:Y:S02]  /*ad10*/  IADD3 R20, R26, R53, RZ ;  /* 0x000000351a147210 */ /* 0x000fe40007ffe0ff */
[----:B------:R-:W-:Y:S02]  /*ad20*/  LOP3.LUT R33, R33, R12, RZ, 0x3c, !PT ;  /* 0x0000000c21217212 */ /* 0x000fe400078e3cff */
[----:B------:R-:W-:Y:S02]  /*ad30*/  ISETP.GE.U32.AND P0, PT, R20, R59, PT ;  /* 0x0000003b1400720c */ /* 0x000fe40003f06070 */
[----:B------:R-:W-:Y:S02]  /*ad40*/  SHF.R.S32.HI R21, RZ, 0x1f, R12 ;  /* 0x0000001fff157819 */ /* 0x000fe4000001140c */
        /* <DEDUP_REMOVED lines=10> */
[----:B------:R-:W-:Y:S06]  /*adf0*/  @P0 BRA `(.L_x_2462) ;  /* 0x0000000000300947 */ /* 0x000fec0003800000 */
        /* <DEDUP_REMOVED lines=11> */
[----:B------:R-:W-:-:S07]  /*aeb0*/  LOP3.LUT R3, R3, R14, RZ, 0x3c, !PT ;  /* 0x0000000e03037212 */ /* 0x000fce00078e3cff */
.L_x_2462:
[----:B------:R-:W-:Y:S05]  /*aec0*/  BSYNC B0 ;  /* 0x0000000000007941 */ /* 0x000fea0003800000 */
.L_x_2461:
        /* <DEDUP_REMOVED lines=17> */
.L_x_2447:
        /* <DEDUP_REMOVED lines=24> */
[----:B------:R-:W-:Y:S02]  /*b160*/  IMAD.MOV.U32 R18, RZ, RZ, R7 ;  /* 0x000000ffff127224 */ /* 0x000fe400078e0007 */
        /* <DEDUP_REMOVED lines=35> */
.L_x_2465:
        /* <DEDUP_REMOVED lines=9> */
[----:B------:R-:W2:Y:S01]  /*b430*/  LDG.E.128 R20, desc[UR60][R20.64] ;  /* 0x0000003c14147981 */ /* 0x000ea2000c1e1d00 */
[----:B------:R-:W-:Y:S01]  /*b440*/  IMAD.WIDE.U32 R24, R25, 0x10, R56 ;  /* 0x0000001019187825 */ /* 0x000fe200078e0038 */
[----:B------:R-:W-:-:S03]  /*b450*/  SHF.R.U32.HI R9, RZ, 0x2, R8 ;  /* 0x00000002ff097819 */ /* 0x000fc60000011608 */
[----:B------:R-:W-:Y:S02]  /*b460*/  IMAD R10, R51, R58, RZ ;  /* 0x0000003a330a7224 */ /* 0x000fe400078e02ff */
[----:B------:R-:W-:Y:S01]  /*b470*/  IMAD.WIDE.U32 R8, R9, 0x10, R56 ;  /* 0x0000001009087825 */ /* 0x000fe200078e0038 */
[----:B------:R-:W3:Y:S02]  /*b480*/  LDG.E.128 R24, desc[UR60][R24.64] ;  /* 0x0000003c18187981 */ /* 0x000ee4000c1e1d00 */
[----:B------:R-:W-:-:S03]  /*b490*/  SHF.R.U32.HI R13, RZ, 0x2, R10 ;  /* 0x00000002ff0d7819 */ /* 0x000fc6000001160a */
[----:B------:R-:W4:Y:S02]  /*b4a0*/  LDG.E.128 R8, desc[UR60][R8.64] ;  /* 0x0000003c08087981 */ /* 0x000f24000c1e1d00 */
[----:B------:R-:W-:-:S06]  /*b4b0*/  IMAD.WIDE.U32 R12, R13, 0x10, R56 ;  /* 0x000000100d0c7825 */ /* 0x000fcc00078e0038 */
[----:B------:R-:W5:Y:S01]  /*b4c0*/  LDG.E.128 R12, desc[UR60][R12.64] ;  /* 0x0000003c0c0c7981 */ /* 0x000f62000c1e1d00 */
[----:B------:R-:W-:-:S05]  /*b4d0*/  IADD3 R58, R58, R53, RZ ;  /* 0x000000353a3a7210 */ /* 0x000fca0007ffe0ff */
[----:B------:R-:W-:-:S05]  /*b4e0*/  IMAD R52, R53, 0x3, R58 ;  /* 0x0000000335347824 */ /* 0x000fca00078e023a */
[----:B------:R-:W-:Y:S02]  /*b4f0*/  ISETP.GE.U32.AND P0, PT, R52, R59, PT ;  /* 0x0000003b3400720c */ /* 0x000fe40003f06070 */
[----:B--2---:R-:W-:Y:S02]  /*b500*/  SHF.R.S32.HI R52, RZ, 0x1f, R20 ;  /* 0x0000001fff347819 */ /* 0x004fe40000011414 */
[----:B------:R-:W-:Y:S02]  /*b510*/  SHF.R.S32.HI R61, RZ, 0x1f, R21 ;  /* 0x0000001fff3d7819 */ /* 0x000fe40000011415 */
[----:B------:R-:W-:Y:S02]  /*b520*/  LOP3.LUT R49, R49, R52, RZ, 0x3c, !PT ;  /* 0x0000003431317212 */ /* 0x000fe400078e3cff */
[----:B------:R-:W-:Y:S02]  /*b530*/  LOP3.LUT R46, R46, R61, RZ, 0x3c, !PT ;  /* 0x0000003d2e2e7212 */ /* 0x000fe400078e3cff */
[----:B---3--:R-:W-:-:S02]  /*b540*/  SHF.R.S32.HI R52, RZ, 0x1f, R24 ;  /* 0x0000001fff347819 */ /* 0x008fc40000011418 */
[----:B------:R-:W-:Y:S02]  /*b550*/  SHF.R.S32.HI R61, RZ, 0x1f, R25 ;  /* 0x0000001fff3d7819 */ /* 0x000fe40000011419 */
[----:B------:R-:W-:Y:S02]  /*b560*/  SHF.R.S32.HI R60, RZ, 0x1f, R26 ;  /* 0x0000001fff3c7819 */ /* 0x000fe4000001141a */
[----:B------:R-:W-:Y:S02]  /*b570*/  LOP3.LUT R7, R7, R52, RZ, 0x3c, !PT ;  /* 0x0000003407077212 */ /* 0x000fe400078e3cff */
[----:B------:R-:W-:Y:S02]  /*b580*/  LOP3.LUT R18, R18, R61, RZ, 0x3c, !PT ;  /* 0x0000003d12127212 */ /* 0x000fe400078e3cff */
[----:B------:R-:W-:Y:S02]  /*b590*/  LOP3.LUT R29, R29, R60, RZ, 0x3c, !PT ;  /* 0x0000003c1d1d7212 */ /* 0x000fe400078e3cff */
[----:B------:R-:W-:-:S02]  /*b5a0*/  SHF.R.S32.HI R63, RZ, 0x1f, R22 ;  /* 0x0000001fff3f7819 */ /* 0x000fc40000011416 */
[----:B------:R-:W-:Y:S02]  /*b5b0*/  SHF.R.S32.HI R62, RZ, 0x1f, R27 ;  /* 0x0000001fff3e7819 */ /* 0x000fe4000001141b */
[----:B----4-:R-:W-:Y:S02]  /*b5c0*/  SHF.R.S32.HI R61, RZ, 0x1f, R8 ;  /* 0x0000001fff3d7819 */ /* 0x010fe40000011408 */
[----:B------:R-:W-:Y:S02]  /*b5d0*/  SHF.R.S32.HI R52, RZ, 0x1f, R9 ;  /* 0x0000001fff347819 */ /* 0x000fe40000011409 */
[----:B------:R-:W-:Y:S02]  /*b5e0*/  SHF.R.S32.HI R60, RZ, 0x1f, R11 ;  /* 0x0000001fff3c7819 */ /* 0x000fe4000001140b */
[----:B------:R-:W-:Y:S02]  /*b5f0*/  LOP3.LUT R4, R4, R63, RZ, 0x3c, !PT ;  /* 0x0000003f04047212 */ /* 0x000fe400078e3cff */
[----:B------:R-:W-:-:S02]  /*b600*/  LOP3.LUT R33, R33, R62, RZ, 0x3c, !PT ;  /* 0x0000003e21217212 */ /* 0x000fc400078e3cff */
[----:B------:R-:W-:Y:S02]  /*b610*/  LOP3.LUT R32, R32, R61, RZ, 0x3c, !PT ;  /* 0x0000003d20207212 */ /* 0x000fe400078e3cff */
[----:B------:R-:W-:Y:S02]  /*b620*/  LOP3.LUT R37, R37, R52, RZ, 0x3c, !PT ;  /* 0x0000003425257212 */ /* 0x000fe400078e3cff */
[----:B------:R-:W-:Y:S02]  /*b630*/  LOP3.LUT R39, R39, R60, RZ, 0x3c, !PT ;  /* 0x0000003c27277212 */ /* 0x000fe400078e3cff */
[----:B------:R-:W-:Y:S02]  /*b640*/  SHF.R.S32.HI R65, RZ, 0x1f, R23 ;  /* 0x0000001fff417819 */ /* 0x000fe40000011417 */
[----:B------:R-:W-:Y:S02]  /*b650*/  SHF.R.S32.HI R63, RZ, 0x1f, R10 ;  /* 0x0000001fff3f7819 */ /* 0x000fe4000001140a */
[----:B-----5:R-:W-:-:S02]  /*b660*/  SHF.R.S32.HI R52, RZ, 0x1f, R12 ;  /* 0x0000001fff347819 */ /* 0x020fc4000001140c */
        /* <DEDUP_REMOVED lines=27> */
.L_x_2464:
[----:B------:R-:W-:Y:S05]  /*b820*/  BSYNC B0 ;  /* 0x0000000000007941 */ /* 0x000fea0003800000 */
.L_x_2463:
        /* <DEDUP_REMOVED lines=19> */
[----:B------:R-:W-:Y:S02]  /*b960*/  ISETP.GE.U32.AND P0, PT, R10, R59, PT ;  /* 0x0000003b0a00720c */ /* 0x000fe40003f06070 */
[----:B------:R-:W-:-:S05]  /*b970*/  SHF.R.U32.HI R9, RZ, 0x2, R8 ;  /* 0x00000002ff097819 */ /* 0x000fca0000011608 */
[----:B------:R-:W-:-:S06]  /*b980*/  IMAD.WIDE.U32 R8, R9, 0x10, R56 ;  /* 0x0000001009087825 */ /* 0x000fcc00078e0038 */
[----:B------:R-:W-:Y:S02]  /*b990*/  @!P0 IMAD R51, R51, R10, RZ ;  /* 0x0000000a33338224 */ /* 0x000fe400078e02ff */
[----:B------:R-:W5:Y:S03]  /*b9a0*/  LDG.E.128 R8, desc[UR60][R8.64] ;  /* 0x0000003c08087981 */ /* 0x000f66000c1e1d00 */
[----:B------:R-:W-:-:S05]  /*b9b0*/  @!P0 SHF.R.U32.HI R51, RZ, 0x2, R51 ;  /* 0x00000002ff338819 */ /* 0x000fca0000011633 */
[----:B------:R-:W-:-:S05]  /*b9c0*/  @!P0 IMAD.WIDE.U32 R56, R51, 0x10, R56 ;  /* 0x0000001033388825 */ /* 0x000fca00078e0038 */
[----:B------:R0:W5:Y:S02]  /*b9d0*/  @!P0 LDG.E.128 R12, desc[UR60][R56.64] ;  /* 0x0000003c380c8981 */ /* 0x000164000c1e1d00 */
.L_x_2467:
[----:B------:R-:W-:Y:S05]  /*b9e0*/  BSYNC B0 ;  /* 0x0000000000007941 */ /* 0x000fea0003800000 */
.L_x_2466:
[----:B------:R-:W-:Y:S04]  /*b9f0*/  BSSY B0, `(.L_x_2468) ;  /* 0x000003b000007945 */ /* 0x000fe80003800000 */
[----:B------:R-:W-:Y:S05]  /*ba00*/  @P1 BRA `(.L_x_2469) ;  /* 0x0000000000e41947 */ /* 0x000fea0003800000 */
[----:B------:R-:W-:Y:S02]  /*ba10*/  IADD3 R58, R58, R53, RZ ;  /* 0x000000353a3a7210 */ /* 0x000fe40007ffe0ff */
[----:B-----5:R-:W-:Y:S02]  /*ba20*/  LOP3.LUT R50, R50, R20, RZ, 0x3c, !PT ;  /* 0x0000001432327212 */ /* 0x020fe400078e3cff */
[----:B------:R-:W-:Y:S02]  /*ba30*/  ISETP.GE.U32.AND P0, PT, R58, R59, PT ;  /* 0x0000003b3a00720c */ /* 0x000fe40003f06070 */
        /* <DEDUP_REMOVED lines=42> */
[----:B------:R-:W-:Y:S02]  /*bce0*/  LOP3.LUT R43, R43, R12, RZ, 0x3c, !PT ;  /* 0x0000000c2b2b7212 */ /* 0x000fe400078e3cff */
[----:B------:R-:W-:Y:S02]  /*bcf0*/  LOP3.LUT R44, R44, R13, RZ, 0x3c, !PT ;  /* 0x0000000d2c2c7212 */ /* 0x000fe400078e3cff */
        /* <DEDUP_REMOVED lines=9> */
[----:B------:R-:W-:-:S07]  /*bd90*/  LOP3.LUT R3, R3, R8, RZ, 0x3c, !PT ;  /* 0x0000000803037212 */ /* 0x000fce00078e3cff */
.L_x_2469:
[----:B------:R-:W-:Y:S05]  /*bda0*/  BSYNC B0 ;  /* 0x0000000000007941 */ /* 0x000fea0003800000 */
.L_x_2468:
        /* <DEDUP_REMOVED lines=17> */
.L_x_2446:
        /* <DEDUP_REMOVED lines=67> */
.L_x_2472:
[----:B------:R-:W-:Y:S02]  /*c2f0*/  SHF.R.U32.HI R25, RZ, 0x2, R53 ;  /* 0x00000002ff197819 */ /* 0x000fe40000011635 */
[----:B------:R-:W-:-:S03]  /*c300*/  IADD3 R53, R53, R32, RZ ;  /* 0x0000002035357210 */ /* 0x000fc60007ffe0ff */
[----:B------:R-:W-:Y:S01]  /*c310*/  IMAD.WIDE.U32 R24, R25, 0x10, R56 ;  /* 0x0000001019187825 */ /* 0x000fe200078e0038 */
[----:B------:R-:W-:-:S03]  /*c320*/  SHF.R.U32.HI R29, RZ, 0x2, R53 ;  /* 0x00000002ff1d7819 */ /* 0x000fc60000011635 */
[----:B------:R-:W-:Y:S02]  /*c330*/  IMAD.IADD R53, R53, 0x1, R32 ;  /* 0x0000000135357824 */ /* 0x000fe400078e0220 */
[----:B------:R-:W-:Y:S01]  /*c340*/  IMAD.WIDE.U32 R28, R29, 0x10, R56 ;  /* 0x000000101d1c7825 */ /* 0x000fe200078e0038 */
[----:B------:R-:W2:Y:S02]  /*c350*/  LDG.E.128 R24, desc[UR60][R24.64] ;  /* 0x0000003c18187981 */ /* 0x000ea4000c1e1d00 */
[----:B------:R-:W-:Y:S02]  /*c360*/  SHF.R.U32.HI R13, RZ, 0x2, R53 ;  /* 0x00000002ff0d7819 */ /* 0x000fe40000011635 */
[----:B------:R-:W-:Y:S01]  /*c370*/  IADD3 R53, R53, R32, RZ ;  /* 0x0000002035357210 */ /* 0x000fe20007ffe0ff */
[----:B------:R-:W3:Y:S02]  /*c380*/  LDG.E.128 R28, desc[UR60][R28.64] ;  /* 0x0000003c1c1c7981 */ /* 0x000ee4000c1e1d00 */
[----:B------:R-:W-:Y:S01]  /*c390*/  IMAD.WIDE.U32 R12, R13, 0x10, R56 ;  /* 0x000000100d0c7825 */ /* 0x000fe200078e0038 */
[----:B------:R-:W-:-:S05]  /*c3a0*/  SHF.R.U32.HI R21, RZ, 0x2, R53 ;  /* 0x00000002ff157819 */ /* 0x000fca0000011635 */
[----:B------:R-:W-:Y:S01]  /*c3b0*/  IMAD.WIDE.U32 R20, R21, 0x10, R56 ;  /* 0x0000001015147825 */ /* 0x000fe200078e0038 */
[----:B------:R-:W4:Y:S05]  /*c3c0*/  LDG.E.128 R12, desc[UR60][R12.64] ;  /* 0x0000003c0c0c7981 */ /* 0x000f2a000c1e1d00 */
[----:B------:R-:W5:Y:S01]  /*c3d0*/  LDG.E.128 R20, desc[UR60][R20.64] ;  /* 0x0000003c14147981 */ /* 0x000f62000c1e1d00 */
[----:B------:R-:W-:-:S04]  /*c3e0*/  IMAD.IADD R53, R53, 0x1, R32 ;  /* 0x0000000135357824 */ /* 0x000fc800078e0220 */
[----:B------:R-:W-:-:S05]  /*c3f0*/  IMAD R52, R32, 0x3, R53 ;  /* 0x0000000320347824 */ /* 0x000fca00078e0235 */
[----:B------:R-:W-:Y:S02]  /*c400*/  ISETP.GE.U32.AND P0, PT, R52, R59, PT ;  /* 0x0000003b3400720c */ /* 0x000fe40003f06070 */
[----:B--2---:R-:W-:Y:S02]  /*c410*/  SHF.R.S32.HI R61, RZ, 0x1f, R24 ;  /* 0x0000001fff3d7819 */ /* 0x004fe40000011418 */
[----:B------:R-:W-:Y:S02]  /*c420*/  SHF.R.S32.HI R63, RZ, 0x1f, R25 ;  /* 0x0000001fff3f7819 */ /* 0x000fe40000011419 */
[----:B------:R-:W-:Y:S02]  /*c430*/  SHF.R.S32.HI R52, RZ, 0x1f, R26 ;  /* 0x0000001fff347819 */ /* 0x000fe4000001141a */
[----:B------:R-:W-:Y:S02]  /*c440*/  LOP3.LUT R50, R50, R61, RZ, 0x3c, !PT ;  /* 0x0000003d32327212 */ /* 0x000fe400078e3cff */
[----:B------:R-:W-:-:S02]  /*c450*/  LOP3.LUT R48, R48, R63, RZ, 0x3c, !PT ;  /* 0x0000003f30307212 */ /* 0x000fc400078e3cff */
[----:B------:R-:W-:Y:S02]  /*c460*/  LOP3.LUT R47, R47, R52, RZ, 0x3c, !PT ;  /* 0x000000342f2f7212 */ /* 0x000fe400078e3cff */
[----:B---3--:R-:W-:Y:S02]  /*c470*/  SHF.R.S32.HI R61, RZ, 0x1f, R28 ;  /* 0x0000001fff3d7819 */ /* 0x008fe4000001141c */
[----:B------:R-:W-:Y:S02]  /*c480*/  SHF.R.S32.HI R52, RZ, 0x1f, R29 ;  /* 0x0000001fff347819 */ /* 0x000fe4000001141d */
[----:B------:R-:W-:Y:S02]  /*c490*/  SHF.R.S32.HI R63, RZ, 0x1f, R30 ;  /* 0x0000001fff3f7819 */ /* 0x000fe4000001141e */
[----:B------:R-:W-:Y:S02]  /*c4a0*/  SHF.R.S32.HI R58, RZ, 0x1f, R31 ;  /* 0x0000001fff3a7819 */ /* 0x000fe4000001141f */
[----:B------:R-:W-:-:S02]  /*c4b0*/  LOP3.LUT R44, R44, R61, RZ, 0x3c, !PT ;  /* 0x0000003d2c2c7212 */ /* 0x000fc400078e3cff */
[----:B------:R-:W-:Y:S02]  /*c4c0*/  LOP3.LUT R45, R45, R52, RZ, 0x3c, !PT ;  /* 0x000000342d2d7212 */ /* 0x000fe400078e3cff */
[----:B------:R-:W-:Y:S02]  /*c4d0*/  LOP3.LUT R42, R42, R63, RZ, 0x3c, !PT ;  /* 0x0000003f2a2a7212 */ /* 0x000fe400078e3cff */
[----:B------:R-:W-:Y:S02]  /*c4e0*/  LOP3.LUT R43, R43, R58, RZ, 0x3c, !PT ;  /* 0x0000003a2b2b7212 */ /* 0x000fe400078e3cff */
[----:B----4-:R-:W-:Y:S02]  /*c4f0*/  SHF.R.S32.HI R52, RZ, 0x1f, R12 ;  /* 0x0000001fff347819 */ /* 0x010fe4000001140c */
[----:B------:R-:W-:Y:S02]  /*c500*/  SHF.R.S32.HI R61, RZ, 0x1f, R13 ;  /* 0x0000001fff3d7819 */ /* 0x000fe4000001140d */
[----:B------:R-:W-:-:S02]  /*c510*/  SHF.R.S32.HI R58, RZ, 0x1f, R14 ;  /* 0x0000001fff3a7819 */ /* 0x000fc4000001140e */
[----:B------:R-:W-:Y:S02]  /*c520*/  SHF.R.S32.HI R63, RZ, 0x1f, R15 ;  /* 0x0000001fff3f7819 */ /* 0x000fe4000001140f */
[----:B------:R-:W-:Y:S02]  /*c530*/  LOP3.LUT R41, R41, R52, RZ, 0x3c, !PT ;  /* 0x0000003429297212 */ /* 0x000fe400078e3cff */
[----:B------:R-:W-:Y:S02]  /*c540*/  LOP3.LUT R40, R40, R61, RZ, 0x3c, !PT ;  /* 0x0000003d28287212 */ /* 0x000fe400078e3cff */
[----:B------:R-:W-:Y:S02]  /*c550*/  LOP3.LUT R39, R39, R58, RZ, 0x3c, !PT ;  /* 0x0000003a27277212 */ /* 0x000fe400078e3cff */
[----:B------:R-:W-:Y:S02]  /*c560*/  LOP3.LUT R38, R38, R63, RZ, 0x3c, !PT ;  /* 0x0000003f26267212 */ /* 0x000fe400078e3cff */
[----:B------:R-:W-:-:S02]  /*c570*/  SHF.R.S32.HI R65, RZ, 0x1f, R27 ;  /* 0x0000001fff417819 */ /* 0x000fc4000001141b */
[----:B-----5:R-:W-:Y:S02]  /*c580*/  SHF.R.S32.HI R52, RZ, 0x1f, R20 ;  /* 0x0000001fff347819 */ /* 0x020fe40000011414 */
        /* <DEDUP_REMOVED lines=26> */
.L_x_2471:
[----:B------:R-:W-:Y:S05]  /*c730*/  BSYNC B0 ;  /* 0x0000000000007941 */ /* 0x000fea0003800000 */
.L_x_2470:
        /* <DEDUP_REMOVED lines=17> */
[----:B------:R-:W-:-:S13]  /*c850*/  ISETP.GE.U32.AND P0, PT, R12, R59, PT ;  /* 0x0000003b0c00720c */ /* 0x000fda0003f06070 */
[----:B------:R-:W-:Y:S01]  /*c860*/  @!P0 SHF.R.U32.HI R15, RZ, 0x2, R12 ;  /* 0x00000002ff0f8819 */ /* 0x000fe2000001160c */
[----:B------:R-:W-:-:S04]  /*c870*/  IMAD.WIDE.U32 R12, R13, 0x10, R56 ;  /* 0x000000100d0c7825 */ /* 0x000fc800078e0038 */
[----:B------:R-:W-:Y:S02]  /*c880*/  @!P0 IMAD.WIDE.U32 R56, R15, 0x10, R56 ;  /* 0x000000100f388825 */ /* 0x000fe400078e0038 */
[----:B------:R-:W5:Y:S04]  /*c890*/  LDG.E.128 R12, desc[UR60][R12.64] ;  /* 0x0000003c0c0c7981 */ /* 0x000f68000c1e1d00 */
[----:B------:R0:W5:Y:S02]  /*c8a0*/  @!P0 LDG.E.128 R20, desc[UR60][R56.64] ;  /* 0x0000003c38148981 */ /* 0x000164000c1e1d00 */
.L_x_2474:
[----:B------:R-:W-:Y:S05]  /*c8b0*/  BSYNC B0 ;  /* 0x0000000000007941 */ /* 0x000fea0003800000 */
.L_x_2473:
[----:B------:R-:W-:Y:S04]  /*c8c0*/  BSSY B0, `(.L_x_2475) ;  /* 0x000003b000007945 */ /* 0x000fe80003800000 */
[----:B------:R-:W-:Y:S05]  /*c8d0*/  @P1 BRA `(.L_x_2476) ;  /* 0x0000000000e41947 */ /* 0x000fea0003800000 */
[----:B------:R-:W-:Y:S01]  /*c8e0*/  IMAD.IADD R53, R53, 0x1, R32 ;  /* 0x0000000135357824 */ /* 0x000fe200078e0220 */
[----:B-----5:R-:W-:Y:S02]  /*c8f0*/  LOP3.LUT R49, R49, R25, RZ, 0x3c, !PT ;  /* 0x0000001931317212 */ /* 0x020fe400078e3cff */
[----:B------:R-:W-:Y:S02]  /*c900*/  LOP3.LUT R3, R3, R26, RZ, 0x3c, !PT ;  /* 0x0000001a03037212 */ /* 0x000fe400078e3cff */
[----:B------:R-:W-:Y:S02]  /*c910*/  ISETP.GE.U32.AND P0, PT, R53, R59, PT ;  /* 0x0000003b3500720c */ /* 0x000fe40003f06070 */
[----:B------:R-:W-:Y:S02]  /*c920*/  LOP3.LUT R0, R0, R27, RZ, 0x3c, !PT ;  /* 0x0000001b00007212 */ /* 0x000fe400078e3cff */
[----:B0-----:R-:W-:Y:S02]  /*c930*/  SHF.R.S32.HI R57, RZ, 0x1f, R24 ;  /* 0x0000001fff397819 */ /* 0x001fe40000011418 */
        /* <DEDUP_REMOVED lines=9> */
[----:B------:R-:W-:Y:S02]  /*c9d0*/  LOP3.LUT R5, R5, R28, RZ, 0x3c, !PT ;  /* 0x0000001c05057212 */ /* 0x000fe400078e3cff */
[----:B------:R-:W-:Y:S02]  /*c9e0*/  SHF.R.S32.HI R25, RZ, 0x1f, R28 ;  /* 0x0000001fff197819 */ /* 0x000fe4000001141c */
[----:B------:R-:W-:Y:S02]  /*c9f0*/  IADD3 R28, R53, R32, RZ ;  /* 0x00000020351c7210 */ /* 0x000fe40007ffe0ff */
[----:B------:R-:W-:Y:S02]  /*ca00*/  SHF.R.S32.HI R24, RZ, 0x1f, R29 ;  /* 0x0000001fff187819 */ /* 0x000fe4000001141d */
[----:B------:R-:W-:Y:S02]  /*ca10*/  ISETP.GE.U32.AND P0, PT, R28, R59, PT ;  /* 0x0000003b1c00720c */ /* 0x000fe40003f06070 */
[----:B------:R-:W-:-:S02]  /*ca20*/  SHF.R.S32.HI R27, RZ, 0x1f, R30 ;  /* 0x0000001fff1b7819 */ /* 0x000fc4000001141e */
[----:B------:R-:W-:Y:S02]  /*ca30*/  SHF.R.S32.HI R26, RZ, 0x1f, R31 ;  /* 0x0000001fff1a7819 */ /* 0x000fe4000001141f */
[----:B------:R-:W-:Y:S02]  /*ca40*/  LOP3.LUT R4, R4, R29, RZ, 0x3c, !PT ;  /* 0x0000001d04047212 */ /* 0x000fe400078e3cff */
[----:B------:R-:W-:Y:S02]  /*ca50*/  LOP3.LUT R7, R7, R30, RZ, 0x3c, !PT ;  /* 0x0000001e07077212 */ /* 0x000fe400078e3cff */
        /* <DEDUP_REMOVED lines=19> */
[----:B------:R-:W-:Y:S01]  /*cb90*/  LOP3.LUT R38, R38, R15, RZ, 0x3c, !PT ;  /* 0x0000000f26267212 */ /* 0x000fe200078e3cff */
[----:B------:R-:W-:Y:S06]  /*cba0*/  @P0 BRA `(.L_x_2476) ;  /* 0x0000000000300947 */ /* 0x000fec0003800000 */
        /* <DEDUP_REMOVED lines=11> */
[----:B------:R-:W-:-:S07]  /*cc60*/  LOP3.LUT R34, R34, R23, RZ, 0x3c, !PT ;  /* 0x0000001722227212 */ /* 0x000fce00078e3cff */
.L_x_2476:
[----:B------:R-:W-:Y:S05]  /*cc70*/  BSYNC B0 ;  /* 0x0000000000007941 */ /* 0x000fea0003800000 */
.L_x_2475:
        /* <DEDUP_REMOVED lines=16> */
.L_x_2430:
[----:B------:R-:W-:Y:S05]  /*cd80*/  BSYNC B6 ;  /* 0x0000000000067941 */ /* 0x000fea0003800000 */
.L_x_2429:
        /* <DEDUP_REMOVED lines=9> */
[----:B------:R-:W-:Y:S01]  /*ce20*/  IADD3 R3, R0, 0x10, RZ ;  /* 0x0000001000037810 */ /* 0x000fe20007ffe0ff */
[----:B------:R-:W-:Y:S01]  /*ce30*/  IMAD.MOV.U32 R13, RZ, RZ, R27 ;  /* 0x000000ffff0d7224 */ /* 0x000fe200078e001b */
[----:B------:R-:W-:Y:S01]  /*ce40*/  MOV R10, R24 ;  /* 0x00000018000a7202 */ /* 0x000fe20000000f00 */
[----:B------:R-:W3:Y:S01]  /*ce50*/  LDC R18, c[0x0][0x4] ;  /* 0x00000100ff127b82 */ /* 0x000ee20000000800 */
[----:B------:R-:W-:Y:S01]  /*ce60*/  MOV R12, R26 ;  /* 0x0000001a000c7202 */ /* 0x000fe20000000f00 */
[----:B------:R-:W-:Y:S01]  /*ce70*/  IMAD.MOV.U32 R15, RZ, RZ, R29 ;  /* 0x000000ffff0f7224 */ /* 0x000fe200078e001d */
[----:B------:R-:W-:Y:S01]  /*ce80*/  MOV R14, R28 ;  /* 0x0000001c000e7202 */ /* 0x000fe20000000f00 */
[----:B--2---:R-:W-:Y:S01]  /*ce90*/  IMAD R0, R2, R16, R17 ;  /* 0x0000001002007224 */ /* 0x004fe200078e0211 */
[----:B-1----:R-:W-:-:S05]  /*cea0*/  LEA R3, R4, R3, 0x18 ;  /* 0x0000000304037211 */ /* 0x002fca00078ec0ff */
[----:B------:R-:W-:Y:S01]  /*ceb0*/  IMAD R5, R0, 0x20, R3 ;  /* 0x0000002000057824 */ /* 0x000fe200078e0203 */
[----:B---3--:R-:W-:-:S04]  /*cec0*/  SHF.R.U32.HI R0, RZ, 0x1, R18 ;  /* 0x00000001ff007819 */ /* 0x008fc80000011612 */
[----:B------:R1:W-:Y:S01]  /*ced0*/  STS.128 [R5], R8 ;  /* 0x0000000805007388 */ /* 0x0003e20000000c00 */
[----:B------:R-:W-:-:S03]  /*cee0*/  ISETP.NE.AND P0, PT, R0, RZ, PT ;  /* 0x000000ff0000720c */ /* 0x000fc60003f05270 */
[----:B------:R1:W-:Y:S10]  /*cef0*/  STS.128 [R5+0x10], R12 ;  /* 0x0000100c05007388 */ /* 0x0003f40000000c00 */
[----:B------:R-:W-:Y:S05]  /*cf00*/  @!P0 BRA `(.L_x_2477) ;  /* 0x0000000000888947 */ /* 0x000fea0003800000 */
.L_x_2480:
        /* <DEDUP_REMOVED lines=31> */
.L_x_2479:
[----:B------:R-:W-:Y:S05]  /*d100*/  BSYNC B0 ;  /* 0x0000000000007941 */ /* 0x000fea0003800000 */
.L_x_2478:
[----:B------:R-:W-:Y:S01]  /*d110*/  MOV R0, R4 ;  /* 0x0000000400007202 */ /* 0x000fe20000000f00 */
[----:B------:R-:W-:Y:S06]  /*d120*/  @P1 BRA `(.L_x_2480) ;  /* 0xfffffffc00781947 */ /* 0x000fec000383ffff */
.L_x_2477:
[----:B------:R-:W-:Y:S02]  /*d130*/  ULDC UR4, c[0x0][0x238] ;  /* 0x00008e0000047ab9 */ /* 0x000fe40000000800 */
[----:B------:R-:W-:-:S13]  /*d140*/  ISETP.NE.AND P0, PT, RZ, UR4, PT ;  /* 0x00000004ff007c0c */ /* 0x000fda000bf05270 */
[----:B------:R-:W-:Y:S05]  /*d150*/  @!P0 BRA `(.L_x_2481) ;  /* 0x0000000400488947 */ /* 0x000fea0003800000 */
[----:B-1----:R-:W1:Y:S02]  /*d160*/  LDC R5, c[0x0][RZ] ;  /* 0x00000000ff057b82 */ /* 0x002e640000000800 */
        /* <DEDUP_REMOVED lines=24> */
.L_x_2485:
        /* <DEDUP_REMOVED lines=28> */
.L_x_2484:
[----:B------:R-:W-:Y:S05]  /*d4b0*/  BSYNC B0 ;  /* 0x0000000000007941 */ /* 0x000fea0003800000 */
.L_x_2483:
[----:B------:R-:W-:-:S04]  /*d4c0*/  SHF.R.S32.HI R4, RZ, 0x1, R4 ;  /* 0x00000001ff047819 */ /* 0x000fc80000011404 */
[----:B------:R-:W-:-:S13]  /*d4d0*/  ISETP.GE.AND P0, PT, R4, 0x20, PT ;  /* 0x000000200400780c */ /* 0x000fda0003f06270 */
[----:B------:R-:W-:Y:S05]  /*d4e0*/  @P0 BRA `(.L_x_2485) ;  /* 0xfffffffc00800947 */ /* 0x000fea000383ffff */
[----:B------:R-:W-:-:S07]  /*d4f0*/  IMAD.MOV.U32 R0, RZ, RZ, 0x20 ;  /* 0x00000020ff007424 */ /* 0x000fce00078e00ff */
.L_x_2482:
[----:B------:R-:W-:Y:S01]  /*d500*/  ISETP.GE.AND P0, PT, R0, 0x2, PT ;  /* 0x000000020000780c */ /* 0x000fe20003f06270 */
[----:B------:R-:W-:Y:S05]  /*d510*/  WARPSYNC.ALL ;  /* 0x0000000000007948 */ /* 0x000fea0003800000 */
[----:B------:R-:W-:Y:S07]  /*d520*/  BAR.SYNC.DEFER_BLOCKING 0x0 ;  /* 0x0000000000007b1d */ /* 0x000fee0000010000 */
[----:B------:R-:W-:Y:S05]  /*d530*/  @!P0 BRA `(.L_x_2481) ;  /* 0x0000000000508947 */ /* 0x000fea0003800000 */
[----:B-12---:R-:W-:-:S11]  /*d540*/  HFMA2.MMA R3, -RZ, RZ, 0, 5.9604644775390625e-08 ;  /* 0x00000001ff037435 */ /* 0x006fd600000001ff */
.L_x_2486:
        /* <DEDUP_REMOVED lines=19> */
.L_x_2481:
[----:B-12---:R-:W1:Y:S01]  /*d680*/  LDC R3, c[0x0][0x3f4] ;  /* 0x0000fd00ff037b82 */ /* 0x006e620000000800 */
[----:B------:R-:W-:Y:S01]  /*d690*/  MOV R19, RZ ;  /* 0x000000ff00137202 */ /* 0x000fe20000000f00 */
        /* <DEDUP_REMOVED lines=277> */
.L_x_2487:
        /* <DEDUP_REMOVED lines=278> */
.L_x_2488:
        /* <DEDUP_REMOVED lines=279> */
.L_x_2489:
        /* <DEDUP_REMOVED lines=277> */
.L_x_2490:
        /* <DEDUP_REMOVED lines=297> */
.L_x_2492:
        /* <DEDUP_REMOVED lines=277> */
.L_x_2493:
        /* <DEDUP_REMOVED lines=279> */
.L_x_2494:
        /* <DEDUP_REMOVED lines=277> */
.L_x_2495:
        /* <DEDUP_REMOVED lines=16> */
.L_x_2497:
[----:B------:R-:W-:Y:S05]  /*163b0*/  BSYNC B0 ;  /* 0x0000000000007941 */ /* 0x000fea0003800000 */
.L_x_2496:
[----:B------:R-:W-:Y:S01]  /*163c0*/  PRMT R3, R3, 0x9910, RZ ;  /* 0x0000991003037816 */ /* 0x000fe200000000ff */
[----:B------:R-:W-:Y:S01]  /*163d0*/  BSSY B0, `(.L_x_2498) ;  /* 0x0000010000007945 */ /* 0x000fe20003800000 */
[----:B------:R-:W-:Y:S02]  /*163e0*/  LOP3.LUT P0, RZ, R17, R2, RZ, 0xfc, !PT ;  /* 0x0000000211ff7212 */ /* 0x000fe4000780fcff */
[----:B------:R-:W-:-:S13]  /*163f0*/  ISETP.NE.AND P1, PT, R3, RZ, PT ;  /* 0x000000ff0300720c */ /* 0x000fda0003f25270 */
[----:B------:R-:W-:Y:S05]  /*16400*/  @!P1 BRA `(.L_x_2499) ;  /* 0x0000000000309947 */ /* 0x000fea0003800000 */
[----:B------:R-:W1:Y:S01]  /*16410*/  S2UR UR4, SR_CTAID.Y ;  /* 0x00000000000479c3 */ /* 0x000e620000002600 */
[----:B------:R-:W-:-:S07]  /*16420*/  ISETP.NE.AND P2, PT, R11, RZ, PT ;  /* 0x000000ff0b00720c */ /* 0x000fce0003f45270 */
[----:B------:R-:W1:Y:S08]  /*16430*/  LDC R3, c[0x0][0x10] ;  /* 0x00000400ff037b82 */ /* 0x000e700000000800 */
[----:B------:R-:W2:Y:S01]  /*16440*/  LDC.64 R8, c[0x0][0x610] ;  /* 0x00018400ff087b82 */ /* 0x000ea20000000a00 */
[----:B-1----:R-:W-:Y:S01]  /*16450*/  IMAD R3, R12, R3, UR4 ;  /* 0x000000040c037e24 */ /* 0x002fe2000f8e0203 */
[----:B------:R-:W-:-:S03]  /*16460*/  ULDC UR4, c[0x0][0x0] ;  /* 0x0000000000047ab9 */ /* 0x000fc60000000800 */
[----:B------:R-:W-:-:S04]  /*16470*/  @!P2 IMAD R3, R3, UR4, R17 ;  /* 0x000000040303ac24 */ /* 0x000fc8000f8e0211 */
[----:B--2---:R-:W-:-:S05]  /*16480*/  IMAD.WIDE.U32 R8, R3, 0x20, R8 ;  /* 0x0000002003087825 */ /* 0x004fca00078e0008 */
[----:B------:R1:W-:Y:S04]  /*16490*/  STG.E.64 desc[UR60][R8.64], R6 ;  /* 0x0000000608007986 */ /* 0x0003e8000c101b3c */
[----:B------:R1:W-:Y:S04]  /*164a0*/  STG.E.64 desc[UR60][R8.64+0x8], R24 ;  /* 0x0000081808007986 */ /* 0x0003e8000c101b3c */
[----:B------:R1:W-:Y:S04]  /*164b0*/  STG.E.64 desc[UR60][R8.64+0x10], R26 ;  /* 0x0000101a08007986 */ /* 0x0003e8000c101b3c */
[----:B------:R1:W-:Y:S02]  /*164c0*/  STG.E.64 desc[UR60][R8.64+0x18], R28 ;  /* 0x0000181c08007986 */ /* 0x0003e4000c101b3c */
.L_x_2499:
[----:B------:R-:W-:Y:S05]  /*164d0*/  BSYNC B0 ;  /* 0x0000000000007941 */ /* 0x000fea0003800000 */
.L_x_2498:
        /* <DEDUP_REMOVED lines=35> */
.L_x_2501:
[----:B------:R-:W-:Y:S05]  /*16710*/  BSYNC B0 ;  /* 0x0000000000007941 */ /* 0x000fea0003800000 */
.L_x_2500:
        /* <DEDUP_REMOVED lines=19> */
[----:B-1----:R-:W-:Y:S01]  /*16850*/  IMAD.U32 R6, RZ, RZ, UR10 ;  /* 0x0000000aff067e24 */ /* 0x002fe2000f8e00ff */
        /* <DEDUP_REMOVED lines=14> */
[----:B0-----:R-:W0:Y:S01]  /*16940*/  LDC R42, c[0x0][0x4] ;  /* 0x00000100ff2a7b82 */ /* 0x001e220000000800 */
        /* <DEDUP_REMOVED lines=11> */
.L_x_2506:
        /* <DEDUP_REMOVED lines=18> */
.L_x_2505:
[----:B------:R-:W-:Y:S05]  /*16b20*/  BRA `(.L_x_2504) ;  /* 0x00000000009c7947 */ /* 0x000fea0003800000 */
.L_x_2503:
        /* <DEDUP_REMOVED lines=10> */
[----:B------:R-:W1:Y:S01]  /*16bd0*/  LDC R23, c[0x0][RZ] ;  /* 0x00000000ff177b82 */ /* 0x000e620000000800 */
[----:B------:R-:W-:Y:S01]  /*16be0*/  MOV R8, UR10 ;  /* 0x0000000a00087c02 */ /* 0x000fe20008000f00 */
[----:B------:R-:W-:Y:S01]  /*16bf0*/  IMAD.U32 R9, RZ, RZ, UR11 ;  /* 0x0000000bff097e24 */ /* 0x000fe2000f8e00ff */
[----:B------:R-:W-:Y:S01]  /*16c00*/  MOV R10, UR10 ;  /* 0x0000000a000a7c02 */ /* 0x000fe20008000f00 */
[----:B------:R-:W-:Y:S01]  /*16c10*/  IMAD.U32 R11, RZ, RZ, UR11 ;  /* 0x0000000bff0b7e24 */ /* 0x000fe2000f8e00ff */
[----:B------:R-:W-:Y:S01]  /*16c20*/  MOV R3, UR10 ;  /* 0x0000000a00037c02 */ /* 0x000fe20008000f00 */
[----:B------:R-:W-:Y:S01]  /*16c30*/  IMAD.U32 R20, RZ, RZ, UR11 ;  /* 0x0000000bff147e24 */ /* 0x000fe2000f8e00ff */
[----:B------:R-:W-:Y:S01]  /*16c40*/  MOV R40, R2 ;  /* 0x0000000200287202 */ /* 0x000fe20000000f00 */
[----:B------:R-:W2:Y:S01]  /*16c50*/  LDC.64 R38, c[0x0][0x610] ;  /* 0x00018400ff267b82 */ /* 0x000ea20000000a00 */
[----:B------:R-:W-:-:S07]  /*16c60*/  IMAD R21, R12, UR6, RZ ;  /* 0x000000060c157c24 */ /* 0x000fce000f8e02ff */
[----:B------:R-:W3:Y:S02]  /*16c70*/  LDC R41, c[0x0][0x4] ;  /* 0x00000100ff297b82 */ /* 0x000ee40000000800 */
.L_x_2507:
[----:B------:R-:W-:-:S04]  /*16c80*/  IMAD.IADD R12, R21, 0x1, R40 ;  /* 0x00000001150c7824 */ /* 0x000fc800078e0228 */
[----:B-1----:R-:W-:-:S04]  /*16c90*/  IMAD R13, R12, R23, R17 ;  /* 0x000000170c0d7224 */ /* 0x002fc800078e0211 */
[----:B--2---:R-:W-:-:S05]  /*16ca0*/  IMAD.WIDE.U32 R12, R13, 0x20, R38 ;  /* 0x000000200d0c7825 */ /* 0x004fca00078e0026 */
[----:B------:R-:W2:Y:S04]  /*16cb0*/  LDG.E.64 R14, desc[UR60][R12.64] ;  /* 0x0000003c0c0e7981 */ /* 0x000ea8000c1e1b00 */
[----:B------:R-:W4:Y:S04]  /*16cc0*/  LDG.E.64 R24, desc[UR60][R12.64+0x8] ;  /* 0x0000083c0c187981 */ /* 0x000f28000c1e1b00 */
[----:B------:R-:W5:Y:S04]  /*16cd0*/  LDG.E.64 R26, desc[UR60][R12.64+0x10] ;  /* 0x0000103c0c1a7981 */ /* 0x000f68000c1e1b00 */
[----:B------:R-:W5:Y:S01]  /*16ce0*/  LDG.E.64 R28, desc[UR60][R12.64+0x18] ;  /* 0x0000183c0c1c7981 */ /* 0x000f62000c1e1b00 */
[----:B---3--:R-:W-:-:S04]  /*16cf0*/  IADD3 R40, R41, R40, RZ ;  /* 0x0000002829287210 */ /* 0x008fc80007ffe0ff */
[----:B------:R-:W-:Y:S02]  /*16d00*/  ISETP.GE.U32.AND P0, PT, R40, UR7, PT ;  /* 0x0000000728007c0c */ /* 0x000fe4000bf06070 */
[----:B--2---:R-:W-:Y:S02]  /*16d10*/  LOP3.LUT R6, R14, R6, RZ, 0x3c, !PT ;  /* 0x000000060e067212 */ /* 0x004fe400078e3cff */
        /* <DEDUP_REMOVED lines=8> */
.L_x_2504:
[----:B------:R-:W-:Y:S05]  /*16da0*/  BSYNC B0 ;  /* 0x0000000000007941 */ /* 0x000fea0003800000 */
.L_x_2502:
[----:B------:R-:W1:Y:S01]  /*16db0*/  LDC R28, c[0x0][RZ] ;  /* 0x00000000ff1c7b82 */ /* 0x000e620000000800 */
        /* <DEDUP_REMOVED lines=13> */
[----:B-1----:R-:W-:-:S05]  /*16e90*/  IMAD R21, R2, R28, R17 ;  /* 0x0000001c02157224 */ /* 0x002fca00078e0211 */
[----:B------:R-:W-:-:S05]  /*16ea0*/  LEA R21, R21, UR4, 0x5 ;  /* 0x0000000415157c11 */ /* 0x000fca000f8e28ff */
[----:B------:R1:W-:Y:S04]  /*16eb0*/  STS.128 [R21], R12 ;  /* 0x0000000c15007388 */ /* 0x0003e80000000c00 */
[----:B------:R1:W-:Y:S01]  /*16ec0*/  STS.128 [R21+0x10], R24 ;  /* 0x0000101815007388 */ /* 0x0003e20000000c00 */
[----:B------:R-:W-:Y:S05]  /*16ed0*/  @!P0 BRA `(.L_x_2508) ;  /* 0x0000000000888947 */ /* 0x000fea0003800000 */
[----:B-1----:R-:W-:-:S07]  /*16ee0*/  IMAD.U32 R13, RZ, RZ, UR5 ;  /* 0x00000005ff0d7e24 */ /* 0x002fce000f8e00ff */
.L_x_2511:
        /* <DEDUP_REMOVED lines=30> */
.L_x_2510:
[----:B------:R-:W-:Y:S05]  /*170d0*/  BSYNC B0 ;  /* 0x0000000000007941 */ /* 0x000fea0003800000 */
.L_x_2509:
[----:B-1----:R-:W-:Y:S01]  /*170e0*/  IMAD.MOV.U32 R13, RZ, RZ, R29 ;  /* 0x000000ffff0d7224 */ /* 0x002fe200078e001d */
[----:B------:R-:W-:Y:S06]  /*170f0*/  @P2 BRA `(.L_x_2511) ;  /* 0xfffffffc007c2947 */ /* 0x000fec000383ffff */
.L_x_2508:
        /* <DEDUP_REMOVED lines=20> */
[----:B--2---:R-:W-:Y:S05]  /*17240*/  @!P0 BRA `(.L_x_2513) ;  /* 0x0000000000808947 */ /* 0x004fea0003800000 */
.L_x_2516:
[----:B-1----:R-:W-:Y:S01]  /*17250*/  IADD3 R13, R17, R23, RZ ;  /* 0x00000017110d7210 */ /* 0x002fe20007ffe0ff */
[----:B------:R-:W-:Y:S03]  /*17260*/  BAR.SYNC.DEFER_BLOCKING 0x0 ;  /* 0x0000000000007b1d */ /* 0x000fe60000010000 */
[----:B------:R-:W-:-:S03]  /*17270*/  ISETP.GE.U32.AND P0, PT, R13, R28, PT ;  /* 0x0000001c0d00720c */ /* 0x000fc60003f06070 */
[----:B------:R-:W-:Y:S01]  /*17280*/  BSSY B0, `(.L_x_2514) ;  /* 0x0000018000007945 */ /* 0x000fe20003800000 */
[----:B------:R-:W-:-:S13]  /*17290*/  ISETP.GE.U32.OR P0, PT, R17, R23, P0 ;  /* 0x000000171100720c */ /* 0x000fda0000706470 */
        /* <DEDUP_REMOVED lines=22> */
.L_x_2515:
[----:B------:R-:W-:Y:S05]  /*17400*/  BSYNC B0 ;  /* 0x0000000000007941 */ /* 0x000fea0003800000 */
.L_x_2514:
[----:B------:R-:W-:-:S04]  /*17410*/  SHF.R.S32.HI R23, RZ, 0x1, R23 ;  /* 0x00000001ff177819 */ /* 0x000fc80000011417 */
[----:B------:R-:W-:-:S13]  /*17420*/  ISETP.GE.AND P0, PT, R23, 0x20, PT ;  /* 0x000000201700780c */ /* 0x000fda0003f06270 */
[----:B------:R-:W-:Y:S05]  /*17430*/  @P0 BRA `(.L_x_2516) ;  /* 0xfffffffc00840947 */ /* 0x000fea000383ffff */
[----:B------:R-:W-:-:S11]  /*17440*/  HFMA2.MMA R2, -RZ, RZ, 0, 1.9073486328125e-06 ;  /* 0x00000020ff027435 */ /* 0x000fd600000001ff */
.L_x_2513:
[----:B------:R-:W-:Y:S01]  /*17450*/  BAR.SYNC.DEFER_BLOCKING 0x0 ;  /* 0x0000000000007b1d */ /* 0x000fe20000010000 */
[----:B------:R-:W-:-:S13]  /*17460*/  ISETP.GE.AND P0, PT, R2, 0x2, PT ;  /* 0x000000020200780c */ /* 0x000fda0003f06270 */
[----:B------:R-:W-:Y:S05]  /*17470*/  @!P0 BRA `(.L_x_2512) ;  /* 0x0000000000508947 */ /* 0x000fea0003800000 */
[----:B-1----:R-:W-:-:S07]  /*17480*/  IMAD.MOV.U32 R13, RZ, RZ, 0x1 ;  /* 0x00000001ff0d7424 */ /* 0x002fce00078e00ff */
.L_x_2517:
        /* <DEDUP_REMOVED lines=11> */
[----:B----4-:R-:W-:Y:S02]  /*17540*/  LOP3.LUT R8, R8, R17, RZ, 0x3c, !PT ;  /* 0x0000001108087212 */ /* 0x010fe400078e3cff */
[----:B-1----:R-:W-:Y:S02]  /*17550*/  SHF.L.U32 R13, R13, 0x1, RZ ;  /* 0x000000010d0d7819 */ /* 0x002fe400000006ff */
[----:B-----5:R-:W-:Y:S02]  /*17560*/  LOP3.LUT R11, R11, R24, RZ, 0x3c, !PT ;  /* 0x000000180b0b7212 */ /* 0x020fe400078e3cff */
[----:B------:R-:W-:-:S02]  /*17570*/  ISETP.GE.AND P0, PT, R13, R2, PT ;  /* 0x000000020d00720c */ /* 0x000fc40003f06270 */
[----:B0-----:R-:W-:Y:S02]  /*17580*/  LOP3.LUT R10, R10, R21, RZ, 0x3c, !PT ;  /* 0x000000150a0a7212 */ /* 0x001fe400078e3cff */
[----:B------:R-:W-:Y:S02]  /*17590*/  LOP3.LUT R20, R20, R23, RZ, 0x3c, !PT ;  /* 0x0000001714147212 */ /* 0x000fe400078e3cff */
[----:B------:R-:W-:-:S07]  /*175a0*/  LOP3.LUT R3, R3, R26, RZ, 0x3c, !PT ;  /* 0x0000001a03037212 */ /* 0x000fce00078e3cff */
[----:B------:R-:W-:Y:S05]  /*175b0*/  @!P0 BRA `(.L_x_2517) ;  /* 0xfffffffc00b48947 */ /* 0x000fea000383ffff */
.L_x_2512:
        /* <DEDUP_REMOVED lines=21> */
.L_x_2519:
[----:B------:R-:W-:Y:S01]  /*17710*/  IMAD.MOV.U32 R30, RZ, RZ, R6 ;  /* 0x000000ffff1e7224 */ /* 0x000fe200078e0006 */
[----:B------:R-:W-:Y:S01]  /*17720*/  MOV R31, R7 ;  /* 0x00000007001f7202 */ /* 0x000fe20000000f00 */
[----:B-1----:R-:W-:Y:S01]  /*17730*/  IMAD.MOV.U32 R24, RZ, RZ, R8 ;  /* 0x000000ffff187224 */ /* 0x002fe200078e0008 */
[----:B------:R-:W-:Y:S01]  /*17740*/  MOV R25, R9 ;  /* 0x0000000900197202 */ /* 0x000fe20000000f00 */
        /* <DEDUP_REMOVED lines=25> */
.L_x_2521:
        /* <DEDUP_REMOVED lines=22> */
.L_x_2522:
        /* <DEDUP_REMOVED lines=22> */
.L_x_2523:
        /* <DEDUP_REMOVED lines=10> */
[----:B-1----:R1:W4:Y:S01]  /*17c40*/  LDC.64 R2, c[0x4][R0] ;  /* 0x0100000000027b82 */ /* 0x0023220000000a00 */
        /* <DEDUP_REMOVED lines=10> */
[----:B0-234-:R-:W-:Y:S05]  /*17cf0*/  CALL.ABS.NOINC R2 ;  /* 0x0000000002007343 */ /* 0x01dfea0003c00000 */
.L_x_2524:
[----:B------:R-:W-:Y:S02]  /*17d00*/  ULDC.64 UR4, c[0x0][0x5f8] ;  /* 0x00017e0000047ab9 */ /* 0x000fe40000000a00 */
[----:B-1----:R-:W-:-:S04]  /*17d10*/  IADD3 R2, P0, R19, UR4, RZ ;  /* 0x0000000413027c10 */ /* 0x002fc8000ff1e0ff */
[----:B------:R-:W-:-:S05]  /*17d20*/  IADD3.X R3, RZ, UR5, RZ, P0, !PT ;  /* 0x00000005ff037c10 */ /* 0x000fca00087fe4ff */
[----:B------:R-:W-:Y:S01]  /*17d30*/  STG.E.64 desc[UR60][R2.64], R28 ;  /* 0x0000001c02007986 */ /* 0x000fe2000c101b3c */
[----:B------:R-:W-:Y:S05]  /*17d40*/  EXIT ;  /* 0x000000000000794d */ /* 0x000fea0003800000 */
.L_x_2520:
[----:B------:R-:W-:Y:S04]  /*17d50*/  STG.E.64 desc[UR60][R4.64], R30 ;  /* 0x0000001e04007986 */ /* 0x000fe8000c101b3c */
[----:B------:R-:W-:Y:S04]  /*17d60*/  STG.E.64 desc[UR60][R4.64+0x8], R24 ;  /* 0x0000081804007986 */ /* 0x000fe8000c101b3c */
[----:B------:R-:W-:Y:S04]  /*17d70*/  STG.E.64 desc[UR60][R4.64+0x10], R26 ;  /* 0x0000101a04007986 */ /* 0x000fe8000c101b3c */
[----:B------:R-:W-:Y:S01]  /*17d80*/  STG.E.64 desc[UR60][R4.64+0x18], R28 ;  /* 0x0000181c04007986 */ /* 0x000fe2000c101b3c */
[----:B------:R-:W-:Y:S05]  /*17d90*/  EXIT ;  /* 0x000000000000794d */ /* 0x000fea0003800000 */
.L_x_2518:
[----:B------:R-:W-:Y:S01]  /*17da0*/  ISETP.NE.AND P0, PT, RZ, UR36, PT ;  /* 0x00000024ff007c0c */ /* 0x000fe2000bf05270 */
[----:B------:R-:W-:Y:S02]  /*17db0*/  ULDC.U8 UR4, c[0x0][0x629] ;  /* 0x00018a4000047ab9 */ /* 0x000fe40000000000 */
[----:B------:R-:W-:-:S10]  /*17dc0*/  ISETP.NE.AND P1, PT, RZ, UR4, PT ;  /* 0x00000004ff007c0c */ /* 0x000fd4000bf25270 */
[----:B------:R-:W-:Y:S05]  /*17dd0*/  @!P0 BRA `(.L_x_2525) ;  /* 0x0000000000308947 */ /* 0x000fea0003800000 */
[----:B------:R-:W2:Y:S04]  /*17de0*/  LDG.E.64 R4, desc[UR60][R36.64] ;  /* 0x0000003c24047981 */ /* 0x000ea8000c1e1b00 */
[----:B-1----:R-:W3:Y:S04]  /*17df0*/  LDG.E.64 R12, desc[UR60][R34.64] ;  /* 0x0000003c220c7981 */ /* 0x002ee8000c1e1b00 */
        /* <DEDUP_REMOVED lines=10> */
.L_x_2525:
        /* <DEDUP_REMOVED lines=29> */
.L_x_2527:
        /* <DEDUP_REMOVED lines=22> */
.L_x_2528:
        /* <DEDUP_REMOVED lines=22> */
.L_x_2529:
        /* <DEDUP_REMOVED lines=22> */
.L_x_2530:
[----:B------:R-:W-:Y:S02]  /*18490*/  ULDC.64 UR4, c[0x0][0x5f8] ;  /* 0x00017e0000047ab9 */ /* 0x000fe40000000a00 */
[----:B-1----:R-:W-:-:S04]  /*184a0*/  IADD3 R2, P0, R19, UR4, RZ ;  /* 0x0000000413027c10 */ /* 0x002fc8000ff1e0ff */
[----:B------:R-:W-:-:S05]  /*184b0*/  IADD3.X R3, RZ, UR5, RZ, P0, !PT ;  /* 0x00000005ff037c10 */ /* 0x000fca00087fe4ff */
[----:B------:R-:W-:Y:S01]  /*184c0*/  STG.E.64 desc[UR60][R2.64], R38 ;  /* 0x0000002602007986 */ /* 0x000fe2000c101b3c */
[----:B------:R-:W-:Y:S05]  /*184d0*/  EXIT ;  /* 0x000000000000794d */ /* 0x000fea0003800000 */
.L_x_2526:
[----:B------:R-:W-:Y:S04]  /*184e0*/  STG.E.64 desc[UR60][R36.64], R24 ;  /* 0x0000001824007986 */ /* 0x000fe8000c101b3c */
[----:B------:R-:W-:Y:S04]  /*184f0*/  STG.E.64 desc[UR60][R34.64], R26 ;  /* 0x0000001a22007986 */ /* 0x000fe8000c101b3c */
[----:B------:R-:W-:Y:S04]  /*18500*/  STG.E.64 desc[UR60][R32.64], R28 ;  /* 0x0000001c20007986 */ /* 0x000fe8000c101b3c */
[----:B------:R-:W-:Y:S01]  /*18510*/  STG.E.64 desc[UR60][R30.64], R38 ;  /* 0x000000261e007986 */ /* 0x000fe2000c101b3c */
[----:B------:R-:W-:Y:S05]  /*18520*/  EXIT ;  /* 0x000000000000794d */ /* 0x000fea0003800000 */
.L_x_2491:
        /* <DEDUP_REMOVED lines=31> */
.L_x_2532:
        /* <DEDUP_REMOVED lines=23> */
.L_x_2534:
        /* <DEDUP_REMOVED lines=22> */
.L_x_2535:
        /* <DEDUP_REMOVED lines=22> */
.L_x_2536:
        /* <DEDUP_REMOVED lines=22> */
.L_x_2537:
[----:B------:R-:W-:Y:S02]  /*18cb0*/  ULDC.64 UR4, c[0x0][0x5f8] ;  /* 0x00017e0000047ab9 */ /* 0x000fe40000000a00 */
[----:B------:R-:W-:-:S04]  /*18cc0*/  IADD3 R16, P0, R16, UR4, RZ ;  /* 0x0000000410107c10 */ /* 0x000fc8000ff1e0ff */
[----:B------:R-:W-:-:S05]  /*18cd0*/  IADD3.X R17, RZ, UR5, RZ, P0, !PT ;  /* 0x00000005ff117c10 */ /* 0x000fca00087fe4ff */
[----:B------:R-:W-:Y:S01]  /*18ce0*/  STG.E.64 desc[UR60][R16.64], R28 ;  /* 0x0000001c10007986 */ /* 0x000fe2000c101b3c */
[----:B------:R-:W-:Y:S05]  /*18cf0*/  EXIT ;  /* 0x000000000000794d */ /* 0x000fea0003800000 */
.L_x_2533:
[----:B------:R-:W-:Y:S04]  /*18d00*/  STG.E.64 desc[UR60][R4.64], R22 ;  /* 0x0000001604007986 */ /* 0x000fe8000c101b3c */
[----:B------:R-:W-:Y:S04]  /*18d10*/  STG.E.64 desc[UR60][R4.64+0x8], R24 ;  /* 0x0000081804007986 */ /* 0x000fe8000c101b3c */
[----:B------:R-:W-:Y:S04]  /*18d20*/  STG.E.64 desc[UR60][R4.64+0x10], R26 ;  /* 0x0000101a04007986 */ /* 0x000fe8000c101b3c */
[----:B------:R-:W-:Y:S01]  /*18d30*/  STG.E.64 desc[UR60][R4.64+0x18], R28 ;  /* 0x0000181c04007986 */ /* 0x000fe2000c101b3c */
[----:B------:R-:W-:Y:S05]  /*18d40*/  EXIT ;  /* 0x000000000000794d */ /* 0x000fea0003800000 */
.L_x_2531:
        /* <DEDUP_REMOVED lines=16> */
.L_x_2538:
        /* <DEDUP_REMOVED lines=23> */
.L_x_2540:
        /* <DEDUP_REMOVED lines=22> */
.L_x_2541:
        /* <DEDUP_REMOVED lines=22> */
.L_x_2542:
        /* <DEDUP_REMOVED lines=22> */
.L_x_2543:
[----:B------:R-:W-:Y:S02]  /*193e0*/  ULDC.64 UR4, c[0x0][0x5f8] ;  /* 0x00017e0000047ab9 */ /* 0x000fe40000000a00 */
[----:B------:R-:W-:-:S04]  /*193f0*/  IADD3 R16, P0, R16, UR4, RZ ;  /* 0x0000000410107c10 */ /* 0x000fc8000ff1e0ff */
[----:B------:R-:W-:-:S05]  /*19400*/  IADD3.X R17, RZ, UR5, RZ, P0, !PT ;  /* 0x00000005ff117c10 */ /* 0x000fca00087fe4ff */
[----:B------:R-:W-:Y:S01]  /*19410*/  STG.E.64 desc[UR60][R16.64], R28 ;  /* 0x0000001c10007986 */ /* 0x000fe2000c101b3c */
[----:B------:R-:W-:Y:S05]  /*19420*/  EXIT ;  /* 0x000000000000794d */ /* 0x000fea0003800000 */
.L_x_2539:
[----:B------:R-:W-:Y:S04]  /*19430*/  STG.E.64 desc[UR60][R8.64], R22 ;  /* 0x0000001608007986 */ /* 0x000fe8000c101b3c */
[----:B------:R-:W-:Y:S04]  /*19440*/  STG.E.64 desc[UR60][R10.64], R24 ;  /* 0x000000180a007986 */ /* 0x000fe8000c101b3c */
[----:B------:R-:W-:Y:S04]  /*19450*/  STG.E.64 desc[UR60][R12.64], R26 ;  /* 0x0000001a0c007986 */ /* 0x000fe8000c101b3c */
[----:B------:R-:W-:Y:S01]  /*19460*/  STG.E.64 desc[UR60][R32.64], R28 ;  /* 0x0000001c20007986 */ /* 0x000fe2000c101b3c */
[----:B------:R-:W-:Y:S05]  /*19470*/  EXIT ;  /* 0x000000000000794d */ /* 0x000fea0003800000 */
.L_x_2544:
        /* <DEDUP_REMOVED lines=16> */
.L_x_9829:


//--------------------- .text._ZN2at6native13reduce_kernelILi512ELi1ENS0_8ReduceOpIaNS0_14func_wrapper_tImZNS0_15xor_sum_functorIavEclERNS_14TensorIteratorEEUlmmE_EEjmLi4ELi4EEEEEvT1_ --------------------------
	.section	.text._ZN2at6native13reduce_kernelILi512ELi1ENS0_8ReduceOpIaNS0_14func_wrapper_tImZNS0_15xor_sum_functorIavEclERNS_14TensorIteratorEEUlmmE_EEjmLi4ELi4EEEEEvT1_,"ax",@progbits
	.align	128
        .global         _ZN2at6native13reduce_kernelILi512ELi1ENS0_8ReduceOpIaNS0_14func_wrapper_tImZNS0_15xor_sum_functorIavEclERNS_14TensorIteratorEEUlmmE_EEjmLi4ELi4EEEEEvT1_
        .type           _ZN2at6native13reduce_kernelILi512ELi1ENS0_8ReduceOpIaNS0_14func_wrapper_tImZNS0_15xor_sum_functorIavEclERNS_14TensorIteratorEEUlmmE_EEjmLi4ELi4EEEEEvT1_,@function
        .size           _ZN2at6native13reduce_kernelILi512ELi1ENS0_8ReduceOpIaNS0_14func_wrapper_tImZNS0_15xor_sum_functorIavEclERNS_14TensorIteratorEEUlmmE_EEjmLi4ELi4EEEEEvT1_,(.L_x_9830 - _ZN2at6native13reduce_kernelILi512ELi1ENS0_8ReduceOpIaNS0_14func_wrapper_tImZNS0_15xor_sum_functorIavEclERNS_14TensorIteratorEEUlmmE_EEjmLi4ELi4EEEEEvT1_)
        .other          _ZN2at6native13reduce_kernelILi512ELi1ENS0_8ReduceOpIaNS0_14func_wrapper_tImZNS0_15xor_sum_functorIavEclERNS_14TensorIteratorEEUlmmE_EEjmLi4ELi4EEEEEvT1_,@"STO_CUDA_ENTRY STV_DEFAULT"
_ZN2at6native13reduce_kernelILi512ELi1ENS0_8ReduceOpIaNS0_14func_wrapper_tImZNS0_15xor_sum_functorIavEclERNS_14TensorIteratorEEUlmmE_EEjmLi4ELi4EEEEEvT1_:
.text._ZN2at6native13reduce_kernelILi512ELi1ENS0_8ReduceOpIaNS0_14func_wrapper_tImZNS0_15xor_sum_functorIavEclERNS_14TensorIteratorEEUlmmE_EEjmLi4ELi4EEEEEvT1_:
        /* <DEDUP_REMOVED lines=287> */
.L_x_2545:
        /* <DEDUP_REMOVED lines=29> */
[----:B------:R-:W1:Y:S08]  /*13c0*/  LDC R7, c[0x0][0x218] ;  /* 0x00008600ff077b82 */ /* 0x000e700000000800 */
[----:B------:R-:W2:Y:S01]  /*13d0*/  LDC R8, c[0x0][0x21c] ;  /* 0x00008700ff087b82 */ /* 0x000ea20000000800 */
[----:B0-----:R-:W-:-:S04]  /*13e0*/  IADD3 R2, R12, R9, RZ ;  /* 0x000000090c027210 */ /* 0x001fc80007ffe0ff */
[----:B------:R-:W-:Y:S01]  /*13f0*/  LOP3.LUT P0, R10, R2, 0x3, RZ, 0xc0, !PT ;  /* 0x00000003020a7812 */ /* 0x000fe2000780c0ff */
[----:B-1----:R-:W-:Y:S01]  /*1400*/  IMAD.MOV.U32 R4, RZ, RZ, R7 ;  /* 0x000000ffff047224 */ /* 0x002fe200078e0007 */
[----:B--2---:R-:W-:-:S11]  /*1410*/  MOV R5, R8 ;  /* 0x0000000800057202 */ /* 0x004fd60000000f00 */
        /* <DEDUP_REMOVED lines=13> */
[----:B------:R-:W-:-:S12]  /*14f0*/  IMAD.MOV.U32 R2, RZ, RZ, 0x1 ;  /* 0x00000001ff027424 */ /* 0x000fd800078e00ff */
[----:B------:R-:W-:-:S04]  /*1500*/  @P0 ISETP.NE.AND P1, PT, R0, RZ, PT ;  /* 0x000000ff0000020c */ /* 0x000fc80003f25270 */
[----:B------:R-:W-:-:S04]  /*1510*/  @P0 SEL R3, RZ, 0x1, P1 ;  /* 0x00000001ff030807 */ /* 0x000fc80000800000 */
[----:B------:R-:W-:-:S07]  /*1520*/  @P0 PRMT R2, R3, 0x7610, R2 ;  /* 0x0000761003020816 */ /* 0x000fce0000000002 */
.L_x_2554:
[----:B------:R-:W-:Y:S05]  /*1530*/  BSYNC B3 ;  /* 0x0000000000037941 */ /* 0x000fea0003800000 */
.L_x_2553:
[----:B------:R-:W-:-:S04]  /*1540*/  PRMT R2, R2, 0x9910, RZ ;  /* 0x0000991002027816 */ /* 0x000fc800000000ff */
[----:B------:R-:W-:-:S13]  /*1550*/  ISETP.NE.AND P0, PT, R2, RZ, PT ;  /* 0x000000ff0200720c */ /* 0x000fda0003f05270 */
[----:B------:R-:W-:Y:S05]  /*1560*/  @!P0 BRA `(.L_x_2552) ;  /* 0x0000000000288947 */ /* 0x000fea0003800000 */
[----:B------:R-:W-:Y:S01]  /*1570*/  IADD3 R2, P0, P1, R15, R12, R17 ;  /* 0x0000000c0f027210 */ /* 0x000fe2000791e011 */
[----:B------:R-:W-:-:S03]  /*1580*/  ULDC UR4, c[0x0][0x5f4] ;  /* 0x00017d0000047ab9 */ /* 0x000fc60000000800 */
[----:B------:R-:W-:Y:S02]  /*1590*/  IADD3 R2, P2, R2, R9, RZ ;  /* 0x0000000902027210 */ /* 0x000fe40007f5e0ff */
[----:B------:R-:W-:-:S04]  /*15a0*/  IADD3.X R3, R14, R11, RZ, P0, P1 ;  /* 0x0000000b0e037210 */ /* 0x000fc800007e24ff */
[----:B------:R-:W-:Y:S01]  /*15b0*/  IADD3.X R3, R3, UR4, RZ, P2, !PT ;  /* 0x0000000403037c10 */ /* 0x000fe200097fe4ff */
[----:B------:R-:W-:-:S04]  /*15c0*/  ULDC.64 UR4, c[0x0][0x218] ;  /* 0x0000860000047ab9 */ /* 0x000fc80000000a00 */
[----:B------:R-:W2:Y:S02]  /*15d0*/  LDG.E.S8 R2, desc[UR36][R2.64] ;  /* 0x0000002402027981 */ /* 0x000ea4000c1e1300 */
[----:B--2---:R-:W-:Y:S02]  /*15e0*/  SHF.R.S32.HI R5, RZ, 0x1f, R2 ;  /* 0x0000001fff057819 */ /* 0x004fe40000011402 */
[----:B------:R-:W-:Y:S02]  /*15f0*/  LOP3.LUT R4, R2, UR4, RZ, 0x3c, !PT ;  /* 0x0000000402047c12 */ /* 0x000fe4000f8e3cff */
[----:B------:R-:W-:-:S07]  /*1600*/  LOP3.LUT R5, R5, UR5, RZ, 0x3c, !PT ;  /* 0x0000000505057c12 */ /* 0x000fce000f8e3cff */
.L_x_2552:
[----:B------:R-:W-:Y:S05]  /*1610*/  BSYNC B2 ;  /* 0x0000000000027941 */ /* 0x000fea0003800000 */
.L_x_2551:
[----:B------:R-:W-:Y:S02]  /*1620*/  IADD3 R12, P0, P1, R12, 0x4, R15 ;  /* 0x000000040c0c7810 */ /* 0x000fe4000791e00f */
[----:B------:R-:W-:Y:S02]  /*1630*/  IADD3 R6, R10, -0x4, R13 ;  /* 0xfffffffc0a067810 */ /* 0x000fe40007ffe00d */
[----:B------:R-:W-:-:S09]  /*1640*/  IADD3.X R11, R11, RZ, R14, P0, P1 ;  /* 0x000000ff0b0b7210 */ /* 0x000fd200007e240e */
.L_x_2550:
[----:B------:R-:W-:Y:S05]  /*1650*/  BSYNC B1 ;  /* 0x0000000000017941 */ /* 0x000fea0003800000 */
.L_x_2549:
[----:B------:R-:W-:Y:S01]  /*1660*/  LEA R3, R21, 0x3, 0x2 ;  /* 0x0000000315037811 */ /* 0x000fe200078e10ff */
[----:B------:R-:W-:Y:S01]  /*1670*/  ULDC UR4, c[0x0][0x5f4] ;  /* 0x00017d0000047ab9 */ /* 0x000fe20000000800 */
[----:B------:R-:W-:Y:S01]  /*1680*/  IADD3 R12, P1, R12, R9, RZ ;  /* 0x000000090c0c7210 */ /* 0x000fe20007f3e0ff */
[----:B------:R-:W-:Y:S01]  /*1690*/  BSSY B1, `(.L_x_2555) ;  /* 0x0000029000017945 */ /* 0x000fe20003800000 */
[----:B------:R-:W-:Y:S01]  /*16a0*/  ISETP.GE.U32.AND P0, PT, R3, R6, PT ;  /* 0x000000060300720c */ /* 0x000fe20003f06070 */
[----:B------:R-:W-:Y:S01]  /*16b0*/  IMAD.MOV.U32 R17, RZ, RZ, R8 ;  /* 0x000000ffff117224 */ /* 0x000fe200078e0008 */
[----:B------:R-:W-:Y:S01]  /*16c0*/  IADD3.X R13, R11, UR4, RZ, P1, !PT ;  /* 0x000000040b0d7c10 */ /* 0x000fe20008ffe4ff */
[----:B------:R-:W-:Y:S01]  /*16d0*/  IMAD.MOV.U32 R9, RZ, RZ, R7 ;  /* 0x000000ffff097224 */ /* 0x000fe200078e0007 */
[----:B------:R-:W-:Y:S02]  /*16e0*/  ISETP.NE.AND P3, PT, R16, RZ, PT ;  /* 0x000000ff1000720c */ /* 0x000fe40003f65270 */
[----:B------:R-:W-:-:S02]  /*16f0*/  ISETP.NE.AND P2, PT, RZ, UR27, PT ;  /* 0x0000001bff007c0c */ /* 0x000fc4000bf45270 */
[----:B------:R-:W-:Y:S02]  /*1700*/  MOV R16, R7 ;  /* 0x0000000700107202 */ /* 0x000fe40000000f00 */
[----:B------:R-:W-:-:S03]  /*1710*/  MOV R10, R8 ;  /* 0x00000008000a7202 */ /* 0x000fc60000000f00 */
[----:B------:R-:W-:Y:S06]  /*1720*/  @P0 BRA `(.L_x_2556) ;  /* 0x00000000007c0947 */ /* 0x000fec0003800000 */
[----:B------:R-:W-:Y:S02]  /*1730*/  IMAD.MOV.U32 R9, RZ, RZ, R7 ;  /* 0x000000ffff097224 */ /* 0x000fe400078e0007 */
[----:B------:R-:W-:-:S07]  /*1740*/  IMAD.MOV.U32 R10, RZ, RZ, R8 ;  /* 0x000000ffff0a7224 */ /* 0x000fce00078e0008 */
.L_x_2557:
[----:B------:R-:W-:Y:S01]  /*1750*/  IMAD.WIDE.U32 R2, R21, 0x4, R12 ;  /* 0x0000000415027825 */ /* 0x000fe200078e000c */
[----:B------:R-:W-:-:S05]  /*1760*/  ULDC UR4, c[0x0][0x22c] ;  /* 0x00008b0000047ab9 */ /* 0x000fca0000000800 */
[----:B------:R-:W2:Y:S01]  /*1770*/  LDG.E R2, desc[UR36][R2.64] ;  /* 0x0000002402027981 */ /* 0x000ea2000c1e1900 */
[----:B------:R-:W-:-:S04]  /*1780*/  IADD3 R21, R21, UR4, RZ ;  /* 0x0000000415157c10 */ /* 0x000fc8000fffe0ff */
[----:B------:R-:W-:-:S04]  /*1790*/  LEA R15, R21, 0x3, 0x2 ;  /* 0x00000003150f7811 */ /* 0x000fc800078e10ff */
[----:B------:R-:W-:Y:S02]  /*17a0*/  ISETP.GE.U32.AND P0, PT, R15, R6, PT ;  /* 0x000000060f00720c */ /* 0x000fe40003f06070 */
[C---:B--2---:R-:W-:Y:S02]  /*17b0*/  PRMT R15, R2.reuse, 0x7772, RZ ;  /* 0x00007772020f7816 */ /* 0x044fe400000000ff */
[C---:B------:R-:W-:Y:S02]  /*17c0*/  PRMT R18, R2.reuse, 0x7773, RZ ;  /* 0x0000777302127816 */ /* 0x040fe400000000ff */
[C---:B------:R-:W-:Y:S02]  /*17d0*/  PRMT R11, R2.reuse, 0x7770, RZ ;  /* 0x00007770020b7816 */ /* 0x040fe400000000ff */
[----:B------:R-:W-:Y:S02]  /*17e0*/  PRMT R14, R2, 0x7771, RZ ;  /* 0x00007771020e7816 */ /* 0x000fe400000000ff */
[----:B------:R-:W-:-:S02]  /*17f0*/  PRMT R15, R15, 0x8880, RZ ;  /* 0x000088800f0f7816 */ /* 0x000fc400000000ff */
[----:B------:R-:W-:Y:S02]  /*1800*/  PRMT R2, R18, 0x8880, RZ ;  /* 0x0000888012027816 */ /* 0x000fe400000000ff */
[----:B------:R-:W-:Y:S01]  /*1810*/  PRMT R3, R11, 0x8880, RZ ;  /* 0x000088800b037816 */ /* 0x000fe200000000ff */
[----:B------:R-:W-:Y:S01]  /*1820*/  IMAD.MOV.U32 R18, RZ, RZ, R15 ;  /* 0x000000ffff127224 */ /* 0x000fe200078e000f */
[----:B------:R-:W-:Y:S01]  /*1830*/  PRMT R14, R14, 0x8880, RZ ;  /* 0x000088800e0e7816 */ /* 0x000fe200000000ff */
[----:B------:R-:W-:Y:S01]  /*1840*/  IMAD.MOV.U32 R15, RZ, RZ, R2 ;  /* 0x000000ffff0f7224 */ /* 0x000fe200078e0002 */
[----:B------:R-:W-:Y:S02]  /*1850*/  LOP3.LUT R4, R4, R3, RZ, 0x3c, !PT ;  /* 0x0000000304047212 */ /* 0x000fe400078e3cff */
[----:B------:R-:W-:Y:S02]  /*1860*/  SHF.R.S32.HI R2, RZ, 0x1f, R3 ;  /* 0x0000001fff027819 */ /* 0x000fe40000011403 */
[----:B------:R-:W-:-:S02]  /*1870*/  LOP3.LUT R9, R9, R14, RZ, 0x3c, !PT ;  /* 0x0000000e09097212 */ /* 0x000fc400078e3cff */
        /* <DEDUP_REMOVED lines=8> */
[----:B------:R-:W-:Y:S01]  /*1900*/  LOP3.LUT R17, R17, R14, RZ, 0x3c, !PT ;  /* 0x0000000e11117212 */ /* 0x000fe200078e3cff */
[----:B------:R-:W-:Y:S06]  /*1910*/  @!P0 BRA `(.L_x_2557) ;  /* 0xfffffffc008c8947 */ /* 0x000fec000383ffff */
.L_x_2556:
[----:B------:R-:W-:Y:S05]  /*1920*/  BSYNC B1 ;  /* 0x0000000000017941 */ /* 0x000fea0003800000 */
.L_x_2555:
        /* <DEDUP_REMOVED lines=8> */
.L_x_2559:
[----:B------:R-:W-:Y:S05]  /*19b0*/  BSYNC B1 ;  /* 0x0000000000017941 */ /* 0x000fea0003800000 */
.L_x_2558:
[----:B------:R-:W-:Y:S01]  /*19c0*/  PRMT R0, R2, 0x9910, RZ ;  /* 0x0000991002007816 */ /* 0x000fe200000000ff */
[----:B------:R-:W-:Y:S03]  /*19d0*/  BSSY B1, `(.L_x_2560) ;  /* 0x000000e000017945 */ /* 0x000fe60003800000 */
[----:B------:R-:W-:-:S13]  /*19e0*/  ISETP.NE.AND P0, PT, R0, RZ, PT ;  /* 0x000000ff0000720c */ /* 0x000fda0003f05270 */
[----:B------:R-:W-:Y:S05]  /*19f0*/  @!P0 BRA `(.L_x_2561) ;  /* 0x00000000002c8947 */ /* 0x000fea0003800000 */
[----:B------:R-:W0:Y:S01]  /*1a00*/  S2R R3, SR_TID.X ;  /* 0x0000000000037919 */ /* 0x000e220000002100 */
[----:B------:R-:W-:-:S05]  /*1a10*/  LOP3.LUT R0, R6, 0xfffffffc, RZ, 0xc0, !PT ;  /* 0xfffffffc06007812 */ /* 0x000fca00078ec0ff */
[----:B0-----:R-:W-:-:S05]  /*1a20*/  IMAD.IADD R3, R0, 0x1, R3 ;  /* 0x0000000100037824 */ /* 0x001fca00078e0203 */
[----:B------:R-:W-:-:S13]  /*1a30*/  ISETP.GE.U32.AND P0, PT, R3, R6, PT ;  /* 0x000000060300720c */ /* 0x000fda0003f06070 */
[----:B------:R-:W-:Y:S05]  /*1a40*/  @P0 BRA `(.L_x_2561) ;  /* 0x0000000000180947 */ /* 0x000fea0003800000 */
[----:B------:R-:W-:-:S04]  /*1a50*/  IADD3 R2, P0, R3, R12, RZ ;  /* 0x0000000c03027210 */ /* 0x000fc80007f1e0ff */
[----:B------:R-:W-:-:S06]  /*1a60*/  LEA.HI.X.SX32 R3, R3, R13, 0x1, P0 ;  /* 0x0000000d03037211 */ /* 0x000fcc00000f0eff */
[----:B------:R-:W2:Y:S02]  /*1a70*/  LDG.E.S8 R3, desc[UR36][R2.64] ;  /* 0x0000002402037981 */ /* 0x000ea4000c1e1300 */
[----:B--2---:R-:W-:Y:S02]  /*1a80*/  SHF.R.S32.HI R0, RZ, 0x1f, R3 ;  /* 0x0000001fff007819 */ /* 0x004fe40000011403 */
[----:B------:R-:W-:Y:S02]  /*1a90*/  LOP3.LUT R4, R4, R3, RZ, 0x3c, !PT ;  /* 0x0000000304047212 */ /* 0x000fe400078e3cff */
[----:B------:R-:W-:-:S07]  /*1aa0*/  LOP3.LUT R5, R5, R0, RZ, 0x3c, !PT ;  /* 0x0000000005057212 */ /* 0x000fce00078e3cff */
.L_x_2561:
[----:B------:R-:W-:Y:S05]  /*1ab0*/  BSYNC B1 ;  /* 0x0000000000017941 */ /* 0x000fea0003800000 */
.L_x_2560:
[----:B------:R-:W-:Y:S02]  /*1ac0*/  LOP3.LUT R7, R7, R9, R4, 0x96, !PT ;  /* 0x0000000907077212 */ /* 0x000fe400078e9604 */
[----:B------:R-:W-:Y:S02]  /*1ad0*/  LOP3.LUT R8, R8, R10, R5, 0x96, !PT ;  /* 0x0000000a08087212 */ /* 0x000fe400078e9605 */
[----:B------:R-:W-:Y:S02]  /*1ae0*/  LOP3.LUT R16, R16, R7, RZ, 0x3c, !PT ;  /* 0x0000000710107212 */ /* 0x000fe400078e3cff */
[----:B------:R-:W-:Y:S01]  /*1af0*/  LOP3.LUT R17, R17, R8, RZ, 0x3c, !PT ;  /* 0x0000000811117212 */ /* 0x000fe200078e3cff */
[----:B------:R-:W-:Y:S06]  /*1b00*/  BRA `(.L_x_2547) ;  /* 0x0000009800c47947 */ /* 0x000fec0003800000 */
.L_x_2548:
[----:B------:R-:W0:Y:S08]  /*1b10*/  LDC R3, c[0x0][0x260] ;  /* 0x00009800ff037b82 */ /* 0x000e300000000800 */
[----:B------:R-:W1:Y:S01]  /*1b20*/  LDC R20, c[0x0][0x390] ;  /* 0x0000e400ff147b82 */ /* 0x000e620000000800 */
[----:B0-----:R-:W-:Y:S02]  /*1b30*/  ISETP.NE.AND P0, PT, R3, 0x1, PT ;  /* 0x000000010300780c */ /* 0x001fe40003f05270 */
[----:B-1----:R-:W-:-:S13]  /*1b40*/  ISETP.EQ.AND P1, PT, R20, 0x1, PT ;  /* 0x000000011400780c */ /* 0x002fda0003f22270 */
        /* <DEDUP_REMOVED lines=12> */
[----:B------:R-:W-:Y:S01]  /*1c10*/  MOV R5, R2 ;  /* 0x0000000200057202 */ /* 0x000fe20000000f00 */
[----:B------:R-:W-:Y:S01]  /*1c20*/  IMAD.MOV.U32 R21, RZ, RZ, R6 ;  /* 0x000000ffff157224 */ /* 0x000fe200078e0006 */
[----:B------:R-:W-:Y:S01]  /*1c30*/  MOV R23, R6 ;  /* 0x0000000600177202 */ /* 0x000fe20000000f00 */
[--C-:B------:R-:W-:Y:S02]  /*1c40*/  IMAD.MOV.U32 R20, RZ, RZ, R2.reuse ;  /* 0x000000ffff147224 */ /* 0x100fe400078e0002 */
[----:B------:R-:W-:-:S06]  /*1c50*/  IMAD.MOV.U32 R22, RZ, RZ, R2 ;  /* 0x000000ffff167224 */ /* 0x000fcc00078e0002 */
[----:B------:R-:W-:Y:S05]  /*1c60*/  @P0 BRA `(.L_x_2565) ;  /* 0x0000004000800947 */ /* 0x000fea0003800000 */
[----:B------:R-:W-:Y:S01]  /*1c70*/  BSSY B2, `(.L_x_2566) ;  /* 0x000041e000027945 */ /* 0x000fe20003800000 */
[----:B------:R-:W-:Y:S01]  /*1c80*/  ISETP.NE.AND P0, PT, R3, RZ, PT ;  /* 0x000000ff0300720c */ /* 0x000fe20003f05270 */
[----:B------:R-:W-:Y:S01]  /*1c90*/  IMAD.MOV.U32 R21, RZ, RZ, R6 ;  /* 0x000000ffff157224 */ /* 0x000fe200078e0006 */
[----:B------:R-:W-:Y:S01]  /*1ca0*/  MOV R23, R6 ;  /* 0x0000000600177202 */ /* 0x000fe20000000f00 */
[--C-:B------:R-:W-:Y:S01]  /*1cb0*/  IMAD.MOV.U32 R5, RZ, RZ, R2.reuse ;  /* 0x000000ffff057224 */ /* 0x100fe200078e0002 */
[----:B------:R-:W-:Y:S01]  /*1cc0*/  MOV R22, R2 ;  /* 0x0000000200167202 */ /* 0x000fe20000000f00 */
[----:B------:R-:W-:-:S08]  /*1cd0*/  IMAD.MOV.U32 R20, RZ, RZ, R2 ;  /* 0x000000ffff147224 */ /* 0x000fd000078e0002 */
.L_x_2571:
        /* <DEDUP_REMOVED lines=49> */
[----:B------:R-:W-:-:S02]  /*1ff0*/  IMAD.MOV.U32 R2, RZ, RZ, RZ ;  /* 0x000000ffff027224 */ /* 0x000fc400078e00ff */
[----:B------:R-:W-:Y:S01]  /*2000*/  IMAD.MOV.U32 R0, RZ, RZ, RZ ;  /* 0x000000ffff007224 */ /* 0x000fe200078e00ff */
[----:B0-----:R-:W-:Y:S06]  /*2010*/  @!P0 BRA `(.L_x_2567) ;  /* 0x0000000c00b08947 */ /* 0x001fec0003800000 */
[----:B------:R-:W-:Y:S01]  /*2020*/  HFMA2.MMA R16, -RZ, RZ, 0, 0 ;  /* 0x00000000ff107435 */ /* 0x000fe200000001ff */
[----:B------:R-:W-:Y:S01]  /*2030*/  IMAD.MOV.U32 R17, RZ, RZ, R9 ;  /* 0x000000ffff117224 */ /* 0x000fe200078e0009 */
[----:B------:R-:W-:-:S08]  /*2040*/  ISETP.NE.AND P1, PT, R14, 0x1, PT ;  /* 0x000000010e00780c */ /* 0x000fd00003f25270 */
        /* <DEDUP_REMOVED lines=233> */
.L_x_2567:
[----:B------:R-:W-:Y:S02]  /*2ee0*/  ULDC UR34, c[0x0][0x22c] ;  /* 0x00008b0000227ab9 */ /* 0x000fe40000000800 */
[----:B------:R-:W-:Y:S01]  /*2ef0*/  MOV R10, UR34 ;  /* 0x00000022000a7c02 */ /* 0x000fe20008000f00 */
[----:B------:R-:W-:Y:S02]  /*2f00*/  ULDC.64 UR34, c[0x0][0x5f0] ;  /* 0x00017c0000227ab9 */ /* 0x000fe40000000a00 */
[----:B------:R-:W-:-:S04]  /*2f10*/  IADD3 R16, P1, P2, R0, UR34, R12 ;  /* 0x0000002200107c10 */ /* 0x000fc8000fa3e00c */
[----:B------:R-:W-:-:S05]  /*2f20*/  IADD3.X R17, RZ, UR35, R11, P1, P2 ;  /* 0x00000023ff117c10 */ /* 0x000fca0008fe440b */
[----:B------:R0:W5:Y:S01]  /*2f30*/  LDG.E.U8 R4, desc[UR36][R16.64] ;  /* 0x0000002410047981 */ /* 0x000162000c1e1100 */
[----:B------:R-:W-:Y:S01]  /*2f40*/  IMAD.IADD R0, R9, 0x1, R10 ;  /* 0x0000000109007824 */ /* 0x000fe200078e020a */
[----:B------:R-:W-:Y:S06]  /*2f50*/  @!P0 BRA `(.L_x_2568) ;  /* 0x0000000c00ac8947 */ /* 0x000fec0003800000 */
[----:B------:R-:W-:Y:S01]  /*2f60*/  MOV R3, R0 ;  /* 0x0000000000037202 */ /* 0x000fe20000000f00 */
[----:B------:R-:W-:Y:S01]  /*2f70*/  IMAD.MOV.U32 R2, RZ, RZ, RZ ;  /* 0x000000ffff027224 */ /* 0x000fe200078e00ff */
[----:B------:R-:W-:-:S03]  /*2f80*/  ISETP.NE.AND P1, PT, R14, 0x1, PT ;  /* 0x000000010e00780c */ /* 0x000fc60003f25270 */
[----:B------:R-:W-:-:S05]  /*2f90*/  IMAD.HI.U32 R2, R0, UR30, R2 ;  /* 0x0000001e00027c27 */ /* 0x000fca000f8e0002 */
[----:B0-----:R-:W-:-:S05]  /*2fa0*/  SHF.R.U32.HI R17, RZ, UR31, R2 ;  /* 0x0000001fff117c19 */ /* 0x001fca0008011602 */
        /* <DEDUP_REMOVED lines=218> */
[----:B------:R-:W-:Y:S01]  /*3d50*/  IMAD.MOV R3, RZ, RZ, -R15 ;  /* 0x000000ffff037224 */ /* 0x000fe200078e0a0f */
        /* <DEDUP_REMOVED lines=11> */
.L_x_2568:
[----:B------:R-:W-:-:S04]  /*3e10*/  IADD3 R2, P1, P2, R2, UR34, R12 ;  /* 0x0000002202027c10 */ /* 0x000fc8000fa3e00c */
[----:B------:R-:W-:Y:S01]  /*3e20*/  IADD3.X R3, RZ, UR35, R11, P1, P2 ;  /* 0x00000023ff037c10 */ /* 0x000fe20008fe440b */
[----:B------:R-:W-:Y:S02]  /*3e30*/  IMAD.IADD R0, R0, 0x1, R10 ;  /* 0x0000000100007824 */ /* 0x000fe400078e020a */
[----:B------:R-:W-:-:S03]  /*3e40*/  IMAD.MOV.U32 R9, RZ, RZ, RZ ;  /* 0x000000ffff097224 */ /* 0x000fc600078e00ff */
[----:B------:R1:W5:Y:S02]  /*3e50*/  LDG.E.U8 R3, desc[UR36][R2.64] ;  /* 0x0000002402037981 */ /* 0x000364000c1e1100 */
[----:B-1----:R-:W-:Y:S01]  /*3e60*/  MOV R2, RZ ;  /* 0x000000ff00027202 */ /* 0x002fe20000000f00 */
[----:B------:R-:W-:Y:S06]  /*3e70*/  @!P0 BRA `(.L_x_2569) ;  /* 0x0000000c00b08947 */ /* 0x000fec0003800000 */
[----:B------:R-:W1:Y:S01]  /*3e80*/  LDC.64 R14, c[0x0][0x260] ;  /* 0x00009800ff0e7b82 */ /* 0x000e620000000a00 */
[----:B0-----:R-:W-:Y:S02]  /*3e90*/  IMAD.MOV.U32 R16, RZ, RZ, RZ ;  /* 0x000000ffff107224 */ /* 0x001fe400078e00ff */
[----:B------:R-:W-:Y:S02]  /*3ea0*/  IMAD.MOV.U32 R17, RZ, RZ, R0 ;  /* 0x000000ffff117224 */ /* 0x000fe400078e0000 */
[----:B------:R-:W-:-:S05]  /*3eb0*/  IMAD.HI.U32 R17, R0, UR30, R16 ;  /* 0x0000001e00117c27 */ /* 0x000fca000f8e0010 */
[----:B------:R-:W-:-:S04]  /*3ec0*/  SHF.R.U32.HI R17, RZ, UR31, R17 ;  /* 0x0000001fff117c19 */ /* 0x000fc80008011611 */
[----:B------:R-:W-:Y:S02]  /*3ed0*/  IADD3 R2, -R17, RZ, RZ ;  /* 0x000000ff11027210 */ /* 0x000fe40007ffe1ff */
[----:B-1----:R-:W-:-:S03]  /*3ee0*/  ISETP.NE.AND P1, PT, R14, 0x1, PT ;  /* 0x000000010e00780c */ /* 0x002fc60003f25270 */
[----:B------:R-:W-:-:S04]  /*3ef0*/  IMAD R15, R15, R2, R0 ;  /* 0x000000020f0f7224 */ /* 0x000fc800078e0200 */
[----:B------:R-:W-:-:S06]  /*3f00*/  IMAD R2, R15, UR4, RZ ;  /* 0x000000040f027c24 */ /* 0x000fcc000f8e02ff */
[----:B------:R-:W-:Y:S05]  /*3f10*/  @!P1 BRA `(.L_x_2569) ;  /* 0x0000000c00889947 */ /* 0x000fea0003800000 */
        /* <DEDUP_REMOVED lines=226> */
.L_x_2569:
[----:B------:R-:W-:-:S04]  /*4d40*/  IADD3 R14, P1, P2, R2, UR34, R12 ;  /* 0x00000022020e7c10 */ /* 0x000fc8000fa3e00c */
[----:B------:R-:W-:-:S05]  /*4d50*/  IADD3.X R15, RZ, UR35, R11, P1, P2 ;  /* 0x00000023ff0f7c10 */ /* 0x000fca0008fe440b */
[----:B------:R1:W5:Y:S01]  /*4d60*/  LDG.E.U8 R2, desc[UR36][R14.64] ;  /* 0x000000240e027981 */ /* 0x000362000c1e1100 */
[----:B------:R-:W-:Y:S01]  /*4d70*/  IMAD.IADD R0, R0, 0x1, R10 ;  /* 0x0000000100007824 */ /* 0x000fe200078e020a */
[----:B------:R-:W-:Y:S06]  /*4d80*/  @!P0 BRA `(.L_x_2570) ;  /* 0x0000000c00b48947 */ /* 0x000fec0003800000 */
[----:B-1----:R-:W1:Y:S01]  /*4d90*/  LDC.64 R14, c[0x0][0x260] ;  /* 0x00009800ff0e7b82 */ /* 0x002e620000000a00 */
[----:B0-----:R-:W-:Y:S01]  /*4da0*/  MOV R16, RZ ;  /* 0x000000ff00107202 */ /* 0x001fe20000000f00 */
[----:B------:R-:W-:-:S04]  /*4db0*/  IMAD.MOV.U32 R17, RZ, RZ, R0 ;  /* 0x000000ffff117224 */ /* 0x000fc800078e0000 */
        /* <DEDUP_REMOVED lines=234> */
.L_x_2570:
[----:B-1----:R-:W-:Y:S01]  /*5c60*/  IADD3 R14, P1, P2, R9, UR34, R12 ;  /* 0x00000022090e7c10 */ /* 0x002fe2000fa3e00c */
[----:B------:R-:W-:-:S03]  /*5c70*/  ULDC UR4, c[0x0][0x224] ;  /* 0x0000890000047ab9 */ /* 0x000fc60000000800 */
[----:B------:R-:W-:-:S05]  /*5c80*/  IADD3.X R15, RZ, UR35, R11, P1, P2 ;  /* 0x00000023ff0f7c10 */ /* 0x000fca0008fe440b */
[----:B------:R1:W2:Y:S01]  /*5c90*/  LDG.E.U8 R14, desc[UR36][R14.64] ;  /* 0x000000240e0e7981 */ /* 0x0002a2000c1e1100 */
[----:B------:R-:W-:Y:S01]  /*5ca0*/  IMAD.IADD R9, R0, 0x1, R10 ;  /* 0x0000000100097824 */ /* 0x000fe200078e020a */
[----:B-----5:R-:W-:Y:S02]  /*5cb0*/  LOP3.LUT R0, R4, 0xffff, RZ, 0xc0, !PT ;  /* 0x0000ffff04007812 */ /* 0x020fe400078ec0ff */
[----:B------:R-:W-:Y:S02]  /*5cc0*/  MOV R13, UR4 ;  /* 0x00000004000d7c02 */ /* 0x000fe40008000f00 */
[----:B------:R-:W-:Y:S01]  /*5cd0*/  PRMT R18, R0, 0x8880, RZ ;  /* 0x0000888000127816 */ /* 0x000fe200000000ff */
[----:B------:R-:W-:Y:S01]  /*5ce0*/  IMAD R0, R10, 0x3, R9 ;  /* 0x000000030a007824 */ /* 0x000fe200078e0209 */
[----:B0-----:R-:W-:Y:S02]  /*5cf0*/  LOP3.LUT R16, R3, 0xffff, RZ, 0xc0, !PT ;  /* 0x0000ffff03107812 */ /* 0x001fe400078ec0ff */
[----:B------:R-:W-:-:S02]  /*5d00*/  LOP3.LUT R17, R2, 0xffff, RZ, 0xc0, !PT ;  /* 0x0000ffff02117812 */ /* 0x000fc400078ec0ff */
[----:B------:R-:W-:Y:S02]  /*5d10*/  ISETP.GE.U32.AND P1, PT, R0, R13, PT ;  /* 0x0000000d0000720c */ /* 0x000fe40003f26070 */
[----:B------:R-:W-:Y:S01]  /*5d20*/  PRMT R19, R16, 0x8880, RZ ;  /* 0x0000888010137816 */ /* 0x000fe200000000ff */
[----:B------:R-:W-:Y:S01]  /*5d30*/  IMAD.MOV.U32 R16, RZ, RZ, R18 ;  /* 0x000000ffff107224 */ /* 0x000fe200078e0012 */
[----:B------:R-:W-:Y:S02]  /*5d40*/  PRMT R17, R17, 0x8880, RZ ;  /* 0x0000888011117816 */ /* 0x000fe400000000ff */
[----:B------:R-:W-:Y:S02]  /*5d50*/  MOV R0, R19 ;  /* 0x0000001300007202 */ /* 0x000fe40000000f00 */
[----:B------:R-:W-:Y:S01]  /*5d60*/  LOP3.LUT R23, R23, R16, RZ, 0x3c, !PT ;  /* 0x0000001017177212 */ /* 0x000fe200078e3cff */
[----:B------:R-:W-:Y:S01]  /*5d70*/  IMAD.MOV.U32 R19, RZ, RZ, R17 ;  /* 0x000000ffff137224 */ /* 0x000fe200078e0011 */
[----:B-1----:R-:W-:-:S02]  /*5d80*/  SHF.R.S32.HI R15, RZ, 0x1f, R16 ;  /* 0x0000001fff0f7819 */ /* 0x002fc40000011410 */
[----:B------:R-:W-:Y:S02]  /*5d90*/  LOP3.LUT R21, R21, R0, RZ, 0x3c, !PT ;  /* 0x0000000015157212 */ /* 0x000fe400078e3cff */
[----:B------:R-:W-:Y:S02]  /*5da0*/  SHF.R.S32.HI R17, RZ, 0x1f, R0 ;  /* 0x0000001fff117819 */ /* 0x000fe40000011400 */
[----:B------:R-:W-:Y:S02]  /*5db0*/  SHF.R.S32.HI R0, RZ, 0x1f, R19 ;  /* 0x0000001fff007819 */ /* 0x000fe40000011413 */
[----:B------:R-:W-:Y:S02]  /*5dc0*/  LOP3.LUT R6, R6, R19, RZ, 0x3c, !PT ;  /* 0x0000001306067212 */ /* 0x000fe400078e3cff */
[----:B------:R-:W-:Y:S02]  /*5dd0*/  LOP3.LUT R22, R22, R15, RZ, 0x3c, !PT ;  /* 0x0000000f16167212 */ /* 0x000fe400078e3cff */
[----:B------:R-:W-:-:S02]  /*5de0*/  LOP3.LUT R20, R20, R17, RZ, 0x3c, !PT ;  /* 0x0000001114147212 */ /* 0x000fc400078e3cff */
[----:B------:R-:W-:Y:S02]  /*5df0*/  LOP3.LUT R5, R5, R0, RZ, 0x3c, !PT ;  /* 0x0000000005057212 */ /* 0x000fe400078e3cff */
[----:B--2---:R-:W-:-:S04]  /*5e00*/  PRMT R25, R14, 0x8880, RZ ;  /* 0x000088800e197816 */ /* 0x004fc800000000ff */
[----:B------:R-:W-:Y:S02]  /*5e10*/  SHF.R.S32.HI R16, RZ, 0x1f, R25 ;  /* 0x0000001fff107819 */ /* 0x000fe40000011419 */
[----:B------:R-:W-:Y:S02]  /*5e20*/  LOP3.LUT R8, R8, R25, RZ, 0x3c, !PT ;  /* 0x0000001908087212 */ /* 0x000fe400078e3cff */
[----:B------:R-:W-:Y:S01]  /*5e30*/  LOP3.LUT R7, R7, R16, RZ, 0x3c, !PT ;  /* 0x0000001007077212 */ /* 0x000fe200078e3cff */
[----:B------:R-:W-:Y:S06]  /*5e40*/  @!P1 BRA `(.L_x_2571) ;  /* 0xffffffbc00a49947 */ /* 0x000fec000383ffff */
[----:B------:R-:W-:Y:S05]  /*5e50*/  BSYNC B2 ;  /* 0x0000000000027941 */ /* 0x000fea0003800000 */
.L_x_2566:
[----:B------:R-:W-:-:S07]  /*5e60*/  PRMT R28, R14, 0x7610, R28 ;  /* 0x000076100e1c7816 */ /* 0x000fce000000001c */
.L_x_2565:
[----:B------:R-:W-:Y:S05]  /*5e70*/  BSYNC B1 ;  /* 0x0000000000017941 */ /* 0x000fea0003800000 */
.L_x_2564:
        /* <DEDUP_REMOVED lines=273> */
[----:B------:R-:W1:Y:S01]  /*6f90*/  @P2 LDC R15, c[0x0][0x3f0] ;  /* 0x0000fc00ff0f2b82 */ /* 0x000e620000000800 */
[----:B0-----:R-:W-:-:S07]  /*6fa0*/  @P2 IMAD.HI.U32 R16, R19, R16, R18 ;  /* 0x0000001013102227 */ /* 0x001fce00078e0012 */
[----:B------:R-:W0:Y:S01]  /*6fb0*/  @P2 LDC R18, c[0x0][0x384] ;  /* 0x0000e100ff122b82 */ /* 0x000e220000000800 */
[----:B------:R-:W-:-:S05]  /*6fc0*/  @P2 SHF.R.U32.HI R16, RZ, R17, R16 ;  /* 0x00000011ff102219 */ /* 0x000fca0000011610 */
[----:B------:R-:W-:-:S04]  /*6fd0*/  @P2 IMAD.MOV R17, RZ, RZ, -R16 ;  /* 0x000000ffff112224 */ /* 0x000fc800078e0a10 */
[----:B0-----:R-:W-:-:S04]  /*6fe0*/  @P2 IMAD R18, R18, R17, R19 ;  /* 0x0000001112122224 */ /* 0x001fc800078e0213 */
[----:B-1----:R-:W-:-:S07]  /*6ff0*/  @P2 IMAD R0, R18, R15, R0 ;  /* 0x0000000f12002224 */ /* 0x002fce00078e0200 */
.L_x_2574:
[----:B------:R-:W0:Y:S02]  /*7000*/  LDC.64 R24, c[0x0][0x5f0] ;  /* 0x00017c00ff187b82 */ /* 0x000e240000000a00 */
[----:B0-----:R-:W-:-:S04]  /*7010*/  IADD3 R14, P2, P3, R0, R24, R12 ;  /* 0x00000018000e7210 */ /* 0x001fc80007b5e00c */
[----:B------:R-:W-:-:S05]  /*7020*/  IADD3.X R15, RZ, R25, R11, P2, P3 ;  /* 0x00000019ff0f7210 */ /* 0x000fca00017e640b */
[----:B------:R0:W5:Y:S01]  /*7030*/  LDG.E.U8 R4, desc[UR36][R14.64] ;  /* 0x000000240e047981 */ /* 0x000162000c1e1100 */
        /* <DEDUP_REMOVED lines=272> */
[----:B------:R-:W-:-:S05]  /*8140*/  @P2 SHF.R.U32.HI R14, RZ, R15, R14 ;  /* 0x0000000fff0e2219 */ /* 0x000fca000001160e */
[----:B------:R-:W-:-:S04]  /*8150*/  @P2 IMAD.MOV R14, RZ, RZ, -R14 ;  /* 0x000000ffff0e2224 */ /* 0x000fc800078e0a0e */
[----:B-1----:R-:W-:Y:S02]  /*8160*/  @P2 IMAD R3, R3, R14, R17 ;  /* 0x0000000e03032224 */ /* 0x002fe400078e0211 */
[----:B------:R-:W0:Y:S02]  /*8170*/  @P2 LDC R14, c[0x0][0x3f0] ;  /* 0x0000fc00ff0e2b82 */ /* 0x000e240000000800 */
[----:B0-----:R-:W-:-:S07]  /*8180*/  @P2 IMAD R0, R3, R14, R0 ;  /* 0x0000000e03002224 */ /* 0x001fce00078e0200 */
.L_x_2575:
[----:B------:R-:W-:-:S04]  /*8190*/  IADD3 R14, P2, P3, R0, R24, R12 ;  /* 0x00000018000e7210 */ /* 0x000fc80007b5e00c */
        /* <DEDUP_REMOVED lines=269> */
[----:B------:R-:W-:Y:S02]  /*9270*/  IMAD R15, R2, UR6, R15 ;  /* 0x00000006020f7c24 */ /* 0x000fe4000f8e020f */
[----:B------:R-:W0:Y:S02]  /*9280*/  @P2 LDC R2, c[0x0][0x384] ;  /* 0x0000e100ff022b82 */ /* 0x000e240000000800 */
[----:B------:R-:W-:-:S06]  /*9290*/  IMAD R0, R15, UR4, R0 ;  /* 0x000000040f007c24 */ /* 0x000fcc000f8e0200 */
[----:B------:R-:W1:Y:S02]  /*92a0*/  @P2 LDC.64 R14, c[0x0][0x388] ;  /* 0x0000e200ff0e2b82 */ /* 0x000e640000000a00 */
[----:B-1----:R-:W-:-:S05]  /*92b0*/  @P2 IMAD.HI.U32 R14, R17, R14, R16 ;  /* 0x0000000e110e2227 */ /* 0x002fca00078e0010 */
[----:B------:R-:W-:-:S05]  /*92c0*/  @P2 SHF.R.U32.HI R14, RZ, R15, R14 ;  /* 0x0000000fff0e2219 */ /* 0x000fca000001160e */
[----:B------:R-:W-:-:S04]  /*92d0*/  @P2 IMAD.MOV R14, RZ, RZ, -R14 ;  /* 0x000000ffff0e2224 */ /* 0x000fc800078e0a0e */
[----:B0-----:R-:W-:Y:S02]  /*92e0*/  @P2 IMAD R17, R2, R14, R17 ;  /* 0x0000000e02112224 */ /* 0x001fe400078e0211 */
[----:B------:R-:W0:Y:S02]  /*92f0*/  @P2 LDC R2, c[0x0][0x3f0] ;  /* 0x0000fc00ff022b82 */ /* 0x000e240000000800 */
[----:B0-----:R-:W-:-:S07]  /*9300*/  @P2 IMAD R0, R17, R2, R0 ;  /* 0x0000000211002224 */ /* 0x001fce00078e0200 */
.L_x_2576:
[----:B------:R-:W-:-:S04]  /*9310*/  IADD3 R14, P2, P3, R0, R24, R12 ;  /* 0x00000018000e7210 */ /* 0x000fc80007b5e00c */
[----:B------:R-:W-:-:S05]  /*9320*/  IADD3.X R15, RZ, R25, R11, P2, P3 ;  /* 0x00000019ff0f7210 */ /* 0x000fca00017e640b */
[----:B------:R0:W5:Y:S02]  /*9330*/  LDG.E.U8 R2, desc[UR36][R14.64] ;  /* 0x000000240e027981 */ /* 0x000164000c1e1100 */
        /* <DEDUP_REMOVED lines=277> */
.L_x_2577:
[----:B------:R-:W-:-:S04]  /*a490*/  IADD3 R14, P1, P2, R0, R24, R12 ;  /* 0x00000018000e7210 */ /* 0x000fc80007a3e00c */
[----:B------:R-:W-:-:S05]  /*a4a0*/  IADD3.X R15, RZ, R25, R11, P1, P2 ;  /* 0x00000019ff0f7210 */ /* 0x000fca0000fe440b */
[----:B------:R0:W5:Y:S04]  /*a4b0*/  LDG.E.U8 R28, desc[UR36][R14.64] ;  /* 0x000000240e1c7981 */ /* 0x000168000c1e1100 */
.L_x_2573:
[----:B------:R-:W-:Y:S05]  /*a4c0*/  BSYNC B1 ;  /* 0x0000000000017941 */ /* 0x000fea0003800000 */
.L_x_2572:
[----:B------:R-:W-:Y:S04]  /*a4d0*/  BSSY B1, `(.L_x_2578) ;  /* 0x000001e000017945 */ /* 0x000fe80003800000 */
[----:B------:R-:W-:Y:S05]  /*a4e0*/  @P0 BRA `(.L_x_2579) ;  /* 0x0000000000700947 */ /* 0x000fea0003800000 */
[----:B-----5:R-:W-:-:S04]  /*a4f0*/  LOP3.LUT R4, R4, 0xffff, RZ, 0xc0, !PT ;  /* 0x0000ffff04047812 */ /* 0x020fc800078ec0ff */
[----:B------:R-:W-:Y:S02]  /*a500*/  PRMT R0, R4, 0x8880, RZ ;  /* 0x0000888004007816 */ /* 0x000fe400000000ff */
[----:B------:R-:W-:Y:S02]  /*a510*/  IADD3 R4, R9, R10, RZ ;  /* 0x0000000a09047210 */ /* 0x000fe40007ffe0ff */
[----:B------:R-:W-:Y:S02]  /*a520*/  SHF.R.S32.HI R9, RZ, 0x1f, R0 ;  /* 0x0000001fff097819 */ /* 0x000fe40000011400 */
[----:B------:R-:W-:Y:S02]  /*a530*/  ISETP.GE.U32.AND P0, PT, R4, R13, PT ;  /* 0x0000000d0400720c */ /* 0x000fe40003f06070 */
[----:B------:R-:W-:Y:S02]  /*a540*/  LOP3.LUT R23, R23, R0, RZ, 0x3c, !PT ;  /* 0x0000000017177212 */ /* 0x000fe400078e3cff */
[----:B------:R-:W-:-:S09]  /*a550*/  LOP3.LUT R22, R22, R9, RZ, 0x3c, !PT ;  /* 0x0000000916167212 */ /* 0x000fd200078e3cff */
[----:B------:R-:W-:Y:S05]  /*a560*/  @P0 BRA `(.L_x_2579) ;  /* 0x0000000000500947 */ /* 0x000fea0003800000 */
[----:B------:R-:W-:Y:S01]  /*a570*/  IMAD.IADD R4, R4, 0x1, R10 ;  /* 0x0000000104047824 */ /* 0x000fe200078e020a */
[----:B------:R-:W-:-:S04]  /*a580*/  LOP3.LUT R3, R3, 0xffff, RZ, 0xc0, !PT ;  /* 0x0000ffff03037812 */ /* 0x000fc800078ec0ff */
[----:B------:R-:W-:Y:S02]  /*a590*/  ISETP.GE.U32.AND P0, PT, R4, R13, PT ;  /* 0x0000000d0400720c */ /* 0x000fe40003f06070 */
[----:B------:R-:W-:-:S04]  /*a5a0*/  PRMT R0, R3, 0x8880, RZ ;  /* 0x0000888003007816 */ /* 0x000fc800000000ff */
[----:B------:R-:W-:Y:S02]  /*a5b0*/  SHF.R.S32.HI R3, RZ, 0x1f, R0 ;  /* 0x0000001fff037819 */ /* 0x000fe40000011400 */
[----:B------:R-:W-:Y:S02]  /*a5c0*/  LOP3.LUT R21, R21, R0, RZ, 0x3c, !PT ;  /* 0x0000000015157212 */ /* 0x000fe400078e3cff */
[----:B------:R-:W-:-:S03]  /*a5d0*/  LOP3.LUT R20, R20, R3, RZ, 0x3c, !PT ;  /* 0x0000000314147212 */ /* 0x000fc600078e3cff */
[----:B------:R-:W-:Y:S05]  /*a5e0*/  @P0 BRA `(.L_x_2579) ;  /* 0x0000000000300947 */ /* 0x000fea0003800000 */
[----:B------:R-:W-:Y:S02]  /*a5f0*/  IADD3 R10, R4, R10, RZ ;  /* 0x0000000a040a7210 */ /* 0x000fe40007ffe0ff */
[----:B------:R-:W-:Y:S02]  /*a600*/  LOP3.LUT R2, R2, 0xffff, RZ, 0xc0, !PT ;  /* 0x0000ffff02027812 */ /* 0x000fe400078ec0ff */
[----:B------:R-:W-:Y:S02]  /*a610*/  ISETP.GE.U32.AND P0, PT, R10, R13, PT ;  /* 0x0000000d0a00720c */ /* 0x000fe40003f06070 */
[----:B------:R-:W-:-:S04]  /*a620*/  PRMT R3, R2, 0x8880, RZ ;  /* 0x0000888002037816 */ /* 0x000fc800000000ff */
[----:B------:R-:W-:Y:S02]  /*a630*/  SHF.R.S32.HI R0, RZ, 0x1f, R3 ;  /* 0x0000001fff007819 */ /* 0x000fe40000011403 */
[----:B------:R-:W-:Y:S02]  /*a640*/  LOP3.LUT R6, R6, R3, RZ, 0x3c, !PT ;  /* 0x0000000306067212 */ /* 0x000fe400078e3cff */
[----:B------:R-:W-:-:S03]  /*a650*/  LOP3.LUT R5, R5, R0, RZ, 0x3c, !PT ;  /* 0x0000000005057212 */ /* 0x000fc600078e3cff */
[----:B------:R-:W-:-:S04]  /*a660*/  @!P0 LOP3.LUT R28, R28, 0xffff, RZ, 0xc0, !PT ;  /* 0x0000ffff1c1c8812 */ /* 0x000fc800078ec0ff */
[----:B------:R-:W-:-:S04]  /*a670*/  @!P0 PRMT R9, R28, 0x8880, RZ ;  /* 0x000088801c098816 */ /* 0x000fc800000000ff */
[----:B------:R-:W-:Y:S02]  /*a680*/  @!P0 SHF.R.S32.HI R2, RZ, 0x1f, R9 ;  /* 0x0000001fff028819 */ /* 0x000fe40000011409 */
[----:B------:R-:W-:Y:S02]  /*a690*/  @!P0 LOP3.LUT R8, R8, R9, RZ, 0x3c, !PT ;  /* 0x0000000908088212 */ /* 0x000fe400078e3cff */
[----:B------:R-:W-:-:S07]  /*a6a0*/  @!P0 LOP3.LUT R7, R7, R2, RZ, 0x3c, !PT ;  /* 0x0000000207078212 */ /* 0x000fce00078e3cff */
.L_x_2579:
[----:B------:R-:W-:Y:S05]  /*a6b0*/  BSYNC B1 ;  /* 0x0000000000017941 */ /* 0x000fea0003800000 */
.L_x_2578:
[----:B------:R-:W-:Y:S02]  /*a6c0*/  LOP3.LUT R21, R6, R21, R23, 0x96, !PT ;  /* 0x0000001506157212 */ /* 0x000fe400078e9617 */
[----:B------:R-:W-:Y:S02]  /*a6d0*/  LOP3.LUT R20, R5, R20, R22, 0x96, !PT ;  /* 0x0000001405147212 */ /* 0x000fe400078e9616 */
[----:B------:R-:W-:Y:S02]  /*a6e0*/  LOP3.LUT R16, R8, R21, RZ, 0x3c, !PT ;  /* 0x0000001508107212 */ /* 0x000fe400078e3cff */
[----:B------:R-:W-:Y:S01]  /*a6f0*/  LOP3.LUT R17, R7, R20, RZ, 0x3c, !PT ;  /* 0x0000001407117212 */ /* 0x000fe200078e3cff */
[----:B------:R-:W-:Y:S06]  /*a700*/  BRA `(.L_x_2547) ;  /* 0x0000000c00c47947 */ /* 0x000fec0003800000 */
.L_x_2563:
        /* <DEDUP_REMOVED lines=12> */
.L_x_2583:
[----:B------:R-:W-:Y:S01]  /*a7d0*/  IMAD R17, R20, R9, RZ ;  /* 0x0000000914117224 */ /* 0x000fe200078e02ff */
[----:B------:R-:W-:Y:S01]  /*a7e0*/  ULDC.64 UR4, c[0x0][0x5f0] ;  /* 0x00017c0000047ab9 */ /* 0x000fe20000000a00 */
[----:B------:R-:W-:-:S03]  /*a7f0*/  IMAD.IADD R9, R10, 0x1, R9 ;  /* 0x000000010a097824 */ /* 0x000fc600078e0209 */
[--C-:B------:R-:W-:Y:S01]  /*a800*/  IADD3 R16, P0, P1, R17, UR4, R12.reuse ;  /* 0x0000000411107c10 */ /* 0x100fe2000f91e00c */
[C---:B------:R-:W-:Y:S01]  /*a810*/  IMAD R15, R9.reuse, R20, RZ ;  /* 0x00000014090f7224 */ /* 0x040fe200078e02ff */
[----:B------:R-:W-:Y:S02]  /*a820*/  IADD3 R19, R9, R10, RZ ;  /* 0x0000000a09137210 */ /* 0x000fe40007ffe0ff */
[--C-:B------:R-:W-:Y:S02]  /*a830*/  IADD3.X R17, RZ, UR5, R11.reuse, P0, P1 ;  /* 0x00000005ff117c10 */ /* 0x100fe400087e240b */
[----:B------:R-:W-:Y:S01]  /*a840*/  IADD3 R14, P0, P1, R15, UR4, R12 ;  /* 0x000000040f0e7c10 */ /* 0x000fe2000f91e00c */
[C---:B------:R-:W-:Y:S02]  /*a850*/  IMAD.IADD R9, R19.reuse, 0x1, R10 ;  /* 0x0000000113097824 */ /* 0x040fe400078e020a */
[-C--:B------:R-:W-:Y:S01]  /*a860*/  IMAD R19, R19, R20.reuse, RZ ;  /* 0x0000001413137224 */ /* 0x080fe200078e02ff */
[----:B------:R0:W2:Y:S01]  /*a870*/  LDG.E.U8 R21, desc[UR36][R16.64] ;  /* 0x0000002410157981 */ /* 0x0000a2000c1e1100 */
[----:B------:R-:W-:Y:S01]  /*a880*/  IMAD R23, R9, R20, RZ ;  /* 0x0000001409177224 */ /* 0x000fe200078e02ff */
[----:B------:R-:W-:-:S04]  /*a890*/  IADD3.X R15, RZ, UR5, R11, P0, P1 ;  /* 0x00000005ff0f7c10 */ /* 0x000fc800087e240b */
[--C-:B------:R-:W-:Y:S01]  /*a8a0*/  IADD3 R18, P2, P3, R23, UR4, R12.reuse ;  /* 0x0000000417127c10 */ /* 0x100fe2000fb5e00c */
[----:B------:R-:W3:Y:S01]  /*a8b0*/  LDG.E.U8 R14, desc[UR36][R14.64] ;  /* 0x000000240e0e7981 */ /* 0x000ee2000c1e1100 */
[----:B0-----:R-:W-:Y:S02]  /*a8c0*/  IADD3 R16, P0, P1, R19, UR4, R12 ;  /* 0x0000000413107c10 */ /* 0x001fe4000f91e00c */
[--C-:B------:R-:W-:Y:S02]  /*a8d0*/  IADD3.X R19, RZ, UR5, R11.reuse, P2, P3 ;  /* 0x00000005ff137c10 */ /* 0x100fe400097e640b */
[----:B------:R-:W-:-:S03]  /*a8e0*/  IADD3.X R17, RZ, UR5, R11, P0, P1 ;  /* 0x00000005ff117c10 */ /* 0x000fc600087e240b */
[----:B------:R-:W4:Y:S04]  /*a8f0*/  LDG.E.U8 R18, desc[UR36][R18.64] ;  /* 0x0000002412127981 */ /* 0x000f28000c1e1100 */
[----:B------:R4:W5:Y:S01]  /*a900*/  LDG.E.U8 R22, desc[UR36][R16.64] ;  /* 0x0000002410167981 */ /* 0x000962000c1e1100 */
[----:B------:R-:W-:-:S05]  /*a910*/  IADD3 R9, R9, R10, RZ ;  /* 0x0000000a09097210 */ /* 0x000fca0007ffe0ff */
[----:B------:R-:W-:-:S05]  /*a920*/  IMAD R24, R10, 0x3, R9 ;  /* 0x000000030a187824 */ /* 0x000fca00078e0209 */
[----:B------:R-:W-:Y:S02]  /*a930*/  ISETP.GE.U32.AND P0, PT, R24, R13, PT ;  /* 0x0000000d1800720c */ /* 0x000fe40003f06070 */
[----:B--2---:R-:W-:Y:S02]  /*a940*/  PRMT R23, R21, 0x8880, RZ ;  /* 0x0000888015177816 */ /* 0x004fe400000000ff */
[----:B---3--:R-:W-:Y:S02]  /*a950*/  PRMT R15, R14, 0x8880, RZ ;  /* 0x000088800e0f7816 */ /* 0x008fe400000000ff */
[----:B------:R-:W-:Y:S02]  /*a960*/  SHF.R.S32.HI R25, RZ, 0x1f, R23 ;  /* 0x0000001fff197819 */ /* 0x000fe40000011417 */
[----:B------:R-:W-:Y:S02]  /*a970*/  LOP3.LUT R4, R4, R15, RZ, 0x3c, !PT ;  /* 0x0000000f04047212 */ /* 0x000fe400078e3cff */
[----:B------:R-:W-:-:S02]  /*a980*/  SHF.R.S32.HI R15, RZ, 0x1f, R15 ;  /* 0x0000001fff0f7819 */ /* 0x000fc4000001140f */
[----:B----4-:R-:W-:Y:S02]  /*a990*/  PRMT R17, R18, 0x8880, RZ ;  /* 0x0000888012117816 */ /* 0x010fe400000000ff */
[----:B-----5:R-:W-:-:S04]  /*a9a0*/  PRMT R16, R22, 0x8880, RZ ;  /* 0x0000888016107816 */ /* 0x020fc800000000ff */
[----:B------:R-:W-:Y:S02]  /*a9b0*/  SHF.R.S32.HI R24, RZ, 0x1f, R16 ;  /* 0x0000001fff187819 */ /* 0x000fe40000011410 */
[----:B------:R-:W-:Y:S02]  /*a9c0*/  LOP3.LUT R5, R5, R16, RZ, 0x3c, !PT ;  /* 0x0000001005057212 */ /* 0x000fe400078e3cff */
        /* <DEDUP_REMOVED lines=9> */
.L_x_2582:
[----:B------:R-:W-:Y:S02]  /*aa60*/  PRMT R19, R21, 0x7610, R19 ;  /* 0x0000761015137816 */ /* 0x000fe40000000013 */
[----:B------:R-:W-:-:S07]  /*aa70*/  PRMT R21, R14, 0x7610, R21 ;  /* 0x000076100e157816 */ /* 0x000fce0000000015 */
.L_x_2581:
[----:B------:R-:W-:Y:S05]  /*aa80*/  BSYNC B1 ;  /* 0x0000000000017941 */ /* 0x000fea0003800000 */
.L_x_2580:
[----:B------:R-:W-:Y:S01]  /*aa90*/  ISETP.GE.U32.AND P0, PT, R9, R13, PT ;  /* 0x0000000d0900720c */ /* 0x000fe20003f06070 */
[----:B------:R-:W-:-:S12]  /*aaa0*/  BSSY B1, `(.L_x_2584) ;  /* 0x000001b000017945 */ /* 0x000fd80003800000 */
[----:B------:R-:W-:Y:S05]  /*aab0*/  @P0 BRA `(.L_x_2585) ;  /* 0x0000000000640947 */ /* 0x000fea0003800000 */
[----:B------:R-:W0:Y:S01]  /*aac0*/  LDC.64 R14, c[0x0][0x5f0] ;  /* 0x00017c00ff0e7b82 */ /* 0x000e220000000a00 */
[----:B------:R-:W-:-:S05]  /*aad0*/  IMAD R17, R9, R20, RZ ;  /* 0x0000001409117224 */ /* 0x000fca00078e02ff */
[----:B0-----:R-:W-:-:S04]  /*aae0*/  IADD3 R16, P1, P2, R17, R14, R12 ;  /* 0x0000000e11107210 */ /* 0x001fc80007a3e00c */
[----:B------:R-:W-:-:S05]  /*aaf0*/  IADD3.X R17, RZ, R15, R11, P1, P2 ;  /* 0x0000000fff117210 */ /* 0x000fca0000fe440b */
[----:B------:R0:W5:Y:S01]  /*ab00*/  LDG.E.U8 R19, desc[UR36][R16.64] ;  /* 0x0000002410137981 */ /* 0x000162000c1e1100 */
[----:B------:R-:W-:-:S05]  /*ab10*/  IMAD.IADD R23, R9, 0x1, R10 ;  /* 0x0000000109177824 */ /* 0x000fca00078e020a */
[----:B------:R-:W-:-:S13]  /*ab20*/  ISETP.GE.U32.AND P1, PT, R23, R13, PT ;  /* 0x0000000d1700720c */ /* 0x000fda0003f26070 */
[----:B0-----:R-:W-:Y:S05]  /*ab30*/  @P1 BRA `(.L_x_2585) ;  /* 0x0000000000441947 */ /* 0x001fea0003800000 */
[----:B------:R-:W-:-:S05]  /*ab40*/  IMAD R17, R23, R20, RZ ;  /* 0x0000001417117224 */ /* 0x000fca00078e02ff */
[----:B------:R-:W-:-:S04]  /*ab50*/  IADD3 R16, P1, P2, R17, R14, R12 ;  /* 0x0000000e11107210 */ /* 0x000fc80007a3e00c */
[----:B------:R-:W-:-:S05]  /*ab60*/  IADD3.X R17, RZ, R15, R11, P1, P2 ;  /* 0x0000000fff117210 */ /* 0x000fca0000fe440b */
[----:B------:R0:W5:Y:S01]  /*ab70*/  LDG.E.U8 R21, desc[UR36][R16.64] ;  /* 0x0000002410157981 */ /* 0x000162000c1e1100 */
[----:B------:R-:W-:-:S04]  /*ab80*/  IADD3 R23, R23, R10, RZ ;  /* 0x0000000a17177210 */ /* 0x000fc80007ffe0ff */
[----:B------:R-:W-:-:S13]  /*ab90*/  ISETP.GE.U32.AND P1, PT, R23, R13, PT ;  /* 0x0000000d1700720c */ /* 0x000fda0003f26070 */
[----:B0-----:R-:W-:Y:S05]  /*aba0*/  @P1 BRA `(.L_x_2585) ;  /* 0x0000000000281947 */ /* 0x001fea0003800000 */
[C---:B------:R-:W-:Y:S02]  /*abb0*/  IMAD.IADD R16, R23.reuse, 0x1, R10 ;  /* 0x0000000117107824 */ /* 0x040fe400078e020a */
[----:B------:R-:W-:-:S03]  /*abc0*/  IMAD R17, R23, R20, RZ ;  /* 0x0000001417117224 */ /* 0x000fc600078e02ff */
[----:B------:R-:W-:-:S13]  /*abd0*/  ISETP.GE.U32.AND P1, PT, R16, R13, PT ;  /* 0x0000000d1000720c */ /* 0x000fda0003f26070 */
[----:B------:R-:W-:Y:S01]  /*abe0*/  @!P1 IMAD R23, R16, R20, RZ ;  /* 0x0000001410179224 */ /* 0x000fe200078e02ff */
[----:B------:R-:W-:-:S04]  /*abf0*/  IADD3 R16, P2, P3, R17, R14, R12 ;  /* 0x0000000e11107210 */ /* 0x000fc80007b5e00c */
[----:B------:R-:W-:Y:S02]  /*ac00*/  @!P1 IADD3 R14, P4, P5, R23, R14, R12 ;  /* 0x0000000e170e9210 */ /* 0x000fe40007d9e00c */
[-CC-:B------:R-:W-:Y:S02]  /*ac10*/  IADD3.X R17, RZ, R15.reuse, R11.reuse, P2, P3 ;  /* 0x0000000fff117210 */ /* 0x180fe400017e640b */
[----:B------:R-:W-:-:S03]  /*ac20*/  @!P1 IADD3.X R15, RZ, R15, R11, P4, P5 ;  /* 0x0000000fff0f9210 */ /* 0x000fc600027ea40b */
[----:B------:R0:W5:Y:S04]  /*ac30*/  LDG.E.U8 R22, desc[UR36][R16.64] ;  /* 0x0000002410167981 */ /* 0x000168000c1e1100 */
[----:B------:R0:W5:Y:S02]  /*ac40*/  @!P1 LDG.E.U8 R18, desc[UR36][R14.64] ;  /* 0x000000240e129981 */ /* 0x000164000c1e1100 */
.L_x_2585:
[----:B------:R-:W-:Y:S05]  /*ac50*/  BSYNC B1 ;  /* 0x0000000000017941 */ /* 0x000fea0003800000 */
.L_x_2584:
[----:B------:R-:W-:Y:S04]  /*ac60*/  BSSY B1, `(.L_x_2586) ;  /* 0x000001f000017945 */ /* 0x000fe80003800000 */
[----:B------:R-:W-:Y:S05]  /*ac70*/  @P0 BRA `(.L_x_2587) ;  /* 0x0000000000740947 */ /* 0x000fea0003800000 */
[----:B------:R-:W-:Y:S02]  /*ac80*/  IADD3 R12, R9, R10, RZ ;  /* 0x0000000a090c7210 */ /* 0x000fe40007ffe0ff */
[----:B-----5:R-:W-:Y:S02]  /*ac90*/  LOP3.LUT R19, R19, 0xffff, RZ, 0xc0, !PT ;  /* 0x0000ffff13137812 */ /* 0x020fe400078ec0ff */
[----:B------:R-:W-:Y:S02]  /*aca0*/  ISETP.GE.U32.AND P0, PT, R12, R13, PT ;  /* 0x0000000d0c00720c */ /* 0x000fe40003f06070 */
[----:B------:R-:W-:-:S05]  /*acb0*/  PRMT R19, R19, 0x8880, RZ ;  /* 0x0000888013137816 */ /* 0x000fca00000000ff */
[----:B------:R-:W-:-:S05]  /*acc0*/  IMAD.MOV.U32 R9, RZ, RZ, R19 ;  /* 0x000000ffff097224 */ /* 0x000fca00078e0013 */
[----:B------:R-:W-:Y:S02]  /*acd0*/  SHF.R.S32.HI R11, RZ, 0x1f, R9 ;  /* 0x0000001fff0b7819 */ /* 0x000fe40000011409 */
[----:B------:R-:W-:Y:S02]  /*ace0*/  LOP3.LUT R6, R6, R9, RZ, 0x3c, !PT ;  /* 0x0000000906067212 */ /* 0x000fe400078e3cff */
[----:B------:R-:W-:Y:S01]  /*acf0*/  LOP3.LUT R0, R0, R11, RZ, 0x3c, !PT ;  /* 0x0000000b00007212 */ /* 0x000fe200078e3cff */
[----:B------:R-:W-:Y:S06]  /*ad00*/  @P0 BRA `(.L_x_2587) ;  /* 0x0000000000500947 */ /* 0x000fec0003800000 */
[----:B------:R-:W-:Y:S02]  /*ad10*/  IADD3 R12, R12, R10, RZ ;  /* 0x0000000a0c0c7210 */ /* 0x000fe40007ffe0ff */
[----:B------:R-:W-:Y:S02]  /*ad20*/  LOP3.LUT R21, R21, 0xffff, RZ, 0xc0, !PT ;  /* 0x0000ffff15157812 */ /* 0x000fe400078ec0ff */
[----:B------:R-:W-:Y:S02]  /*ad30*/  ISETP.GE.U32.AND P0, PT, R12, R13, PT ;  /* 0x0000000d0c00720c */ /* 0x000fe40003f06070 */
[----:B------:R-:W-:-:S04]  /*ad40*/  PRMT R9, R21, 0x8880, RZ ;  /* 0x0000888015097816 */ /* 0x000fc800000000ff */
[----:B------:R-:W-:Y:S02]  /*ad50*/  SHF.R.S32.HI R11, RZ, 0x1f, R9 ;  /* 0x0000001fff0b7819 */ /* 0x000fe40000011409 */
[----:B------:R-:W-:Y:S02]  /*ad60*/  LOP3.LUT R4, R4, R9, RZ, 0x3c, !PT ;  /* 0x0000000904047212 */ /* 0x000fe400078e3cff */
[----:B------:R-:W-:-:S03]  /*ad70*/  LOP3.LUT R2, R2, R11, RZ, 0x3c, !PT ;  /* 0x0000000b02027212 */ /* 0x000fc600078e3cff */
        /* <DEDUP_REMOVED lines=8> */
[----:B------:R-:W-:-:S04]  /*ae00*/  @!P0 LOP3.LUT R18, R18, 0xffff, RZ, 0xc0, !PT ;  /* 0x0000ffff12128812 */ /* 0x000fc800078ec0ff */
[----:B------:R-:W-:-:S04]  /*ae10*/  @!P0 PRMT R9, R18, 0x8880, RZ ;  /* 0x0000888012098816 */ /* 0x000fc800000000ff */
[----:B0-----:R-:W-:Y:S02]  /*ae20*/  @!P0 SHF.R.S32.HI R14, RZ, 0x1f, R9 ;  /* 0x0000001fff0e8819 */ /* 0x001fe40000011409 */
[----:B------:R-:W-:Y:S02]  /*ae30*/  @!P0 LOP3.LUT R8, R8, R9, RZ, 0x3c, !PT ;  /* 0x0000000908088212 */ /* 0x000fe400078e3cff */
[----:B------:R-:W-:-:S07]  /*ae40*/  @!P0 LOP3.LUT R7, R7, R14, RZ, 0x3c, !PT ;  /* 0x0000000e07078212 */ /* 0x000fce00078e3cff */
.L_x_2587:
[----:B------:R-:W-:Y:S05]  /*ae50*/  BSYNC B1 ;  /* 0x0000000000017941 */ /* 0x000fea0003800000 */
.L_x_2586:
[----:B------:R-:W-:Y:S02]  /*ae60*/  LOP3.LUT R5, R5, R4, R6, 0x96, !PT ;  /* 0x0000000405057212 */ /* 0x000fe400078e9606 */
[----:B------:R-:W-:Y:S02]  /*ae70*/  LOP3.LUT R0, R3, R2, R0, 0x96, !PT ;  /* 0x0000000203007212 */ /* 0x000fe400078e9600 */
[----:B0-----:R-:W-:Y:S02]  /*ae80*/  LOP3.LUT R16, R8, R5, RZ, 0x3c, !PT ;  /* 0x0000000508107212 */ /* 0x001fe400078e3cff */
[----:B------:R-:W-:Y:S01]  /*ae90*/  LOP3.LUT R17, R7, R0, RZ, 0x3c, !PT ;  /* 0x0000000007117212 */ /* 0x000fe200078e3cff */
[----:B------:R-:W-:Y:S06]  /*aea0*/  BRA `(.L_x_2547) ;  /* 0x0000000400dc7947 */ /* 0x000fec0003800000 */
.L_x_2562:
        /* <DEDUP_REMOVED lines=18> */
.L_x_2591:
[CC--:B------:R-:W-:Y:S01]  /*afd0*/  IADD3 R15, R21.reuse, R0.reuse, RZ ;  /* 0x00000000150f7210 */ /* 0x0c0fe20007ffe0ff */
[----:B------:R-:W-:Y:S02]  /*afe0*/  ULDC.64 UR4, c[0x0][0x5f0] ;  /* 0x00017c0000047ab9 */ /* 0x000fe40000000a00 */
[----:B------:R-:W-:Y:S02]  /*aff0*/  IADD3 R16, P0, P1, R21, UR4, R12 ;  /* 0x0000000415107c10 */ /* 0x000fe4000f91e00c */
[C---:B------:R-:W-:Y:S02]  /*b000*/  IMAD.IADD R19, R15.reuse, 0x1, R0 ;  /* 0x000000010f137824 */ /* 0x040fe400078e0200 */
[--C-:B------:R-:W-:Y:S02]  /*b010*/  IADD3.X R17, RZ, UR5, R11.reuse, P0, P1 ;  /* 0x00000005ff117c10 */ /* 0x100fe400087e240b */
[----:B------:R-:W-:Y:S02]  /*b020*/  IADD3 R14, P0, P1, R15, UR4, R12 ;  /* 0x000000040f0e7c10 */ /* 0x000fe4000f91e00c */
[----:B------:R-:W-:Y:S01]  /*b030*/  IADD3 R21, R19, R0, RZ ;  /* 0x0000000013157210 */ /* 0x000fe20007ffe0ff */
[----:B------:R0:W2:Y:S01]  /*b040*/  LDG.E.U8 R10, desc[UR36][R16.64] ;  /* 0x00000024100a7981 */ /* 0x0000a2000c1e1100 */
[----:B------:R-:W-:-:S02]  /*b050*/  IADD3.X R15, RZ, UR5, R11, P0, P1 ;  /* 0x00000005ff0f7c10 */ /* 0x000fc400087e240b */
[----:B------:R-:W-:-:S03]  /*b060*/  IADD3 R18, P0, P1, R21, UR4, R12 ;  /* 0x0000000415127c10 */ /* 0x000fc6000f91e00c */
[----:B------:R-:W3:Y:S01]  /*b070*/  LDG.E.U8 R14, desc[UR36][R14.64] ;  /* 0x000000240e0e7981 */ /* 0x000ee2000c1e1100 */
[----:B0-----:R-:W-:Y:S02]  /*b080*/  IADD3 R16, P2, P3, R19, UR4, R12 ;  /* 0x0000000413107c10 */ /* 0x001fe4000fb5e00c */
[--C-:B------:R-:W-:Y:S02]  /*b090*/  IADD3.X R19, RZ, UR5, R11.reuse, P0, P1 ;  /* 0x00000005ff137c10 */ /* 0x100fe400087e240b */
[----:B------:R-:W-:-:S03]  /*b0a0*/  IADD3.X R17, RZ, UR5, R11, P2, P3 ;  /* 0x00000005ff117c10 */ /* 0x000fc600097e640b */
[----:B------:R-:W4:Y:S04]  /*b0b0*/  LDG.E.U8 R22, desc[UR36][R18.64] ;  /* 0x0000002412167981 */ /* 0x000f28000c1e1100 */
[----:B------:R0:W5:Y:S01]  /*b0c0*/  LDG.E.U8 R20, desc[UR36][R16.64] ;  /* 0x0000002410147981 */ /* 0x000162000c1e1100 */
[----:B------:R-:W-:-:S04]  /*b0d0*/  IMAD.IADD R21, R21, 0x1, R0 ;  /* 0x0000000115157824 */ /* 0x000fc800078e0200 */
[----:B------:R-:W-:-:S05]  /*b0e0*/  IMAD R24, R0, 0x3, R21 ;  /* 0x0000000300187824 */ /* 0x000fca00078e0215 */
[----:B------:R-:W-:Y:S02]  /*b0f0*/  ISETP.GE.U32.AND P0, PT, R24, R13, PT ;  /* 0x0000000d1800720c */ /* 0x000fe40003f06070 */
[----:B--2---:R-:W-:Y:S02]  /*b100*/  PRMT R28, R10, 0x8880, RZ ;  /* 0x000088800a1c7816 */ /* 0x004fe400000000ff */
[----:B---3--:R-:W-:Y:S02]  /*b110*/  PRMT R15, R14, 0x8880, RZ ;  /* 0x000088800e0f7816 */ /* 0x008fe400000000ff */
[----:B------:R-:W-:Y:S02]  /*b120*/  LOP3.LUT R5, R5, R28, RZ, 0x3c, !PT ;  /* 0x0000001c05057212 */ /* 0x000fe400078e3cff */
[----:B0-----:R-:W-:Y:S02]  /*b130*/  SHF.R.S32.HI R17, RZ, 0x1f, R15 ;  /* 0x0000001fff117819 */ /* 0x001fe4000001140f */
[----:B------:R-:W-:-:S02]  /*b140*/  LOP3.LUT R4, R4, R15, RZ, 0x3c, !PT ;  /* 0x0000000f04047212 */ /* 0x000fc400078e3cff */
[----:B----4-:R-:W-:Y:S02]  /*b150*/  PRMT R19, R22, 0x8880, RZ ;  /* 0x0000888016137816 */ /* 0x010fe400000000ff */
[----:B-----5:R-:W-:Y:S02]  /*b160*/  PRMT R16, R20, 0x8880, RZ ;  /* 0x0000888014107816 */ /* 0x020fe400000000ff */
        /* <DEDUP_REMOVED lines=11> */
.L_x_2590:
[----:B------:R-:W-:Y:S02]  /*b220*/  PRMT R18, R10, 0x7610, R18 ;  /* 0x000076100a127816 */ /* 0x000fe40000000012 */
[----:B------:R-:W-:Y:S02]  /*b230*/  PRMT R19, R14, 0x7610, R19 ;  /* 0x000076100e137816 */ /* 0x000fe40000000013 */
[----:B------:R-:W-:-:S07]  /*b240*/  PRMT R10, R22, 0x7610, R10 ;  /* 0x00007610160a7816 */ /* 0x000fce000000000a */
.L_x_2589:
[----:B------:R-:W-:Y:S05]  /*b250*/  BSYNC B1 ;  /* 0x0000000000017941 */ /* 0x000fea0003800000 */
.L_x_2588:
[----:B------:R-:W-:Y:S01]  /*b260*/  ISETP.GE.U32.AND P0, PT, R21, R13, PT ;  /* 0x0000000d1500720c */ /* 0x000fe20003f06070 */
[----:B------:R-:W-:-:S12]  /*b270*/  BSSY B1, `(.L_x_2592) ;  /* 0x0000017000017945 */ /* 0x000fd80003800000 */
[----:B------:R-:W-:Y:S05]  /*b280*/  @P0 BRA `(.L_x_2593) ;  /* 0x0000000000540947 */ /* 0x000fea0003800000 */
[----:B------:R-:W0:Y:S02]  /*b290*/  LDC.64 R14, c[0x0][0x5f0] ;  /* 0x00017c00ff0e7b82 */ /* 0x000e240000000a00 */
[----:B0-----:R-:W-:-:S04]  /*b2a0*/  IADD3 R16, P1, P2, R21, R14, R12 ;  /* 0x0000000e15107210 */ /* 0x001fc80007a3e00c */
[----:B------:R-:W-:-:S05]  /*b2b0*/  IADD3.X R17, RZ, R15, R11, P1, P2 ;  /* 0x0000000fff117210 */ /* 0x000fca0000fe440b */
[----:B------:R0:W5:Y:S01]  /*b2c0*/  LDG.E.U8 R18, desc[UR36][R16.64] ;  /* 0x0000002410127981 */ /* 0x000162000c1e1100 */
[----:B------:R-:W-:-:S04]  /*b2d0*/  IADD3 R23, R21, R0, RZ ;  /* 0x0000000015177210 */ /* 0x000fc80007ffe0ff */
[----:B------:R-:W-:-:S13]  /*b2e0*/  ISETP.GE.U32.AND P1, PT, R23, R13, PT ;  /* 0x0000000d1700720c */ /* 0x000fda0003f26070 */
[----:B0-----:R-:W-:Y:S05]  /*b2f0*/  @P1 BRA `(.L_x_2593) ;  /* 0x0000000000381947 */ /* 0x001fea0003800000 */
[----:B------:R-:W-:-:S04]  /*b300*/  IADD3 R16, P1, P2, R23, R14, R12 ;  /* 0x0000000e17107210 */ /* 0x000fc80007a3e00c */
[----:B------:R-:W-:-:S05]  /*b310*/  IADD3.X R17, RZ, R15, R11, P1, P2 ;  /* 0x0000000fff117210 */ /* 0x000fca0000fe440b */
[----:B------:R0:W5:Y:S01]  /*b320*/  LDG.E.U8 R19, desc[UR36][R16.64] ;  /* 0x0000002410137981 */ /* 0x000162000c1e1100 */
[----:B------:R-:W-:-:S05]  /*b330*/  IMAD.IADD R23, R23, 0x1, R0 ;  /* 0x0000000117177824 */ /* 0x000fca00078e0200 */
[----:B------:R-:W-:-:S13]  /*b340*/  ISETP.GE.U32.AND P1, PT, R23, R13, PT ;  /* 0x0000000d1700720c */ /* 0x000fda0003f26070 */
[----:B0-----:R-:W-:Y:S05]  /*b350*/  @P1 BRA `(.L_x_2593) ;  /* 0x0000000000201947 */ /* 0x001fea0003800000 */
[C---:B------:R-:W-:Y:S02]  /*b360*/  IADD3 R17, R23.reuse, R0, RZ ;  /* 0x0000000017117210 */ /* 0x040fe40007ffe0ff */
[----:B------:R-:W-:Y:S02]  /*b370*/  IADD3 R16, P2, P3, R23, R14, R12 ;  /* 0x0000000e17107210 */ /* 0x000fe40007b5e00c */
[----:B------:R-:W-:-:S13]  /*b380*/  ISETP.GE.U32.AND P1, PT, R17, R13, PT ;  /* 0x0000000d1100720c */ /* 0x000fda0003f26070 */
[----:B------:R-:W-:Y:S02]  /*b390*/  @!P1 IADD3 R14, P4, P5, R17, R14, R12 ;  /* 0x0000000e110e9210 */ /* 0x000fe40007d9e00c */
[-CC-:B------:R-:W-:Y:S02]  /*b3a0*/  IADD3.X R17, RZ, R15.reuse, R11.reuse, P2, P3 ;  /* 0x0000000fff117210 */ /* 0x180fe400017e640b */
[----:B------:R-:W-:-:S03]  /*b3b0*/  @!P1 IADD3.X R15, RZ, R15, R11, P4, P5 ;  /* 0x0000000fff0f9210 */ /* 0x000fc600027ea40b */
[----:B------:R0:W5:Y:S04]  /*b3c0*/  LDG.E.U8 R20, desc[UR36][R16.64] ;  /* 0x0000002410147981 */ /* 0x000168000c1e1100 */
[----:B------:R0:W5:Y:S02]  /*b3d0*/  @!P1 LDG.E.U8 R10, desc[UR36][R14.64] ;  /* 0x000000240e0a9981 */ /* 0x000164000c1e1100 */
.L_x_2593:
[----:B------:R-:W-:Y:S05]  /*b3e0*/  BSYNC B1 ;  /* 0x0000000000017941 */ /* 0x000fea0003800000 */
.L_x_2592:
[----:B------:R-:W-:Y:S04]  /*b3f0*/  BSSY B1, `(.L_x_2594) ;  /* 0x000001e000017945 */ /* 0x000fe80003800000 */
[----:B------:R-:W-:Y:S05]  /*b400*/  @P0 BRA `(.L_x_2595) ;  /* 0x0000000000700947 */ /* 0x000fea0003800000 */
[----:B------:R-:W-:Y:S01]  /*b410*/  IMAD.IADD R21, R21, 0x1, R0 ;  /* 0x0000000115157824 */ /* 0x000fe200078e0200 */
[----:B-----5:R-:W-:-:S04]  /*b420*/  LOP3.LUT R18, R18, 0xffff, RZ, 0xc0, !PT ;  /* 0x0000ffff12127812 */ /* 0x020fc800078ec0ff */
[----:B------:R-:W-:Y:S02]  /*b430*/  ISETP.GE.U32.AND P0, PT, R21, R13, PT ;  /* 0x0000000d1500720c */ /* 0x000fe40003f06070 */
[----:B------:R-:W-:-:S04]  /*b440*/  PRMT R12, R18, 0x8880, RZ ;  /* 0x00008880120c7816 */ /* 0x000fc800000000ff */
[----:B0-----:R-:W-:Y:S02]  /*b450*/  SHF.R.S32.HI R14, RZ, 0x1f, R12 ;  /* 0x0000001fff0e7819 */ /* 0x001fe4000001140c */
        /* <DEDUP_REMOVED lines=15> */
[----:B------:R-:W-:-:S07]  /*b550*/  LOP3.LUT R3, R3, R0, RZ, 0x3c, !PT ;  /* 0x0000000003037212 */ /* 0x000fce00078e3cff */
[----:B------:R-:W-:-:S04]  /*b560*/  @!P0 LOP3.LUT R10, R10, 0xffff, RZ, 0xc0, !PT ;  /* 0x0000ffff0a0a8812 */ /* 0x000fc800078ec0ff */
[----:B------:R-:W-:Y:S02]  /*b570*/  @!P0 PRMT R11, R10, 0x8880, RZ ;  /* 0x000088800a0b8816 */ /* 0x000fe400000000ff */
[----:B------:R-:W-:Y:S02]  /*b580*/  SHF.R.S32.HI R10, RZ, 0x1f, R0 ;  /* 0x0000001fff0a7819 */ /* 0x000fe40000011400 */
[----:B------:R-:W-:Y:S02]  /*b590*/  @!P0 SHF.R.S32.HI R13, RZ, 0x1f, R11 ;  /* 0x0000001fff0d8819 */ /* 0x000fe4000001140b */
[----:B------:R-:W-:Y:S02]  /*b5a0*/  LOP3.LUT R7, R7, R10, RZ, 0x3c, !PT ;  /* 0x0000000a07077212 */ /* 0x000fe400078e3cff */
[----:B------:R-:W-:Y:S02]  /*b5b0*/  @!P0 LOP3.LUT R2, R2, R11, RZ, 0x3c, !PT ;  /* 0x0000000b02028212 */ /* 0x000fe400078e3cff */
[----:B------:R-:W-:-:S07]  /*b5c0*/  @!P0 LOP3.LUT R6, R6, R13, RZ, 0x3c, !PT ;  /* 0x0000000d06068212 */ /* 0x000fce00078e3cff */
.L_x_2595:
[----:B------:R-:W-:Y:S05]  /*b5d0*/  BSYNC B1 ;  /* 0x0000000000017941 */ /* 0x000fea0003800000 */
.L_x_2594:
[----:B------:R-:W-:Y:S02]  /*b5e0*/  LOP3.LUT R3, R3, R4, R5, 0x96, !PT ;  /* 0x0000000403037212 */ /* 0x000fe400078e9605 */
[----:B------:R-:W-:Y:S02]  /*b5f0*/  LOP3.LUT R7, R7, R8, R9, 0x96, !PT ;  /* 0x0000000807077212 */ /* 0x000fe400078e9609 */
[----:B0-----:R-:W-:Y:S02]  /*b600*/  LOP3.LUT R16, R2, R3, RZ, 0x3c, !PT ;  /* 0x0000000302107212 */ /* 0x001fe400078e3cff */
[----:B------:R-:W-:-:S07]  /*b610*/  LOP3.LUT R17, R6, R7, RZ, 0x3c, !PT ;  /* 0x0000000706117212 */ /* 0x000fce00078e3cff */
.L_x_2547:
[----:B------:R-:W-:Y:S05]  /*b620*/  BSYNC B0 ;  /* 0x0000000000007941 */ /* 0x000fea0003800000 */
.L_x_2546:
[----:B------:R-:W-:Y:S02]  /*b630*/  ULDC UR4, c[0x0][0x23c] ;  /* 0x00008f0000047ab9 */ /* 0x000fe40000000800 */
[----:B------:R-:W-:-:S13]  /*b640*/  ISETP.NE.AND P0, PT, RZ, UR4, PT ;  /* 0x00000004ff007c0c */ /* 0x000fda000bf05270 */
[----:B------:R-:W-:Y:S05]  /*b650*/  @!P0 BRA `(.L_x_2596) ;  /* 0x0000000000788947 */ /* 0x000fea0003800000 */
[----:B------:R-:W1:Y:S01]  /*b660*/  S2R R0, SR_TID.Y ;  /* 0x0000000000007919 */ /* 0x000e620000002200 */
[----:B------:R-:W2:Y:S01]  /*b670*/  S2UR UR5, SR_CgaCtaId ;  /* 0x00000000000579c3 */ /* 0x000ea20000008800 */
[----:B------:R-:W-:Y:S01]  /*b680*/  UMOV UR4, 0x400 ;  /* 0x0000040000047882 */ /* 0x000fe20000000000 */
[----:B------:R-:W-:Y:S01]  /*b690*/  ULDC UR6, c[0x0][0x0] ;  /* 0x0000000000067ab9 */ /* 0x000fe20000000800 */
[----:B-----5:R-:W1:Y:S01]  /*b6a0*/  S2R R2, SR_TID.X ;  /* 0x0000000000027919 */ /* 0x020e620000002100 */
        /* <DEDUP_REMOVED lines=10> */
.L_x_2597:
        /* <DEDUP_REMOVED lines=15> */
.L_x_2596:
[----:B------:R-:W-:Y:S02]  /*b840*/  ULDC UR4, c[0x0][0x238] ;  /* 0x00008e0000047ab9 */ /* 0x000fe40000000800 */
[----:B------:R-:W-:-:S13]  /*b850*/  ISETP.NE.AND P0, PT, RZ, UR4, PT ;  /* 0x00000004ff007c0c */ /* 0x000fda000bf05270 */
[----:B------:R-:W-:Y:S05]  /*b860*/  @!P0 BRA `(.L_x_2598) ;  /* 0x0000000000b08947 */ /* 0x000fea0003800000 */
[----:B------:R-:W2:Y:S02]  /*b870*/  LDC R7, c[0x0][RZ] ;  /* 0x00000000ff077b82 */ /* 0x000ea40000000800 */
[----:B--2---:R-:W-:Y:S02]  /*b880*/  ISETP.GT.AND P0, PT, R7, 0x20, PT ;  /* 0x000000200700780c */ /* 0x004fe40003f04270 */
[----:B------:R-:W-:-:S11]  /*b890*/  MOV R0, R7 ;  /* 0x0000000700007202 */ /* 0x000fd60000000f00 */
[----:B------:R-:W-:Y:S05]  /*b8a0*/  @!P0 BRA `(.L_x_2599) ;  /* 0x0000000000748947 */ /* 0x000fea0003800000 */
[----:B-----5:R-:W2:Y:S01]  /*b8b0*/  S2R R2, SR_TID.Y ;  /* 0x0000000000027919 */ /* 0x020ea20000002200 */
        /* <DEDUP_REMOVED lines=14> */
.L_x_2600:
        /* <DEDUP_REMOVED lines=14> */
.L_x_2599:
[----:B------:R-:W-:Y:S01]  /*ba80*/  BAR.SYNC.DEFER_BLOCKING 0x0 ;  /* 0x0000000000007b1d */ /* 0x000fe20000010000 */
[----:B------:R-:W-:-:S13]  /*ba90*/  ISETP.GE.AND P0, PT, R0, 0x2, PT ;  /* 0x000000020000780c */ /* 0x000fda0003f06270 */
[----:B------:R-:W-:Y:S05]  /*baa0*/  @!P0 BRA `(.L_x_2598) ;  /* 0x0000000000208947 */ /* 0x000fea0003800000 */
[----:B-----5:R-:W-:-:S11]  /*bab0*/  HFMA2.MMA R3, -RZ, RZ, 0, 5.9604644775390625e-08 ;  /* 0x00000001ff037435 */ /* 0x020fd600000001ff */
.L_x_2601:
[----:B------:R-:W2:Y:S04]  /*bac0*/  SHFL.DOWN PT, R2, R17, R3, 0x1f ;  /* 0x08001f0311027589 */ /* 0x000ea800000e0000 */
[----:B-1----:R1:W3:Y:S02]  /*bad0*/  SHFL.DOWN PT, R5, R16, R3, 0x1f ;  /* 0x08001f0310057589 */ /* 0x0022e400000e0000 */
[----:B-1----:R-:W-:-:S05]  /*bae0*/  IMAD.SHL.U32 R3, R3, 0x2, RZ ;  /* 0x0000000203037824 */ /* 0x002fca00078e00ff */
[----:B------:R-:W-:Y:S02]  /*baf0*/  ISETP.GE.AND P0, PT, R3, R0, PT ;  /* 0x000000000300720c */ /* 0x000fe40003f06270 */
[----:B--2---:R-:W-:Y:S02]  /*bb00*/  LOP3.LUT R17, R2, R17, RZ, 0x3c, !PT ;  /* 0x0000001102117212 */ /* 0x004fe400078e3cff */
[----:B---3--:R-:W-:-:S09]  /*bb10*/  LOP3.LUT R16, R5, R16, RZ, 0x3c, !PT ;  /* 0x0000001005107212 */ /* 0x008fd200078e3cff */
[----:B------:R-:W-:Y:S05]  /*bb20*/  @!P0 BRA `(.L_x_2601) ;  /* 0xfffffffc00e48947 */ /* 0x000fea000383ffff */
.L_x_2598:
[----:B------:R-:W2:Y:S01]  /*bb30*/  LDC R11, c[0x0][0x3f4] ;  /* 0x0000fd00ff0b7b82 */ /* 0x000ea20000000800 */
[----:B-----5:R-:W-:Y:S02]  /*bb40*/  MOV R18, RZ ;  /* 0x000000ff00127202 */ /* 0x020fe40000000f00 */
        /* <DEDUP_REMOVED lines=275> */
.L_x_2602:
[----:B------:R-:W-:Y:S01]  /*cc80*/  ULDC.64 UR6, c[0x0][0x608] ;  /* 0x0001820000067ab9 */ /* 0x000fe20000000a00 */
[----:B------:R-:W-:Y:S02]  /*cc90*/  CS2R R2, SRZ ;  /* 0x0000000000027805 */ /* 0x000fe4000001ff00 */
[----:B------:R-:W-:Y:S01]  /*cca0*/  ISETP.NE.U32.AND P0, PT, RZ, UR6, PT ;  /* 0x00000006ff007c0c */ /* 0x000fe2000bf05070 */
[----:B------:R-:W-:Y:S01]  /*ccb0*/  ULDC.64 UR4, c[0x0][0x5f8] ;  /* 0x00017e0000047ab9 */ /* 0x000fe20000000a00 */
[----:B------:R-:W-:Y:S01]  /*ccc0*/  HFMA2.MMA R10, -RZ, RZ, 0, 0 ;  /* 0x00000000ff0a7435 */ /* 0x000fe200000001ff */
[----:B------:R-:W-:Y:S02]  /*ccd0*/  IADD3 R4, P2, R18, UR4, RZ ;  /* 0x0000000412047c10 */ /* 0x000fe4000ff5e0ff */
[----:B------:R-:W-:-:S03]  /*cce0*/  ISETP.NE.AND.EX P0, PT, RZ, UR7, PT, P0 ;  /* 0x00000007ff007c0c */ /* 0x000fc6000bf05300 */
[----:B-1----:R-:W-:-:S10]  /*ccf0*/  IMAD.X R5, RZ, RZ, UR5, P2 ;  /* 0x00000005ff057e24 */ /* 0x002fd400090e06ff */
[----:B------:R-:W-:Y:S01]  /*cd00*/  @P0 IADD3 R2, P3, R18, UR6, RZ ;  /* 0x0000000612020c10 */ /* 0x000fe2000ff7e0ff */
[----:B------:R-:W-:Y:S02]  /*cd10*/  ULDC UR6, c[0x0][0x240] ;  /* 0x0000900000067ab9 */ /* 0x000fe40000000800 */
[----:B------:R-:W-:Y:S02]  /*cd20*/  ISETP.NE.AND P4, PT, RZ, UR6, PT ;  /* 0x00000006ff007c0c */ /* 0x000fe4000bf85270 */
[----:B------:R-:W-:-:S05]  /*cd30*/  @P0 IMAD.X R3, RZ, RZ, UR7, P3 ;  /* 0x00000007ff030e24 */ /* 0x000fca00098e06ff */
[----:B------:R-:W-:-:S06]  /*cd40*/  @P0 MOV R10, R3 ;  /* 0x00000003000a0202 */ /* 0x000fcc0000000f00 */
[----:B------:R-:W-:Y:S05]  /*cd50*/  @!P4 BRA `(.L_x_2603) ;  /* 0x0000002000acc947 */ /* 0x000fea0003800000 */
[----:B0-----:R-:W0:Y:S01]  /*cd60*/  S2R R15, SR_TID.X ;  /* 0x00000000000f7919 */ /* 0x001e220000002100 */
[----:B------:R-:W-:Y:S01]  /*cd70*/  ULDC UR6, c[0x0][0x244] ;  /* 0x0000910000067ab9 */ /* 0x000fe20000000800 */
[----:B------:R-:W-:Y:S01]  /*cd80*/  IMAD.MOV.U32 R18, RZ, RZ, RZ ;  /* 0x000000ffff127224 */ /* 0x000fe200078e00ff */
        /* <DEDUP_REMOVED lines=281> */
.L_x_2604:
        /* <DEDUP_REMOVED lines=17> */
.L_x_2606:
[----:B0-----:R-:W-:Y:S05]  /*e030*/  BSYNC B0 ;  /* 0x0000000000007941 */ /* 0x001fea0003800000 */
.L_x_2605:
        /* <DEDUP_REMOVED lines=14> */
.L_x_2608:
[----:B------:R-:W-:Y:S05]  /*e120*/  BSYNC B0 ;  /* 0x0000000000007941 */ /* 0x000fea0003800000 */
.L_x_2607:
        /* <DEDUP_REMOVED lines=35> */
.L_x_2610:
[----:B------:R-:W-:Y:S05]  /*e360*/  BSYNC B0 ;  /* 0x0000000000007941 */ /* 0x000fea0003800000 */
.L_x_2609:
        /* <DEDUP_REMOVED lines=28> */
[----:B------:R-:W-:Y:S02]  /*e530*/  IMAD.MOV.U32 R11, RZ, RZ, R8 ;  /* 0x000000ffff0b7224 */ /* 0x000fe400078e0008 */
[----:B------:R-:W-:-:S04]  /*e540*/  IMAD R0, R0, UR5, RZ ;  /* 0x0000000500007c24 */ /* 0x000fc8000f8e02ff */
[----:B------:R-:W1:Y:S01]  /*e550*/  LDC.64 R6, c[0x0][0x610] ;  /* 0x00018400ff067b82 */ /* 0x000e620000000a00 */
[----:B0-----:R-:W-:-:S07]  /*e560*/  IMAD R12, R12, UR4, RZ ;  /* 0x000000040c0c7c24 */ /* 0x001fce000f8e02ff */
.L_x_2615:
        /* <DEDUP_REMOVED lines=9> */
.L_x_2614:
[----:B------:R-:W-:Y:S05]  /*e600*/  BRA `(.L_x_2613) ;  /* 0x0000000000507947 */ /* 0x000fea0003800000 */
.L_x_2612:
        /* <DEDUP_REMOVED lines=10> */
.L_x_2616:
[----:B------:R-:W0:Y:S01]  /*e6b0*/  S2R R9, SR_TID.X ;  /* 0x0000000000097919 */ /* 0x000e220000002100 */
        /* <DEDUP_REMOVED lines=9> */
.L_x_2613:
[----:B------:R-:W-:Y:S05]  /*e750*/  BSYNC B0 ;  /* 0x0000000000007941 */ /* 0x000fea0003800000 */
.L_x_2611:
        /* <DEDUP_REMOVED lines=14> */
[----:B------:R-:W-:-:S07]  /*e840*/  IMAD.U32 R7, RZ, RZ, UR4 ;  /* 0x00000004ff077e24 */ /* 0x000fce000f8e00ff */
.L_x_2618:
        /* <DEDUP_REMOVED lines=15> */
.L_x_2617:
        /* <DEDUP_REMOVED lines=10> */
[----:B------:R-:W-:-:S07]  /*e9e0*/  IMAD.MOV.U32 R7, RZ, RZ, R8 ;  /* 0x000000ffff077224 */ /* 0x000fce00078e0008 */
.L_x_2621:
[----:B------:R-:W1:Y:S01]  /*e9f0*/  S2R R8, SR_TID.X ;  /* 0x0000000000087919 */ /* 0x000e620000002100 */
[----:B------:R-:W-:Y:S01]  /*ea00*/  BAR.SYNC.DEFER_BLOCKING 0x0 ;  /* 0x0000000000007b1d */ /* 0x000fe20000010000 */
[----:B-1----:R-:W-:-:S04]  /*ea10*/  IADD3 R9, R8, R7, RZ ;  /* 0x0000000708097210 */ /* 0x002fc80007ffe0ff */
        /* <DEDUP_REMOVED lines=9> */
[----:B-1----:R-:W-:Y:S05]  /*eab0*/  @P0 BRA `(.L_x_2621) ;  /* 0xfffffffc00cc0947 */ /* 0x002fea000383ffff */
[----:B------:R-:W-:-:S07]  /*eac0*/  MOV R7, 0x20 ;  /* 0x0000002000077802 */ /* 0x000fce0000000f00 */
.L_x_2620:
[----:B------:R-:W-:Y:S01]  /*ead0*/  BAR.SYNC.DEFER_BLOCKING 0x0 ;  /* 0x0000000000007b1d */ /* 0x000fe20000010000 */
[----:B------:R-:W-:-:S13]  /*eae0*/  ISETP.GE.AND P0, PT, R7, 0x2, PT ;  /* 0x000000020700780c */ /* 0x000fda0003f06270 */
[----:B------:R-:W-:Y:S05]  /*eaf0*/  @!P0 BRA `(.L_x_2619) ;  /* 0x0000000000208947 */ /* 0x000fea0003800000 */
[----:B------:R-:W-:-:S07]  /*eb00*/  IMAD.MOV.U32 R0, RZ, RZ, 0x1 ;  /* 0x00000001ff007424 */ /* 0x000fce00078e00ff */
.L_x_2622:
[----:B0-----:R-:W0:Y:S04]  /*eb10*/  SHFL.DOWN PT, R6, R17, R0, 0x1f ;  /* 0x08001f0011067589 */ /* 0x001e2800000e0000 */
[----:B------:R1:W2:Y:S02]  /*eb20*/  SHFL.DOWN PT, R9, R16, R0, 0x1f ;  /* 0x08001f0010097589 */ /* 0x0002a400000e0000 */
[----:B-1----:R-:W-:-:S04]  /*eb30*/  SHF.L.U32 R0, R0, 0x1, RZ ;  /* 0x0000000100007819 */ /* 0x002fc800000006ff */
[----:B------:R-:W-:Y:S02]  /*eb40*/  ISETP.GE.AND P0, PT, R0, R7, PT ;  /* 0x000000070000720c */ /* 0x000fe40003f06270 */
[----:B0-----:R-:W-:Y:S02]  /*eb50*/  LOP3.LUT R17, R6, R17, RZ, 0x3c, !PT ;  /* 0x0000001106117212 */ /* 0x001fe400078e3cff */
[----:B--2---:R-:W-:-:S09]  /*eb60*/  LOP3.LUT R16, R9, R16, RZ, 0x3c, !PT ;  /* 0x0000001009107212 */ /* 0x004fd200078e3cff */
[----:B------:R-:W-:Y:S05]  /*eb70*/  @!P0 BRA `(.L_x_2622) ;  /* 0xfffffffc00e48947 */ /* 0x000fea000383ffff */
.L_x_2619:
        /* <DEDUP_REMOVED lines=12> */
.L_x_2624:
        /* <DEDUP_REMOVED lines=12> */
[----:B0-----:R-:W-:Y:S01]  /*ed00*/  IMAD.U32 R6, RZ, RZ, UR4 ;  /* 0x00000004ff067e24 */ /* 0x001fe2000f8e00ff */
[----:B------:R-:W-:Y:S01]  /*ed10*/  MOV R7, UR5 ;  /* 0x0000000500077c02 */ /* 0x000fe20008000f00 */
[----:B------:R-:W-:Y:S01]  /*ed20*/  IMAD.U32 R10, RZ, RZ, UR6 ;  /* 0x00000006ff0a7e24 */ /* 0x000fe2000f8e00ff */
[----:B------:R-:W-:Y:S01]  /*ed30*/  MOV R11, UR7 ;  /* 0x00000007000b7c02 */ /* 0x000fe20008000f00 */
[----:B------:R-:W-:-:S02]  /*ed40*/  IMAD.MOV.U32 R8, RZ, RZ, 0x2ef ;  /* 0x000002efff087424 */ /* 0x000fc400078e00ff */
[----:B------:R-:W-:-:S07]  /*ed50*/  IMAD.MOV.U32 R13, RZ, RZ, RZ ;  /* 0x000000ffff0d7224 */ /* 0x000fce00078e00ff */
[----:B------:R-:W-:-:S07]  /*ed60*/  LEPC R20, `(.L_x_2626) ;  /* 0x000000001014794e */ /* 0x000fce0000000000 */
[----:B-1----:R-:W-:Y:S05]  /*ed70*/  CALL.ABS.NOINC R2 ;  /* 0x0000000002007343 */ /* 0x002fea0003c00000 */
.L_x_2626:
[----:B------:R-:W-:Y:S02]  /*ed80*/  ULDC.64 UR4, c[0x0][0x5f8] ;  /* 0x00017e0000047ab9 */ /* 0x000fe40000000a00 */
[----:B------:R-:W-:-:S04]  /*ed90*/  IADD3 R18, P0, R18, UR4, RZ ;  /* 0x0000000412127c10 */ /* 0x000fc8000ff1e0ff */
[----:B------:R-:W-:-:S05]  /*eda0*/  IADD3.X R19, RZ, UR5, RZ, P0, !PT ;  /* 0x00000005ff137c10 */ /* 0x000fca00087fe4ff */
[----:B------:R-:W-:Y:S01]  /*edb0*/  STG.E.64 desc[UR36][R18.64], R16 ;  /* 0x0000001012007986 */ /* 0x000fe2000c101b24 */
[----:B------:R-:W-:Y:S05]  /*edc0*/  EXIT ;  /* 0x000000000000794d */ /* 0x000fea0003800000 */
.L_x_2625:
[----:B------:R-:W-:Y:S01]  /*edd0*/  STG.E.64 desc[UR36][R2.64], R16 ;  /* 0x0000001002007986 */ /* 0x000fe2000c101b24 */
[----:B------:R-:W-:Y:S05]  /*ede0*/  EXIT ;  /* 0x000000000000794d */ /* 0x000fea0003800000 */
.L_x_2623:
[----:B------:R-:W-:Y:S01]  /*edf0*/  ISETP.NE.AND P0, PT, RZ, UR38, PT ;  /* 0x00000026ff007c0c */ /* 0x000fe2000bf05270 */
[----:B------:R-:W-:Y:S02]  /*ee00*/  ULDC.U8 UR4, c[0x0][0x629] ;  /* 0x00018a4000047ab9 */ /* 0x000fe40000000000 */
[----:B------:R-:W-:-:S10]  /*ee10*/  ISETP.NE.AND P1, PT, RZ, UR4, PT ;  /* 0x00000004ff007c0c */ /* 0x000fd4000bf25270 */
[----:B------:R-:W-:Y:S05]  /*ee20*/  @!P0 BRA `(.L_x_2627) ;  /* 0x00000000000c8947 */ /* 0x000fea0003800000 */
[----:B------:R-:W0:Y:S02]  /*ee30*/  LDG.E.64 R2, desc[UR36][R4.64] ;  /* 0x0000002404027981 */ /* 0x000e24000c1e1b00 */
[----:B0-----:R-:W-:Y:S02]  /*ee40*/  LOP3.LUT R16, R2, R16, RZ, 0x3c, !PT ;  /* 0x0000001002107212 */ /* 0x001fe400078e3cff */
[----:B------:R-:W-:-:S07]  /*ee50*/  LOP3.LUT R17, R3, R17, RZ, 0x3c, !PT ;  /* 0x0000001103117212 */ /* 0x000fce00078e3cff */
.L_x_2627:
        /* <DEDUP_REMOVED lines=20> */
.L_x_2629:
[----:B------:R-:W-:Y:S02]  /*efa0*/  ULDC.64 UR4, c[0x0][0x5f8] ;  /* 0x00017e0000047ab9 */ /* 0x000fe40000000a00 */
[----:B------:R-:W-:-:S04]  /*efb0*/  IADD3 R18, P0, R18, UR4, RZ ;  /* 0x0000000412127c10 */ /* 0x000fc8000ff1e0ff */
[----:B------:R-:W-:-:S05]  /*efc0*/  IADD3.X R19, RZ, UR5, RZ, P0, !PT ;  /* 0x00000005ff137c10 */ /* 0x000fca00087fe4ff */
[----:B------:R-:W-:Y:S01]  /*efd0*/  STG.E.64 desc[UR36][R18.64], R16 ;  /* 0x0000001012007986 */ /* 0x000fe2000c101b24 */
[----:B------:R-:W-:Y:S05]  /*efe0*/  EXIT ;  /* 0x000000000000794d */ /* 0x000fea0003800000 */
.L_x_2628:
[----:B------:R-:W-:Y:S01]  /*eff0*/  STG.E.64 desc[UR36][R4.64], R16 ;  /* 0x0000001004007986 */ /* 0x000fe2000c101b24 */
[----:B------:R-:W-:Y:S05]  /*f000*/  EXIT ;  /* 0x000000000000794d */ /* 0x000fea0003800000 */
.L_x_2603:
[----:B------:R-:W-:Y:S02]  /*f010*/  ULDC UR4, c[0x0][0x228] ;  /* 0x00008a0000047ab9 */ /* 0x000fe40000000800 */
[----:B------:R-:W-:-:S13]  /*f020*/  ISETP.GE.AND P0, PT, R27, UR4, PT ;  /* 0x000000041b007c0c */ /* 0x000fda000bf06270 */
[----:B------:R-:W-:Y:S05]  /*f030*/  @P0 EXIT ;  /* 0x000000000000094d */ /* 0x000fea0003800000 */
[----:B------:R-:W1:Y:S01]  /*f040*/  S2R R0, SR_TID.X ;  /* 0x0000000000007919 */ /* 0x000e620000002100 */
[----:B------:R-:W-:Y:S02]  /*f050*/  ULDC UR4, c[0x0][0x238] ;  /* 0x00008e0000047ab9 */ /* 0x000fe40000000800 */
[----:B------:R-:W-:Y:S02]  /*f060*/  ISETP.NE.AND P0, PT, RZ, UR4, PT ;  /* 0x00000004ff007c0c */ /* 0x000fe4000bf05270 */
[----:B-1----:R-:W-:-:S13]  /*f070*/  ISETP.NE.AND P1, PT, R0, RZ, PT ;  /* 0x000000ff0000720c */ /* 0x002fda0003f25270 */
[----:B------:R-:W-:Y:S05]  /*f080*/  @P0 EXIT P1 ;  /* 0x000000000000094d */ /* 0x000fea0000800000 */
[----:B------:R-:W1:Y:S01]  /*f090*/  S2R R0, SR_TID.Y ;  /* 0x0000000000007919 */ /* 0x000e620000002200 */
[----:B------:R-:W-:Y:S02]  /*f0a0*/  ULDC UR4, c[0x0][0x23c] ;  /* 0x00008f0000047ab9 */ /* 0x000fe40000000800 */
[----:B------:R-:W-:Y:S02]  /*f0b0*/  ISETP.NE.AND P0, PT, RZ, UR4, PT ;  /* 0x00000004ff007c0c */ /* 0x000fe4000bf05270 */
[----:B-1----:R-:W-:-:S13]  /*f0c0*/  ISETP.NE.AND P1, PT, R0, RZ, PT ;  /* 0x000000ff0000720c */ /* 0x002fda0003f25270 */
        /* <DEDUP_REMOVED lines=12> */
.L_x_2631:
        /* <DEDUP_REMOVED lines=20> */
.L_x_2633:
[----:B------:R-:W-:Y:S02]  /*f2d0*/  ULDC.64 UR4, c[0x0][0x5f8] ;  /* 0x00017e0000047ab9 */ /* 0x000fe40000000a00 */
[----:B------:R-:W-:-:S04]  /*f2e0*/  IADD3 R18, P0, R18, UR4, RZ ;  /* 0x0000000412127c10 */ /* 0x000fc8000ff1e0ff */
[----:B------:R-:W-:-:S05]  /*f2f0*/  IADD3.X R19, RZ, UR5, RZ, P0, !PT ;  /* 0x00000005ff137c10 */ /* 0x000fca00087fe4ff */
[----:B------:R-:W-:Y:S01]  /*f300*/  STG.E.64 desc[UR36][R18.64], R16 ;  /* 0x0000001012007986 */ /* 0x000fe2000c101b24 */
[----:B------:R-:W-:Y:S05]  /*f310*/  EXIT ;  /* 0x000000000000794d */ /* 0x000fea0003800000 */
.L_x_2632:
[----:B------:R-:W-:Y:S01]  /*f320*/  STG.E.64 desc[UR36][R2.64], R16 ;  /* 0x0000001002007986 */ /* 0x000fe2000c101b24 */
[----:B------:R-:W-:Y:S05]  /*f330*/  EXIT ;  /* 0x000000000000794d */ /* 0x000fea0003800000 */
.L_x_2630:
[----:B------:R-:W-:Y:S01]  /*f340*/  ISETP.NE.AND P0, PT, RZ, UR38, PT ;  /* 0x00000026ff007c0c */ /* 0x000fe2000bf05270 */
[----:B------:R-:W-:Y:S02]  /*f350*/  ULDC.U8 UR4, c[0x0][0x629] ;  /* 0x00018a4000047ab9 */ /* 0x000fe40000000000 */
[----:B------:R-:W-:-:S10]  /*f360*/  ISETP.NE.AND P1, PT, RZ, UR4, PT ;  /* 0x00000004ff007c0c */ /* 0x000fd4000bf25270 */
[----:B------:R-:W-:Y:S05]  /*f370*/  @!P0 BRA `(.L_x_2634) ;  /* 0x00000000000c8947 */ /* 0x000fea0003800000 */
[----:B------:R-:W2:Y:S02]  /*f380*/  LDG.E.64 R2, desc[UR36][R4.64] ;  /* 0x0000002404027981 */ /* 0x000ea4000c1e1b00 */
[----:B--2---:R-:W-:Y:S02]  /*f390*/  LOP3.LUT R16, R2, R16, RZ, 0x3c, !PT ;  /* 0x0000001002107212 */ /* 0x004fe400078e3cff */
[----:B------:R-:W-:-:S07]  /*f3a0*/  LOP3.LUT R17, R3, R17, RZ, 0x3c, !PT ;  /* 0x0000001103117212 */ /* 0x000fce00078e3cff */
.L_x_2634:
        /* <DEDUP_REMOVED lines=20> */
.L_x_2636:
[----:B------:R-:W-:Y:S02]  /*f4f0*/  ULDC.64 UR4, c[0x0][0x5f8] ;  /* 0x00017e0000047ab9 */ /* 0x000fe40000000a00 */
[----:B------:R-:W-:-:S04]  /*f500*/  IADD3 R18, P0, R18, UR4, RZ ;  /* 0x0000000412127c10 */ /* 0x000fc8000ff1e0ff */
[----:B------:R-:W-:-:S05]  /*f510*/  IADD3.X R19, RZ, UR5, RZ, P0, !PT ;  /* 0x00000005ff137c10 */ /* 0x000fca00087fe4ff */
[----:B------:R-:W-:Y:S01]  /*f520*/  STG.E.64 desc[UR36][R18.64], R16 ;  /* 0x0000001012007986 */ /* 0x000fe2000c101b24 */
[----:B------:R-:W-:Y:S05]  /*f530*/  EXIT ;  /* 0x000000000000794d */ /* 0x000fea0003800000 */
.L_x_2635:
[----:B------:R-:W-:Y:S01]  /*f540*/  STG.E.64 desc[UR36][R4.64], R16 ;  /* 0x0000001004007986 */ /* 0x000fe2000c101b24 */
[----:B------:R-:W-:Y:S05]  /*f550*/  EXIT ;  /* 0x000000000000794d */ /* 0x000fea0003800000 */
.L_x_2637:
        /* <DEDUP_REMOVED lines=10> */
.L_x_9830:


//--------------------- .text._ZN2at6native13reduce_kernelILi256ELi2ENS0_8ReduceOpIaNS0_14func_wrapper_tImZNS0_15xor_sum_functorIavEclERNS_14TensorIteratorEEUlmmE_EEjmLi4ELi4EEEEEvT1_ --------------------------
	.section	.text._ZN2at6native13reduce_kernelILi256ELi2ENS0_8ReduceOpIaNS0_14func_wrapper_tImZNS0_15xor_sum_functorIavEclERNS_14TensorIteratorEEUlmmE_EEjmLi4ELi4EEEEEvT1_,"ax",@progbits
	.align	128
        .global         _ZN2at6native13reduce_kernelILi256ELi2ENS0_8ReduceOpIaNS0_14func_wrapper_tImZNS0_15xor_sum_functorIavEclERNS_14TensorIteratorEEUlmmE_EEjmLi4ELi4EEEEEvT1_
        .type           _ZN2at6native13reduce_kernelILi256ELi2ENS0_8ReduceOpIaNS0_14func_wrapper_tImZNS0_15xor_sum_functorIavEclERNS_14TensorIteratorEEUlmmE_EEjmLi4ELi4EEEEEvT1_,@function
        .size           _ZN2at6native13reduce_kernelILi256ELi2ENS0_8ReduceOpIaNS0_14func_wrapper_tImZNS0_15xor_sum_functorIavEclERNS_14TensorIteratorEEUlmmE_EEjmLi4ELi4EEEEEvT1_,(.L_x_9831 - _ZN2at6native13reduce_kernelILi256ELi2ENS0_8ReduceOpIaNS0_14func_wrapper_tImZNS0_15xor_sum_functorIavEclERNS_14TensorIteratorEEUlmmE_EEjmLi4ELi4EEEEEvT1_)
        .other          _ZN2at6native13reduce_kernelILi256ELi2ENS0_8ReduceOpIaNS0_14func_wrapper_tImZNS0_15xor_sum_functorIavEclERNS_14TensorIteratorEEUlmmE_EEjmLi4ELi4EEEEEvT1_,@"STO_CUDA_ENTRY STV_DEFAULT"
_ZN2at6native13reduce_kernelILi256ELi2ENS0_8ReduceOpIaNS0_14func_wrapper_tImZNS0_15xor_sum_functorIavEclERNS_14TensorIteratorEEUlmmE_EEjmLi4ELi4EEEEEvT1_:
.text._ZN2at6native13reduce_kernelILi256ELi2ENS0_8ReduceOpIaNS0_14func_wrapper_tImZNS0_15xor_sum_functorIavEclERNS_14TensorIteratorEEUlmmE_EEjmLi4ELi4EEEEEvT1_:
        /* <DEDUP_REMOVED lines=16> */
[----:B------:R-:W-:-:S03]  /*0100*/  ULDC UR4, c[0x0][0x400] ;  /* 0x0001000000047ab9 */ /* 0x000fc60000000800 */
[----:B------:R-:W-:Y:S01]  /*0110*/  IMAD.SHL.U32 R3, R2, 0x2, RZ ;  /* 0x0000000202037824 */ /* 0x000fe200078e00ff */
[----:B------:R-:W-:-:S10]  /*0120*/  HFMA2.MMA R2, -RZ, RZ, 0, 0 ;  /* 0x00000000ff027435 */ /* 0x000fd400000001ff */
        /* <DEDUP_REMOVED lines=269> */
.L_x_2638:
        /* <DEDUP_REMOVED lines=44> */
.L_x_2642:
[----:B------:R-:W0:Y:S01]  /*14c0*/  LDC R11, c[0x0][0x5f0] ;  /* 0x00017c00ff0b7b82 */ /* 0x000e220000000800 */
[----:B------:R-:W-:Y:S01]  /*14d0*/  ULDC UR4, c[0x0][0x224] ;  /* 0x0000890000047ab9 */ /* 0x000fe20000000800 */
[----:B------:R-:W-:Y:S01]  /*14e0*/  BSSY B0, `(.L_x_2643) ;  /* 0x0000031000007945 */ /* 0x000fe20003800000 */
[----:B------:R-:W-:-:S05]  /*14f0*/  MOV R8, UR4 ;  /* 0x0000000400087c02 */ /* 0x000fca0008000f00 */
[----:B------:R-:W1:Y:S08]  /*1500*/  LDC R9, c[0x0][0x218] ;  /* 0x00008600ff097b82 */ /* 0x000e700000000800 */
[----:B------:R-:W2:Y:S01]  /*1510*/  LDC R12, c[0x0][0x21c] ;  /* 0x00008700ff0c7b82 */ /* 0x000ea20000000800 */
[----:B0-----:R-:W-:-:S05]  /*1520*/  IMAD.IADD R6, R22, 0x1, R11 ;  /* 0x0000000116067824 */ /* 0x001fca00078e020b */
[----:B------:R-:W-:Y:S01]  /*1530*/  LOP3.LUT P0, R6, R6, 0x3, RZ, 0xc0, !PT ;  /* 0x0000000306067812 */ /* 0x000fe2000780c0ff */
[----:B-1----:R-:W-:Y:S02]  /*1540*/  IMAD.MOV.U32 R0, RZ, RZ, R9 ;  /* 0x000000ffff007224 */ /* 0x002fe400078e0009 */
[----:B--2---:R-:W-:-:S10]  /*1550*/  IMAD.MOV.U32 R3, RZ, RZ, R12 ;  /* 0x000000ffff037224 */ /* 0x004fd400078e000c */
[----:B------:R-:W-:Y:S05]  /*1560*/  @!P0 BRA `(.L_x_2644) ;  /* 0x0000000000a08947 */ /* 0x000fea0003800000 */
[C---:B------:R-:W-:Y:S01]  /*1570*/  ISETP.GE.U32.AND P0, PT, R17.reuse, R6, PT ;  /* 0x000000061100720c */ /* 0x040fe20003f06070 */
[----:B------:R-:W-:Y:S01]  /*1580*/  BSSY B1, `(.L_x_2645) ;  /* 0x000001f000017945 */ /* 0x000fe20003800000 */
[----:B------:R-:W-:Y:S02]  /*1590*/  IADD3 R7, -R6, RZ, RZ ;  /* 0x000000ff06077210 */ /* 0x000fe40007ffe1ff */
        /* <DEDUP_REMOVED lines=15> */
.L_x_2648:
[----:B------:R-:W-:Y:S05]  /*1690*/  BSYNC B2 ;  /* 0x0000000000027941 */ /* 0x000fea0003800000 */
.L_x_2647:
[----:B------:R-:W-:-:S04]  /*16a0*/  PRMT R4, R4, 0x9910, RZ ;  /* 0x0000991004047816 */ /* 0x000fc800000000ff */
[----:B------:R-:W-:-:S13]  /*16b0*/  ISETP.NE.AND P0, PT, R4, RZ, PT ;  /* 0x000000ff0400720c */ /* 0x000fda0003f05270 */
[----:B------:R-:W-:Y:S05]  /*16c0*/  @!P0 BRA `(.L_x_2646) ;  /* 0x0000000000288947 */ /* 0x000fea0003800000 */
[----:B------:R-:W-:Y:S01]  /*16d0*/  IADD3 R4, P0, P1, R7, R22, R17 ;  /* 0x0000001607047210 */ /* 0x000fe2000791e011 */
[----:B------:R-:W-:-:S03]  /*16e0*/  ULDC UR4, c[0x0][0x5f4] ;  /* 0x00017d0000047ab9 */ /* 0x000fc60000000800 */
[----:B------:R-:W-:Y:S02]  /*16f0*/  IADD3 R4, P2, R4, R11, RZ ;  /* 0x0000000b04047210 */ /* 0x000fe40007f5e0ff */
[----:B------:R-:W-:-:S04]  /*1700*/  IADD3.X R0, R19, RZ, RZ, P0, P1 ;  /* 0x000000ff13007210 */ /* 0x000fc800007e24ff */
[----:B------:R-:W-:Y:S01]  /*1710*/  IADD3.X R5, R0, UR4, RZ, P2, !PT ;  /* 0x0000000400057c10 */ /* 0x000fe200097fe4ff */
[----:B------:R-:W-:-:S04]  /*1720*/  ULDC.64 UR4, c[0x0][0x218] ;  /* 0x0000860000047ab9 */ /* 0x000fc80000000a00 */
[----:B------:R-:W2:Y:S02]  /*1730*/  LDG.E.S8 R4, desc[UR60][R4.64] ;  /* 0x0000003c04047981 */ /* 0x000ea4000c1e1300 */
[----:B--2---:R-:W-:Y:S02]  /*1740*/  SHF.R.S32.HI R3, RZ, 0x1f, R4 ;  /* 0x0000001fff037819 */ /* 0x004fe40000011404 */
[----:B------:R-:W-:Y:S02]  /*1750*/  LOP3.LUT R0, R4, UR4, RZ, 0x3c, !PT ;  /* 0x0000000404007c12 */ /* 0x000fe4000f8e3cff */
[----:B------:R-:W-:-:S07]  /*1760*/  LOP3.LUT R3, R3, UR5, RZ, 0x3c, !PT ;  /* 0x0000000503037c12 */ /* 0x000fce000f8e3cff */
.L_x_2646:
[----:B------:R-:W-:Y:S05]  /*1770*/  BSYNC B1 ;  /* 0x0000000000017941 */ /* 0x000fea0003800000 */
.L_x_2645:
[----:B------:R-:W0:Y:S01]  /*1780*/  LDC R5, c[0x0][0x224] ;  /* 0x00008900ff057b82 */ /* 0x000e220000000800 */
[----:B------:R-:W-:Y:S01]  /*1790*/  IADD3 R16, P0, P1, R22, R11, R7 ;  /* 0x0000000b16107210 */ /* 0x000fe2000791e007 */
[----:B------:R-:W-:-:S03]  /*17a0*/  ULDC UR4, c[0x0][0x5f4] ;  /* 0x00017d0000047ab9 */ /* 0x000fc60000000800 */
[----:B------:R-:W-:Y:S02]  /*17b0*/  IADD3 R16, P2, R16, 0x4, RZ ;  /* 0x0000000410107810 */ /* 0x000fe40007f5e0ff */
[----:B------:R-:W-:-:S05]  /*17c0*/  IADD3.X R19, RZ, UR4, R19, P0, P1 ;  /* 0x00000004ff137c10 */ /* 0x000fca00087e2413 */
[----:B------:R-:W-:Y:S01]  /*17d0*/  IMAD.X R19, RZ, RZ, R19, P2 ;  /* 0x000000ffff137224 */ /* 0x000fe200010e0613 */
[----:B0-----:R-:W-:-:S07]  /*17e0*/  IADD3 R8, R6, -0x4, R5 ;  /* 0xfffffffc06087810 */ /* 0x001fce0007ffe005 */
.L_x_2644:
[----:B------:R-:W-:Y:S05]  /*17f0*/  BSYNC B0 ;  /* 0x0000000000007941 */ /* 0x000fea0003800000 */
.L_x_2643:
[----:B------:R-:W0:Y:S01]  /*1800*/  LDC.64 R6, c[0x0][0x238] ;  /* 0x00008e00ff067b82 */ /* 0x000e220000000a00 */
[----:B------:R-:W-:Y:S01]  /*1810*/  BSSY B0, `(.L_x_2649) ;  /* 0x0000031000007945 */ /* 0x000fe20003800000 */
[----:B------:R-:W-:Y:S01]  /*1820*/  ISETP.NE.AND P2, PT, R2, RZ, PT ;  /* 0x000000ff0200720c */ /* 0x000fe20003f45270 */
[----:B------:R-:W-:Y:S01]  /*1830*/  IMAD.MOV.U32 R4, RZ, RZ, R12 ;  /* 0x000000ffff047224 */ /* 0x000fe200078e000c */
[----:B------:R-:W-:-:S04]  /*1840*/  MOV R10, R9 ;  /* 0x00000009000a7202 */ /* 0x000fc80000000f00 */
[----:B------:R-:W1:Y:S01]  /*1850*/  LDC R11, c[0x0][0x240] ;  /* 0x00009000ff0b7b82 */ /* 0x000e620000000800 */
[----:B0-----:R-:W-:Y:S01]  /*1860*/  IMAD R6, R17, R6, RZ ;  /* 0x0000000611067224 */ /* 0x001fe200078e02ff */
[----:B------:R-:W-:-:S03]  /*1870*/  ISETP.NE.AND P1, PT, R7, RZ, PT ;  /* 0x000000ff0700720c */ /* 0x000fc60003f25270 */
[----:B------:R-:W-:Y:S02]  /*1880*/  IMAD R6, R2, R7, R6 ;  /* 0x0000000702067224 */ /* 0x000fe400078e0206 */
[----:B------:R-:W-:Y:S02]  /*1890*/  IMAD.MOV.U32 R7, RZ, RZ, R12 ;  /* 0x000000ffff077224 */ /* 0x000fe400078e000c */
[----:B-1----:R-:W-:Y:S02]  /*18a0*/  IMAD R15, R18, R11, R6 ;  /* 0x0000000b120f7224 */ /* 0x002fe400078e0206 */
[----:B------:R-:W-:-:S03]  /*18b0*/  IMAD.MOV.U32 R6, RZ, RZ, R12 ;  /* 0x000000ffff067224 */ /* 0x000fc600078e000c */
[----:B------:R-:W-:-:S04]  /*18c0*/  LEA R5, R15, 0x3, 0x2 ;  /* 0x000000030f057811 */ /* 0x000fc800078e10ff */
[----:B------:R-:W-:Y:S02]  /*18d0*/  ISETP.GE.U32.AND P0, PT, R5, R8, PT ;  /* 0x000000080500720c */ /* 0x000fe40003f06070 */
[----:B------:R-:W-:-:S11]  /*18e0*/  MOV R5, R9 ;  /* 0x0000000900057202 */ /* 0x000fd60000000f00 */
[----:B------:R-:W-:Y:S05]  /*18f0*/  @P0 BRA `(.L_x_2650) ;  /* 0x0000000000880947 */ /* 0x000fea0003800000 */
[----:B------:R-:W-:Y:S01]  /*1900*/  IMAD.MOV.U32 R10, RZ, RZ, R9 ;  /* 0x000000ffff0a7224 */ /* 0x000fe200078e0009 */
[----:B------:R-:W-:Y:S01]  /*1910*/  MOV R7, R12 ;  /* 0x0000000c00077202 */ /* 0x000fe20000000f00 */
[----:B------:R-:W-:-:S07]  /*1920*/  IMAD.MOV.U32 R6, RZ, RZ, R12 ;  /* 0x000000ffff067224 */ /* 0x000fce00078e000c */
.L_x_2651:
[----:B------:R-:W-:Y:S01]  /*1930*/  MOV R13, R19 ;  /* 0x00000013000d7202 */ /* 0x000fe20000000f00 */
[----:B------:R-:W-:Y:S01]  /*1940*/  IMAD.MOV.U32 R12, RZ, RZ, R16 ;  /* 0x000000ffff0c7224 */ /* 0x000fe200078e0010 */
[----:B------:R-:W-:-:S03]  /*1950*/  ULDC UR4, c[0x0][0x22c] ;  /* 0x00008b0000047ab9 */ /* 0x000fc60000000800 */
[----:B------:R-:W-:-:S06]  /*1960*/  IMAD.WIDE.U32 R12, R15, 0x4, R12 ;  /* 0x000000040f0c7825 */ /* 0x000fcc00078e000c */
[----:B------:R-:W2:Y:S01]  /*1970*/  LDG.E R12, desc[UR60][R12.64] ;  /* 0x0000003c0c0c7981 */ /* 0x000ea2000c1e1900 */
[----:B------:R-:W-:-:S05]  /*1980*/  VIADD R15, R15, UR4 ;  /* 0x000000040f0f7c36 */ /* 0x000fca0008000000 */
        /* <DEDUP_REMOVED lines=8> */
[----:B------:R-:W-:Y:S02]  /*1a10*/  PRMT R24, R24, 0x8880, RZ ;  /* 0x0000888018187816 */ /* 0x000fe400000000ff */
[----:B------:R-:W-:Y:S01]  /*1a20*/  PRMT R14, R21, 0x8880, RZ ;  /* 0x00008880150e7816 */ /* 0x000fe200000000ff */
[----:B------:R-:W-:Y:S01]  /*1a30*/  IMAD.MOV.U32 R21, RZ, RZ, R20 ;  /* 0x000000ffff157224 */ /* 0x000fe200078e0014 */
[----:B------:R-:W-:Y:S02]  /*1a40*/  MOV R20, R24 ;  /* 0x0000001800147202 */ /* 0x000fe40000000f00 */
[----:B------:R-:W-:Y:S02]  /*1a50*/  LOP3.LUT R0, R0, R13, RZ, 0x3c, !PT ;  /* 0x0000000d00007212 */ /* 0x000fe400078e3cff */
[----:B------:R-:W-:-:S02]  /*1a60*/  SHF.R.S32.HI R12, RZ, 0x1f, R13 ;  /* 0x0000001fff0c7819 */ /* 0x000fc4000001140d */
[----:B------:R-:W-:Y:S02]  /*1a70*/  LOP3.LUT R10, R10, R21, RZ, 0x3c, !PT ;  /* 0x000000150a0a7212 */ /* 0x000fe400078e3cff */
[----:B------:R-:W-:Y:S02]  /*1a80*/  LOP3.LUT R9, R9, R14, RZ, 0x3c, !PT ;  /* 0x0000000e09097212 */ /* 0x000fe400078e3cff */
[----:B------:R-:W-:Y:S02]  /*1a90*/  SHF.R.S32.HI R21, RZ, 0x1f, R21 ;  /* 0x0000001fff157819 */ /* 0x000fe40000011415 */
[----:B------:R-:W-:Y:S02]  /*1aa0*/  SHF.R.S32.HI R14, RZ, 0x1f, R14 ;  /* 0x0000001fff0e7819 */ /* 0x000fe4000001140e */
[----:B------:R-:W-:Y:S02]  /*1ab0*/  SHF.R.S32.HI R13, RZ, 0x1f, R20 ;  /* 0x0000001fff0d7819 */ /* 0x000fe40000011414 */
[----:B------:R-:W-:-:S02]  /*1ac0*/  LOP3.LUT R5, R5, R20, RZ, 0x3c, !PT ;  /* 0x0000001405057212 */ /* 0x000fc400078e3cff */
[----:B------:R-:W-:Y:S02]  /*1ad0*/  LOP3.LUT R3, R3, R12, RZ, 0x3c, !PT ;  /* 0x0000000c03037212 */ /* 0x000fe400078e3cff */
[----:B------:R-:W-:Y:S02]  /*1ae0*/  LOP3.LUT R6, R6, R21, RZ, 0x3c, !PT ;  /* 0x0000001506067212 */ /* 0x000fe400078e3cff */
[----:B------:R-:W-:Y:S02]  /*1af0*/  LOP3.LUT R7, R7, R14, RZ, 0x3c, !PT ;  /* 0x0000000e07077212 */ /* 0x000fe400078e3cff */
[----:B------:R-:W-:Y:S01]  /*1b00*/  LOP3.LUT R4, R4, R13, RZ, 0x3c, !PT ;  /* 0x0000000d04047212 */ /* 0x000fe200078e3cff */
[----:B------:R-:W-:Y:S06]  /*1b10*/  @!P0 BRA `(.L_x_2651) ;  /* 0xfffffffc00848947 */ /* 0x000fec000383ffff */
.L_x_2650:
[----:B------:R-:W-:Y:S05]  /*1b20*/  BSYNC B0 ;  /* 0x0000000000007941 */ /* 0x000fea0003800000 */
.L_x_2649:
        /* <DEDUP_REMOVED lines=8> */
.L_x_2653:
[----:B------:R-:W-:Y:S05]  /*1bb0*/  BSYNC B0 ;  /* 0x0000000000007941 */ /* 0x000fea0003800000 */
.L_x_2652:
        /* <DEDUP_REMOVED lines=14> */
.L_x_2655:
[----:B------:R-:W-:Y:S05]  /*1ca0*/  BSYNC B0 ;  /* 0x0000000000007941 */ /* 0x000fea0003800000 */
.L_x_2654:
[----:B------:R-:W-:Y:S01]  /*1cb0*/  LOP3.LUT R0, R9, R10, R0, 0x96, !PT ;  /* 0x0000000a09007212 */ /* 0x000fe200078e9600 */
[----:B------:R-:W-:Y:S01]  /*1cc0*/  HFMA2.MMA R16, -RZ, RZ, 0, 0 ;  /* 0x00000000ff107435 */ /* 0x000fe200000001ff */
[----:B------:R-:W-:Y:S01]  /*1cd0*/  LOP3.LUT R3, R7, R6, R3, 0x96, !PT ;  /* 0x0000000607037212 */ /* 0x000fe200078e9603 */
[----:B------:R-:W-:Y:S01]  /*1ce0*/  IMAD.MOV.U32 R11, RZ, RZ, RZ ;  /* 0x000000ffff0b7224 */ /* 0x000fe200078e00ff */
[----:B------:R-:W-:Y:S02]  /*1cf0*/  LOP3.LUT R18, R5, R0, RZ, 0x3c, !PT ;  /* 0x0000000005127212 */ /* 0x000fe400078e3cff */
[----:B------:R-:W-:Y:S01]  /*1d00*/  LOP3.LUT R19, R4, R3, RZ, 0x3c, !PT ;  /* 0x0000000304137212 */ /* 0x000fe200078e3cff */
[----:B------:R-:W-:Y:S06]  /*1d10*/  BRA `(.L_x_2640) ;  /* 0x000000a800cc7947 */ /* 0x000fec0003800000 */
.L_x_2641:
[----:B------:R-:W0:Y:S08]  /*1d20*/  LDC R24, c[0x0][0x260] ;  /* 0x00009800ff187b82 */ /* 0x000e300000000800 */
[----:B------:R-:W1:Y:S01]  /*1d30*/  LDC R33, c[0x0][0x390] ;  /* 0x0000e400ff217b82 */ /* 0x000e620000000800 */
[----:B0-----:R-:W-:Y:S02]  /*1d40*/  ISETP.NE.AND P0, PT, R24, 0x1, PT ;  /* 0x000000011800780c */ /* 0x001fe40003f05270 */
[----:B-1----:R-:W-:-:S13]  /*1d50*/  ISETP.EQ.AND P1, PT, R33, 0x1, PT ;  /* 0x000000012100780c */ /* 0x002fda0003f22270 */
        /* <DEDUP_REMOVED lines=39> */
.L_x_2665:
        /* <DEDUP_REMOVED lines=287> */
.L_x_2661:
[----:B------:R-:W-:Y:S01]  /*31c0*/  LOP3.LUT R25, R27, 0xfffffffe, RZ, 0xc0, !PT ;  /* 0xfffffffe1b197812 */ /* 0x000fe200078ec0ff */
[----:B------:R-:W-:-:S03]  /*31d0*/  ULDC UR36, c[0x0][0x22c] ;  /* 0x00008b0000247ab9 */ /* 0x000fc60000000800 */
[----:B------:R-:W-:-:S05]  /*31e0*/  IADD3 R24, P1, R25, R16, RZ ;  /* 0x0000001019187210 */ /* 0x000fca0007f3e0ff */
[----:B------:R-:W-:-:S05]  /*31f0*/  IMAD.X R25, RZ, RZ, R19, P1 ;  /* 0x000000ffff197224 */ /* 0x000fca00008e0613 */
[----:B------:R-:W2:Y:S01]  /*3200*/  LDG.E.U16 R24, desc[UR60][R24.64] ;  /* 0x0000003c18187981 */ /* 0x000ea2000c1e1500 */
[----:B------:R-:W-:-:S05]  /*3210*/  IMAD.U32 R27, RZ, RZ, UR36 ;  /* 0x00000024ff1b7e24 */ /* 0x000fca000f8e00ff */
[----:B------:R-:W-:Y:S02]  /*3220*/  IADD3 R32, R32, R27, RZ ;  /* 0x0000001b20207210 */ /* 0x000fe40007ffe0ff */
[C---:B--2---:R-:W-:Y:S02]  /*3230*/  PRMT R28, R24.reuse, 0x7770, RZ ;  /* 0x00007770181c7816 */ /* 0x044fe400000000ff */
[----:B------:R-:W-:Y:S01]  /*3240*/  PRMT R29, R24, 0x7771, RZ ;  /* 0x00007771181d7816 */ /* 0x000fe200000000ff */
        /* <DEDUP_REMOVED lines=235> */
.L_x_2662:
[----:B------:R-:W-:-:S04]  /*4100*/  LOP3.LUT R25, R33, 0xfffffffe, RZ, 0xc0, !PT ;  /* 0xfffffffe21197812 */ /* 0x000fc800078ec0ff */
[----:B------:R-:W-:-:S05]  /*4110*/  IADD3 R24, P1, R25, R16, RZ ;  /* 0x0000001019187210 */ /* 0x000fca0007f3e0ff */
[----:B------:R-:W-:-:S05]  /*4120*/  IMAD.X R25, RZ, RZ, R19, P1 ;  /* 0x000000ffff197224 */ /* 0x000fca00008e0613 */
[----:B------:R-:W2:Y:S01]  /*4130*/  LDG.E.U16 R24, desc[UR60][R24.64] ;  /* 0x0000003c18187981 */ /* 0x000ea2000c1e1500 */
[----:B------:R-:W-:Y:S01]  /*4140*/  IMAD.IADD R38, R32, 0x1, R27 ;  /* 0x0000000120267824 */ /* 0x000fe200078e021b */
[----:B------:R-:W-:Y:S02]  /*4150*/  CS2R R32, SRZ ;  /* 0x0000000000207805 */ /* 0x000fe4000001ff00 */
[C---:B--2---:R-:W-:Y:S02]  /*4160*/  PRMT R30, R24.reuse, 0x7770, RZ ;  /* 0x00007770181e7816 */ /* 0x044fe400000000ff */
[----:B------:R-:W-:Y:S01]  /*4170*/  PRMT R31, R24, 0x7771, RZ ;  /* 0x00007771181f7816 */ /* 0x000fe200000000ff */
[----:B------:R-:W-:Y:S06]  /*4180*/  @!P0 BRA `(.L_x_2663) ;  /* 0x0000000c00a88947 */ /* 0x000fec0003800000 */
        /* <DEDUP_REMOVED lines=234> */
.L_x_2663:
[----:B------:R-:W-:-:S04]  /*5030*/  LOP3.LUT R25, R33, 0xfffffffe, RZ, 0xc0, !PT ;  /* 0xfffffffe21197812 */ /* 0x000fc800078ec0ff */
[----:B------:R-:W-:-:S04]  /*5040*/  IADD3 R24, P1, R25, R16, RZ ;  /* 0x0000001019187210 */ /* 0x000fc80007f3e0ff */
[----:B------:R-:W-:-:S05]  /*5050*/  IADD3.X R25, RZ, R19, RZ, P1, !PT ;  /* 0x00000013ff197210 */ /* 0x000fca0000ffe4ff */
[----:B------:R-:W2:Y:S01]  /*5060*/  LDG.E.U16 R24, desc[UR60][R24.64] ;  /* 0x0000003c18187981 */ /* 0x000ea2000c1e1500 */
[----:B------:R-:W-:Y:S01]  /*5070*/  IMAD.IADD R38, R38, 0x1, R27 ;  /* 0x0000000126267824 */ /* 0x000fe200078e021b */
[C---:B--2---:R-:W-:Y:S02]  /*5080*/  PRMT R34, R24.reuse, 0x7770, RZ ;  /* 0x0000777018227816 */ /* 0x044fe400000000ff */
[----:B------:R-:W-:Y:S01]  /*5090*/  PRMT R33, R24, 0x7771, RZ ;  /* 0x0000777118217816 */ /* 0x000fe200000000ff */
        /* <DEDUP_REMOVED lines=246> */
.L_x_2664:
[----:B------:R-:W-:Y:S01]  /*6000*/  LOP3.LUT R25, R32, 0xfffffffe, RZ, 0xc0, !PT ;  /* 0xfffffffe20197812 */ /* 0x000fe200078ec0ff */
[----:B------:R-:W-:-:S03]  /*6010*/  ULDC UR4, c[0x0][0x224] ;  /* 0x0000890000047ab9 */ /* 0x000fc60000000800 */
[----:B------:R-:W-:-:S05]  /*6020*/  IADD3 R24, P1, R25, R16, RZ ;  /* 0x0000001019187210 */ /* 0x000fca0007f3e0ff */
[----:B------:R-:W-:-:S05]  /*6030*/  IMAD.X R25, RZ, RZ, R19, P1 ;  /* 0x000000ffff197224 */ /* 0x000fca00008e0613 */
[----:B------:R1:W2:Y:S01]  /*6040*/  LDG.E.U16 R24, desc[UR60][R24.64] ;  /* 0x0000003c18187981 */ /* 0x0002a2000c1e1500 */
[----:B------:R-:W-:Y:S01]  /*6050*/  IMAD.IADD R32, R38, 0x1, R27 ;  /* 0x0000000126207824 */ /* 0x000fe200078e021b */
[----:B------:R-:W-:Y:S02]  /*6060*/  LOP3.LUT R38, R28, 0xffff, RZ, 0xc0, !PT ;  /* 0x0000ffff1c267812 */ /* 0x000fe400078ec0ff */
[----:B------:R-:W-:Y:S01]  /*6070*/  LOP3.LUT R37, R29, 0xffff, RZ, 0xc0, !PT ;  /* 0x0000ffff1d257812 */ /* 0x000fe200078ec0ff */
[----:B------:R-:W-:Y:S01]  /*6080*/  IMAD R36, R27, 0x3, R32 ;  /* 0x000000031b247824 */ /* 0x000fe200078e0220 */
[----:B------:R-:W-:Y:S02]  /*6090*/  MOV R35, UR4 ;  /* 0x0000000400237c02 */ /* 0x000fe40008000f00 */
[----:B------:R-:W-:Y:S02]  /*60a0*/  PRMT R38, R38, 0x8880, RZ ;  /* 0x0000888026267816 */ /* 0x000fe400000000ff */
[----:B------:R-:W-:-:S02]  /*60b0*/  PRMT R37, R37, 0x8880, RZ ;  /* 0x0000888025257816 */ /* 0x000fc400000000ff */
[----:B------:R-:W-:Y:S01]  /*60c0*/  ISETP.GE.U32.AND P1, PT, R36, R35, PT ;  /* 0x000000232400720c */ /* 0x000fe20003f26070 */
[----:B------:R-:W-:Y:S01]  /*60d0*/  IMAD.MOV.U32 R36, RZ, RZ, R38 ;  /* 0x000000ffff247224 */ /* 0x000fe200078e0026 */
[----:B------:R-:W-:Y:S01]  /*60e0*/  LOP3.LUT R40, R30, 0xffff, RZ, 0xc0, !PT ;  /* 0x0000ffff1e287812 */ /* 0x000fe200078ec0ff */
[----:B------:R-:W-:Y:S01]  /*60f0*/  IMAD.MOV.U32 R38, RZ, RZ, R37 ;  /* 0x000000ffff267224 */ /* 0x000fe200078e0025 */
[----:B------:R-:W-:Y:S02]  /*6100*/  LOP3.LUT R39, R31, 0xffff, RZ, 0xc0, !PT ;  /* 0x0000ffff1f277812 */ /* 0x000fe400078ec0ff */
[----:B-1----:R-:W-:Y:S02]  /*6110*/  SHF.R.S32.HI R25, RZ, 0x1f, R36 ;  /* 0x0000001fff197819 */ /* 0x002fe40000011424 */
[----:B------:R-:W-:Y:S02]  /*6120*/  SHF.R.S32.HI R37, RZ, 0x1f, R38 ;  /* 0x0000001fff257819 */ /* 0x000fe40000011426 */
[----:B------:R-:W-:-:S02]  /*6130*/  PRMT R40, R40, 0x8880, RZ ;  /* 0x0000888028287816 */ /* 0x000fc400000000ff */
[----:B------:R-:W-:Y:S02]  /*6140*/  PRMT R39, R39, 0x8880, RZ ;  /* 0x0000888027277816 */ /* 0x000fe400000000ff */
[----:B------:R-:W-:Y:S02]  /*6150*/  LOP3.LUT R0, R0, R25, RZ, 0x3c, !PT ;  /* 0x0000001900007212 */ /* 0x000fe400078e3cff */
[----:B------:R-:W-:Y:S01]  /*6160*/  LOP3.LUT R4, R4, R37, RZ, 0x3c, !PT ;  /* 0x0000002504047212 */ /* 0x000fe200078e3cff */
[----:B------:R-:W-:Y:S01]  /*6170*/  IMAD.MOV.U32 R37, RZ, RZ, R39 ;  /* 0x000000ffff257224 */ /* 0x000fe200078e0027 */
[----:B------:R-:W-:Y:S02]  /*6180*/  MOV R25, R40 ;  /* 0x0000002800197202 */ /* 0x000fe40000000f00 */
[----:B------:R-:W-:Y:S02]  /*6190*/  LOP3.LUT R40, R34, 0xffff, RZ, 0xc0, !PT ;  /* 0x0000ffff22287812 */ /* 0x000fe400078ec0ff */
[----:B------:R-:W-:-:S02]  /*61a0*/  LOP3.LUT R39, R33, 0xffff, RZ, 0xc0, !PT ;  /* 0x0000ffff21277812 */ /* 0x000fc400078ec0ff */
[----:B------:R-:W-:Y:S02]  /*61b0*/  LOP3.LUT R3, R3, R36, RZ, 0x3c, !PT ;  /* 0x0000002403037212 */ /* 0x000fe400078e3cff */
[----:B------:R-:W-:Y:S02]  /*61c0*/  LOP3.LUT R5, R5, R38, RZ, 0x3c, !PT ;  /* 0x0000002605057212 */ /* 0x000fe400078e3cff */
[----:B------:R-:W-:Y:S02]  /*61d0*/  SHF.R.S32.HI R36, RZ, 0x1f, R25 ;  /* 0x0000001fff247819 */ /* 0x000fe40000011419 */
[----:B------:R-:W-:Y:S02]  /*61e0*/  PRMT R40, R40, 0x8880, RZ ;  /* 0x0000888028287816 */ /* 0x000fe400000000ff */
[----:B------:R-:W-:Y:S02]  /*61f0*/  SHF.R.S32.HI R38, RZ, 0x1f, R37 ;  /* 0x0000001fff267819 */ /* 0x000fe40000011425 */
[----:B------:R-:W-:-:S02]  /*6200*/  PRMT R39, R39, 0x8880, RZ ;  /* 0x0000888027277816 */ /* 0x000fc400000000ff */
[----:B------:R-:W-:Y:S01]  /*6210*/  LOP3.LUT R7, R7, R36, RZ, 0x3c, !PT ;  /* 0x0000002407077212 */ /* 0x000fe200078e3cff */
[----:B------:R-:W-:Y:S01]  /*6220*/  IMAD.MOV.U32 R36, RZ, RZ, R40 ;  /* 0x000000ffff247224 */ /* 0x000fe200078e0028 */
[----:B------:R-:W-:Y:S02]  /*6230*/  LOP3.LUT R8, R8, R37, RZ, 0x3c, !PT ;  /* 0x0000002508087212 */ /* 0x000fe400078e3cff */
[----:B------:R-:W-:Y:S02]  /*6240*/  LOP3.LUT R9, R9, R38, RZ, 0x3c, !PT ;  /* 0x0000002609097212 */ /* 0x000fe400078e3cff */
[----:B------:R-:W-:Y:S02]  /*6250*/  MOV R38, R39 ;  /* 0x0000002700267202 */ /* 0x000fe40000000f00 */
[----:B------:R-:W-:Y:S02]  /*6260*/  LOP3.LUT R6, R6, R25, RZ, 0x3c, !PT ;  /* 0x0000001906067212 */ /* 0x000fe400078e3cff */
[----:B------:R-:W-:-:S02]  /*6270*/  LOP3.LUT R11, R11, R36, RZ, 0x3c, !PT ;  /* 0x000000240b0b7212 */ /* 0x000fc400078e3cff */
[----:B------:R-:W-:Y:S02]  /*6280*/  SHF.R.S32.HI R25, RZ, 0x1f, R36 ;  /* 0x0000001fff197819 */ /* 0x000fe40000011424 */
[----:B------:R-:W-:Y:S02]  /*6290*/  SHF.R.S32.HI R39, RZ, 0x1f, R38 ;  /* 0x0000001fff277819 */ /* 0x000fe40000011426 */
[----:B------:R-:W-:Y:S02]  /*62a0*/  LOP3.LUT R10, R10, R25, RZ, 0x3c, !PT ;  /* 0x000000190a0a7212 */ /* 0x000fe400078e3cff */
[----:B------:R-:W-:Y:S02]  /*62b0*/  LOP3.LUT R12, R12, R39, RZ, 0x3c, !PT ;  /* 0x000000270c0c7212 */ /* 0x000fe400078e3cff */
[----:B------:R-:W-:Y:S02]  /*62c0*/  LOP3.LUT R13, R13, R38, RZ, 0x3c, !PT ;  /* 0x000000260d0d7212 */ /* 0x000fe400078e3cff */
[----:B--2---:R-:W-:-:S02]  /*62d0*/  PRMT R37, R24, 0x7770, RZ ;  /* 0x0000777018257816 */ /* 0x004fc400000000ff */
[----:B------:R-:W-:Y:S02]  /*62e0*/  PRMT R24, R24, 0x7771, RZ ;  /* 0x0000777118187816 */ /* 0x000fe400000000ff */
[----:B------:R-:W-:Y:S02]  /*62f0*/  PRMT R36, R37, 0x8880, RZ ;  /* 0x0000888025247816 */ /* 0x000fe400000000ff */
[----:B------:R-:W-:Y:S02]  /*6300*/  PRMT R41, R24, 0x8880, RZ ;  /* 0x0000888018297816 */ /* 0x000fe400000000ff */
[----:B------:R-:W-:Y:S02]  /*6310*/  SHF.R.S32.HI R25, RZ, 0x1f, R36 ;  /* 0x0000001fff197819 */ /* 0x000fe40000011424 */
[----:B------:R-:W-:Y:S02]  /*6320*/  SHF.R.S32.HI R39, RZ, 0x1f, R41 ;  /* 0x0000001fff277819 */ /* 0x000fe40000011429 */
[----:B------:R-:W-:-:S02]  /*6330*/  LOP3.LUT R15, R15, R36, RZ, 0x3c, !PT ;  /* 0x000000240f0f7212 */ /* 0x000fc400078e3cff */
[----:B------:R-:W-:Y:S02]  /*6340*/  LOP3.LUT R26, R26, R41, RZ, 0x3c, !PT ;  /* 0x000000291a1a7212 */ /* 0x000fe400078e3cff */
[----:B------:R-:W-:Y:S02]  /*6350*/  LOP3.LUT R14, R14, R25, RZ, 0x3c, !PT ;  /* 0x000000190e0e7212 */ /* 0x000fe400078e3cff */
[----:B------:R-:W-:Y:S01]  /*6360*/  LOP3.LUT R18, R18, R39, RZ, 0x3c, !PT ;  /* 0x0000002712127212 */ /* 0x000fe200078e3cff */
[----:B------:R-:W-:Y:S06]  /*6370*/  @!P1 BRA `(.L_x_2665) ;  /* 0xffffffbc00149947 */ /* 0x000fec000383ffff */
[----:B------:R-:W-:Y:S05]  /*6380*/  BSYNC B1 ;  /* 0x0000000000017941 */ /* 0x000fea0003800000 */
.L_x_2660:
[----:B------:R-:W-:-:S07]  /*6390*/  PRMT R38, R24, 0x7610, R38 ;  /* 0x0000761018267816 */ /* 0x000fce0000000026 */
.L_x_2659:
[----:B------:R-:W-:Y:S05]  /*63a0*/  BSYNC B0 ;  /* 0x0000000000007941 */ /* 0x000fea0003800000 */
.L_x_2658:
        /* <DEDUP_REMOVED lines=280> */
.L_x_2668:
[----:B0-----:R-:W-:-:S04]  /*7530*/  LOP3.LUT R21, R39, 0xfffffffe, RZ, 0xc0, !PT ;  /* 0xfffffffe27157812 */ /* 0x001fc800078ec0ff */
[----:B------:R-:W-:-:S05]  /*7540*/  IADD3 R20, P2, R21, R16, RZ ;  /* 0x0000001015147210 */ /* 0x000fca0007f5e0ff */
[----:B------:R-:W-:-:S05]  /*7550*/  IMAD.X R21, RZ, RZ, R19, P2 ;  /* 0x000000ffff157224 */ /* 0x000fca00010e0613 */
[----:B------:R-:W2:Y:S01]  /*7560*/  LDG.E.U16 R20, desc[UR60][R20.64] ;  /* 0x0000003c14147981 */ /* 0x000ea2000c1e1500 */
[----:B------:R-:W-:-:S04]  /*7570*/  IADD3 R25, R32, R27, RZ ;  /* 0x0000001b20197210 */ /* 0x000fc80007ffe0ff */
[----:B------:R-:W-:Y:S02]  /*7580*/  ISETP.GE.U32.AND P2, PT, R25, R35, PT ;  /* 0x000000231900720c */ /* 0x000fe40003f46070 */
[C---:B--2---:R-:W-:Y:S02]  /*7590*/  PRMT R28, R20.reuse, 0x7770, RZ ;  /* 0x00007770141c7816 */ /* 0x044fe400000000ff */
[----:B------:R-:W-:-:S09]  /*75a0*/  PRMT R29, R20, 0x7771, RZ ;  /* 0x00007771141d7816 */ /* 0x000fd200000000ff */
        /* <DEDUP_REMOVED lines=275> */
.L_x_2669:
[----:B------:R-:W-:-:S04]  /*86e0*/  LOP3.LUT R21, R39, 0xfffffffe, RZ, 0xc0, !PT ;  /* 0xfffffffe27157812 */ /* 0x000fc800078ec0ff */
[----:B------:R-:W-:-:S05]  /*86f0*/  IADD3 R20, P2, R21, R16, RZ ;  /* 0x0000001015147210 */ /* 0x000fca0007f5e0ff */
[----:B------:R-:W-:-:S05]  /*8700*/  IMAD.X R21, RZ, RZ, R19, P2 ;  /* 0x000000ffff157224 */ /* 0x000fca00010e0613 */
[----:B------:R-:W2:Y:S01]  /*8710*/  LDG.E.U16 R20, desc[UR60][R20.64] ;  /* 0x0000003c14147981 */ /* 0x000ea2000c1e1500 */
[----:B------:R-:W-:-:S05]  /*8720*/  IMAD.IADD R25, R25, 0x1, R27 ;  /* 0x0000000119197824 */ /* 0x000fca00078e021b */
[----:B------:R-:W-:Y:S02]  /*8730*/  ISETP.GE.U32.AND P2, PT, R25, R35, PT ;  /* 0x000000231900720c */ /* 0x000fe40003f46070 */
[C---:B--2---:R-:W-:Y:S02]  /*8740*/  PRMT R30, R20.reuse, 0x7770, RZ ;  /* 0x00007770141e7816 */ /* 0x044fe400000000ff */
[----:B------:R-:W-:-:S09]  /*8750*/  PRMT R31, R20, 0x7771, RZ ;  /* 0x00007771141f7816 */ /* 0x000fd200000000ff */
        /* <DEDUP_REMOVED lines=275> */
.L_x_2670:
[----:B------:R-:W-:-:S04]  /*9890*/  LOP3.LUT R21, R33, 0xfffffffe, RZ, 0xc0, !PT ;  /* 0xfffffffe21157812 */ /* 0x000fc800078ec0ff */
[----:B------:R-:W-:-:S04]  /*98a0*/  IADD3 R20, P2, R21, R16, RZ ;  /* 0x0000001015147210 */ /* 0x000fc80007f5e0ff */
[----:B------:R-:W-:-:S05]  /*98b0*/  IADD3.X R21, RZ, R19, RZ, P2, !PT ;  /* 0x00000013ff157210 */ /* 0x000fca00017fe4ff */
[----:B------:R-:W2:Y:S01]  /*98c0*/  LDG.E.U16 R20, desc[UR60][R20.64] ;  /* 0x0000003c14147981 */ /* 0x000ea2000c1e1500 */
[----:B------:R-:W-:-:S05]  /*98d0*/  IMAD.IADD R25, R25, 0x1, R27 ;  /* 0x0000000119197824 */ /* 0x000fca00078e021b */
[----:B------:R-:W-:Y:S02]  /*98e0*/  ISETP.GE.U32.AND P2, PT, R25, R35, PT ;  /* 0x000000231900720c */ /* 0x000fe40003f46070 */
[C---:B--2---:R-:W-:Y:S02]  /*98f0*/  PRMT R34, R20.reuse, 0x7770, RZ ;  /* 0x0000777014227816 */ /* 0x044fe400000000ff */
[----:B------:R-:W-:-:S09]  /*9900*/  PRMT R33, R20, 0x7771, RZ ;  /* 0x0000777114217816 */ /* 0x000fd200000000ff */
        /* <DEDUP_REMOVED lines=275> */
.L_x_2671:
[----:B------:R-:W-:-:S04]  /*aa40*/  LOP3.LUT R21, R37, 0xfffffffe, RZ, 0xc0, !PT ;  /* 0xfffffffe25157812 */ /* 0x000fc800078ec0ff */
[----:B------:R-:W-:-:S05]  /*aa50*/  IADD3 R20, P1, R21, R16, RZ ;  /* 0x0000001015147210 */ /* 0x000fca0007f3e0ff */
[----:B------:R-:W-:-:S05]  /*aa60*/  IMAD.X R21, RZ, RZ, R19, P1 ;  /* 0x000000ffff157224 */ /* 0x000fca00008e0613 */
[----:B------:R-:W2:Y:S02]  /*aa70*/  LDG.E.U16 R20, desc[UR60][R20.64] ;  /* 0x0000003c14147981 */ /* 0x000ea4000c1e1500 */
[C---:B--2---:R-:W-:Y:S02]  /*aa80*/  PRMT R37, R20.reuse, 0x7770, RZ ;  /* 0x0000777014257816 */ /* 0x044fe400000000ff */
[----:B------:R-:W-:-:S07]  /*aa90*/  PRMT R38, R20, 0x7771, RZ ;  /* 0x0000777114267816 */ /* 0x000fce00000000ff */
.L_x_2667:
[----:B------:R-:W-:Y:S05]  /*aaa0*/  BSYNC B0 ;  /* 0x0000000000007941 */ /* 0x000fea0003800000 */
.L_x_2666:
[----:B------:R-:W-:Y:S04]  /*aab0*/  BSSY B0, `(.L_x_2672) ;  /* 0x0000034000007945 */ /* 0x000fe80003800000 */
[----:B------:R-:W-:Y:S05]  /*aac0*/  @P0 BRA `(.L_x_2673) ;  /* 0x0000000000c80947 */ /* 0x000fea0003800000 */
[----:B------:R-:W-:Y:S02]  /*aad0*/  IADD3 R24, R32, R27, RZ ;  /* 0x0000001b20187210 */ /* 0x000fe40007ffe0ff */
[----:B------:R-:W-:Y:S02]  /*aae0*/  LOP3.LUT R28, R28, 0xffff, RZ, 0xc0, !PT ;  /* 0x0000ffff1c1c7812 */ /* 0x000fe400078ec0ff */
[----:B------:R-:W-:Y:S02]  /*aaf0*/  ISETP.GE.U32.AND P0, PT, R24, R35, PT ;  /* 0x000000231800720c */ /* 0x000fe40003f06070 */
[----:B------:R-:W-:Y:S02]  /*ab00*/  LOP3.LUT R29, R29, 0xffff, RZ, 0xc0, !PT ;  /* 0x0000ffff1d1d7812 */ /* 0x000fe400078ec0ff */
[----:B------:R-:W-:Y:S02]  /*ab10*/  PRMT R16, R28, 0x8880, RZ ;  /* 0x000088801c107816 */ /* 0x000fe400000000ff */
[----:B0-----:R-:W-:-:S02]  /*ab20*/  PRMT R20, R29, 0x8880, RZ ;  /* 0x000088801d147816 */ /* 0x001fc400000000ff */
[----:B------:R-:W-:Y:S02]  /*ab30*/  SHF.R.S32.HI R19, RZ, 0x1f, R16 ;  /* 0x0000001fff137819 */ /* 0x000fe40000011410 */
[----:B------:R-:W-:Y:S02]  /*ab40*/  SHF.R.S32.HI R21, RZ, 0x1f, R20 ;  /* 0x0000001fff157819 */ /* 0x000fe40000011414 */
[----:B------:R-:W-:Y:S02]  /*ab50*/  LOP3.LUT R3, R3, R16, RZ, 0x3c, !PT ;  /* 0x0000001003037212 */ /* 0x000fe400078e3cff */
[----:B------:R-:W-:Y:S02]  /*ab60*/  LOP3.LUT R5, R5, R20, RZ, 0x3c, !PT ;  /* 0x0000001405057212 */ /* 0x000fe400078e3cff */
[----:B------:R-:W-:Y:S02]  /*ab70*/  LOP3.LUT R0, R0, R19, RZ, 0x3c, !PT ;  /* 0x0000001300007212 */ /* 0x000fe400078e3cff */
[----:B------:R-:W-:Y:S01]  /*ab80*/  LOP3.LUT R4, R4, R21, RZ, 0x3c, !PT ;  /* 0x0000001504047212 */ /* 0x000fe200078e3cff */
[----:B------:R-:W-:Y:S06]  /*ab90*/  @P0 BRA `(.L_x_2673) ;  /* 0x0000000000940947 */ /* 0x000fec0003800000 */
[----:B------:R-:W-:Y:S01]  /*aba0*/  IMAD.IADD R24, R24, 0x1, R27 ;  /* 0x0000000118187824 */ /* 0x000fe200078e021b */
[----:B------:R-:W-:Y:S02]  /*abb0*/  LOP3.LUT R30, R30, 0xffff, RZ, 0xc0, !PT ;  /* 0x0000ffff1e1e7812 */ /* 0x000fe400078ec0ff */
[----:B------:R-:W-:Y:S02]  /*abc0*/  LOP3.LUT R31, R31, 0xffff, RZ, 0xc0, !PT ;  /* 0x0000ffff1f1f7812 */ /* 0x000fe400078ec0ff */
[----:B------:R-:W-:Y:S02]  /*abd0*/  ISETP.GE.U32.AND P0, PT, R24, R35, PT ;  /* 0x000000231800720c */ /* 0x000fe40003f06070 */
[----:B------:R-:W-:Y:S02]  /*abe0*/  PRMT R19, R30, 0x8880, RZ ;  /* 0x000088801e137816 */ /* 0x000fe400000000ff */
[----:B------:R-:W-:Y:S02]  /*abf0*/  PRMT R21, R31, 0x8880, RZ ;  /* 0x000088801f157816 */ /* 0x000fe400000000ff */
[----:B------:R-:W-:-:S02]  /*ac00*/  SHF.R.S32.HI R16, RZ, 0x1f, R19 ;  /* 0x0000001fff107819 */ /* 0x000fc40000011413 */
        /* <DEDUP_REMOVED lines=12> */
[----:B------:R-:W-:-:S02]  /*acd0*/  MOV R24, R33 ;  /* 0x0000002100187202 */ /* 0x000fc40000000f00 */
[----:B------:R-:W-:Y:S02]  /*ace0*/  SHF.R.S32.HI R19, RZ, 0x1f, R20 ;  /* 0x0000001fff137819 */ /* 0x000fe40000011414 */
[----:B------:R-:W-:Y:S02]  /*acf0*/  SHF.R.S32.HI R21, RZ, 0x1f, R24 ;  /* 0x0000001fff157819 */ /* 0x000fe40000011418 */
[----:B------:R-:W-:Y:S02]  /*ad00*/  LOP3.LUT R11, R11, R20, RZ, 0x3c, !PT ;  /* 0x000000140b0b7212 */ /* 0x000fe400078e3cff */
[----:B------:R-:W-:Y:S02]  /*ad10*/  LOP3.LUT R13, R13, R24, RZ, 0x3c, !PT ;  /* 0x000000180d0d7212 */ /* 0x000fe400078e3cff */
[----:B------:R-:W-:Y:S02]  /*ad20*/  LOP3.LUT R10, R10, R19, RZ, 0x3c, !PT ;  /* 0x000000130a0a7212 */ /* 0x000fe400078e3cff */
[----:B------:R-:W-:Y:S01]  /*ad30*/  LOP3.LUT R12, R12, R21, RZ, 0x3c, !PT ;  /* 0x000000150c0c7212 */ /* 0x000fe200078e3cff */
[----:B------:R-:W-:Y:S06]  /*ad40*/  @P0 BRA `(.L_x_2673) ;  /* 0x0000000000280947 */ /* 0x000fec0003800000 */
[----:B------:R-:W-:Y:S02]  /*ad50*/  LOP3.LUT R37, R37, 0xffff, RZ, 0xc0, !PT ;  /* 0x0000ffff25257812 */ /* 0x000fe400078ec0ff */
[----:B------:R-:W-:Y:S02]  /*ad60*/  LOP3.LUT R38, R38, 0xffff, RZ, 0xc0, !PT ;  /* 0x0000ffff26267812 */ /* 0x000fe400078ec0ff */
[----:B------:R-:W-:Y:S02]  /*ad70*/  PRMT R16, R37, 0x8880, RZ ;  /* 0x0000888025107816 */ /* 0x000fe400000000ff */
[----:B------:R-:W-:Y:S02]  /*ad80*/  PRMT R21, R38, 0x8880, RZ ;  /* 0x0000888026157816 */ /* 0x000fe400000000ff */
[----:B------:R-:W-:Y:S02]  /*ad90*/  SHF.R.S32.HI R19, RZ, 0x1f, R16 ;  /* 0x0000001fff137819 */ /* 0x000fe40000011410 */
[----:B------:R-:W-:-:S02]  /*ada0*/  SHF.R.S32.HI R25, RZ, 0x1f, R21 ;  /* 0x0000001fff197819 */ /* 0x000fc40000011415 */
[----:B------:R-:W-:Y:S02]  /*adb0*/  LOP3.LUT R15, R15, R16, RZ, 0x3c, !PT ;  /* 0x000000100f0f7212 */ /* 0x000fe400078e3cff */
[----:B------:R-:W-:Y:S02]  /*adc0*/  LOP3.LUT R26, R26, R21, RZ, 0x3c, !PT ;  /* 0x000000151a1a7212 */ /* 0x000fe400078e3cff */
[----:B------:R-:W-:Y:S02]  /*add0*/  LOP3.LUT R14, R14, R19, RZ, 0x3c, !PT ;  /* 0x000000130e0e7212 */ /* 0x000fe400078e3cff */
[----:B------:R-:W-:-:S07]  /*ade0*/  LOP3.LUT R18, R18, R25, RZ, 0x3c, !PT ;  /* 0x0000001912127212 */ /* 0x000fce00078e3cff */
.L_x_2673:
[----:B------:R-:W-:Y:S05]  /*adf0*/  BSYNC B0 ;  /* 0x0000000000007941 */ /* 0x000fea0003800000 */
.L_x_2672:
        /* <DEDUP_REMOVED lines=9> */
.L_x_2657:
[----:B------:R-:W-:Y:S01]  /*ae90*/  ISETP.GE.U32.AND P0, PT, R0, R35, PT ;  /* 0x000000230000720c */ /* 0x000fe20003f06070 */
        /* <DEDUP_REMOVED lines=24> */
[--C-:B------:R-:W-:Y:S02]  /*b020*/  IMAD.MOV.U32 R0, RZ, RZ, R4.reuse ;  /* 0x000000ffff007224 */ /* 0x100fe400078e0004 */
[----:B------:R-:W-:-:S02]  /*b030*/  IMAD.MOV.U32 R15, RZ, RZ, R4 ;  /* 0x000000ffff0f7224 */ /* 0x000fc400078e0004 */
[--C-:B------:R-:W-:Y:S02]  /*b040*/  IMAD.MOV.U32 R20, RZ, RZ, R4.reuse ;  /* 0x000000ffff147224 */ /* 0x100fe400078e0004 */
[--C-:B------:R-:W-:Y:S02]  /*b050*/  IMAD.MOV.U32 R30, RZ, RZ, R4.reuse ;  /* 0x000000ffff1e7224 */ /* 0x100fe400078e0004 */
[----:B------:R-:W-:-:S07]  /*b060*/  IMAD.MOV.U32 R28, RZ, RZ, R4 ;  /* 0x000000ffff1c7224 */ /* 0x000fce00078e0004 */
.L_x_2677:
[-C--:B------:R-:W-:Y:S01]  /*b070*/  IMAD R4, R33, R32.reuse, RZ ;  /* 0x0000002021047224 */ /* 0x080fe200078e02ff */
[----:B------:R-:W-:-:S04]  /*b080*/  IADD3 R32, R27, R32, RZ ;  /* 0x000000201b207210 */ /* 0x000fc80007ffe0ff */
[----:B------:R-:W-:Y:S01]  /*b090*/  LOP3.LUT R5, R4, 0xfffffffe, RZ, 0xc0, !PT ;  /* 0xfffffffe04057812 */ /* 0x000fe200078ec0ff */
[CC--:B------:R-:W-:Y:S02]  /*b0a0*/  IMAD R6, R32.reuse, R33.reuse, RZ ;  /* 0x0000002120067224 */ /* 0x0c0fe400078e02ff */
[----:B------:R-:W-:Y:S01]  /*b0b0*/  IMAD.IADD R32, R32, 0x1, R27 ;  /* 0x0000000120207824 */ /* 0x000fe200078e021b */
[-C--:B------:R-:W-:Y:S02]  /*b0c0*/  IADD3 R4, P0, R5, R16.reuse, RZ ;  /* 0x0000001005047210 */ /* 0x080fe40007f1e0ff */
[----:B------:R-:W-:Y:S01]  /*b0d0*/  LOP3.LUT R7, R6, 0xfffffffe, RZ, 0xc0, !PT ;  /* 0xfffffffe06077812 */ /* 0x000fe200078ec0ff */
[C---:B------:R-:W-:Y:S02]  /*b0e0*/  IMAD R8, R32.reuse, R33, RZ ;  /* 0x0000002120087224 */ /* 0x040fe400078e02ff */
[----:B------:R-:W-:Y:S01]  /*b0f0*/  IMAD.X R5, RZ, RZ, R19, P0 ;  /* 0x000000ffff057224 */ /* 0x000fe200000e0613 */
[----:B------:R-:W-:Y:S01]  /*b100*/  IADD3 R6, P0, R7, R16, RZ ;  /* 0x0000001007067210 */ /* 0x000fe20007f1e0ff */
[----:B------:R-:W-:Y:S01]  /*b110*/  IMAD.IADD R32, R32, 0x1, R27 ;  /* 0x0000000120207824 */ /* 0x000fe200078e021b */
[----:B------:R-:W-:-:S02]  /*b120*/  LOP3.LUT R9, R8, 0xfffffffe, RZ, 0xc0, !PT ;  /* 0xfffffffe08097812 */ /* 0x000fc400078ec0ff */
[----:B------:R-:W-:Y:S01]  /*b130*/  IADD3.X R7, RZ, R19, RZ, P0, !PT ;  /* 0x00000013ff077210 */ /* 0x000fe200007fe4ff */
[----:B------:R-:W-:Y:S01]  /*b140*/  IMAD R10, R32, R33, RZ ;  /* 0x00000021200a7224 */ /* 0x000fe200078e02ff */
[----:B------:R-:W2:Y:S01]  /*b150*/  LDG.E.U16 R5, desc[UR60][R4.64] ;  /* 0x0000003c04057981 */ /* 0x000ea2000c1e1500 */
[----:B------:R-:W-:-:S03]  /*b160*/  IADD3 R8, P0, R9, R16, RZ ;  /* 0x0000001009087210 */ /* 0x000fc60007f1e0ff */
[----:B------:R0:W3:Y:S01]  /*b170*/  LDG.E.U16 R7, desc[UR60][R6.64] ;  /* 0x0000003c06077981 */ /* 0x0000e2000c1e1500 */
[----:B------:R-:W-:Y:S01]  /*b180*/  LOP3.LUT R11, R10, 0xfffffffe, RZ, 0xc0, !PT ;  /* 0xfffffffe0a0b7812 */ /* 0x000fe200078ec0ff */
[----:B------:R-:W-:-:S03]  /*b190*/  IMAD.X R9, RZ, RZ, R19, P0 ;  /* 0x000000ffff097224 */ /* 0x000fc600000e0613 */
[----:B------:R-:W-:Y:S02]  /*b1a0*/  IADD3 R10, P0, R11, R16, RZ ;  /* 0x000000100b0a7210 */ /* 0x000fe40007f1e0ff */
[----:B------:R-:W4:Y:S02]  /*b1b0*/  LDG.E.U16 R8, desc[UR60][R8.64] ;  /* 0x0000003c08087981 */ /* 0x000f24000c1e1500 */
[----:B------:R-:W-:-:S05]  /*b1c0*/  IADD3.X R11, RZ, R19, RZ, P0, !PT ;  /* 0x00000013ff0b7210 */ /* 0x000fca00007fe4ff */
[----:B------:R1:W5:Y:S01]  /*b1d0*/  LDG.E.U16 R10, desc[UR60][R10.64] ;  /* 0x0000003c0a0a7981 */ /* 0x000362000c1e1500 */
[----:B------:R-:W-:-:S04]  /*b1e0*/  IMAD.IADD R32, R32, 0x1, R27 ;  /* 0x0000000120207824 */ /* 0x000fc800078e021b */
[----:B0-----:R-:W-:-:S05]  /*b1f0*/  IMAD R6, R27, 0x3, R32 ;  /* 0x000000031b067824 */ /* 0x001fca00078e0220 */
[----:B------:R-:W-:Y:S02]  /*b200*/  ISETP.GE.U32.AND P0, PT, R6, R35, PT ;  /* 0x000000230600720c */ /* 0x000fe40003f06070 */
[C---:B--2---:R-:W-:Y:S02]  /*b210*/  PRMT R4, R5.reuse, 0x7770, RZ ;  /* 0x0000777005047816 */ /* 0x044fe400000000ff */
[----:B------:R-:W-:Y:S02]  /*b220*/  PRMT R5, R5, 0x7771, RZ ;  /* 0x0000777105057816 */ /* 0x000fe400000000ff */
[C---:B---3--:R-:W-:Y:S02]  /*b230*/  PRMT R6, R7.reuse, 0x7770, RZ ;  /* 0x0000777007067816 */ /* 0x048fe400000000ff */
[----:B------:R-:W-:Y:S02]  /*b240*/  PRMT R7, R7, 0x7771, RZ ;  /* 0x0000777107077816 */ /* 0x000fe400000000ff */
[----:B------:R-:W-:-:S02]  /*b250*/  PRMT R36, R5, 0x8880, RZ ;  /* 0x0000888005247816 */ /* 0x000fc400000000ff */
[----:B------:R-:W-:Y:S02]  /*b260*/  PRMT R38, R7, 0x8880, RZ ;  /* 0x0000888007267816 */ /* 0x000fe400000000ff */
[----:B------:R-:W-:Y:S02]  /*b270*/  PRMT R34, R4, 0x8880, RZ ;  /* 0x0000888004227816 */ /* 0x000fe400000000ff */
[----:B------:R-:W-:Y:S02]  /*b280*/  PRMT R37, R6, 0x8880, RZ ;  /* 0x0000888006257816 */ /* 0x000fe400000000ff */
[----:B------:R-:W-:Y:S02]  /*b290*/  LOP3.LUT R31, R31, R36, RZ, 0x3c, !PT ;  /* 0x000000241f1f7212 */ /* 0x000fe400078e3cff */
[----:B-1----:R-:W-:Y:S02]  /*b2a0*/  SHF.R.S32.HI R11, RZ, 0x1f, R36 ;  /* 0x0000001fff0b7819 */ /* 0x002fe40000011424 */
[----:B------:R-:W-:-:S02]  /*b2b0*/  MOV R36, R38 ;  /* 0x0000002600247202 */ /* 0x000fc40000000f00 */
[----:B------:R-:W-:Y:S02]  /*b2c0*/  LOP3.LUT R29, R29, R34, RZ, 0x3c, !PT ;  /* 0x000000221d1d7212 */ /* 0x000fe400078e3cff */
[----:B------:R-:W-:Y:S01]  /*b2d0*/  SHF.R.S32.HI R9, RZ, 0x1f, R34 ;  /* 0x0000001fff097819 */ /* 0x000fe20000011422 */
[----:B------:R-:W-:Y:S01]  /*b2e0*/  IMAD.MOV.U32 R34, RZ, RZ, R37 ;  /* 0x000000ffff227224 */ /* 0x000fe200078e0025 */
[----:B------:R-:W-:Y:S02]  /*b2f0*/  LOP3.LUT R30, R30, R11, RZ, 0x3c, !PT ;  /* 0x0000000b1e1e7212 */ /* 0x000fe400078e3cff */
[----:B------:R-:W-:Y:S02]  /*b300*/  LOP3.LUT R21, R21, R36, RZ, 0x3c, !PT ;  /* 0x0000002415157212 */ /* 0x000fe400078e3cff */
[----:B------:R-:W-:Y:S02]  /*b310*/  SHF.R.S32.HI R11, RZ, 0x1f, R36 ;  /* 0x0000001fff0b7819 */ /* 0x000fe40000011424 */
[----:B----4-:R-:W-:-:S02]  /*b320*/  PRMT R38, R8, 0x7771, RZ ;  /* 0x0000777108267816 */ /* 0x010fc400000000ff */
[----:B-----5:R-:W-:Y:S02]  /*b330*/  PRMT R36, R10, 0x7771, RZ ;  /* 0x000077710a247816 */ /* 0x020fe400000000ff */
[----:B------:R-:W-:Y:S02]  /*b340*/  LOP3.LUT R28, R28, R9, RZ, 0x3c, !PT ;  /* 0x000000091c1c7212 */ /* 0x000fe400078e3cff */
[----:B------:R-:W-:Y:S02]  /*b350*/  LOP3.LUT R20, R20, R11, RZ, 0x3c, !PT ;  /* 0x0000000b14147212 */ /* 0x000fe400078e3cff */
[----:B------:R-:W-:Y:S02]  /*b360*/  SHF.R.S32.HI R9, RZ, 0x1f, R34 ;  /* 0x0000001fff097819 */ /* 0x000fe40000011422 */
[----:B------:R-:W-:Y:S02]  /*b370*/  PRMT R11, R38, 0x8880, RZ ;  /* 0x00008880260b7816 */ /* 0x000fe400000000ff */
[----:B------:R-:W-:-:S02]  /*b380*/  PRMT R39, R36, 0x8880, RZ ;  /* 0x0000888024277816 */ /* 0x000fc400000000ff */
[----:B------:R-:W-:Y:S02]  /*b390*/  LOP3.LUT R25, R25, R34, RZ, 0x3c, !PT ;  /* 0x0000002219197212 */ /* 0x000fe400078e3cff */
[----:B------:R-:W-:Y:S02]  /*b3a0*/  PRMT R37, R8, 0x7770, RZ ;  /* 0x0000777008257816 */ /* 0x000fe400000000ff */
[----:B------:R-:W-:Y:S02]  /*b3b0*/  PRMT R34, R10, 0x7770, RZ ;  /* 0x000077700a227816 */ /* 0x000fe400000000ff */
[----:B------:R-:W-:Y:S02]  /*b3c0*/  LOP3.LUT R24, R24, R9, RZ, 0x3c, !PT ;  /* 0x0000000918187212 */ /* 0x000fe400078e3cff */
[----:B------:R-:W-:Y:S02]  /*b3d0*/  LOP3.LUT R12, R12, R11, RZ, 0x3c, !PT ;  /* 0x0000000b0c0c7212 */ /* 0x000fe400078e3cff */
[----:B------:R-:W-:Y:S01]  /*b3e0*/  SHF.R.S32.HI R10, RZ, 0x1f, R11 ;  /* 0x0000001fff0a7819 */ /* 0x000fe2000001140b */
[----:B------:R-:W-:Y:S01]  /*b3f0*/  IMAD.MOV.U32 R11, RZ, RZ, R39 ;  /* 0x000000ffff0b7224 */ /* 0x000fe200078e0027 */
[----:B------:R-:W-:-:S02]  /*b400*/  PRMT R9, R37, 0x8880, RZ ;  /* 0x0000888025097816 */ /* 0x000fc400000000ff */
[----:B------:R-:W-:Y:S02]  /*b410*/  PRMT R40, R34, 0x8880, RZ ;  /* 0x0000888022287816 */ /* 0x000fe400000000ff */
        /* <DEDUP_REMOVED lines=12> */
.L_x_2676:
[----:B------:R-:W-:Y:S02]  /*b4e0*/  PRMT R8, R4, 0x7610, R8 ;  /* 0x0000761004087816 */ /* 0x000fe40000000008 */
[----:B------:R-:W-:Y:S02]  /*b4f0*/  PRMT R9, R5, 0x7610, R9 ;  /* 0x0000761005097816 */ /* 0x000fe40000000009 */
[----:B------:R-:W-:Y:S02]  /*b500*/  PRMT R10, R6, 0x7610, R10 ;  /* 0x00007610060a7816 */ /* 0x000fe4000000000a */
[----:B------:R-:W-:-:S07]  /*b510*/  PRMT R11, R7, 0x7610, R11 ;  /* 0x00007610070b7816 */ /* 0x000fce000000000b */
.L_x_2675:
[----:B------:R-:W-:Y:S05]  /*b520*/  BSYNC B0 ;  /* 0x0000000000007941 */ /* 0x000fea0003800000 */
.L_x_2674:
        /* <DEDUP_REMOVED lines=23> */
[----:B------:R-:W-:-:S04]  /*b6a0*/  IADD3 R4, R6, R27, RZ ;  /* 0x0000001b06047210 */ /* 0x000fc80007ffe0ff */
[----:B------:R-:W-:-:S13]  /*b6b0*/  ISETP.GE.U32.AND P1, PT, R4, R35, PT ;  /* 0x000000230400720c */ /* 0x000fda0003f26070 */
[-C--:B------:R-:W-:Y:S02]  /*b6c0*/  @!P1 IMAD R4, R4, R33.reuse, RZ ;  /* 0x0000002104049224 */ /* 0x080fe400078e02ff */
[----:B------:R-:W-:-:S03]  /*b6d0*/  IMAD R33, R6, R33, RZ ;  /* 0x0000002106217224 */ /* 0x000fc600078e02ff */
[----:B------:R-:W-:Y:S02]  /*b6e0*/  @!P1 LOP3.LUT R5, R4, 0xfffffffe, RZ, 0xc0, !PT ;  /* 0xfffffffe04059812 */ /* 0x000fe400078ec0ff */
[----:B------:R-:W-:Y:S02]  /*b6f0*/  LOP3.LUT R33, R33, 0xfffffffe, RZ, 0xc0, !PT ;  /* 0xfffffffe21217812 */ /* 0x000fe400078ec0ff */
        /* <DEDUP_REMOVED lines=10> */
[----:B------:R-:W-:Y:S02]  /*b7a0*/  @!P1 PRMT R34, R16, 0x7610, R34 ;  /* 0x0000761010229816 */ /* 0x000fe40000000022 */
[----:B------:R-:W-:-:S07]  /*b7b0*/  @!P1 PRMT R36, R19, 0x7610, R36 ;  /* 0x0000761013249816 */ /* 0x000fce0000000024 */
.L_x_2679:
[----:B------:R-:W-:Y:S05]  /*b7c0*/  BSYNC B0 ;  /* 0x0000000000007941 */ /* 0x000fea0003800000 */
.L_x_2678:
[----:B------:R-:W-:Y:S04]  /*b7d0*/  BSSY B0, `(.L_x_2680) ;  /* 0x0000033000007945 */ /* 0x000fe80003800000 */
[----:B------:R-:W-:Y:S05]  /*b7e0*/  @P0 BRA `(.L_x_2681) ;  /* 0x0000000000c40947 */ /* 0x000fea0003800000 */
[----:B------:R-:W-:Y:S02]  /*b7f0*/  LOP3.LUT R8, R8, 0xffff, RZ, 0xc0, !PT ;  /* 0x0000ffff08087812 */ /* 0x000fe400078ec0ff */
[----:B------:R-:W-:Y:S02]  /*b800*/  LOP3.LUT R9, R9, 0xffff, RZ, 0xc0, !PT ;  /* 0x0000ffff09097812 */ /* 0x000fe400078ec0ff */
[----:B------:R-:W-:Y:S02]  /*b810*/  PRMT R4, R8, 0x8880, RZ ;  /* 0x0000888008047816 */ /* 0x000fe400000000ff */
[----:B------:R-:W-:Y:S02]  /*b820*/  IADD3 R8, R32, R27, RZ ;  /* 0x0000001b20087210 */ /* 0x000fe40007ffe0ff */
[----:B------:R-:W-:Y:S02]  /*b830*/  PRMT R6, R9, 0x8880, RZ ;  /* 0x0000888009067816 */ /* 0x000fe400000000ff */
[----:B------:R-:W-:-:S02]  /*b840*/  ISETP.GE.U32.AND P0, PT, R8, R35, PT ;  /* 0x000000230800720c */ /* 0x000fc40003f06070 */
        /* <DEDUP_REMOVED lines=43> */
.L_x_2681:
[----:B------:R-:W-:Y:S05]  /*bb00*/  BSYNC B0 ;  /* 0x0000000000007941 */ /* 0x000fea0003800000 */
.L_x_2680:
        /* <DEDUP_REMOVED lines=9> */
.L_x_2656:
        /* <DEDUP_REMOVED lines=10> */
[----:B------:R-:W-:Y:S01]  /*bc40*/  MOV R26, R3 ;  /* 0x00000003001a7202 */ /* 0x000fe20000000f00 */
[--C-:B------:R-:W-:Y:S02]  /*bc50*/  IMAD.MOV.U32 R29, RZ, RZ, R3.reuse ;  /* 0x000000ffff1d7224 */ /* 0x100fe400078e0003 */
[----:B------:R-:W-:Y:S01]  /*bc60*/  IMAD.MOV.U32 R27, RZ, RZ, R3 ;  /* 0x000000ffff1b7224 */ /* 0x000fe200078e0003 */
[-C--:B--2---:R-:W-:Y:S01]  /*bc70*/  MOV R25, R15.reuse ;  /* 0x0000000f00197202 */ /* 0x084fe20000000f00 */
[--C-:B------:R-:W-:Y:S01]  /*bc80*/  IMAD.MOV.U32 R12, RZ, RZ, R15.reuse ;  /* 0x000000ffff0c7224 */ /* 0x100fe200078e000f */
[----:B------:R-:W-:Y:S01]  /*bc90*/  MOV R20, R15 ;  /* 0x0000000f00147202 */ /* 0x000fe20000000f00 */
[----:B------:R-:W-:-:S02]  /*bca0*/  IMAD.MOV.U32 R0, RZ, RZ, R15 ;  /* 0x000000ffff007224 */ /* 0x000fc400078e000f */
[--C-:B------:R-:W-:Y:S02]  /*bcb0*/  IMAD.MOV.U32 R24, RZ, RZ, R15.reuse ;  /* 0x000000ffff187224 */ /* 0x100fe400078e000f */
        /* <DEDUP_REMOVED lines=15> */
[----:B------:R-:W-:-:S07]  /*bdb0*/  IMAD.MOV.U32 R18, RZ, RZ, R15 ;  /* 0x000000ffff127224 */ /* 0x000fce00078e000f */
.L_x_2685:
[C---:B------:R-:W-:Y:S01]  /*bdc0*/  LOP3.LUT R5, R32.reuse, 0xfffffffe, RZ, 0xc0, !PT ;  /* 0xfffffffe20057812 */ /* 0x040fe200078ec0ff */
[----:B------:R-:W-:-:S03]  /*bdd0*/  IMAD.IADD R32, R32, 0x1, R13 ;  /* 0x0000000120207824 */ /* 0x000fc600078e020d */
[-C--:B------:R-:W-:Y:S02]  /*bde0*/  IADD3 R4, P0, R5, R16.reuse, RZ ;  /* 0x0000001005047210 */ /* 0x080fe40007f1e0ff */
[C---:B------:R-:W-:Y:S02]  /*bdf0*/  LOP3.LUT R7, R32.reuse, 0xfffffffe, RZ, 0xc0, !PT ;  /* 0xfffffffe20077812 */ /* 0x040fe400078ec0ff */
[----:B------:R-:W-:Y:S02]  /*be00*/  IADD3.X R5, RZ, R19, RZ, P0, !PT ;  /* 0x00000013ff057210 */ /* 0x000fe400007fe4ff */
[----:B------:R-:W-:Y:S01]  /*be10*/  IADD3 R6, P0, R7, R16, RZ ;  /* 0x0000001007067210 */ /* 0x000fe20007f1e0ff */
[----:B------:R-:W-:-:S03]  /*be20*/  IMAD.IADD R32, R32, 0x1, R13 ;  /* 0x0000000120207824 */ /* 0x000fc600078e020d */
[----:B------:R-:W2:Y:S01]  /*be30*/  LDG.E.U16 R5, desc[UR60][R4.64] ;  /* 0x0000003c04057981 */ /* 0x000ea2000c1e1500 */
[----:B------:R-:W-:Y:S01]  /*be40*/  IMAD.X R7, RZ, RZ, R19, P0 ;  /* 0x000000ffff077224 */ /* 0x000fe200000e0613 */
[C---:B------:R-:W-:Y:S02]  /*be50*/  LOP3.LUT R9, R32.reuse, 0xfffffffe, RZ, 0xc0, !PT ;  /* 0xfffffffe20097812 */ /* 0x040fe400078ec0ff */
[----:B------:R-:W-:-:S03]  /*be60*/  IADD3 R32, R32, R13, RZ ;  /* 0x0000000d20207210 */ /* 0x000fc60007ffe0ff */
[----:B------:R0:W3:Y:S01]  /*be70*/  LDG.E.U16 R7, desc[UR60][R6.64] ;  /* 0x0000003c06077981 */ /* 0x0000e2000c1e1500 */
[----:B------:R-:W-:Y:S02]  /*be80*/  IADD3 R8, P0, R9, R16, RZ ;  /* 0x0000001009087210 */ /* 0x000fe40007f1e0ff */
[----:B------:R-:W-:-:S03]  /*be90*/  LOP3.LUT R11, R32, 0xfffffffe, RZ, 0xc0, !PT ;  /* 0xfffffffe200b7812 */ /* 0x000fc600078ec0ff */
[----:B------:R-:W-:Y:S01]  /*bea0*/  IMAD.X R9, RZ, RZ, R19, P0 ;  /* 0x000000ffff097224 */ /* 0x000fe200000e0613 */
[----:B------:R-:W-:-:S04]  /*beb0*/  IADD3 R10, P0, R11, R16, RZ ;  /* 0x000000100b0a7210 */ /* 0x000fc80007f1e0ff */
[----:B------:R1:W4:Y:S01]  /*bec0*/  LDG.E.U16 R8, desc[UR60][R8.64] ;  /* 0x0000003c08087981 */ /* 0x000322000c1e1500 */
[----:B------:R-:W-:-:S05]  /*bed0*/  IMAD.X R11, RZ, RZ, R19, P0 ;  /* 0x000000ffff0b7224 */ /* 0x000fca00000e0613 */
[----:B------:R5:W4:Y:S01]  /*bee0*/  LDG.E.U16 R10, desc[UR60][R10.64] ;  /* 0x0000003c0a0a7981 */ /* 0x000b22000c1e1500 */
[----:B------:R-:W-:-:S05]  /*bef0*/  IADD3 R32, R32, R13, RZ ;  /* 0x0000000d20207210 */ /* 0x000fca0007ffe0ff */
[----:B0-----:R-:W-:-:S05]  /*bf00*/  IMAD R6, R13, 0x3, R32 ;  /* 0x000000030d067824 */ /* 0x001fca00078e0220 */
[----:B------:R-:W-:Y:S02]  /*bf10*/  ISETP.GE.U32.AND P0, PT, R6, R35, PT ;  /* 0x000000230600720c */ /* 0x000fe40003f06070 */
[C---:B--2---:R-:W-:Y:S02]  /*bf20*/  PRMT R4, R5.reuse, 0x7770, RZ ;  /* 0x0000777005047816 */ /* 0x044fe400000000ff */
[----:B------:R-:W-:Y:S02]  /*bf30*/  PRMT R5, R5, 0x7771, RZ ;  /* 0x0000777105057816 */ /* 0x000fe400000000ff */
[----:B-1----:R-:W-:Y:S02]  /*bf40*/  PRMT R9, R4, 0x8880, RZ ;  /* 0x0000888004097816 */ /* 0x002fe400000000ff */
[C---:B---3--:R-:W-:Y:S02]  /*bf50*/  PRMT R6, R7.reuse, 0x7770, RZ ;  /* 0x0000777007067816 */ /* 0x048fe400000000ff */
[----:B------:R-:W-:-:S02]  /*bf60*/  PRMT R7, R7, 0x7771, RZ ;  /* 0x0000777107077816 */ /* 0x000fc400000000ff */
[----:B------:R-:W-:Y:S02]  /*bf70*/  PRMT R36, R5, 0x8880, RZ ;  /* 0x0000888005247816 */ /* 0x000fe400000000ff */
[----:B-----5:R-:W-:Y:S02]  /*bf80*/  PRMT R11, R6, 0x8880, RZ ;  /* 0x00008880060b7816 */ /* 0x020fe400000000ff */
[----:B------:R-:W-:Y:S02]  /*bf90*/  PRMT R33, R7, 0x8880, RZ ;  /* 0x0000888007217816 */ /* 0x000fe400000000ff */
[----:B------:R-:W-:Y:S02]  /*bfa0*/  LOP3.LUT R26, R26, R9, RZ, 0x3c, !PT ;  /* 0x000000091a1a7212 */ /* 0x000fe400078e3cff */
[----:B------:R-:W-:Y:S02]  /*bfb0*/  SHF.R.S32.HI R34, RZ, 0x1f, R9 ;  /* 0x0000001fff227819 */ /* 0x000fe40000011409 */
[----:B------:R-:W-:-:S02]  /*bfc0*/  LOP3.LUT R27, R27, R36, RZ, 0x3c, !PT ;  /* 0x000000241b1b7212 */ /* 0x000fc400078e3cff */
[----:B------:R-:W-:Y:S01]  /*bfd0*/  SHF.R.S32.HI R9, RZ, 0x1f, R36 ;  /* 0x0000001fff097819 */ /* 0x000fe20000011424 */
[----:B------:R-:W-:Y:S02]  /*bfe0*/  IMAD.MOV.U32 R36, RZ, RZ, R11 ;  /* 0x000000ffff247224 */ /* 0x000fe400078e000b */
[----:B------:R-:W-:Y:S01]  /*bff0*/  IMAD.MOV.U32 R11, RZ, RZ, R33 ;  /* 0x000000ffff0b7224 */ /* 0x000fe200078e0021 */
[----:B------:R-:W-:Y:S02]  /*c000*/  LOP3.LUT R18, R18, R9, RZ, 0x3c, !PT ;  /* 0x0000000912127212 */ /* 0x000fe400078e3cff */
[----:B------:R-:W-:Y:S02]  /*c010*/  LOP3.LUT R29, R29, R36, RZ, 0x3c, !PT ;  /* 0x000000241d1d7212 */ /* 0x000fe400078e3cff */
[----:B------:R-:W-:Y:S02]  /*c020*/  SHF.R.S32.HI R9, RZ, 0x1f, R36 ;  /* 0x0000001fff097819 */ /* 0x000fe40000011424 */
[----:B------:R-:W-:-:S02]  /*c030*/  LOP3.LUT R15, R15, R34, RZ, 0x3c, !PT ;  /* 0x000000220f0f7212 */ /* 0x000fc400078e3cff */
[----:B----4-:R-:W-:Y:S02]  /*c040*/  PRMT R36, R8, 0x7770, RZ ;  /* 0x0000777008247816 */ /* 0x010fe400000000ff */
[----:B------:R-:W-:Y:S02]  /*c050*/  SHF.R.S32.HI R34, RZ, 0x1f, R11 ;  /* 0x0000001fff227819 */ /* 0x000fe4000001140b */
[----:B------:R-:W-:Y:S02]  /*c060*/  LOP3.LUT R20, R20, R9, RZ, 0x3c, !PT ;  /* 0x0000000914147212 */ /* 0x000fe400078e3cff */
[----:B------:R-:W-:Y:S02]  /*c070*/  PRMT R9, R36, 0x8880, RZ ;  /* 0x0000888024097816 */ /* 0x000fe400000000ff */
[----:B------:R-:W-:Y:S02]  /*c080*/  PRMT R37, R8, 0x7771, RZ ;  /* 0x0000777108257816 */ /* 0x000fe400000000ff */
[----:B------:R-:W-:-:S02]  /*c090*/  LOP3.LUT R21, R21, R34, RZ, 0x3c, !PT ;  /* 0x0000002215157212 */ /* 0x000fc400078e3cff */
[C---:B------:R-:W-:Y:S02]  /*c0a0*/  PRMT R33, R10.reuse, 0x7770, RZ ;  /* 0x000077700a217816 */ /* 0x040fe400000000ff */
[----:B------:R-:W-:Y:S02]  /*c0b0*/  PRMT R34, R10, 0x7771, RZ ;  /* 0x000077710a227816 */ /* 0x000fe400000000ff */
[----:B------:R-:W-:Y:S02]  /*c0c0*/  LOP3.LUT R30, R30, R9, RZ, 0x3c, !PT ;  /* 0x000000091e1e7212 */ /* 0x000fe400078e3cff */
[----:B------:R-:W-:Y:S02]  /*c0d0*/  LOP3.LUT R28, R28, R11, RZ, 0x3c, !PT ;  /* 0x0000000b1c1c7212 */ /* 0x000fe400078e3cff */
[----:B------:R-:W-:Y:S02]  /*c0e0*/  PRMT R8, R37, 0x8880, RZ ;  /* 0x0000888025087816 */ /* 0x000fe400000000ff */
[----:B------:R-:W-:-:S02]  /*c0f0*/  SHF.R.S32.HI R9, RZ, 0x1f, R9 ;  /* 0x0000001fff097819 */ /* 0x000fc40000011409 */
[----:B------:R-:W-:Y:S02]  /*c100*/  PRMT R10, R33, 0x8880, RZ ;  /* 0x00008880210a7816 */ /* 0x000fe400000000ff */
[----:B------:R-:W-:Y:S02]  /*c110*/  PRMT R11, R34, 0x8880, RZ ;  /* 0x00008880220b7816 */ /* 0x000fe400000000ff */
[----:B------:R-:W-:Y:S02]  /*c120*/  LOP3.LUT R31, R31, R8, RZ, 0x3c, !PT ;  /* 0x000000081f1f7212 */ /* 0x000fe400078e3cff */
        /* <DEDUP_REMOVED lines=8> */
[----:B------:R-:W-:Y:S01]  /*c1b0*/  LOP3.LUT R12, R12, R39, RZ, 0x3c, !PT ;  /* 0x000000270c0c7212 */ /* 0x000fe200078e3cff */
[----:B------:R-:W-:Y:S06]  /*c1c0*/  @!P0 BRA `(.L_x_2685) ;  /* 0xfffffff800fc8947 */ /* 0x000fec000383ffff */
[----:B------:R-:W-:Y:S05]  /*c1d0*/  BSYNC B1 ;  /* 0x0000000000017941 */ /* 0x000fea0003800000 */
.L_x_2684:
[----:B------:R-:W-:Y:S02]  /*c1e0*/  PRMT R8, R4, 0x7610, R8 ;  /* 0x0000761004087816 */ /* 0x000fe40000000008 */
[----:B------:R-:W-:Y:S02]  /*c1f0*/  PRMT R11, R5, 0x7610, R11 ;  /* 0x00007610050b7816 */ /* 0x000fe4000000000b */
[----:B------:R-:W-:Y:S02]  /*c200*/  PRMT R9, R6, 0x7610, R9 ;  /* 0x0000761006097816 */ /* 0x000fe40000000009 */
[----:B------:R-:W-:-:S07]  /*c210*/  PRMT R10, R7, 0x7610, R10 ;  /* 0x00007610070a7816 */ /* 0x000fce000000000a */
.L_x_2683:
[----:B------:R-:W-:Y:S05]  /*c220*/  BSYNC B0 ;  /* 0x0000000000007941 */ /* 0x000fea0003800000 */
.L_x_2682:
[----:B------:R-:W-:Y:S01]  /*c230*/  ISETP.GE.U32.AND P0, PT, R32, R35, PT ;  /* 0x000000232000720c */ /* 0x000fe20003f06070 */
[----:B------:R-:W-:-:S12]  /*c240*/  BSSY B0, `(.L_x_2686) ;  /* 0x0000024000007945 */ /* 0x000fd80003800000 */
[----:B------:R-:W-:Y:S05]  /*c250*/  @P0 BRA `(.L_x_2687) ;  /* 0x0000000000880947 */ /* 0x000fea0003800000 */
        /* <DEDUP_REMOVED lines=18> */
[C---:B------:R-:W-:Y:S01]  /*c380*/  IMAD.IADD R4, R6.reuse, 0x1, R13 ;  /* 0x0000000106047824 */ /* 0x040fe200078e020d */
[----:B------:R-:W-:-:S04]  /*c390*/  LOP3.LUT R7, R6, 0xfffffffe, RZ, 0xc0, !PT ;  /* 0xfffffffe06077812 */ /* 0x000fc800078ec0ff */
[----:B------:R-:W-:Y:S02]  /*c3a0*/  ISETP.GE.U32.AND P1, PT, R4, R35, PT ;  /* 0x000000230400720c */ /* 0x000fe40003f26070 */
[----:B------:R-:W-:-:S04]  /*c3b0*/  IADD3 R6, P2, R7, R16, RZ ;  /* 0x0000001007067210 */ /* 0x000fc80007f5e0ff */
[----:B------:R-:W-:-:S05]  /*c3c0*/  IADD3.X R7, RZ, R19, RZ, P2, !PT ;  /* 0x00000013ff077210 */ /* 0x000fca00017fe4ff */
[----:B------:R-:W2:Y:S02]  /*c3d0*/  LDG.E.U16 R6, desc[UR60][R6.64] ;  /* 0x0000003c06067981 */ /* 0x000ea4000c1e1500 */
[----:B------:R-:W-:-:S04]  /*c3e0*/  @!P1 LOP3.LUT R5, R4, 0xfffffffe, RZ, 0xc0, !PT ;  /* 0xfffffffe04059812 */ /* 0x000fc800078ec0ff */
[----:B------:R-:W-:-:S05]  /*c3f0*/  @!P1 IADD3 R4, P3, R5, R16, RZ ;  /* 0x0000001005049210 */ /* 0x000fca0007f7e0ff */
[----:B------:R-:W-:-:S05]  /*c400*/  @!P1 IMAD.X R5, RZ, RZ, R19, P3 ;  /* 0x000000ffff059224 */ /* 0x000fca00018e0613 */
[----:B------:R-:W3:Y:S01]  /*c410*/  @!P1 LDG.E.U16 R4, desc[UR60][R4.64] ;  /* 0x0000003c04049981 */ /* 0x000ee2000c1e1500 */
[C---:B--2---:R-:W-:Y:S02]  /*c420*/  PRMT R36, R6.reuse, 0x7770, RZ ;  /* 0x0000777006247816 */ /* 0x044fe400000000ff */
[----:B------:R-:W-:Y:S02]  /*c430*/  PRMT R37, R6, 0x7771, RZ ;  /* 0x0000777106257816 */ /* 0x000fe400000000ff */
[C---:B---3--:R-:W-:Y:S02]  /*c440*/  @!P1 PRMT R16, R4.reuse, 0x7770, RZ ;  /* 0x0000777004109816 */ /* 0x048fe400000000ff */
[----:B------:R-:W-:Y:S02]  /*c450*/  @!P1 PRMT R19, R4, 0x7771, RZ ;  /* 0x0000777104139816 */ /* 0x000fe400000000ff */
[----:B------:R-:W-:Y:S02]  /*c460*/  @!P1 PRMT R33, R16, 0x7610, R33 ;  /* 0x0000761010219816 */ /* 0x000fe40000000021 */
[----:B------:R-:W-:-:S07]  /*c470*/  @!P1 PRMT R34, R19, 0x7610, R34 ;  /* 0x0000761013229816 */ /* 0x000fce0000000022 */
.L_x_2687:
[----:B------:R-:W-:Y:S05]  /*c480*/  BSYNC B0 ;  /* 0x0000000000007941 */ /* 0x000fea0003800000 */
.L_x_2686:
[----:B------:R-:W-:Y:S04]  /*c490*/  BSSY B0, `(.L_x_2688) ;  /* 0x0000033000007945 */ /* 0x000fe80003800000 */
[----:B------:R-:W-:Y:S05]  /*c4a0*/  @P0 BRA `(.L_x_2689) ;  /* 0x0000000000c40947 */ /* 0x000fea0003800000 */
[----:B------:R-:W-:Y:S02]  /*c4b0*/  LOP3.LUT R8, R8, 0xffff, RZ, 0xc0, !PT ;  /* 0x0000ffff08087812 */ /* 0x000fe400078ec0ff */
[----:B------:R-:W-:Y:S02]  /*c4c0*/  LOP3.LUT R11, R11, 0xffff, RZ, 0xc0, !PT ;  /* 0x0000ffff0b0b7812 */ /* 0x000fe400078ec0ff */
[----:B------:R-:W-:Y:S01]  /*c4d0*/  PRMT R5, R8, 0x8880, RZ ;  /* 0x0000888008057816 */ /* 0x000fe200000000ff */
[----:B------:R-:W-:Y:S01]  /*c4e0*/  IMAD.IADD R8, R32, 0x1, R13 ;  /* 0x0000000120087824 */ /* 0x000fe200078e020d */
[----:B------:R-:W-:Y:S02]  /*c4f0*/  PRMT R6, R11, 0x8880, RZ ;  /* 0x000088800b067816 */ /* 0x000fe400000000ff */
[----:B------:R-:W-:Y:S02]  /*c500*/  SHF.R.S32.HI R4, RZ, 0x1f, R5 ;  /* 0x0000001fff047819 */ /* 0x000fe40000011405 */
[----:B------:R-:W-:-:S02]  /*c510*/  ISETP.GE.U32.AND P0, PT, R8, R35, PT ;  /* 0x000000230800720c */ /* 0x000fc40003f06070 */
[----:B------:R-:W-:Y:S02]  /*c520*/  SHF.R.S32.HI R7, RZ, 0x1f, R6 ;  /* 0x0000001fff077819 */ /* 0x000fe40000011406 */
[----:B------:R-:W-:Y:S02]  /*c530*/  LOP3.LUT R26, R26, R5, RZ, 0x3c, !PT ;  /* 0x000000051a1a7212 */ /* 0x000fe400078e3cff */
[----:B------:R-:W-:Y:S02]  /*c540*/  LOP3.LUT R27, R27, R6, RZ, 0x3c, !PT ;  /* 0x000000061b1b7212 */ /* 0x000fe400078e3cff */
[----:B------:R-:W-:Y:S02]  /*c550*/  LOP3.LUT R15, R15, R4, RZ, 0x3c, !PT ;  /* 0x000000040f0f7212 */ /* 0x000fe400078e3cff */
[----:B------:R-:W-:-:S03]  /*c560*/  LOP3.LUT R18, R18, R7, RZ, 0x3c, !PT ;  /* 0x0000000712127212 */ /* 0x000fc600078e3cff */
[----:B------:R-:W-:Y:S05]  /*c570*/  @P0 BRA `(.L_x_2689) ;  /* 0x0000000000900947 */ /* 0x000fea0003800000 */
        /* <DEDUP_REMOVED lines=13> */
[----:B------:R-:W-:Y:S02]  /*c650*/  IADD3 R4, R8, R13, RZ ;  /* 0x0000000d08047210 */ /* 0x000fe40007ffe0ff */
[----:B------:R-:W-:Y:S02]  /*c660*/  LOP3.LUT R36, R36, 0xffff, RZ, 0xc0, !PT ;  /* 0x0000ffff24247812 */ /* 0x000fe400078ec0ff */
[----:B------:R-:W-:Y:S02]  /*c670*/  ISETP.GE.U32.AND P0, PT, R4, R35, PT ;  /* 0x000000230400720c */ /* 0x000fe40003f06070 */
[----:B------:R-:W-:Y:S02]  /*c680*/  LOP3.LUT R37, R37, 0xffff, RZ, 0xc0, !PT ;  /* 0x0000ffff25257812 */ /* 0x000fe400078ec0ff */
[----:B------:R-:W-:Y:S02]  /*c690*/  PRMT R5, R36, 0x8880, RZ ;  /* 0x0000888024057816 */ /* 0x000fe400000000ff */
[----:B------:R-:W-:-:S02]  /*c6a0*/  PRMT R6, R37, 0x8880, RZ ;  /* 0x0000888025067816 */ /* 0x000fc400000000ff */
        /* <DEDUP_REMOVED lines=17> */
.L_x_2689:
[----:B------:R-:W-:Y:S05]  /*c7c0*/  BSYNC B0 ;  /* 0x0000000000007941 */ /* 0x000fea0003800000 */
.L_x_2688:
        /* <DEDUP_REMOVED lines=8> */
.L_x_2640:
[----:B------:R-:W-:Y:S05]  /*c850*/  BSYNC B6 ;  /* 0x0000000000067941 */ /* 0x000fea0003800000 */
.L_x_2639:
        /* <DEDUP_REMOVED lines=12> */
[----:B-1----:R-:W-:-:S05]  /*c920*/  LEA R3, R4, R3, 0x18 ;  /* 0x0000000304037211 */ /* 0x002fca00078ec0ff */
[----:B------:R-:W-:Y:S01]  /*c930*/  IMAD R13, R0, 0x10, R3 ;  /* 0x00000010000d7824 */ /* 0x000fe200078e0203 */
[----:B---3--:R-:W-:-:S04]  /*c940*/  SHF.R.U32.HI R0, RZ, 0x1, R15 ;  /* 0x00000001ff007819 */ /* 0x008fc8000001160f */
[----:B------:R1:W-:Y:S01]  /*c950*/  STS.128 [R13], R8 ;  /* 0x000000080d007388 */ /* 0x0003e20000000c00 */
[----:B------:R-:W-:-:S13]  /*c960*/  ISETP.NE.AND P0, PT, R0, RZ, PT ;  /* 0x000000ff0000720c */ /* 0x000fda0003f05270 */
[----:B------:R-:W-:Y:S05]  /*c970*/  @!P0 BRA `(.L_x_2690) ;  /* 0x00000000005c8947 */ /* 0x000fea0003800000 */
.L_x_2693:
        /* <DEDUP_REMOVED lines=16> */
[----:B------:R-:W-:Y:S01]  /*ca80*/  LOP3.LUT R11, R7, R11, RZ, 0x3c, !PT ;  /* 0x0000000b070b7212 */ /* 0x000fe200078e3cff */
[----:B------:R-:W-:Y:S01]  /*ca90*/  IMAD.MOV.U32 R10, RZ, RZ, R16 ;  /* 0x000000ffff0a7224 */ /* 0x000fe200078e0010 */
[----:B------:R-:W-:-:S05]  /*caa0*/  MOV R9, R19 ;  /* 0x0000001300097202 */ /* 0x000fca0000000f00 */
[----:B------:R2:W-:Y:S02]  /*cab0*/  STS.128 [R13], R8 ;  /* 0x000000080d007388 */ /* 0x0005e40000000c00 */
.L_x_2692:
[----:B------:R-:W-:Y:S05]  /*cac0*/  BSYNC B0 ;  /* 0x0000000000007941 */ /* 0x000fea0003800000 */
.L_x_2691:
[----:B------:R-:W-:Y:S01]  /*cad0*/  IMAD.MOV.U32 R0, RZ, RZ, R12 ;  /* 0x000000ffff007224 */ /* 0x000fe200078e000c */
[----:B------:R-:W-:Y:S06]  /*cae0*/  @P1 BRA `(.L_x_2693) ;  /* 0xfffffffc00a41947 */ /* 0x000fec000383ffff */
.L_x_2690:
        /* <DEDUP_REMOVED lines=22> */
[----:B------:R-:W-:-:S07]  /*cc50*/  IMAD.MOV.U32 R0, RZ, RZ, R4 ;  /* 0x000000ffff007224 */ /* 0x000fce00078e0004 */
.L_x_2698:
        /* <DEDUP_REMOVED lines=17> */
.L_x_2697:
[----:B------:R-:W-:Y:S05]  /*cd70*/  BSYNC B0 ;  /* 0x0000000000007941 */ /* 0x000fea0003800000 */
.L_x_2696:
[----:B------:R-:W-:-:S04]  /*cd80*/  SHF.R.S32.HI R0, RZ, 0x1, R0 ;  /* 0x00000001ff007819 */ /* 0x000fc80000011400 */
[----:B------:R-:W-:-:S13]  /*cd90*/  ISETP.GE.AND P0, PT, R0, 0x20, PT ;  /* 0x000000200000780c */ /* 0x000fda0003f06270 */
[----:B------:R-:W-:Y:S05]  /*cda0*/  @P0 BRA `(.L_x_2698) ;  /* 0xfffffffc00ac0947 */ /* 0x000fea000383ffff */
[----:B------:R-:W-:-:S07]  /*cdb0*/  IMAD.MOV.U32 R0, RZ, RZ, 0x20 ;  /* 0x00000020ff007424 */ /* 0x000fce00078e00ff */
.L_x_2695:
[----:B------:R-:W-:Y:S01]  /*cdc0*/  ISETP.GE.AND P0, PT, R0, 0x2, PT ;  /* 0x000000020000780c */ /* 0x000fe20003f06270 */
[----:B------:R-:W-:Y:S05]  /*cdd0*/  WARPSYNC.ALL ;  /* 0x0000000000007948 */ /* 0x000fea0003800000 */
[----:B------:R-:W-:Y:S07]  /*cde0*/  BAR.SYNC.DEFER_BLOCKING 0x0 ;  /* 0x0000000000007b1d */ /* 0x000fee0000010000 */
[----:B------:R-:W-:Y:S05]  /*cdf0*/  @!P0 BRA `(.L_x_2694) ;  /* 0x0000000000308947 */ /* 0x000fea0003800000 */
[----:B-1----:R-:W-:-:S11]  /*ce00*/  HFMA2.MMA R3, -RZ, RZ, 0, 5.9604644775390625e-08 ;  /* 0x00000001ff037435 */ /* 0x002fd600000001ff */
.L_x_2699:
        /* <DEDUP_REMOVED lines=11> */
.L_x_2694:
[----:B-1----:R-:W1:Y:S01]  /*cec0*/  LDC R3, c[0x0][0x3f4] ;  /* 0x0000fd00ff037b82 */ /* 0x002e620000000800 */
[----:B------:R-:W-:Y:S02]  /*ced0*/  CS2R R24, SRZ ;  /* 0x0000000000187805 */ /* 0x000fe4000001ff00 */
        /* <DEDUP_REMOVED lines=275> */
.L_x_2700:
        /* <DEDUP_REMOVED lines=278> */
.L_x_2701:
[----:B------:R-:W-:Y:S01]  /*f170*/  ULDC.64 UR6, c[0x0][0x608] ;  /* 0x0001820000067ab9 */ /* 0x000fe20000000a00 */
[----:B------:R-:W-:Y:S02]  /*f180*/  CS2R R4, SRZ ;  /* 0x0000000000047805 */ /* 0x000fe4000001ff00 */
[----:B------:R-:W-:Y:S01]  /*f190*/  ISETP.NE.U32.AND P0, PT, RZ, UR6, PT ;  /* 0x00000006ff007c0c */ /* 0x000fe2000bf05070 */
[----:B------:R-:W-:Y:S01]  /*f1a0*/  HFMA2.MMA R0, -RZ, RZ, 0, 0 ;  /* 0x00000000ff007435 */ /* 0x000fe200000001ff */
[----:B--2---:R-:W-:Y:S02]  /*f1b0*/  IADD3 R8, P2, R24, UR4, RZ ;  /* 0x0000000418087c10 */ /* 0x004fe4000ff5e0ff */
        /* <DEDUP_REMOVED lines=291> */
.L_x_2703:
        /* <DEDUP_REMOVED lines=277> */
.L_x_2704:
        /* <DEDUP_REMOVED lines=16> */
.L_x_2706:
[----:B------:R-:W-:Y:S05]  /*11640*/  BSYNC B0 ;  /* 0x0000000000007941 */ /* 0x000fea0003800000 */
.L_x_2705:
        /* <DEDUP_REMOVED lines=17> */
.L_x_2708:
[----:B------:R-:W-:Y:S05]  /*11760*/  BSYNC B0 ;  /* 0x0000000000007941 */ /* 0x000fea0003800000 */
.L_x_2707:
        /* <DEDUP_REMOVED lines=35> */
.L_x_2710:
[----:B------:R-:W-:Y:S05]  /*119a0*/  BSYNC B0 ;  /* 0x0000000000007941 */ /* 0x000fea0003800000 */
.L_x_2709:
        /* <DEDUP_REMOVED lines=38> */
.L_x_2715:
        /* <DEDUP_REMOVED lines=12> */
.L_x_2714:
[----:B------:R-:W-:Y:S05]  /*11cd0*/  BRA `(.L_x_2713) ;  /* 0x0000000000647947 */ /* 0x000fea0003800000 */
.L_x_2712:
        /* <DEDUP_REMOVED lines=13> */
.L_x_2716:
        /* <DEDUP_REMOVED lines=12> */
.L_x_2713:
[----:B------:R-:W-:Y:S05]  /*11e70*/  BSYNC B0 ;  /* 0x0000000000007941 */ /* 0x000fea0003800000 */
.L_x_2711:
        /* <DEDUP_REMOVED lines=15> */
.L_x_2720:
        /* <DEDUP_REMOVED lines=20> */
.L_x_2719:
[----:B------:R-:W-:Y:S05]  /*120b0*/  BSYNC B0 ;  /* 0x0000000000007941 */ /* 0x000fea0003800000 */
.L_x_2718:
[----:B0-----:R-:W-:Y:S01]  /*120c0*/  IMAD.MOV.U32 R13, RZ, RZ, R20 ;  /* 0x000000ffff0d7224 */ /* 0x001fe200078e0014 */
[----:B------:R-:W-:Y:S06]  /*120d0*/  @P2 BRA `(.L_x_2720) ;  /* 0xfffffffc00a42947 */ /* 0x000fec000383ffff */
.L_x_2717:
        /* <DEDUP_REMOVED lines=16> */
.L_x_2725:
        /* <DEDUP_REMOVED lines=17> */
.L_x_2724:
[----:B------:R-:W-:Y:S05]  /*122f0*/  BSYNC B0 ;  /* 0x0000000000007941 */ /* 0x000fea0003800000 */
.L_x_2723:
[----:B------:R-:W-:-:S04]  /*12300*/  SHF.R.S32.HI R20, RZ, 0x1, R20 ;  /* 0x00000001ff147819 */ /* 0x000fc80000011414 */
[----:B------:R-:W-:-:S13]  /*12310*/  ISETP.GE.AND P0, PT, R20, 0x20, PT ;  /* 0x000000201400780c */ /* 0x000fda0003f06270 */
[----:B------:R-:W-:Y:S05]  /*12320*/  @P0 BRA `(.L_x_2725) ;  /* 0xfffffffc00ac0947 */ /* 0x000fea000383ffff */
[----:B------:R-:W-:-:S11]  /*12330*/  HFMA2.MMA R2, -RZ, RZ, 0, 1.9073486328125e-06 ;  /* 0x00000020ff027435 */ /* 0x000fd600000001ff */
.L_x_2722:
[----:B------:R-:W-:Y:S01]  /*12340*/  BAR.SYNC.DEFER_BLOCKING 0x0 ;  /* 0x0000000000007b1d */ /* 0x000fe20000010000 */
[----:B------:R-:W-:-:S13]  /*12350*/  ISETP.GE.AND P0, PT, R2, 0x2, PT ;  /* 0x000000020200780c */ /* 0x000fda0003f06270 */
[----:B------:R-:W-:Y:S05]  /*12360*/  @!P0 BRA `(.L_x_2721) ;  /* 0x0000000000308947 */ /* 0x000fea0003800000 */
[----:B0-----:R-:W-:-:S07]  /*12370*/  IMAD.MOV.U32 R11, RZ, RZ, 0x1 ;  /* 0x00000001ff0b7424 */ /* 0x001fce00078e00ff */
.L_x_2726:
        /* <DEDUP_REMOVED lines=11> */
.L_x_2721:
        /* <DEDUP_REMOVED lines=15> */
.L_x_2728:
        /* <DEDUP_REMOVED lines=22> */
.L_x_2730:
        /* <DEDUP_REMOVED lines=22> */
.L_x_2731:
[----:B------:R-:W-:Y:S02]  /*127e0*/  ULDC.64 UR4, c[0x0][0x5f8] ;  /* 0x00017e0000047ab9 */ /* 0x000fe40000000a00 */
[----:B------:R-:W-:-:S05]  /*127f0*/  IADD3 R22, P0, R22, UR4, RZ ;  /* 0x0000000416167c10 */ /* 0x000fca000ff1e0ff */
[----:B------:R-:W-:-:S05]  /*12800*/  IMAD.X R23, RZ, RZ, UR5, P0 ;  /* 0x00000005ff177e24 */ /* 0x000fca00080e06ff */
[----:B------:R-:W-:Y:S01]  /*12810*/  STG.E.64 desc[UR60][R22.64], R16 ;  /* 0x0000001016007986 */ /* 0x000fe2000c101b3c */
[----:B------:R-:W-:Y:S05]  /*12820*/  EXIT ;  /* 0x000000000000794d */ /* 0x000fea0003800000 */
.L_x_2729:
[----:B------:R-:W-:Y:S04]  /*12830*/  STG.E.64 desc[UR60][R4.64], R18 ;  /* 0x0000001204007986 */ /* 0x000fe8000c101b3c */
[----:B------:R-:W-:Y:S01]  /*12840*/  STG.E.64 desc[UR60][R4.64+0x8], R16 ;  /* 0x0000081004007986 */ /* 0x000fe2000c101b3c */
[----:B------:R-:W-:Y:S05]  /*12850*/  EXIT ;  /* 0x000000000000794d */ /* 0x000fea0003800000 */
.L_x_2727:
        /* <DEDUP_REMOVED lines=10> */
.L_x_2732:
        /* <DEDUP_REMOVED lines=22> */
.L_x_2734:
        /* <DEDUP_REMOVED lines=22> */
.L_x_2735:
[----:B------:R-:W-:Y:S02]  /*12bc0*/  ULDC.64 UR4, c[0x0][0x5f8] ;  /* 0x00017e0000047ab9 */ /* 0x000fe40000000a00 */
[----:B------:R-:W-:-:S04]  /*12bd0*/  IADD3 R22, P0, R22, UR4, RZ ;  /* 0x0000000416167c10 */ /* 0x000fc8000ff1e0ff */
[----:B------:R-:W-:-:S05]  /*12be0*/  IADD3.X R23, RZ, UR5, RZ, P0, !PT ;  /* 0x00000005ff177c10 */ /* 0x000fca00087fe4ff */
[----:B------:R-:W-:Y:S01]  /*12bf0*/  STG.E.64 desc[UR60][R22.64], R16 ;  /* 0x0000001016007986 */ /* 0x000fe2000c101b3c */
[----:B------:R-:W-:Y:S05]  /*12c00*/  EXIT ;  /* 0x000000000000794d */ /* 0x000fea0003800000 */
.L_x_2733:
[----:B------:R-:W-:Y:S04]  /*12c10*/  STG.E.64 desc[UR60][R8.64], R18 ;  /* 0x0000001208007986 */ /* 0x000fe8000c101b3c */
[----:B------:R-:W-:Y:S01]  /*12c20*/  STG.E.64 desc[UR60][R6.64], R16 ;  /* 0x0000001006007986 */ /* 0x000fe2000c101b3c */
[----:B------:R-:W-:Y:S05]  /*12c30*/  EXIT ;  /* 0x000000000000794d */ /* 0x000fea0003800000 */
.L_x_2702:
        /* <DEDUP_REMOVED lines=25> */
.L_x_2737:
        /* <DEDUP_REMOVED lines=22> */
.L_x_2739:
        /* <DEDUP_REMOVED lines=22> */
.L_x_2740:
[----:B------:R-:W-:Y:S02]  /*13090*/  ULDC.64 UR4, c[0x0][0x5f8] ;  /* 0x00017e0000047ab9 */ /* 0x000fe40000000a00 */
[----:B------:R-:W-:-:S05]  /*130a0*/  IADD3 R24, P0, R24, UR4, RZ ;  /* 0x0000000418187c10 */ /* 0x000fca000ff1e0ff */
[----:B------:R-:W-:-:S05]  /*130b0*/  IMAD.X R25, RZ, RZ, UR5, P0 ;  /* 0x00000005ff197e24 */ /* 0x000fca00080e06ff */
[----:B------:R-:W-:Y:S01]  /*130c0*/  STG.E.64 desc[UR60][R24.64], R16 ;  /* 0x0000001018007986 */ /* 0x000fe2000c101b3c */
[----:B------:R-:W-:Y:S05]  /*130d0*/  EXIT ;  /* 0x000000000000794d */ /* 0x000fea0003800000 */
.L_x_2738:
[----:B------:R-:W-:Y:S04]  /*130e0*/  STG.E.64 desc[UR60][R4.64], R18 ;  /* 0x0000001204007986 */ /* 0x000fe8000c101b3c */
[----:B------:R-:W-:Y:S01]  /*130f0*/  STG.E.64 desc[UR60][R4.64+0x8], R16 ;  /* 0x0000081004007986 */ /* 0x000fe2000c101b3c */
[----:B------:R-:W-:Y:S05]  /*13100*/  EXIT ;  /* 0x000000000000794d */ /* 0x000fea0003800000 */
.L_x_2736:
        /* <DEDUP_REMOVED lines=10> */
.L_x_2741:
        /* <DEDUP_REMOVED lines=22> */
.L_x_2743:
        /* <DEDUP_REMOVED lines=22> */
.L_x_2744:
[----:B------:R-:W-:Y:S02]  /*13470*/  ULDC.64 UR4, c[0x0][0x5f8] ;  /* 0x00017e0000047ab9 */ /* 0x000fe40000000a00 */
[----:B------:R-:W-:-:S04]  /*13480*/  IADD3 R24, P0, R24, UR4, RZ ;  /* 0x0000000418187c10 */ /* 0x000fc8000ff1e0ff */
[----:B------:R-:W-:-:S05]  /*13490*/  IADD3.X R25, RZ, UR5, RZ, P0, !PT ;  /* 0x00000005ff197c10 */ /* 0x000fca00087fe4ff */
[----:B------:R-:W-:Y:S01]  /*134a0*/  STG.E.64 desc[UR60][R24.64], R16 ;  /* 0x0000001018007986 */ /* 0x000fe2000c101b3c */
[----:B------:R-:W-:Y:S05]  /*134b0*/  EXIT ;  /* 0x000000000000794d */ /* 0x000fea0003800000 */
.L_x_2742:
[----:B------:R-:W-:Y:S04]  /*134c0*/  STG.E.64 desc[UR60][R6.64], R18 ;  /* 0x0000001206007986 */ /* 0x000fe8000c101b3c */
[----:B------:R-:W-:Y:S01]  /*134d0*/  STG.E.64 desc[UR60][R8.64], R16 ;  /* 0x0000001008007986 */ /* 0x000fe2000c101b3c */
[----:B------:R-:W-:Y:S05]  /*134e0*/  EXIT ;  /* 0x000000000000794d */ /* 0x000fea0003800000 */
.L_x_2745:
        /* <DEDUP_REMOVED lines=9> */
.L_x_9831:


//--------------------- .text._ZN2at6native13reduce_kernelILi128ELi4ENS0_8ReduceOpIaNS0_14func_wrapper_tImZNS0_15xor_sum_functorIavEclERNS_14TensorIteratorEEUlmmE_EEjmLi4ELi4EEEEEvT1_ --------------------------
	.section	.text._ZN2at6native13reduce_kernelILi128ELi4ENS0_8ReduceOpIaNS0_14func_wrapper_tImZNS0_15xor_sum_functorIavEclERNS_14TensorIteratorEEUlmmE_EEjmLi4ELi4EEEEEvT1_,"ax",@progbits
	.align	128
        .global         _ZN2at6native13reduce_kernelILi128ELi4ENS0_8ReduceOpIaNS0_14func_wrapper_tImZNS0_15xor_sum_functorIavEclERNS_14TensorIteratorEEUlmmE_EEjmLi4ELi4EEEEEvT1_
        .type           _ZN2at6native13reduce_kernelILi128ELi4ENS0_8ReduceOpIaNS0_14func_wrapper_tImZNS0_15xor_sum_functorIavEclERNS_14TensorIteratorEEUlmmE_EEjmLi4ELi4EEEEEvT1_,@function
        .size           _ZN2at6native13reduce_kernelILi128ELi4ENS0_8ReduceOpIaNS0_14func_wrapper_tImZNS0_15xor_sum_functorIavEclERNS_14TensorIteratorEEUlmmE_EEjmLi4ELi4EEEEEvT1_,(.L_x_9832 - _ZN2at6native13reduce_kernelILi128ELi4ENS0_8ReduceOpIaNS0_14func_wrapper_tImZNS0_15xor_sum_functorIavEclERNS_14TensorIteratorEEUlmmE_EEjmLi4ELi4EEEEEvT1_)
        .other          _ZN2at6native13reduce_kernelILi128ELi4ENS0_8ReduceOpIaNS0_14func_wrapper_tImZNS0_15xor_sum_functorIavEclERNS_14TensorIteratorEEUlmmE_EEjmLi4ELi4EEEEEvT1_,@"STO_CUDA_ENTRY STV_DEFAULT"
_ZN2at6native13reduce_kernelILi128ELi4ENS0_8ReduceOpIaNS0_14func_wrapper_tImZNS0_15xor_sum_functorIavEclERNS_14TensorIteratorEEUlmmE_EEjmLi4ELi4EEEEEvT1_:
.text._ZN2at6native13reduce_kernelILi128ELi4ENS0_8ReduceOpIaNS0_14func_wrapper_tImZNS0_15xor_sum_functorIavEclERNS_14TensorIteratorEEUlmmE_EEjmLi4ELi4EEEEEvT1_:
[----:B------:R-:W0:Y:S01]  /*0000*/  LDC R1, c[0x0][0x28] ;  /* 0x00000a00ff017b82 */ /* 0x000e220000000800 */
[----:B------:R-:W1:Y:S07]  /*0010*/  S2R R19, SR_TID.X ;  /* 0x0000000000137919 */ /* 0x000e6e0000002100 */
[----:B------:R-:W2:Y:S01]  /*0020*/  LDC R0, c[0x0][0x3f4] ;  /* 0x0000fd00ff007b82 */ /* 0x000ea20000000800 */
[----:B------:R-:W-:Y:S01]  /*0030*/  ULDC.64 UR8, c[0x0][0x240] ;  /* 0x0000900000087ab9 */ /* 0x000fe20000000a00 */
[----:B------:R-:W-:Y:S01]  /*0040*/  ULDC.64 UR6, c[0x0][0x238] ;  /* 0x00008e0000067ab9 */ /* 0x000fe20000000a00 */
[----:B------:R-:W3:Y:S01]  /*0050*/  S2R R2, SR_TID.Y ;  /* 0x0000000000027919 */ /* 0x000ee20000002200 */
[----:B------:R-:W-:Y:S01]  /*0060*/  ULDC UR5, c[0x0][0x248] ;  /* 0x0000920000057ab9 */ /* 0x000fe20000000800 */
[----:B------:R-:W-:Y:S01]  /*0070*/  IMAD.MOV.U32 R24, RZ, RZ, RZ ;  /* 0x000000ffff187224 */ /* 0x000fe200078e00ff */
[----:B------:R-:W4:Y:S02]  /*0080*/  S2R R18, SR_CTAID.Y ;  /* 0x0000000000127919 */ /* 0x000f240000002600 */
        /* <DEDUP_REMOVED lines=9> */
[----:B------:R-:W-:Y:S01]  /*0120*/  IMAD.SHL.U32 R23, R3, 0x4, RZ ;  /* 0x0000000403177824 */ /* 0x000fe200078e00ff */
[----:B0-----:R-:W-:Y:S06]  /*0130*/  @!P0 BRA `(.L_x_2746) ;  /* 0x0000001000448947 */ /* 0x001fec0003800000 */
        /* <DEDUP_REMOVED lines=273> */
.L_x_2746:
        /* <DEDUP_REMOVED lines=30> */
.L_x_2750:
        /* <DEDUP_REMOVED lines=29> */
.L_x_2756:
[----:B------:R-:W-:Y:S05]  /*1600*/  BSYNC B2 ;  /* 0x0000000000027941 */ /* 0x000fea0003800000 */
.L_x_2755:
        /* <DEDUP_REMOVED lines=13> */
.L_x_2754:
[----:B------:R-:W-:Y:S05]  /*16e0*/  BSYNC B1 ;  /* 0x0000000000017941 */ /* 0x000fea0003800000 */
.L_x_2753:
[----:B------:R-:W0:Y:S01]  /*16f0*/  LDC R5, c[0x0][0x224] ;  /* 0x00008900ff057b82 */ /* 0x000e220000000800 */
[----:B------:R-:W-:Y:S01]  /*1700*/  IADD3 R16, P0, P1, R24, R9, R7 ;  /* 0x0000000918107210 */ /* 0x000fe2000791e007 */
[----:B------:R-:W-:-:S03]  /*1710*/  ULDC UR4, c[0x0][0x5f4] ;  /* 0x00017d0000047ab9 */ /* 0x000fc60000000800 */
[----:B------:R-:W-:Y:S02]  /*1720*/  IADD3 R16, P2, R16, 0x4, RZ ;  /* 0x0000000410107810 */ /* 0x000fe40007f5e0ff */
[----:B------:R-:W-:-:S05]  /*1730*/  IADD3.X R17, RZ, UR4, R17, P0, P1 ;  /* 0x00000004ff117c10 */ /* 0x000fca00087e2411 */
[----:B------:R-:W-:Y:S01]  /*1740*/  IMAD.X R17, RZ, RZ, R17, P2 ;  /* 0x000000ffff117224 */ /* 0x000fe200010e0611 */
[----:B0-----:R-:W-:-:S07]  /*1750*/  IADD3 R6, R8, -0x4, R5 ;  /* 0xfffffffc08067810 */ /* 0x001fce0007ffe005 */
.L_x_2752:
[----:B------:R-:W-:Y:S05]  /*1760*/  BSYNC B0 ;  /* 0x0000000000007941 */ /* 0x000fea0003800000 */
.L_x_2751:
        /* <DEDUP_REMOVED lines=17> */
.L_x_2759:
[----:B------:R-:W-:Y:S01]  /*1880*/  IMAD.WIDE.U32 R4, R7, 0x4, R16 ;  /* 0x0000000407047825 */ /* 0x000fe200078e0010 */
[----:B------:R-:W-:-:S05]  /*1890*/  ULDC UR4, c[0x0][0x22c] ;  /* 0x00008b0000047ab9 */ /* 0x000fca0000000800 */
        /* <DEDUP_REMOVED lines=11> */
[----:B------:R-:W-:Y:S02]  /*1950*/  PRMT R10, R11, 0x8880, RZ ;  /* 0x000088800b0a7816 */ /* 0x000fe400000000ff */
[----:B------:R-:W-:Y:S02]  /*1960*/  LOP3.LUT R13, R13, R8, RZ, 0x3c, !PT ;  /* 0x000000080d0d7212 */ /* 0x000fe400078e3cff */
[----:B------:R-:W-:Y:S02]  /*1970*/  LOP3.LUT R14, R14, R9, RZ, 0x3c, !PT ;  /* 0x000000090e0e7212 */ /* 0x000fe400078e3cff */
        /* <DEDUP_REMOVED lines=11> */
.L_x_2758:
[----:B------:R-:W-:Y:S05]  /*1a30*/  BSYNC B0 ;  /* 0x0000000000007941 */ /* 0x000fea0003800000 */
.L_x_2757:
        /* <DEDUP_REMOVED lines=8> */
.L_x_2761:
[----:B------:R-:W-:Y:S05]  /*1ac0*/  BSYNC B0 ;  /* 0x0000000000007941 */ /* 0x000fea0003800000 */
.L_x_2760:
        /* <DEDUP_REMOVED lines=14> */
.L_x_2763:
[----:B------:R-:W-:Y:S05]  /*1bb0*/  BSYNC B0 ;  /* 0x0000000000007941 */ /* 0x000fea0003800000 */
.L_x_2762:
        /* <DEDUP_REMOVED lines=8> */
.L_x_2749:
[----:B------:R-:W0:Y:S08]  /*1c40*/  LDC R34, c[0x0][0x260] ;  /* 0x00009800ff227b82 */ /* 0x000e300000000800 */
[----:B------:R-:W1:Y:S01]  /*1c50*/  LDC R47, c[0x0][0x390] ;  /* 0x0000e400ff2f7b82 */ /* 0x000e620000000800 */
[----:B0-----:R-:W-:Y:S02]  /*1c60*/  ISETP.NE.AND P0, PT, R34, 0x1, PT ;  /* 0x000000012200780c */ /* 0x001fe40003f05270 */
[----:B-1----:R-:W-:-:S13]  /*1c70*/  ISETP.EQ.AND P1, PT, R47, 0x1, PT ;  /* 0x000000012f00780c */ /* 0x002fda0003f22270 */
[----:B------:R-:W-:Y:S05]  /*1c80*/  @!P0 BRA P1, `(.L_x_2764) ;  /* 0x000000ac00cc8947 */ /* 0x000fea0000800000 */
[----:B------:R-:W0:Y:S01]  /*1c90*/  LDC R10, c[0x0][0x218] ;  /* 0x00008600ff0a7b82 */ /* 0x000e220000000800 */
[----:B------:R-:W-:Y:S01]  /*1ca0*/  ULDC UR4, c[0x0][0x22c] ;  /* 0x00008b0000047ab9 */ /* 0x000fe20000000800 */
[----:B------:R-:W-:Y:S01]  /*1cb0*/  IMAD.MOV.U32 R48, RZ, RZ, R6 ;  /* 0x000000ffff307224 */ /* 0x000fe200078e0006 */
        /* <DEDUP_REMOVED lines=25> */
[----:B------:R-:W-:Y:S02]  /*1e50*/  IMAD.MOV.U32 R18, RZ, RZ, R10 ;  /* 0x000000ffff127224 */ /* 0x000fe400078e000a */
[--C-:B------:R-:W-:Y:S02]  /*1e60*/  IMAD.MOV.U32 R21, RZ, RZ, R11.reuse ;  /* 0x000000ffff157224 */ /* 0x100fe400078e000b */
[----:B------:R-:W-:-:S02]  /*1e70*/  IMAD.MOV.U32 R15, RZ, RZ, R11 ;  /* 0x000000ffff0f7224 */ /* 0x000fc400078e000b */
[--C-:B------:R-:W-:Y:S02]  /*1e80*/  IMAD.MOV.U32 R12, RZ, RZ, R10.reuse ;  /* 0x000000ffff0c7224 */ /* 0x100fe400078e000a */
[--C-:B------:R-:W-:Y:S02]  /*1e90*/  IMAD.MOV.U32 R13, RZ, RZ, R11.reuse ;  /* 0x000000ffff0d7224 */ /* 0x100fe400078e000b */
[--C-:B------:R-:W-:Y:S02]  /*1ea0*/  IMAD.MOV.U32 R8, RZ, RZ, R11.reuse ;  /* 0x000000ffff087224 */ /* 0x100fe400078e000b */
[----:B------:R-:W-:Y:S02]  /*1eb0*/  IMAD.MOV.U32 R7, RZ, RZ, R10 ;  /* 0x000000ffff077224 */ /* 0x000fe400078e000a */
[--C-:B------:R-:W-:Y:S02]  /*1ec0*/  IMAD.MOV.U32 R6, RZ, RZ, R11.reuse ;  /* 0x000000ffff067224 */ /* 0x100fe400078e000b */
[----:B------:R-:W-:-:S02]  /*1ed0*/  IMAD.MOV.U32 R4, RZ, RZ, R11 ;  /* 0x000000ffff047224 */ /* 0x000fc400078e000b */
[----:B------:R-:W-:Y:S02]  /*1ee0*/  IMAD.MOV.U32 R3, RZ, RZ, R10 ;  /* 0x000000ffff037224 */ /* 0x000fe400078e000a */
        /* <DEDUP_REMOVED lines=21> */
[----:B------:R-:W-:Y:S02]  /*2040*/  IMAD.MOV.U32 R3, RZ, RZ, R10 ;  /* 0x000000ffff037224 */ /* 0x000fe400078e000a */
[--C-:B------:R-:W-:Y:S02]  /*2050*/  IMAD.MOV.U32 R39, RZ, RZ, R11.reuse ;  /* 0x000000ffff277224 */ /* 0x100fe400078e000b */
[--C-:B------:R-:W-:Y:S02]  /*2060*/  IMAD.MOV.U32 R33, RZ, RZ, R11.reuse ;  /* 0x000000ffff217224 */ /* 0x100fe400078e000b */
        /* <DEDUP_REMOVED lines=9> */
.L_x_2773:
        /* <DEDUP_REMOVED lines=287> */
.L_x_2769:
[----:B------:R-:W-:Y:S01]  /*32f0*/  LOP3.LUT R37, R43, 0xfffffffc, RZ, 0xc0, !PT ;  /* 0xfffffffc2b257812 */ /* 0x000fe200078ec0ff */
[----:B------:R-:W-:-:S03]  /*3300*/  ULDC UR36, c[0x0][0x22c] ;  /* 0x00008b0000247ab9 */ /* 0x000fc60000000800 */
[----:B------:R-:W-:-:S05]  /*3310*/  IADD3 R36, P1, R37, R16, RZ ;  /* 0x0000001025247210 */ /* 0x000fca0007f3e0ff */
[----:B------:R-:W-:-:S05]  /*3320*/  IMAD.X R37, RZ, RZ, R17, P1 ;  /* 0x000000ffff257224 */ /* 0x000fca00008e0611 */
[----:B------:R-:W2:Y:S01]  /*3330*/  LDG.E R36, desc[UR60][R36.64] ;  /* 0x0000003c24247981 */ /* 0x000ea2000c1e1900 */
[----:B------:R-:W-:-:S05]  /*3340*/  IMAD.U32 R43, RZ, RZ, UR36 ;  /* 0x00000024ff2b7e24 */ /* 0x000fca000f8e00ff */
[----:B------:R-:W-:Y:S02]  /*3350*/  IADD3 R60, R48, R43, RZ ;  /* 0x0000002b303c7210 */ /* 0x000fe40007ffe0ff */
[C---:B--2---:R-:W-:Y:S02]  /*3360*/  PRMT R44, R36.reuse, 0x7770, RZ ;  /* 0x00007770242c7816 */ /* 0x044fe400000000ff */
[C---:B------:R-:W-:Y:S02]  /*3370*/  PRMT R45, R36.reuse, 0x7771, RZ ;  /* 0x00007771242d7816 */ /* 0x040fe400000000ff */
[C---:B------:R-:W-:Y:S02]  /*3380*/  PRMT R46, R36.reuse, 0x7772, RZ ;  /* 0x00007772242e7816 */ /* 0x040fe400000000ff */
        /* <DEDUP_REMOVED lines=247> */
.L_x_2770:
[----:B------:R-:W-:-:S04]  /*4300*/  LOP3.LUT R37, R50, 0xfffffffc, RZ, 0xc0, !PT ;  /* 0xfffffffc32257812 */ /* 0x000fc800078ec0ff */
[----:B------:R-:W-:-:S04]  /*4310*/  IADD3 R36, P1, R37, R16, RZ ;  /* 0x0000001025247210 */ /* 0x000fc80007f3e0ff */
[----:B------:R-:W-:-:S05]  /*4320*/  IADD3.X R37, RZ, R17, RZ, P1, !PT ;  /* 0x00000011ff257210 */ /* 0x000fca0000ffe4ff */
[----:B------:R-:W2:Y:S01]  /*4330*/  LDG.E R36, desc[UR60][R36.64] ;  /* 0x0000003c24247981 */ /* 0x000ea2000c1e1900 */
[----:B------:R-:W-:Y:S01]  /*4340*/  HFMA2.MMA R53, -RZ, RZ, 0, 0 ;  /* 0x00000000ff357435 */ /* 0x000fe200000001ff */
[----:B------:R-:W-:Y:S02]  /*4350*/  IMAD.IADD R60, R60, 0x1, R43 ;  /* 0x000000013c3c7824 */ /* 0x000fe400078e022b */
[----:B------:R-:W-:Y:S01]  /*4360*/  IMAD.MOV.U32 R48, RZ, RZ, RZ ;  /* 0x000000ffff307224 */ /* 0x000fe200078e00ff */
        /* <DEDUP_REMOVED lines=239> */
.L_x_2771:
        /* <DEDUP_REMOVED lines=255> */
.L_x_2772:
[----:B------:R-:W-:Y:S01]  /*6250*/  LOP3.LUT R37, R48, 0xfffffffc, RZ, 0xc0, !PT ;  /* 0xfffffffc30257812 */ /* 0x000fe200078ec0ff */
[----:B------:R-:W-:-:S03]  /*6260*/  ULDC UR4, c[0x0][0x224] ;  /* 0x0000890000047ab9 */ /* 0x000fc60000000800 */
[----:B------:R-:W-:-:S05]  /*6270*/  IADD3 R36, P1, R37, R16, RZ ;  /* 0x0000001025247210 */ /* 0x000fca0007f3e0ff */
[----:B------:R-:W-:-:S05]  /*6280*/  IMAD.X R37, RZ, RZ, R17, P1 ;  /* 0x000000ffff257224 */ /* 0x000fca00008e0611 */
[----:B------:R1:W2:Y:S01]  /*6290*/  LDG.E R36, desc[UR60][R36.64] ;  /* 0x0000003c24247981 */ /* 0x0002a2000c1e1900 */
[----:B------:R-:W-:Y:S01]  /*62a0*/  IADD3 R48, R60, R43, RZ ;  /* 0x0000002b3c307210 */ /* 0x000fe20007ffe0ff */
[----:B------:R-:W-:Y:S01]  /*62b0*/  IMAD.U32 R53, RZ, RZ, UR4 ;  /* 0x00000004ff357e24 */ /* 0x000fe2000f8e00ff */
[----:B------:R-:W-:Y:S02]  /*62c0*/  LOP3.LUT R61, R44, 0xffff, RZ, 0xc0, !PT ;  /* 0x0000ffff2c3d7812 */ /* 0x000fe400078ec0ff */
[----:B------:R-:W-:Y:S01]  /*62d0*/  LOP3.LUT R60, R45, 0xffff, RZ, 0xc0, !PT ;  /* 0x0000ffff2d3c7812 */ /* 0x000fe200078ec0ff */
[----:B------:R-:W-:Y:S01]  /*62e0*/  IMAD R58, R43, 0x3, R48 ;  /* 0x000000032b3a7824 */ /* 0x000fe200078e0230 */
[----:B------:R-:W-:Y:S02]  /*62f0*/  PRMT R61, R61, 0x8880, RZ ;  /* 0x000088803d3d7816 */ /* 0x000fe400000000ff */
[----:B------:R-:W-:Y:S02]  /*6300*/  LOP3.LUT R59, R46, 0xffff, RZ, 0xc0, !PT ;  /* 0x0000ffff2e3b7812 */ /* 0x000fe400078ec0ff */
[----:B------:R-:W-:-:S02]  /*6310*/  ISETP.GE.U32.AND P1, PT, R58, R53, PT ;  /* 0x000000353a00720c */ /* 0x000fc40003f26070 */
[----:B------:R-:W-:Y:S02]  /*6320*/  LOP3.LUT R58, R47, 0xffff, RZ, 0xc0, !PT ;  /* 0x0000ffff2f3a7812 */ /* 0x000fe400078ec0ff */
[----:B------:R-:W-:Y:S02]  /*6330*/  PRMT R60, R60, 0x8880, RZ ;  /* 0x000088803c3c7816 */ /* 0x000fe400000000ff */
[----:B------:R-:W-:Y:S01]  /*6340*/  PRMT R64, R58, 0x8880, RZ ;  /* 0x000088803a407816 */ /* 0x000fe200000000ff */
[----:B------:R-:W-:Y:S01]  /*6350*/  IMAD.MOV.U32 R58, RZ, RZ, R61 ;  /* 0x000000ffff3a7224 */ /* 0x000fe200078e003d */
[----:B------:R-:W-:Y:S02]  /*6360*/  PRMT R62, R59, 0x8880, RZ ;  /* 0x000088803b3e7816 */ /* 0x000fe400000000ff */
[----:B------:R-:W-:Y:S02]  /*6370*/  SHF.R.S32.HI R59, RZ, 0x1f, R60 ;  /* 0x0000001fff3b7819 */ /* 0x000fe4000001143c */
[----:B-1----:R-:W-:-:S02]  /*6380*/  SHF.R.S32.HI R37, RZ, 0x1f, R58 ;  /* 0x0000001fff257819 */ /* 0x002fc4000001143a */
[----:B------:R-:W-:Y:S02]  /*6390*/  LOP3.LUT R5, R5, R60, RZ, 0x3c, !PT ;  /* 0x0000003c05057212 */ /* 0x000fe400078e3cff */
[----:B------:R-:W-:Y:S02]  /*63a0*/  LOP3.LUT R60, R49, 0xffff, RZ, 0xc0, !PT ;  /* 0x0000ffff313c7812 */ /* 0x000fe400078ec0ff */
[----:B------:R-:W-:Y:S02]  /*63b0*/  LOP3.LUT R4, R4, R59, RZ, 0x3c, !PT ;  /* 0x0000003b04047212 */ /* 0x000fe400078e3cff */
[----:B------:R-:W-:Y:S02]  /*63c0*/  SHF.R.S32.HI R63, RZ, 0x1f, R64 ;  /* 0x0000001fff3f7819 */ /* 0x000fe40000011440 */
[----:B------:R-:W-:Y:S02]  /*63d0*/  LOP3.LUT R0, R0, R37, RZ, 0x3c, !PT ;  /* 0x0000002500007212 */ /* 0x000fe400078e3cff */
[----:B------:R-:W-:-:S02]  /*63e0*/  LOP3.LUT R59, R50, 0xffff, RZ, 0xc0, !PT ;  /* 0x0000ffff323b7812 */ /* 0x000fc400078ec0ff */
[----:B------:R-:W-:Y:S02]  /*63f0*/  LOP3.LUT R37, R52, 0xffff, RZ, 0xc0, !PT ;  /* 0x0000ffff34257812 */ /* 0x000fe400078ec0ff */
[----:B------:R-:W-:Y:S02]  /*6400*/  PRMT R60, R60, 0x8880, RZ ;  /* 0x000088803c3c7816 */ /* 0x000fe400000000ff */
[----:B------:R-:W-:Y:S02]  /*6410*/  LOP3.LUT R3, R3, R58, RZ, 0x3c, !PT ;  /* 0x0000003a03037212 */ /* 0x000fe400078e3cff */
[----:B------:R-:W-:Y:S02]  /*6420*/  SHF.R.S32.HI R61, RZ, 0x1f, R62 ;  /* 0x0000001fff3d7819 */ /* 0x000fe4000001143e */
[----:B------:R-:W-:Y:S02]  /*6430*/  LOP3.LUT R8, R8, R63, RZ, 0x3c, !PT ;  /* 0x0000003f08087212 */ /* 0x000fe400078e3cff */
[----:B------:R-:W-:-:S02]  /*6440*/  PRMT R59, R59, 0x8880, RZ ;  /* 0x000088803b3b7816 */ /* 0x000fc400000000ff */
[----:B------:R-:W-:Y:S02]  /*6450*/  LOP3.LUT R58, R51, 0xffff, RZ, 0xc0, !PT ;  /* 0x0000ffff333a7812 */ /* 0x000fe400078ec0ff */
[----:B------:R-:W-:Y:S02]  /*6460*/  PRMT R63, R37, 0x8880, RZ ;  /* 0x00008880253f7816 */ /* 0x000fe400000000ff */
[----:B------:R-:W-:Y:S02]  /*6470*/  MOV R37, R60 ;  /* 0x0000003c00257202 */ /* 0x000fe40000000f00 */
[----:B------:R-:W-:Y:S02]  /*6480*/  LOP3.LUT R6, R6, R61, RZ, 0x3c, !PT ;  /* 0x0000003d06067212 */ /* 0x000fe400078e3cff */
[----:B------:R-:W-:Y:S02]  /*6490*/  SHF.R.S32.HI R60, RZ, 0x1f, R59 ;  /* 0x0000001fff3c7819 */ /* 0x000fe4000001143b */
[----:B------:R-:W-:-:S02]  /*64a0*/  PRMT R61, R58, 0x8880, RZ ;  /* 0x000088803a3d7816 */ /* 0x000fc400000000ff */
[----:B------:R-:W-:Y:S02]  /*64b0*/  SHF.R.S32.HI R58, RZ, 0x1f, R37 ;  /* 0x0000001fff3a7819 */ /* 0x000fe40000011425 */
[----:B------:R-:W-:Y:S02]  /*64c0*/  LOP3.LUT R13, R13, R60, RZ, 0x3c, !PT ;  /* 0x0000003c0d0d7212 */ /* 0x000fe400078e3cff */
[----:B------:R-:W-:Y:S02]  /*64d0*/  LOP3.LUT R60, R54, 0xffff, RZ, 0xc0, !PT ;  /* 0x0000ffff363c7812 */ /* 0x000fe400078ec0ff */
[----:B------:R-:W-:Y:S02]  /*64e0*/  LOP3.LUT R11, R11, R58, RZ, 0x3c, !PT ;  /* 0x0000003a0b0b7212 */ /* 0x000fe400078e3cff */
[----:B------:R-:W-:Y:S02]  /*64f0*/  LOP3.LUT R58, R56, 0xffff, RZ, 0xc0, !PT ;  /* 0x0000ffff383a7812 */ /* 0x000fe400078ec0ff */
[----:B------:R-:W-:-:S02]  /*6500*/  LOP3.LUT R10, R10, R37, RZ, 0x3c, !PT ;  /* 0x000000250a0a7212 */ /* 0x000fc400078e3cff */
[----:B------:R-:W-:Y:S02]  /*6510*/  LOP3.LUT R7, R7, R62, RZ, 0x3c, !PT ;  /* 0x0000003e07077212 */ /* 0x000fe400078e3cff */
[----:B------:R-:W-:Y:S02]  /*6520*/  LOP3.LUT R37, R57, 0xffff, RZ, 0xc0, !PT ;  /* 0x0000ffff39257812 */ /* 0x000fe400078ec0ff */
[----:B------:R-:W-:Y:S02]  /*6530*/  PRMT R60, R60, 0x8880, RZ ;  /* 0x000088803c3c7816 */ /* 0x000fe400000000ff */
[----:B------:R-:W-:Y:S02]  /*6540*/  LOP3.LUT R12, R12, R59, RZ, 0x3c, !PT ;  /* 0x0000003b0c0c7212 */ /* 0x000fe400078e3cff */
[----:B------:R-:W-:Y:S02]  /*6550*/  LOP3.LUT R14, R14, R61, RZ, 0x3c, !PT ;  /* 0x0000003d0e0e7212 */ /* 0x000fe400078e3cff */
[----:B------:R-:W-:-:S02]  /*6560*/  SHF.R.S32.HI R62, RZ, 0x1f, R61 ;  /* 0x0000001fff3e7819 */ /* 0x000fc4000001143d */
[----:B------:R-:W-:Y:S02]  /*6570*/  LOP3.LUT R9, R9, R64, RZ, 0x3c, !PT ;  /* 0x0000004009097212 */ /* 0x000fe400078e3cff */
[----:B------:R-:W-:Y:S02]  /*6580*/  LOP3.LUT R59, R55, 0xffff, RZ, 0xc0, !PT ;  /* 0x0000ffff373b7812 */ /* 0x000fe400078ec0ff */
[----:B------:R-:W-:Y:S02]  /*6590*/  PRMT R61, R58, 0x8880, RZ ;  /* 0x000088803a3d7816 */ /* 0x000fe400000000ff */
[----:B------:R-:W-:Y:S02]  /*65a0*/  LOP3.LUT R18, R18, R63, RZ, 0x3c, !PT ;  /* 0x0000003f12127212 */ /* 0x000fe400078e3cff */
[----:B------:R-:W-:Y:S02]  /*65b0*/  SHF.R.S32.HI R64, RZ, 0x1f, R63 ;  /* 0x0000001fff407819 */ /* 0x000fe4000001143f */
[----:B------:R-:W-:Y:S01]  /*65c0*/  PRMT R63, R37, 0x8880, RZ ;  /* 0x00008880253f7816 */ /* 0x000fe200000000ff */
[----:B------:R-:W-:Y:S01]  /*65d0*/  IMAD.MOV.U32 R37, RZ, RZ, R60 ;  /* 0x000000ffff257224 */ /* 0x000fe200078e003c */
[----:B------:R-:W-:-:S02]  /*65e0*/  PRMT R59, R59, 0x8880, RZ ;  /* 0x000088803b3b7816 */ /* 0x000fc400000000ff */
[----:B------:R-:W-:Y:S02]  /*65f0*/  SHF.R.S32.HI R60, RZ, 0x1f, R61 ;  /* 0x0000001fff3c7819 */ /* 0x000fe4000001143d */
[----:B------:R-:W-:Y:S02]  /*6600*/  LOP3.LUT R24, R24, R37, RZ, 0x3c, !PT ;  /* 0x0000002518187212 */ /* 0x000fe400078e3cff */
[----:B------:R-:W-:Y:S02]  /*6610*/  LOP3.LUT R26, R26, R59, RZ, 0x3c, !PT ;  /* 0x0000003b1a1a7212 */ /* 0x000fe400078e3cff */
[----:B------:R-:W-:Y:S02]  /*6620*/  SHF.R.S32.HI R58, RZ, 0x1f, R59 ;  /* 0x0000001fff3a7819 */ /* 0x000fe4000001143b */
[----:B------:R-:W-:Y:S02]  /*6630*/  LOP3.LUT R28, R28, R61, RZ, 0x3c, !PT ;  /* 0x0000003d1c1c7212 */ /* 0x000fe400078e3cff */
[----:B------:R-:W-:-:S02]  /*6640*/  LOP3.LUT R27, R27, R60, RZ, 0x3c, !PT ;  /* 0x0000003c1b1b7212 */ /* 0x000fc400078e3cff */
[----:B------:R-:W-:Y:S02]  /*6650*/  SHF.R.S32.HI R37, RZ, 0x1f, R37 ;  /* 0x0000001fff257819 */ /* 0x000fe40000011425 */
[----:B------:R-:W-:Y:S02]  /*6660*/  LOP3.LUT R15, R15, R62, RZ, 0x3c, !PT ;  /* 0x0000003e0f0f7212 */ /* 0x000fe400078e3cff */
[----:B------:R-:W-:Y:S02]  /*6670*/  LOP3.LUT R30, R30, R63, RZ, 0x3c, !PT ;  /* 0x0000003f1e1e7212 */ /* 0x000fe400078e3cff */
[----:B------:R-:W-:Y:S02]  /*6680*/  SHF.R.S32.HI R62, RZ, 0x1f, R63 ;  /* 0x0000001fff3e7819 */ /* 0x000fe4000001143f */
[----:B------:R-:W-:Y:S02]  /*6690*/  LOP3.LUT R20, R20, R37, RZ, 0x3c, !PT ;  /* 0x0000002514147212 */ /* 0x000fe400078e3cff */
[----:B------:R-:W-:-:S02]  /*66a0*/  LOP3.LUT R21, R21, R64, RZ, 0x3c, !PT ;  /* 0x0000004015157212 */ /* 0x000fc400078e3cff */
[----:B------:R-:W-:Y:S02]  /*66b0*/  LOP3.LUT R25, R25, R58, RZ, 0x3c, !PT ;  /* 0x0000003a19197212 */ /* 0x000fe400078e3cff */
[----:B------:R-:W-:Y:S02]  /*66c0*/  LOP3.LUT R29, R29, R62, RZ, 0x3c, !PT ;  /* 0x0000003e1d1d7212 */ /* 0x000fe400078e3cff */
[C---:B--2---:R-:W-:Y:S02]  /*66d0*/  PRMT R59, R36.reuse, 0x7770, RZ ;  /* 0x00007770243b7816 */ /* 0x044fe400000000ff */
[C---:B------:R-:W-:Y:S02]  /*66e0*/  PRMT R60, R36.reuse, 0x7771, RZ ;  /* 0x00007771243c7816 */ /* 0x040fe400000000ff */
[C---:B------:R-:W-:Y:S02]  /*66f0*/  PRMT R61, R36.reuse, 0x7772, RZ ;  /* 0x00007772243d7816 */ /* 0x040fe400000000ff */
[----:B------:R-:W-:-:S02]  /*6700*/  PRMT R36, R36, 0x7773, RZ ;  /* 0x0000777324247816 */ /* 0x000fc400000000ff */
        /* <DEDUP_REMOVED lines=16> */
[----:B------:R-:W-:Y:S06]  /*6810*/  @!P1 BRA `(.L_x_2773) ;  /* 0xffffffb800389947 */ /* 0x000fec000383ffff */
[----:B------:R-:W-:Y:S05]  /*6820*/  BSYNC B1 ;  /* 0x0000000000017941 */ /* 0x000fea0003800000 */
.L_x_2768:
[----:B------:R-:W-:-:S07]  /*6830*/  PRMT R58, R36, 0x7610, R58 ;  /* 0x00007610243a7816 */ /* 0x000fce000000003a */
.L_x_2767:
[----:B------:R-:W-:Y:S05]  /*6840*/  BSYNC B0 ;  /* 0x0000000000007941 */ /* 0x000fea0003800000 */
.L_x_2766:
[----:B------:R-:W-:Y:S01]  /*6850*/  ISETP.GE.U32.AND P0, PT, R48, R53, PT ;  /* 0x000000353000720c */ /* 0x000fe20003f06070 */
[----:B------:R-:W-:-:S12]  /*6860*/  BSSY B0, `(.L_x_2774) ;  /* 0x0000476000007945 */ /* 0x000fd80003800000 */
[----:B------:R-:W-:Y:S05]  /*6870*/  @P0 BRA `(.L_x_2775) ;  /* 0x0000004400d00947 */ /* 0x000fea0003800000 */
[----:B------:R-:W1:Y:S01]  /*6880*/  LDC R62, c[0x0][0x260] ;  /* 0x00009800ff3e7b82 */ /* 0x000e620000000800 */
[----:B------:R-:W-:Y:S01]  /*6890*/  IMAD.MOV.U32 R46, RZ, RZ, RZ ;  /* 0x000000ffff2e7224 */ /* 0x000fe200078e00ff */
[----:B-1----:R-:W-:-:S13]  /*68a0*/  ISETP.NE.AND P1, PT, R62, RZ, PT ;  /* 0x000000ff3e00720c */ /* 0x002fda0003f25270 */
[----:B------:R-:W-:Y:S05]  /*68b0*/  @!P1 BRA `(.L_x_2776) ;  /* 0x0000001000449947 */ /* 0x000fea0003800000 */
[----:B0-----:R-:W-:Y:S01]  /*68c0*/  HFMA2.MMA R34, -RZ, RZ, 0, 0 ;  /* 0x00000000ff227435 */ /* 0x001fe200000001ff */
[----:B------:R-:W-:Y:S01]  /*68d0*/  IMAD.MOV.U32 R35, RZ, RZ, R48 ;  /* 0x000000ffff237224 */ /* 0x000fe200078e0030 */
        /* <DEDUP_REMOVED lines=271> */
.L_x_2776:
[----:B------:R-:W-:-:S04]  /*79d0*/  LOP3.LUT R37, R46, 0xfffffffc, RZ, 0xc0, !PT ;  /* 0xfffffffc2e257812 */ /* 0x000fc800078ec0ff */
[----:B------:R-:W-:-:S04]  /*79e0*/  IADD3 R36, P2, R37, R16, RZ ;  /* 0x0000001025247210 */ /* 0x000fc80007f5e0ff */
[----:B------:R-:W-:-:S05]  /*79f0*/  IADD3.X R37, RZ, R17, RZ, P2, !PT ;  /* 0x00000011ff257210 */ /* 0x000fca00017fe4ff */
[----:B------:R-:W2:Y:S01]  /*7a00*/  LDG.E R36, desc[UR60][R36.64] ;  /* 0x0000003c24247981 */ /* 0x000ea2000c1e1900 */
[----:B0-----:R-:W-:-:S05]  /*7a10*/  IMAD.IADD R35, R48, 0x1, R43 ;  /* 0x0000000130237824 */ /* 0x001fca00078e022b */
[----:B------:R-:W-:Y:S02]  /*7a20*/  ISETP.GE.U32.AND P2, PT, R35, R53, PT ;  /* 0x000000352300720c */ /* 0x000fe40003f46070 */
[C---:B--2---:R-:W-:Y:S02]  /*7a30*/  PRMT R44, R36.reuse, 0x7770, RZ ;  /* 0x00007770242c7816 */ /* 0x044fe400000000ff */
[C---:B------:R-:W-:Y:S02]  /*7a40*/  PRMT R45, R36.reuse, 0x7771, RZ ;  /* 0x00007771242d7816 */ /* 0x040fe400000000ff */
[C---:B------:R-:W-:Y:S02]  /*7a50*/  PRMT R46, R36.reuse, 0x7772, RZ ;  /* 0x00007772242e7816 */ /* 0x040fe400000000ff */
[----:B------:R-:W-:-:S05]  /*7a60*/  PRMT R47, R36, 0x7773, RZ ;  /* 0x00007773242f7816 */ /* 0x000fca00000000ff */
        /* <DEDUP_REMOVED lines=275> */
.L_x_2777:
[----:B------:R-:W-:-:S04]  /*8ba0*/  LOP3.LUT R37, R49, 0xfffffffc, RZ, 0xc0, !PT ;  /* 0xfffffffc31257812 */ /* 0x000fc800078ec0ff */
[----:B------:R-:W-:-:S05]  /*8bb0*/  IADD3 R36, P2, R37, R16, RZ ;  /* 0x0000001025247210 */ /* 0x000fca0007f5e0ff */
[----:B------:R-:W-:-:S05]  /*8bc0*/  IMAD.X R37, RZ, RZ, R17, P2 ;  /* 0x000000ffff257224 */ /* 0x000fca00010e0611 */
[----:B------:R-:W2:Y:S01]  /*8bd0*/  LDG.E R36, desc[UR60][R36.64] ;  /* 0x0000003c24247981 */ /* 0x000ea2000c1e1900 */
[----:B------:R-:W-:-:S04]  /*8be0*/  IADD3 R35, R35, R43, RZ ;  /* 0x0000002b23237210 */ /* 0x000fc80007ffe0ff */
        /* <DEDUP_REMOVED lines=280> */
.L_x_2778:
        /* <DEDUP_REMOVED lines=8> */
[C---:B------:R-:W-:Y:S02]  /*9df0*/  PRMT R56, R36.reuse, 0x7772, RZ ;  /* 0x0000777224387816 */ /* 0x040fe400000000ff */
[----:B------:R-:W-:-:S05]  /*9e00*/  PRMT R57, R36, 0x7773, RZ ;  /* 0x0000777324397816 */ /* 0x000fca00000000ff */
        /* <DEDUP_REMOVED lines=275> */
.L_x_2779:
[----:B------:R-:W-:-:S04]  /*af40*/  LOP3.LUT R35, R58, 0xfffffffc, RZ, 0xc0, !PT ;  /* 0xfffffffc3a237812 */ /* 0x000fc800078ec0ff */
[----:B------:R-:W-:-:S04]  /*af50*/  IADD3 R16, P1, R35, R16, RZ ;  /* 0x0000001023107210 */ /* 0x000fc80007f3e0ff */
[----:B------:R-:W-:-:S05]  /*af60*/  IADD3.X R17, RZ, R17, RZ, P1, !PT ;  /* 0x00000011ff117210 */ /* 0x000fca0000ffe4ff */
[----:B------:R-:W2:Y:S02]  /*af70*/  LDG.E R16, desc[UR60][R16.64] ;  /* 0x0000003c10107981 */ /* 0x000ea4000c1e1900 */
[C---:B--2---:R-:W-:Y:S02]  /*af80*/  PRMT R59, R16.reuse, 0x7770, RZ ;  /* 0x00007770103b7816 */ /* 0x044fe400000000ff */
[C---:B------:R-:W-:Y:S02]  /*af90*/  PRMT R60, R16.reuse, 0x7771, RZ ;  /* 0x00007771103c7816 */ /* 0x040fe400000000ff */
[C---:B------:R-:W-:Y:S02]  /*afa0*/  PRMT R61, R16.reuse, 0x7772, RZ ;  /* 0x00007772103d7816 */ /* 0x040fe400000000ff */
[----:B------:R-:W-:-:S07]  /*afb0*/  PRMT R58, R16, 0x7773, RZ ;  /* 0x00007773103a7816 */ /* 0x000fce00000000ff */
.L_x_2775:
[----:B------:R-:W-:Y:S05]  /*afc0*/  BSYNC B0 ;  /* 0x0000000000007941 */ /* 0x000fea0003800000 */
.L_x_2774:
        /* <DEDUP_REMOVED lines=8> */
[----:B------:R-:W-:-:S02]  /*b050*/  PRMT R16, R44, 0x8880, RZ ;  /* 0x000088802c107816 */ /* 0x000fc400000000ff */
[----:B0-----:R-:W-:Y:S02]  /*b060*/  PRMT R34, R45, 0x8880, RZ ;  /* 0x000088802d227816 */ /* 0x001fe400000000ff */
[----:B------:R-:W-:Y:S02]  /*b070*/  PRMT R36, R46, 0x8880, RZ ;  /* 0x000088802e247816 */ /* 0x000fe400000000ff */
[----:B------:R-:W-:Y:S02]  /*b080*/  PRMT R44, R47, 0x8880, RZ ;  /* 0x000088802f2c7816 */ /* 0x000fe400000000ff */
        /* <DEDUP_REMOVED lines=17> */
[----:B------:R-:W-:Y:S02]  /*b1a0*/  LOP3.LUT R51, R51, 0xffff, RZ, 0xc0, !PT ;  /* 0x0000ffff33337812 */ /* 0x000fe400078ec0ff */
[----:B------:R-:W-:Y:S02]  /*b1b0*/  LOP3.LUT R52, R52, 0xffff, RZ, 0xc0, !PT ;  /* 0x0000ffff34347812 */ /* 0x000fe400078ec0ff */
[----:B------:R-:W-:-:S02]  /*b1c0*/  PRMT R17, R49, 0x8880, RZ ;  /* 0x0000888031117816 */ /* 0x000fc400000000ff */
[----:B------:R-:W-:Y:S02]  /*b1d0*/  PRMT R35, R50, 0x8880, RZ ;  /* 0x0000888032237816 */ /* 0x000fe400000000ff */
        /* <DEDUP_REMOVED lines=19> */
[----:B------:R-:W-:Y:S02]  /*b310*/  LOP3.LUT R56, R56, 0xffff, RZ, 0xc0, !PT ;  /* 0x0000ffff38387812 */ /* 0x000fe400078ec0ff */
[----:B------:R-:W-:-:S02]  /*b320*/  LOP3.LUT R57, R57, 0xffff, RZ, 0xc0, !PT ;  /* 0x0000ffff39397812 */ /* 0x000fc400078ec0ff */
[----:B------:R-:W-:Y:S02]  /*b330*/  PRMT R17, R54, 0x8880, RZ ;  /* 0x0000888036117816 */ /* 0x000fe400000000ff */
[----:B------:R-:W-:Y:S02]  /*b340*/  PRMT R35, R55, 0x8880, RZ ;  /* 0x0000888037237816 */ /* 0x000fe400000000ff */
[----:B------:R-:W-:Y:S02]  /*b350*/  PRMT R37, R56, 0x8880, RZ ;  /* 0x0000888038257816 */ /* 0x000fe400000000ff */
[----:B------:R-:W-:Y:S02]  /*b360*/  PRMT R43, R57, 0x8880, RZ ;  /* 0x00008880392b7816 */ /* 0x000fe400000000ff */
        /* <DEDUP_REMOVED lines=13> */
[----:B------:R-:W-:Y:S02]  /*b440*/  LOP3.LUT R59, R59, 0xffff, RZ, 0xc0, !PT ;  /* 0x0000ffff3b3b7812 */ /* 0x000fe400078ec0ff */
[----:B------:R-:W-:Y:S02]  /*b450*/  LOP3.LUT R60, R60, 0xffff, RZ, 0xc0, !PT ;  /* 0x0000ffff3c3c7812 */ /* 0x000fe400078ec0ff */
[----:B------:R-:W-:Y:S02]  /*b460*/  LOP3.LUT R61, R61, 0xffff, RZ, 0xc0, !PT ;  /* 0x0000ffff3d3d7812 */ /* 0x000fe400078ec0ff */
[----:B------:R-:W-:Y:S02]  /*b470*/  LOP3.LUT R58, R58, 0xffff, RZ, 0xc0, !PT ;  /* 0x0000ffff3a3a7812 */ /* 0x000fe400078ec0ff */
[----:B------:R-:W-:Y:S02]  /*b480*/  PRMT R17, R59, 0x8880, RZ ;  /* 0x000088803b117816 */ /* 0x000fe400000000ff */
[----:B------:R-:W-:-:S02]  /*b490*/  PRMT R35, R60, 0x8880, RZ ;  /* 0x000088803c237816 */ /* 0x000fc400000000ff */
[----:B------:R-:W-:Y:S02]  /*b4a0*/  PRMT R37, R61, 0x8880, RZ ;  /* 0x000088803d257816 */ /* 0x000fe400000000ff */
[----:B------:R-:W-:Y:S02]  /*b4b0*/  PRMT R43, R58, 0x8880, RZ ;  /* 0x000088803a2b7816 */ /* 0x000fe400000000ff */
        /* <DEDUP_REMOVED lines=11> */
[----:B------:R-:W-:-:S07]  /*b570*/  LOP3.LUT R41, R41, R44, RZ, 0x3c, !PT ;  /* 0x0000002c29297212 */ /* 0x000fce00078e3cff */
.L_x_2781:
[----:B------:R-:W-:Y:S05]  /*b580*/  BSYNC B0 ;  /* 0x0000000000007941 */ /* 0x000fea0003800000 */
.L_x_2780:
        /* <DEDUP_REMOVED lines=17> */
.L_x_2765:
        /* <DEDUP_REMOVED lines=60> */
.L_x_2785:
[----:B------:R-:W-:Y:S02]  /*ba60*/  IMAD R4, R47, R48, RZ ;  /* 0x000000302f047224 */ /* 0x000fe400078e02ff */
[----:B------:R-:W-:-:S03]  /*ba70*/  IMAD.IADD R48, R43, 0x1, R48 ;  /* 0x000000012b307824 */ /* 0x000fc600078e0230 */
[----:B------:R-:W-:-:S04]  /*ba80*/  LOP3.LUT R5, R4, 0xfffffffc, RZ, 0xc0, !PT ;  /* 0xfffffffc04057812 */ /* 0x000fc800078ec0ff */
[----:B------:R-:W-:Y:S01]  /*ba90*/  IADD3 R4, P0, R5, R16, RZ ;  /* 0x0000001005047210 */ /* 0x000fe20007f1e0ff */
[----:B------:R-:W-:-:S03]  /*baa0*/  IMAD R6, R48, R47, RZ ;  /* 0x0000002f30067224 */ /* 0x000fc600078e02ff */
[----:B------:R-:W-:Y:S02]  /*bab0*/  IADD3.X R5, RZ, R17, RZ, P0, !PT ;  /* 0x00000011ff057210 */ /* 0x000fe400007fe4ff */
[----:B------:R-:W-:Y:S02]  /*bac0*/  LOP3.LUT R7, R6, 0xfffffffc, RZ, 0xc0, !PT ;  /* 0xfffffffc06077812 */ /* 0x000fe400078ec0ff */
[----:B------:R-:W-:Y:S01]  /*bad0*/  IADD3 R48, R48, R43, RZ ;  /* 0x0000002b30307210 */ /* 0x000fe20007ffe0ff */
[----:B------:R0:W2:Y:S01]  /*bae0*/  LDG.E R49, desc[UR60][R4.64] ;  /* 0x0000003c04317981 */ /* 0x0000a2000c1e1900 */
[----:B------:R-:W-:-:S03]  /*baf0*/  IADD3 R6, P0, R7, R16, RZ ;  /* 0x0000001007067210 */ /* 0x000fc60007f1e0ff */
[----:B------:R-:W-:Y:S02]  /*bb00*/  IMAD R8, R48, R47, RZ ;  /* 0x0000002f30087224 */ /* 0x000fe400078e02ff */
[----:B------:R-:W-:-:S03]  /*bb10*/  IMAD.X R7, RZ, RZ, R17, P0 ;  /* 0x000000ffff077224 */ /* 0x000fc600000e0611 */
[----:B------:R-:W-:Y:S01]  /*bb20*/  LOP3.LUT R9, R8, 0xfffffffc, RZ, 0xc0, !PT ;  /* 0xfffffffc08097812 */ /* 0x000fe200078ec0ff */
[----:B------:R-:W-:Y:S01]  /*bb30*/  IMAD.IADD R48, R48, 0x1, R43 ;  /* 0x0000000130307824 */ /* 0x000fe200078e022b */
[----:B------:R2:W3:Y:S02]  /*bb40*/  LDG.E R6, desc[UR60][R6.64] ;  /* 0x0000003c06067981 */ /* 0x0004e4000c1e1900 */
[----:B------:R-:W-:Y:S01]  /*bb50*/  IADD3 R8, P0, R9, R16, RZ ;  /* 0x0000001009087210 */ /* 0x000fe20007f1e0ff */
[----:B0-----:R-:W-:-:S04]  /*bb60*/  IMAD R4, R48, R47, RZ ;  /* 0x0000002f30047224 */ /* 0x001fc800078e02ff */
[----:B------:R-:W-:Y:S01]  /*bb70*/  IMAD.X R9, RZ, RZ, R17, P0 ;  /* 0x000000ffff097224 */ /* 0x000fe200000e0611 */
[----:B------:R-:W-:-:S04]  /*bb80*/  LOP3.LUT R5, R4, 0xfffffffc, RZ, 0xc0, !PT ;  /* 0xfffffffc04057812 */ /* 0x000fc800078ec0ff */
[----:B------:R0:W4:Y:S01]  /*bb90*/  LDG.E R56, desc[UR60][R8.64] ;  /* 0x0000003c08387981 */ /* 0x000122000c1e1900 */
[----:B------:R-:W-:-:S04]  /*bba0*/  IADD3 R4, P0, R5, R16, RZ ;  /* 0x0000001005047210 */ /* 0x000fc80007f1e0ff */
[----:B------:R-:W-:-:S06]  /*bbb0*/  IADD3.X R5, RZ, R17, RZ, P0, !PT ;  /* 0x00000011ff057210 */ /* 0x000fcc00007fe4ff */
[----:B------:R1:W5:Y:S01]  /*bbc0*/  LDG.E R5, desc[UR60][R4.64] ;  /* 0x0000003c04057981 */ /* 0x000362000c1e1900 */
[----:B------:R-:W-:-:S04]  /*bbd0*/  IMAD.IADD R48, R48, 0x1, R43 ;  /* 0x0000000130307824 */ /* 0x000fc800078e022b */
[----:B------:R-:W-:-:S05]  /*bbe0*/  IMAD R46, R43, 0x3, R48 ;  /* 0x000000032b2e7824 */ /* 0x000fca00078e0230 */
[----:B------:R-:W-:Y:S02]  /*bbf0*/  ISETP.GE.U32.AND P0, PT, R46, R53, PT ;  /* 0x000000352e00720c */ /* 0x000fe40003f06070 */
[C---:B--2---:R-:W-:Y:S02]  /*bc00*/  PRMT R7, R49.reuse, 0x7771, RZ ;  /* 0x0000777131077816 */ /* 0x044fe400000000ff */
[----:B0-----:R-:W-:Y:S02]  /*bc10*/  PRMT R9, R49, 0x7773, RZ ;  /* 0x0000777331097816 */ /* 0x001fe400000000ff */
[----:B------:R-:W-:Y:S02]  /*bc20*/  PRMT R51, R7, 0x8880, RZ ;  /* 0x0000888007337816 */ /* 0x000fe400000000ff */
[----:B------:R-:W-:Y:S02]  /*bc30*/  PRMT R57, R9, 0x8880, RZ ;  /* 0x0000888009397816 */ /* 0x000fe400000000ff */
[----:B------:R-:W-:-:S02]  /*bc40*/  PRMT R46, R49, 0x7770, RZ ;  /* 0x00007770312e7816 */ /* 0x000fc400000000ff */
[----:B------:R-:W-:Y:S02]  /*bc50*/  LOP3.LUT R20, R20, R51, RZ, 0x3c, !PT ;  /* 0x0000003314147212 */ /* 0x000fe400078e3cff */
[----:B------:R-:W-:Y:S02]  /*bc60*/  PRMT R8, R49, 0x7772, RZ ;  /* 0x0000777231087816 */ /* 0x000fe400000000ff */
[----:B------:R-:W-:Y:S02]  /*bc70*/  SHF.R.S32.HI R51, RZ, 0x1f, R51 ;  /* 0x0000001fff337819 */ /* 0x000fe40000011433 */
[----:B------:R-:W-:Y:S02]  /*bc80*/  SHF.R.S32.HI R50, RZ, 0x1f, R57 ;  /* 0x0000001fff327819 */ /* 0x000fe40000011439 */
[----:B-1----:R-:W-:Y:S02]  /*bc90*/  PRMT R4, R46, 0x8880, RZ ;  /* 0x000088802e047816 */ /* 0x002fe400000000ff */
[----:B------:R-:W-:-:S02]  /*bca0*/  PRMT R55, R8, 0x8880, RZ ;  /* 0x0000888008377816 */ /* 0x000fc400000000ff */
[----:B------:R-:W-:Y:S02]  /*bcb0*/  LOP3.LUT R26, R26, R57, RZ, 0x3c, !PT ;  /* 0x000000391a1a7212 */ /* 0x000fe400078e3cff */
[----:B------:R-:W-:Y:S02]  /*bcc0*/  LOP3.LUT R18, R18, R51, RZ, 0x3c, !PT ;  /* 0x0000003312127212 */ /* 0x000fe400078e3cff */
[----:B------:R-:W-:Y:S02]  /*bcd0*/  LOP3.LUT R25, R25, R50, RZ, 0x3c, !PT ;  /* 0x0000003219197212 */ /* 0x000fe400078e3cff */
[C---:B---3--:R-:W-:Y:S02]  /*bce0*/  PRMT R57, R6.reuse, 0x7770, RZ ;  /* 0x0000777006397816 */ /* 0x048fe400000000ff */
[C---:B------:R-:W-:Y:S02]  /*bcf0*/  PRMT R51, R6.reuse, 0x7773, RZ ;  /* 0x0000777306337816 */ /* 0x040fe400000000ff */
[----:B------:R-:W-:-:S02]  /*bd00*/  PRMT R50, R6, 0x7772, RZ ;  /* 0x0000777206327816 */ /* 0x000fc400000000ff */
[----:B------:R-:W-:Y:S02]  /*bd10*/  LOP3.LUT R15, R15, R4, RZ, 0x3c, !PT ;  /* 0x000000040f0f7212 */ /* 0x000fe400078e3cff */
[----:B------:R-:W-:Y:S02]  /*bd20*/  SHF.R.S32.HI R49, RZ, 0x1f, R4 ;  /* 0x0000001fff317819 */ /* 0x000fe40000011404 */
[----:B------:R-:W-:Y:S02]  /*bd30*/  LOP3.LUT R24, R24, R55, RZ, 0x3c, !PT ;  /* 0x0000003718187212 */ /* 0x000fe400078e3cff */
[----:B------:R-:W-:Y:S02]  /*bd40*/  SHF.R.S32.HI R4, RZ, 0x1f, R55 ;  /* 0x0000001fff047819 */ /* 0x000fe40000011437 */
[----:B------:R-:W-:Y:S02]  /*bd50*/  PRMT R55, R57, 0x8880, RZ ;  /* 0x0000888039377816 */ /* 0x000fe400000000ff */
[----:B------:R-:W-:-:S02]  /*bd60*/  PRMT R54, R51, 0x8880, RZ ;  /* 0x0000888033367816 */ /* 0x000fc400000000ff */
[----:B------:R-:W-:Y:S02]  /*bd70*/  PRMT R52, R50, 0x8880, RZ ;  /* 0x0000888032347816 */ /* 0x000fe400000000ff */
[----:B------:R-:W-:Y:S02]  /*bd80*/  LOP3.LUT R21, R21, R4, RZ, 0x3c, !PT ;  /* 0x0000000415157212 */ /* 0x000fe400078e3cff */
[----:B------:R-:W-:Y:S02]  /*bd90*/  LOP3.LUT R28, R28, R55, RZ, 0x3c, !PT ;  /* 0x000000371c1c7212 */ /* 0x000fe400078e3cff */
[----:B------:R-:W-:Y:S02]  /*bda0*/  SHF.R.S32.HI R4, RZ, 0x1f, R55 ;  /* 0x0000001fff047819 */ /* 0x000fe40000011437 */
[----:B------:R-:W-:Y:S02]  /*bdb0*/  SHF.R.S32.HI R59, RZ, 0x1f, R54 ;  /* 0x0000001fff3b7819 */ /* 0x000fe40000011436 */
[----:B------:R-:W-:-:S02]  /*bdc0*/  SHF.R.S32.HI R55, RZ, 0x1f, R52 ;  /* 0x0000001fff377819 */ /* 0x000fc40000011434 */
[----:B------:R-:W-:Y:S02]  /*bdd0*/  LOP3.LUT R14, R14, R49, RZ, 0x3c, !PT ;  /* 0x000000310e0e7212 */ /* 0x000fe400078e3cff */
[----:B----4-:R-:W-:Y:S02]  /*bde0*/  PRMT R58, R56, 0x7771, RZ ;  /* 0x00007771383a7816 */ /* 0x010fe400000000ff */
[----:B------:R-:W-:Y:S02]  /*bdf0*/  PRMT R49, R6, 0x7771, RZ ;  /* 0x0000777106317816 */ /* 0x000fe400000000ff */
[----:B------:R-:W-:Y:S02]  /*be00*/  LOP3.LUT R32, R32, R59, RZ, 0x3c, !PT ;  /* 0x0000003b20207212 */ /* 0x000fe400078e3cff */
[----:B------:R-:W-:Y:S02]  /*be10*/  LOP3.LUT R30, R30, R55, RZ, 0x3c, !PT ;  /* 0x000000371e1e7212 */ /* 0x000fe400078e3cff */
[----:B------:R-:W-:-:S02]  /*be20*/  PRMT R59, R56, 0x7770, RZ ;  /* 0x00007770383b7816 */ /* 0x000fc400000000ff */
[C---:B------:R-:W-:Y:S02]  /*be30*/  PRMT R55, R56.reuse, 0x7772, RZ ;  /* 0x0000777238377816 */ /* 0x040fe400000000ff */
[----:B------:R-:W-:Y:S02]  /*be40*/  PRMT R56, R56, 0x7773, RZ ;  /* 0x0000777338387816 */ /* 0x000fe400000000ff */
[----:B------:R-:W-:Y:S02]  /*be50*/  PRMT R63, R58, 0x8880, RZ ;  /* 0x000088803a3f7816 */ /* 0x000fe400000000ff */
[----:B------:R-:W-:Y:S02]  /*be60*/  PRMT R6, R49, 0x8880, RZ ;  /* 0x0000888031067816 */ /* 0x000fe400000000ff */
[----:B------:R-:W-:Y:S02]  /*be70*/  PRMT R61, R59, 0x8880, RZ ;  /* 0x000088803b3d7816 */ /* 0x000fe400000000ff */
[----:B------:R-:W-:-:S02]  /*be80*/  LOP3.LUT R33, R33, R52, RZ, 0x3c, !PT ;  /* 0x0000003421217212 */ /* 0x000fc400078e3cff */
[----:B------:R-:W-:Y:S02]  /*be90*/  LOP3.LUT R27, R27, R4, RZ, 0x3c, !PT ;  /* 0x000000041b1b7212 */ /* 0x000fe400078e3cff */
[----:B------:R-:W-:Y:S02]  /*bea0*/  PRMT R52, R56, 0x8880, RZ ;  /* 0x0000888038347816 */ /* 0x000fe400000000ff */
[----:B------:R-:W-:Y:S02]  /*beb0*/  SHF.R.S32.HI R4, RZ, 0x1f, R63 ;  /* 0x0000001fff047819 */ /* 0x000fe4000001143f */
[----:B------:R-:W-:Y:S02]  /*bec0*/  LOP3.LUT R31, R31, R6, RZ, 0x3c, !PT ;  /* 0x000000061f1f7212 */ /* 0x000fe400078e3cff */
[----:B------:R-:W-:Y:S02]  /*bed0*/  SHF.R.S32.HI R6, RZ, 0x1f, R6 ;  /* 0x0000001fff067819 */ /* 0x000fe40000011406 */
[----:B------:R-:W-:-:S02]  /*bee0*/  LOP3.LUT R36, R36, R61, RZ, 0x3c, !PT ;  /* 0x0000003d24247212 */ /* 0x000fc400078e3cff */
[----:B------:R-:W-:Y:S02]  /*bef0*/  LOP3.LUT R35, R35, R54, RZ, 0x3c, !PT ;  /* 0x0000003623237212 */ /* 0x000fe400078e3cff */
[----:B------:R-:W-:Y:S02]  /*bf00*/  PRMT R65, R55, 0x8880, RZ ;  /* 0x0000888037417816 */ /* 0x000fe400000000ff */
[----:B------:R-:W-:Y:S02]  /*bf10*/  SHF.R.S32.HI R61, RZ, 0x1f, R61 ;  /* 0x0000001fff3d7819 */ /* 0x000fe4000001143d */
[----:B------:R-:W-:Y:S02]  /*bf20*/  LOP3.LUT R38, R38, R63, RZ, 0x3c, !PT ;  /* 0x0000003f26267212 */ /* 0x000fe400078e3cff */
[----:B------:R-:W-:Y:S02]  /*bf30*/  LOP3.LUT R45, R45, R52, RZ, 0x3c, !PT ;  /* 0x000000342d2d7212 */ /* 0x000fe400078e3cff */
[----:B------:R-:W-:-:S02]  /*bf40*/  SHF.R.S32.HI R63, RZ, 0x1f, R52 ;  /* 0x0000001fff3f7819 */ /* 0x000fc40000011434 */
[----:B------:R-:W-:Y:S02]  /*bf50*/  LOP3.LUT R37, R37, R4, RZ, 0x3c, !PT ;  /* 0x0000000425257212 */ /* 0x000fe400078e3cff */
[C---:B-----5:R-:W-:Y:S02]  /*bf60*/  PRMT R54, R5.reuse, 0x7770, RZ ;  /* 0x0000777005367816 */ /* 0x060fe400000000ff */
[C---:B------:R-:W-:Y:S02]  /*bf70*/  PRMT R52, R5.reuse, 0x7771, RZ ;  /* 0x0000777105347816 */ /* 0x040fe400000000ff */
[----:B------:R-:W-:Y:S02]  /*bf80*/  PRMT R4, R5, 0x7772, RZ ;  /* 0x0000777205047816 */ /* 0x000fe400000000ff */
[----:B------:R-:W-:Y:S02]  /*bf90*/  LOP3.LUT R29, R29, R6, RZ, 0x3c, !PT ;  /* 0x000000061d1d7212 */ /* 0x000fe400078e3cff */
[----:B------:R-:W-:-:S02]  /*bfa0*/  PRMT R5, R5, 0x7773, RZ ;  /* 0x0000777305057816 */ /* 0x000fc400000000ff */
[----:B------:R-:W-:Y:S02]  /*bfb0*/  SHF.R.S32.HI R6, RZ, 0x1f, R65 ;  /* 0x0000001fff067819 */ /* 0x000fe40000011441 */
[----:B------:R-:W-:Y:S02]  /*bfc0*/  LOP3.LUT R34, R34, R61, RZ, 0x3c, !PT ;  /* 0x0000003d22227212 */ /* 0x000fe400078e3cff */
[----:B------:R-:W-:Y:S02]  /*bfd0*/  PRMT R61, R54, 0x8880, RZ ;  /* 0x00008880363d7816 */ /* 0x000fe400000000ff */
[----:B------:R-:W-:Y:S02]  /*bfe0*/  LOP3.LUT R40, R40, R65, RZ, 0x3c, !PT ;  /* 0x0000004128287212 */ /* 0x000fe400078e3cff */
[----:B------:R-:W-:Y:S02]  /*bff0*/  LOP3.LUT R44, R44, R63, RZ, 0x3c, !PT ;  /* 0x0000003f2c2c7212 */ /* 0x000fe400078e3cff */
[----:B------:R-:W-:-:S02]  /*c000*/  PRMT R62, R4, 0x8880, RZ ;  /* 0x00008880043e7816 */ /* 0x000fc400000000ff */
[----:B------:R-:W-:Y:S02]  /*c010*/  PRMT R63, R52, 0x8880, RZ ;  /* 0x00008880343f7816 */ /* 0x000fe400000000ff */
[----:B------:R-:W-:Y:S02]  /*c020*/  PRMT R65, R5, 0x8880, RZ ;  /* 0x0000888005417816 */ /* 0x000fe400000000ff */
[----:B------:R-:W-:Y:S02]  /*c030*/  LOP3.LUT R39, R39, R6, RZ, 0x3c, !PT ;  /* 0x0000000627277212 */ /* 0x000fe400078e3cff */
        /* <DEDUP_REMOVED lines=14> */
.L_x_2784:
[----:B------:R-:W-:Y:S02]  /*c120*/  PRMT R6, R46, 0x7610, R6 ;  /* 0x000076102e067816 */ /* 0x000fe40000000006 */
[----:B------:R-:W-:Y:S02]  /*c130*/  PRMT R46, R57, 0x7610, R46 ;  /* 0x00007610392e7816 */ /* 0x000fe4000000002e */
[----:B------:R-:W-:Y:S02]  /*c140*/  PRMT R57, R59, 0x7610, R57 ;  /* 0x000076103b397816 */ /* 0x000fe40000000039 */
[----:B------:R-:W-:Y:S02]  /*c150*/  PRMT R59, R55, 0x7610, R59 ;  /* 0x00007610373b7816 */ /* 0x000fe4000000003b */
[----:B------:R-:W-:Y:S02]  /*c160*/  PRMT R60, R56, 0x7610, R60 ;  /* 0x00007610383c7816 */ /* 0x000fe4000000003c */
[----:B------:R-:W-:-:S02]  /*c170*/  PRMT R55, R4, 0x7610, R55 ;  /* 0x0000761004377816 */ /* 0x000fc40000000037 */
[----:B------:R-:W-:-:S07]  /*c180*/  PRMT R56, R5, 0x7610, R56 ;  /* 0x0000761005387816 */ /* 0x000fce0000000038 */
.L_x_2783:
[----:B------:R-:W-:Y:S05]  /*c190*/  BSYNC B0 ;  /* 0x0000000000007941 */ /* 0x000fea0003800000 */
.L_x_2782:
[----:B------:R-:W-:Y:S01]  /*c1a0*/  ISETP.GE.U32.AND P0, PT, R48, R53, PT ;  /* 0x000000353000720c */ /* 0x000fe20003f06070 */
[----:B------:R-:W-:-:S12]  /*c1b0*/  BSSY B0, `(.L_x_2786) ;  /* 0x0000032000007945 */ /* 0x000fd80003800000 */
[----:B------:R-:W-:Y:S05]  /*c1c0*/  @P0 BRA `(.L_x_2787) ;  /* 0x0000000000c00947 */ /* 0x000fea0003800000 */
[----:B------:R-:W-:-:S05]  /*c1d0*/  IMAD R4, R48, R47, RZ ;  /* 0x0000002f30047224 */ /* 0x000fca00078e02ff */
        /* <DEDUP_REMOVED lines=23> */
[----:B------:R-:W-:-:S04]  /*c350*/  IADD3 R4, R62, R43, RZ ;  /* 0x0000002b3e047210 */ /* 0x000fc80007ffe0ff */
[----:B------:R-:W-:-:S13]  /*c360*/  ISETP.GE.U32.AND P1, PT, R4, R53, PT ;  /* 0x000000350400720c */ /* 0x000fda0003f26070 */
[-C--:B------:R-:W-:Y:S02]  /*c370*/  @!P1 IMAD R4, R4, R47.reuse, RZ ;  /* 0x0000002f04049224 */ /* 0x080fe400078e02ff */
[----:B------:R-:W-:-:S03]  /*c380*/  IMAD R47, R62, R47, RZ ;  /* 0x0000002f3e2f7224 */ /* 0x000fc600078e02ff */
[----:B------:R-:W-:Y:S02]  /*c390*/  @!P1 LOP3.LUT R5, R4, 0xfffffffc, RZ, 0xc0, !PT ;  /* 0xfffffffc04059812 */ /* 0x000fe400078ec0ff */
[----:B------:R-:W-:Y:S02]  /*c3a0*/  LOP3.LUT R47, R47, 0xfffffffc, RZ, 0xc0, !PT ;  /* 0xfffffffc2f2f7812 */ /* 0x000fe400078ec0ff */
[----:B------:R-:W-:-:S05]  /*c3b0*/  @!P1 IADD3 R4, P2, R5, R16, RZ ;  /* 0x0000001005049210 */ /* 0x000fca0007f5e0ff */
[----:B------:R-:W-:Y:S01]  /*c3c0*/  @!P1 IMAD.X R5, RZ, RZ, R17, P2 ;  /* 0x000000ffff059224 */ /* 0x000fe200010e0611 */
[----:B------:R-:W-:-:S04]  /*c3d0*/  IADD3 R16, P2, R47, R16, RZ ;  /* 0x000000102f107210 */ /* 0x000fc80007f5e0ff */
[----:B------:R-:W2:Y:S01]  /*c3e0*/  @!P1 LDG.E R4, desc[UR60][R4.64] ;  /* 0x0000003c04049981 */ /* 0x000ea2000c1e1900 */
[----:B------:R-:W-:-:S05]  /*c3f0*/  IMAD.X R17, RZ, RZ, R17, P2 ;  /* 0x000000ffff117224 */ /* 0x000fca00010e0611 */
[----:B------:R-:W3:Y:S01]  /*c400*/  LDG.E R16, desc[UR60][R16.64] ;  /* 0x0000003c10107981 */ /* 0x000ee2000c1e1900 */
[C---:B--2---:R-:W-:Y:S02]  /*c410*/  @!P1 PRMT R57, R4.reuse, 0x7771, RZ ;  /* 0x0000777104399816 */ /* 0x044fe400000000ff */
[C---:B------:R-:W-:Y:S02]  /*c420*/  @!P1 PRMT R58, R4.reuse, 0x7772, RZ ;  /* 0x00007772043a9816 */ /* 0x040fe400000000ff */
[C---:B------:R-:W-:Y:S02]  /*c430*/  @!P1 PRMT R59, R4.reuse, 0x7773, RZ ;  /* 0x00007773043b9816 */ /* 0x040fe400000000ff */
[----:B------:R-:W-:Y:S02]  /*c440*/  @!P1 PRMT R47, R4, 0x7770, RZ ;  /* 0x00007770042f9816 */ /* 0x000fe400000000ff */
[----:B------:R-:W-:Y:S02]  /*c450*/  @!P1 PRMT R52, R57, 0x7610, R52 ;  /* 0x0000761039349816 */ /* 0x000fe40000000034 */
[----:B------:R-:W-:-:S02]  /*c460*/  @!P1 PRMT R55, R58, 0x7610, R55 ;  /* 0x000076103a379816 */ /* 0x000fc40000000037 */
[----:B------:R-:W-:Y:S02]  /*c470*/  @!P1 PRMT R56, R59, 0x7610, R56 ;  /* 0x000076103b389816 */ /* 0x000fe40000000038 */
[----:B------:R-:W-:Y:S02]  /*c480*/  @!P1 PRMT R54, R47, 0x7610, R54 ;  /* 0x000076102f369816 */ /* 0x000fe40000000036 */
[C---:B---3--:R-:W-:Y:S02]  /*c490*/  PRMT R57, R16.reuse, 0x7770, RZ ;  /* 0x0000777010397816 */ /* 0x048fe400000000ff */
[C---:B------:R-:W-:Y:S02]  /*c4a0*/  PRMT R58, R16.reuse, 0x7771, RZ ;  /* 0x00007771103a7816 */ /* 0x040fe400000000ff */
[C---:B------:R-:W-:Y:S02]  /*c4b0*/  PRMT R59, R16.reuse, 0x7772, RZ ;  /* 0x00007772103b7816 */ /* 0x040fe400000000ff */
[----:B------:R-:W-:-:S07]  /*c4c0*/  PRMT R60, R16, 0x7773, RZ ;  /* 0x00007773103c7816 */ /* 0x000fce00000000ff */
.L_x_2787:
[----:B------:R-:W-:Y:S05]  /*c4d0*/  BSYNC B0 ;  /* 0x0000000000007941 */ /* 0x000fea0003800000 */
.L_x_2786:
[----:B------:R-:W-:Y:S04]  /*c4e0*/  BSSY B0, `(.L_x_2788) ;  /* 0x000005c000007945 */ /* 0x000fe80003800000 */
[----:B------:R-:W-:Y:S05]  /*c4f0*/  @P0 BRA `(.L_x_2789) ;  /* 0x0000000400680947 */ /* 0x000fea0003800000 */
[----:B------:R-:W-:Y:S02]  /*c500*/  IADD3 R48, R48, R43, RZ ;  /* 0x0000002b30307210 */ /* 0x000fe40007ffe0ff */
[----:B------:R-:W-:Y:S02]  /*c510*/  LOP3.LUT R8, R8, 0xffff, RZ, 0xc0, !PT ;  /* 0x0000ffff08087812 */ /* 0x000fe400078ec0ff */
[----:B------:R-:W-:Y:S02]  /*c520*/  ISETP.GE.U32.AND P0, PT, R48, R53, PT ;  /* 0x000000353000720c */ /* 0x000fe40003f06070 */
[----:B------:R-:W-:Y:S02]  /*c530*/  LOP3.LUT R9, R9, 0xffff, RZ, 0xc0, !PT ;  /* 0x0000ffff09097812 */ /* 0x000fe400078ec0ff */
[----:B------:R-:W-:Y:S02]  /*c540*/  PRMT R8, R8, 0x8880, RZ ;  /* 0x0000888008087816 */ /* 0x000fe400000000ff */
[----:B------:R-:W-:-:S02]  /*c550*/  LOP3.LUT R6, R6, 0xffff, RZ, 0xc0, !PT ;  /* 0x0000ffff06067812 */ /* 0x000fc400078ec0ff */
[----:B------:R-:W-:Y:S02]  /*c560*/  LOP3.LUT R7, R7, 0xffff, RZ, 0xc0, !PT ;  /* 0x0000ffff07077812 */ /* 0x000fe400078ec0ff */
[----:B------:R-:W-:Y:S01]  /*c570*/  PRMT R17, R9, 0x8880, RZ ;  /* 0x0000888009117816 */ /* 0x000fe200000000ff */
[----:B------:R-:W-:Y:S01]  /*c580*/  IMAD.MOV.U32 R9, RZ, RZ, R8 ;  /* 0x000000ffff097224 */ /* 0x000fe200078e0008 */
[----:B------:R-:W-:Y:S02]  /*c590*/  PRMT R4, R6, 0x8880, RZ ;  /* 0x0000888006047816 */ /* 0x000fe400000000ff */
[----:B------:R-:W-:Y:S02]  /*c5a0*/  PRMT R7, R7, 0x8880, RZ ;  /* 0x0000888007077816 */ /* 0x000fe400000000ff */
[----:B------:R-:W-:Y:S02]  /*c5b0*/  LOP3.LUT R15, R15, R4, RZ, 0x3c, !PT ;  /* 0x000000040f0f7212 */ /* 0x000fe400078e3cff */
[----:B------:R-:W-:-:S02]  /*c5c0*/  SHF.R.S32.HI R5, RZ, 0x1f, R4 ;  /* 0x0000001fff057819 */ /* 0x000fc40000011404 */
        /* <DEDUP_REMOVED lines=65> */
[----:B------:R-:W-:Y:S02]  /*c9e0*/  LOP3.LUT R10, R10, R5, RZ, 0x3c, !PT ;  /* 0x000000050a0a7212 */ /* 0x000fe400078e3cff */
        /* <DEDUP_REMOVED lines=10> */
[----:B------:R-:W-:-:S07]  /*ca90*/  LOP3.LUT R41, R41, R8, RZ, 0x3c, !PT ;  /* 0x0000000829297212 */ /* 0x000fce00078e3cff */
.L_x_2789:
[----:B------:R-:W-:Y:S05]  /*caa0*/  BSYNC B0 ;  /* 0x0000000000007941 */ /* 0x000fea0003800000 */
.L_x_2788:
        /* <DEDUP_REMOVED lines=17> */
.L_x_2764:
        /* <DEDUP_REMOVED lines=66> */
.L_x_2793:
[----:B------:R-:W-:-:S04]  /*cfe0*/  LOP3.LUT R5, R6, 0xfffffffc, RZ, 0xc0, !PT ;  /* 0xfffffffc06057812 */ /* 0x000fc800078ec0ff */
[----:B------:R-:W-:Y:S02]  /*cff0*/  IADD3 R4, P0, R5, R16, RZ ;  /* 0x0000001005047210 */ /* 0x000fe40007f1e0ff */
[----:B------:R-:W-:-:S03]  /*d000*/  IADD3 R8, R6, R15, RZ ;  /* 0x0000000f06087210 */ /* 0x000fc60007ffe0ff */
[----:B------:R-:W-:Y:S01]  /*d010*/  IMAD.X R5, RZ, RZ, R17, P0 ;  /* 0x000000ffff057224 */ /* 0x000fe200000e0611 */
[----:B------:R-:W-:-:S04]  /*d020*/  LOP3.LUT R7, R8, 0xfffffffc, RZ, 0xc0, !PT ;  /* 0xfffffffc08077812 */ /* 0x000fc800078ec0ff */
[----:B------:R0:W2:Y:S01]  /*d030*/  LDG.E R49, desc[UR60][R4.64] ;  /* 0x0000003c04317981 */ /* 0x0000a2000c1e1900 */
[----:B------:R-:W-:Y:S01]  /*d040*/  IADD3 R6, P0, R7, R16, RZ ;  /* 0x0000001007067210 */ /* 0x000fe20007f1e0ff */
[----:B------:R-:W-:-:S04]  /*d050*/  IMAD.IADD R46, R8, 0x1, R15 ;  /* 0x00000001082e7824 */ /* 0x000fc800078e020f */
[----:B------:R-:W-:Y:S01]  /*d060*/  IMAD.X R7, RZ, RZ, R17, P0 ;  /* 0x000000ffff077224 */ /* 0x000fe200000e0611 */
[----:B------:R-:W-:-:S05]  /*d070*/  LOP3.LUT R9, R46, 0xfffffffc, RZ, 0xc0, !PT ;  /* 0xfffffffc2e097812 */ /* 0x000fca00078ec0ff */
[----:B------:R1:W3:Y:S01]  /*d080*/  LDG.E R7, desc[UR60][R6.64] ;  /* 0x0000003c06077981 */ /* 0x0002e2000c1e1900 */
[----:B------:R-:W-:Y:S01]  /*d090*/  IADD3 R8, P0, R9, R16, RZ ;  /* 0x0000001009087210 */ /* 0x000fe20007f1e0ff */
[----:B------:R-:W-:-:S03]  /*d0a0*/  IMAD.IADD R46, R46, 0x1, R15 ;  /* 0x000000012e2e7824 */ /* 0x000fc600078e020f */
[----:B------:R-:W-:Y:S02]  /*d0b0*/  IADD3.X R9, RZ, R17, RZ, P0, !PT ;  /* 0x00000011ff097210 */ /* 0x000fe400007fe4ff */
[----:B0-----:R-:W-:-:S03]  /*d0c0*/  LOP3.LUT R5, R46, 0xfffffffc, RZ, 0xc0, !PT ;  /* 0xfffffffc2e057812 */ /* 0x001fc600078ec0ff */
[----:B------:R0:W4:Y:S01]  /*d0d0*/  LDG.E R8, desc[UR60][R8.64] ;  /* 0x0000003c08087981 */ /* 0x000122000c1e1900 */
[----:B------:R-:W-:-:S05]  /*d0e0*/  IADD3 R4, P0, R5, R16, RZ ;  /* 0x0000001005047210 */ /* 0x000fca0007f1e0ff */
[----:B------:R-:W-:-:S06]  /*d0f0*/  IMAD.X R5, RZ, RZ, R17, P0 ;  /* 0x000000ffff057224 */ /* 0x000fcc00000e0611 */
[----:B------:R5:W4:Y:S01]  /*d100*/  LDG.E R5, desc[UR60][R4.64] ;  /* 0x0000003c04057981 */ /* 0x000b22000c1e1900 */
[----:B-1----:R-:W-:-:S05]  /*d110*/  IADD3 R6, R46, R15, RZ ;  /* 0x0000000f2e067210 */ /* 0x002fca0007ffe0ff */
[----:B------:R-:W-:-:S05]  /*d120*/  IMAD R46, R15, 0x3, R6 ;  /* 0x000000030f2e7824 */ /* 0x000fca00078e0206 */
[----:B------:R-:W-:Y:S02]  /*d130*/  ISETP.GE.U32.AND P0, PT, R46, R53, PT ;  /* 0x000000352e00720c */ /* 0x000fe40003f06070 */
[C---:B--2---:R-:W-:Y:S02]  /*d140*/  PRMT R47, R49.reuse, 0x7771, RZ ;  /* 0x00007771312f7816 */ /* 0x044fe400000000ff */
[C---:B------:R-:W-:Y:S02]  /*d150*/  PRMT R48, R49.reuse, 0x7770, RZ ;  /* 0x0000777031307816 */ /* 0x040fe400000000ff */
[C---:B0-----:R-:W-:Y:S02]  /*d160*/  PRMT R9, R49.reuse, 0x7772, RZ ;  /* 0x0000777231097816 */ /* 0x041fe400000000ff */
[----:B------:R-:W-:Y:S02]  /*d170*/  PRMT R46, R49, 0x7773, RZ ;  /* 0x00007773312e7816 */ /* 0x000fe400000000ff */
[----:B-----5:R-:W-:-:S02]  /*d180*/  PRMT R4, R47, 0x8880, RZ ;  /* 0x000088802f047816 */ /* 0x020fc400000000ff */
[----:B------:R-:W-:Y:S02]  /*d190*/  PRMT R49, R48, 0x8880, RZ ;  /* 0x0000888030317816 */ /* 0x000fe400000000ff */
[----:B------:R-:W-:Y:S02]  /*d1a0*/  PRMT R55, R9, 0x8880, RZ ;  /* 0x0000888009377816 */ /* 0x000fe400000000ff */
[----:B------:R-:W-:Y:S02]  /*d1b0*/  PRMT R50, R46, 0x8880, RZ ;  /* 0x000088802e327816 */ /* 0x000fe400000000ff */
[----:B------:R-:W-:Y:S02]  /*d1c0*/  LOP3.LUT R35, R35, R4, RZ, 0x3c, !PT ;  /* 0x0000000423237212 */ /* 0x000fe400078e3cff */
[----:B------:R-:W-:Y:S02]  /*d1d0*/  SHF.R.S32.HI R51, RZ, 0x1f, R4 ;  /* 0x0000001fff337819 */ /* 0x000fe40000011404 */
[----:B------:R-:W-:-:S02]  /*d1e0*/  LOP3.LUT R34, R34, R49, RZ, 0x3c, !PT ;  /* 0x0000003122227212 */ /* 0x000fc400078e3cff */
[----:B------:R-:W-:Y:S02]  /*d1f0*/  LOP3.LUT R36, R36, R55, RZ, 0x3c, !PT ;  /* 0x0000003724247212 */ /* 0x000fe400078e3cff */
[----:B------:R-:W-:Y:S02]  /*d200*/  SHF.R.S32.HI R4, RZ, 0x1f, R55 ;  /* 0x0000001fff047819 */ /* 0x000fe40000011437 */
[----:B------:R-:W-:Y:S02]  /*d210*/  SHF.R.S32.HI R49, RZ, 0x1f, R49 ;  /* 0x0000001fff317819 */ /* 0x000fe40000011431 */
[----:B------:R-:W-:Y:S02]  /*d220*/  SHF.R.S32.HI R55, RZ, 0x1f, R50 ;  /* 0x0000001fff377819 */ /* 0x000fe40000011432 */
[----:B------:R-:W-:Y:S02]  /*d230*/  LOP3.LUT R18, R18, R49, RZ, 0x3c, !PT ;  /* 0x0000003112127212 */ /* 0x000fe400078e3cff */
[----:B------:R-:W-:-:S02]  /*d240*/  LOP3.LUT R24, R24, R55, RZ, 0x3c, !PT ;  /* 0x0000003718187212 */ /* 0x000fc400078e3cff */
[C---:B---3--:R-:W-:Y:S02]  /*d250*/  PRMT R54, R7.reuse, 0x7771, RZ ;  /* 0x0000777107367816 */ /* 0x048fe400000000ff */
[----:B------:R-:W-:Y:S02]  /*d260*/  LOP3.LUT R20, R20, R51, RZ, 0x3c, !PT ;  /* 0x0000003314147212 */ /* 0x000fe400078e3cff */
[C---:B------:R-:W-:Y:S02]  /*d270*/  PRMT R55, R7.reuse, 0x7770, RZ ;  /* 0x0000777007377816 */ /* 0x040fe400000000ff */
[C---:B------:R-:W-:Y:S02]  /*d280*/  PRMT R49, R7.reuse, 0x7772, RZ ;  /* 0x0000777207317816 */ /* 0x040fe400000000ff */
[----:B------:R-:W-:Y:S02]  /*d290*/  PRMT R51, R7, 0x7773, RZ ;  /* 0x0000777307337816 */ /* 0x000fe400000000ff */
[----:B------:R-:W-:-:S02]  /*d2a0*/  LOP3.LUT R21, R21, R4, RZ, 0x3c, !PT ;  /* 0x0000000415157212 */ /* 0x000fc400078e3cff */
[----:B------:R-:W-:Y:S02]  /*d2b0*/  PRMT R7, R54, 0x8880, RZ ;  /* 0x0000888036077816 */ /* 0x000fe400000000ff */
[----:B------:R-:W-:Y:S02]  /*d2c0*/  PRMT R4, R55, 0x8880, RZ ;  /* 0x0000888037047816 */ /* 0x000fe400000000ff */
[----:B------:R-:W-:Y:S02]  /*d2d0*/  PRMT R52, R49, 0x8880, RZ ;  /* 0x0000888031347816 */ /* 0x000fe400000000ff */
[----:B------:R-:W-:Y:S02]  /*d2e0*/  PRMT R57, R51, 0x8880, RZ ;  /* 0x0000888033397816 */ /* 0x000fe400000000ff */
[----:B------:R-:W-:Y:S02]  /*d2f0*/  LOP3.LUT R37, R37, R50, RZ, 0x3c, !PT ;  /* 0x0000003225257212 */ /* 0x000fe400078e3cff */
[----:B------:R-:W-:-:S02]  /*d300*/  LOP3.LUT R38, R38, R7, RZ, 0x3c, !PT ;  /* 0x0000000726267212 */ /* 0x000fc400078e3cff */
[----:B------:R-:W-:Y:S02]  /*d310*/  SHF.R.S32.HI R50, RZ, 0x1f, R7 ;  /* 0x0000001fff327819 */ /* 0x000fe40000011407 */
[----:B------:R-:W-:Y:S02]  /*d320*/  LOP3.LUT R39, R39, R4, RZ, 0x3c, !PT ;  /* 0x0000000427277212 */ /* 0x000fe400078e3cff */
[----:B------:R-:W-:Y:S02]  /*d330*/  LOP3.LUT R41, R41, R52, RZ, 0x3c, !PT ;  /* 0x0000003429297212 */ /* 0x000fe400078e3cff */
[----:B------:R-:W-:Y:S02]  /*d340*/  SHF.R.S32.HI R7, RZ, 0x1f, R52 ;  /* 0x0000001fff077819 */ /* 0x000fe40000011434 */
[----:B------:R-:W-:Y:S02]  /*d350*/  SHF.R.S32.HI R4, RZ, 0x1f, R4 ;  /* 0x0000001fff047819 */ /* 0x000fe40000011404 */
[----:B------:R-:W-:-:S02]  /*d360*/  LOP3.LUT R40, R40, R57, RZ, 0x3c, !PT ;  /* 0x0000003928287212 */ /* 0x000fc400078e3cff */
[----:B------:R-:W-:Y:S02]  /*d370*/  SHF.R.S32.HI R52, RZ, 0x1f, R57 ;  /* 0x0000001fff347819 */ /* 0x000fe40000011439 */
[C---:B----4-:R-:W-:Y:S02]  /*d380*/  PRMT R57, R8.reuse, 0x7771, RZ ;  /* 0x0000777108397816 */ /* 0x050fe400000000ff */
[----:B------:R-:W-:Y:S02]  /*d390*/  LOP3.LUT R25, R25, R4, RZ, 0x3c, !PT ;  /* 0x0000000419197212 */ /* 0x000fe400078e3cff */
[----:B------:R-:W-:Y:S02]  /*d3a0*/  PRMT R4, R57, 0x8880, RZ ;  /* 0x0000888039047816 */ /* 0x000fe400000000ff */
[----:B------:R-:W-:Y:S02]  /*d3b0*/  PRMT R58, R8, 0x7773, RZ ;  /* 0x00007773083a7816 */ /* 0x000fe400000000ff */
[----:B------:R-:W-:-:S02]  /*d3c0*/  LOP3.LUT R43, R43, R4, RZ, 0x3c, !PT ;  /* 0x000000042b2b7212 */ /* 0x000fc400078e3cff */
[C---:B------:R-:W-:Y:S02]  /*d3d0*/  PRMT R59, R8.reuse, 0x7770, RZ ;  /* 0x00007770083b7816 */ /* 0x040fe400000000ff */
[----:B------:R-:W-:Y:S02]  /*d3e0*/  PRMT R56, R8, 0x7772, RZ ;  /* 0x0000777208387816 */ /* 0x000fe400000000ff */
[----:B------:R-:W-:Y:S02]  /*d3f0*/  SHF.R.S32.HI R4, RZ, 0x1f, R4 ;  /* 0x0000001fff047819 */ /* 0x000fe40000011404 */
[----:B------:R-:W-:Y:S02]  /*d400*/  PRMT R8, R58, 0x8880, RZ ;  /* 0x000088803a087816 */ /* 0x000fe400000000ff */
[----:B------:R-:W-:Y:S02]  /*d410*/  LOP3.LUT R27, R27, R50, RZ, 0x3c, !PT ;  /* 0x000000321b1b7212 */ /* 0x000fe400078e3cff */
[----:B------:R-:W-:-:S02]  /*d420*/  LOP3.LUT R26, R26, R7, RZ, 0x3c, !PT ;  /* 0x000000071a1a7212 */ /* 0x000fc400078e3cff */
[----:B------:R-:W-:Y:S02]  /*d430*/  LOP3.LUT R29, R29, R52, RZ, 0x3c, !PT ;  /* 0x000000341d1d7212 */ /* 0x000fe400078e3cff */
[----:B------:R-:W-:Y:S02]  /*d440*/  LOP3.LUT R31, R31, R4, RZ, 0x3c, !PT ;  /* 0x000000041f1f7212 */ /* 0x000fe400078e3cff */
[----:B------:R-:W-:Y:S02]  /*d450*/  PRMT R7, R59, 0x8880, RZ ;  /* 0x000088803b077816 */ /* 0x000fe400000000ff */
[----:B------:R-:W-:Y:S02]  /*d460*/  PRMT R61, R56, 0x8880, RZ ;  /* 0x00008880383d7816 */ /* 0x000fe400000000ff */
[----:B------:R-:W-:Y:S02]  /*d470*/  LOP3.LUT R45, R45, R8, RZ, 0x3c, !PT ;  /* 0x000000082d2d7212 */ /* 0x000fe400078e3cff */
[----:B------:R-:W-:-:S02]  /*d480*/  PRMT R52, R5, 0x7770, RZ ;  /* 0x0000777005347816 */ /* 0x000fc400000000ff */
[C---:B------:R-:W-:Y:S02]  /*d490*/  PRMT R50, R5.reuse, 0x7771, RZ ;  /* 0x0000777105327816 */ /* 0x040fe400000000ff */
[C---:B------:R-:W-:Y:S02]  /*d4a0*/  PRMT R4, R5.reuse, 0x7772, RZ ;  /* 0x0000777205047816 */ /* 0x040fe400000000ff */
[----:B------:R-:W-:Y:S02]  /*d4b0*/  SHF.R.S32.HI R8, RZ, 0x1f, R8 ;  /* 0x0000001fff087819 */ /* 0x000fe40000011408 */
[----:B------:R-:W-:Y:S02]  /*d4c0*/  PRMT R5, R5, 0x7773, RZ ;  /* 0x0000777305057816 */ /* 0x000fe400000000ff */
[----:B------:R-:W-:Y:S02]  /*d4d0*/  LOP3.LUT R42, R42, R7, RZ, 0x3c, !PT ;  /* 0x000000072a2a7212 */ /* 0x000fe400078e3cff */
[----:B------:R-:W-:-:S02]  /*d4e0*/  LOP3.LUT R44, R44, R61, RZ, 0x3c, !PT ;  /* 0x0000003d2c2c7212 */ /* 0x000fc400078e3cff */
[----:B------:R-:W-:Y:S02]  /*d4f0*/  SHF.R.S32.HI R7, RZ, 0x1f, R7 ;  /* 0x0000001fff077819 */ /* 0x000fe40000011407 */
[----:B------:R-:W-:Y:S02]  /*d500*/  SHF.R.S32.HI R61, RZ, 0x1f, R61 ;  /* 0x0000001fff3d7819 */ /* 0x000fe4000001143d */
[----:B------:R-:W-:Y:S02]  /*d510*/  LOP3.LUT R33, R33, R8, RZ, 0x3c, !PT ;  /* 0x0000000821217212 */ /* 0x000fe400078e3cff */
[----:B------:R-:W-:Y:S02]  /*d520*/  PRMT R65, R5, 0x8880, RZ ;  /* 0x0000888005417816 */ /* 0x000fe400000000ff */
[----:B------:R-:W-:Y:S02]  /*d530*/  PRMT R8, R52, 0x8880, RZ ;  /* 0x0000888034087816 */ /* 0x000fe400000000ff */
[----:B------:R-:W-:-:S02]  /*d540*/  PRMT R60, R50, 0x8880, RZ ;  /* 0x00008880323c7816 */ /* 0x000fc400000000ff */
        /* <DEDUP_REMOVED lines=17> */
.L_x_2792:
        /* <DEDUP_REMOVED lines=8> */
.L_x_2791:
[----:B------:R-:W-:Y:S05]  /*d6e0*/  BSYNC B0 ;  /* 0x0000000000007941 */ /* 0x000fea0003800000 */
.L_x_2790:
        /* <DEDUP_REMOVED lines=14> */
[----:B------:R-:W-:-:S04]  /*d7d0*/  LOP3.LUT R5, R60, 0xfffffffc, RZ, 0xc0, !PT ;  /* 0xfffffffc3c057812 */ /* 0x000fc800078ec0ff */
[----:B------:R-:W-:-:S04]  /*d7e0*/  IADD3 R4, P1, R5, R16, RZ ;  /* 0x0000001005047210 */ /* 0x000fc80007f3e0ff */
[----:B------:R-:W-:-:S05]  /*d7f0*/  IADD3.X R5, RZ, R17, RZ, P1, !PT ;  /* 0x00000011ff057210 */ /* 0x000fca0000ffe4ff */
        /* <DEDUP_REMOVED lines=8> */
[C---:B------:R-:W-:Y:S01]  /*d880*/  IMAD.IADD R4, R60.reuse, 0x1, R15 ;  /* 0x000000013c047824 */ /* 0x040fe200078e020f */
[----:B------:R-:W-:-:S04]  /*d890*/  LOP3.LUT R55, R60, 0xfffffffc, RZ, 0xc0, !PT ;  /* 0xfffffffc3c377812 */ /* 0x000fc800078ec0ff */
[----:B------:R-:W-:-:S13]  /*d8a0*/  ISETP.GE.U32.AND P1, PT, R4, R53, PT ;  /* 0x000000350400720c */ /* 0x000fda0003f26070 */
[----:B------:R-:W-:-:S04]  /*d8b0*/  @!P1 LOP3.LUT R5, R4, 0xfffffffc, RZ, 0xc0, !PT ;  /* 0xfffffffc04059812 */ /* 0x000fc800078ec0ff */
[----:B------:R-:W-:-:S04]  /*d8c0*/  @!P1 IADD3 R4, P2, R5, R16, RZ ;  /* 0x0000001005049210 */ /* 0x000fc80007f5e0ff */
[----:B------:R-:W-:Y:S02]  /*d8d0*/  @!P1 IADD3.X R5, RZ, R17, RZ, P2, !PT ;  /* 0x00000011ff059210 */ /* 0x000fe400017fe4ff */
[----:B------:R-:W-:-:S03]  /*d8e0*/  IADD3 R16, P2, R55, R16, RZ ;  /* 0x0000001037107210 */ /* 0x000fc60007f5e0ff */
[----:B------:R-:W2:Y:S02]  /*d8f0*/  @!P1 LDG.E R4, desc[UR60][R4.64] ;  /* 0x0000003c04049981 */ /* 0x000ea4000c1e1900 */
        /* <DEDUP_REMOVED lines=14> */
.L_x_2795:
[----:B------:R-:W-:Y:S05]  /*d9e0*/  BSYNC B0 ;  /* 0x0000000000007941 */ /* 0x000fea0003800000 */
.L_x_2794:
        /* <DEDUP_REMOVED lines=59> */
[----:B------:R-:W-:Y:S02]  /*dda0*/  LOP3.LUT R43, R43, R4, RZ, 0x3c, !PT ;  /* 0x000000042b2b7212 */ /* 0x000fe400078e3cff */
[----:B------:R-:W-:-:S02]  /*ddb0*/  LOP3.LUT R44, R44, R7, RZ, 0x3c, !PT ;  /* 0x000000072c2c7212 */ /* 0x000fc400078e3cff */
        /* <DEDUP_REMOVED lines=29> */
[----:B------:R-:W-:-:S07]  /*df90*/  LOP3.LUT R14, R14, R15, RZ, 0x3c, !PT ;  /* 0x0000000f0e0e7212 */ /* 0x000fce00078e3cff */
.L_x_2797:
[----:B------:R-:W-:Y:S05]  /*dfa0*/  BSYNC B0 ;  /* 0x0000000000007941 */ /* 0x000fea0003800000 */
.L_x_2796:
        /* <DEDUP_REMOVED lines=16> */
.L_x_2748:
[----:B------:R-:W-:Y:S05]  /*e0b0*/  BSYNC B6 ;  /* 0x0000000000067941 */ /* 0x000fea0003800000 */
.L_x_2747:
        /* <DEDUP_REMOVED lines=13> */
[----:B------:R-:W-:Y:S02]  /*e190*/  IMAD.MOV.U32 R14, RZ, RZ, R28 ;  /* 0x000000ffff0e7224 */ /* 0x000fe400078e001c */
[----:B------:R-:W-:Y:S02]  /*e1a0*/  IMAD.MOV.U32 R15, RZ, RZ, R29 ;  /* 0x000000ffff0f7224 */ /* 0x000fe400078e001d */
[----:B--2---:R-:W-:Y:S01]  /*e1b0*/  IMAD R0, R2, R16, R19 ;  /* 0x0000001002007224 */ /* 0x004fe200078e0213 */
[----:B-1----:R-:W-:Y:S01]  /*e1c0*/  LEA R3, R4, R3, 0x18 ;  /* 0x0000000304037211 */ /* 0x002fe200078ec0ff */
[----:B------:R-:W-:-:S03]  /*e1d0*/  IMAD.MOV.U32 R4, RZ, RZ, R10 ;  /* 0x000000ffff047224 */ /* 0x000fc600078e000a */
[----:B------:R-:W-:Y:S02]  /*e1e0*/  LEA R9, R0, R3, 0x5 ;  /* 0x0000000300097211 */ /* 0x000fe400078e28ff */
[----:B---3--:R-:W-:-:S03]  /*e1f0*/  SHF.R.U32.HI R0, RZ, 0x1, R17 ;  /* 0x00000001ff007819 */ /* 0x008fc60000011611 */
[----:B------:R1:W-:Y:S01]  /*e200*/  STS.128 [R9], R4 ;  /* 0x0000000409007388 */ /* 0x0003e20000000c00 */
[----:B------:R-:W-:-:S03]  /*e210*/  ISETP.NE.AND P0, PT, R0, RZ, PT ;  /* 0x000000ff0000720c */ /* 0x000fc60003f05270 */
[----:B------:R1:W-:Y:S10]  /*e220*/  STS.128 [R9+0x10], R12 ;  /* 0x0000100c09007388 */ /* 0x0003f40000000c00 */
[----:B------:R-:W-:Y:S05]  /*e230*/  @!P0 BRA `(.L_x_2798) ;  /* 0x0000000000888947 */ /* 0x000fea0003800000 */
.L_x_2801:
        /* <DEDUP_REMOVED lines=15> */
[----:B------:R-:W-:Y:S01]  /*e330*/  LOP3.LUT R25, R7, R25, RZ, 0x3c, !PT ;  /* 0x0000001907197212 */ /* 0x000fe200078e3cff */
[----:B------:R-:W-:Y:S01]  /*e340*/  IMAD.MOV.U32 R4, RZ, RZ, R10 ;  /* 0x000000ffff047224 */ /* 0x000fe200078e000a */
        /* <DEDUP_REMOVED lines=9> */
[----:B------:R-:W-:Y:S02]  /*e3e0*/  MOV R5, R11 ;  /* 0x0000000b00057202 */ /* 0x000fe40000000f00 */
[----:B------:R-:W-:Y:S02]  /*e3f0*/  MOV R12, R26 ;  /* 0x0000001a000c7202 */ /* 0x000fe40000000f00 */
[----:B------:R-:W-:Y:S01]  /*e400*/  MOV R15, R29 ;  /* 0x0000001d000f7202 */ /* 0x000fe20000000f00 */
[----:B------:R1:W-:Y:S04]  /*e410*/  STS.128 [R9], R4 ;  /* 0x0000000409007388 */ /* 0x0003e80000000c00 */
[----:B------:R1:W-:Y:S02]  /*e420*/  STS.128 [R9+0x10], R12 ;  /* 0x0000100c09007388 */ /* 0x0003e40000000c00 */
.L_x_2800:
[----:B------:R-:W-:Y:S05]  /*e430*/  BSYNC B0 ;  /* 0x0000000000007941 */ /* 0x000fea0003800000 */
.L_x_2799:
[----:B------:R-:W-:Y:S01]  /*e440*/  IMAD.MOV.U32 R0, RZ, RZ, R8 ;  /* 0x000000ffff007224 */ /* 0x000fe200078e0008 */
[----:B------:R-:W-:Y:S06]  /*e450*/  @P1 BRA `(.L_x_2801) ;  /* 0xfffffffc00781947 */ /* 0x000fec000383ffff */
.L_x_2798:
        /* <DEDUP_REMOVED lines=16> */
[----:B------:R-:W-:Y:S02]  /*e560*/  IMAD.MOV.U32 R12, RZ, RZ, R26 ;  /* 0x000000ffff0c7224 */ /* 0x000fe400078e001a */
[----:B------:R-:W-:-:S02]  /*e570*/  IMAD.MOV.U32 R13, RZ, RZ, R27 ;  /* 0x000000ffff0d7224 */ /* 0x000fc400078e001b */
        /* <DEDUP_REMOVED lines=10> */
.L_x_2806:
[----:B------:R-:W-:Y:S01]  /*e620*/  IADD3 R0, R19, R8, RZ ;  /* 0x0000000813007210 */ /* 0x000fe20007ffe0ff */
[----:B------:R-:W-:Y:S05]  /*e630*/  WARPSYNC.ALL ;  /* 0x0000000000007948 */ /* 0x000fea0003800000 */
[----:B------:R-:W-:Y:S01]  /*e640*/  BAR.SYNC.DEFER_BLOCKING 0x0 ;  /* 0x0000000000007b1d */ /* 0x000fe20000010000 */
[----:B------:R-:W-:-:S04]  /*e650*/  ISETP.GE.U32.AND P0, PT, R0, R9, PT ;  /* 0x000000090000720c */ /* 0x000fc80003f06070 */
[----:B------:R-:W-:Y:S01]  /*e660*/  ISETP.GE.U32.OR P0, PT, R19, R8, P0 ;  /* 0x000000081300720c */ /* 0x000fe20000706470 */
[----:B------:R-:W-:-:S12]  /*e670*/  BSSY B0, `(.L_x_2804) ;  /* 0x0000017000007945 */ /* 0x000fd80003800000 */
[----:B--2---:R-:W-:Y:S05]  /*e680*/  @P0 BRA `(.L_x_2805) ;  /* 0x0000000000540947 */ /* 0x004fea0003800000 */
[----:B------:R-:W-:-:S05]  /*e690*/  IMAD R0, R8, 0x20, R3 ;  /* 0x0000002008007824 */ /* 0x000fca00078e0203 */
[----:B-1----:R-:W1:Y:S04]  /*e6a0*/  LDS.128 R4, [R0] ;  /* 0x0000000000047984 */ /* 0x002e680000000c00 */
        /* <DEDUP_REMOVED lines=19> */
.L_x_2805:
[----:B------:R-:W-:Y:S05]  /*e7e0*/  BSYNC B0 ;  /* 0x0000000000007941 */ /* 0x000fea0003800000 */
.L_x_2804:
[----:B------:R-:W-:-:S04]  /*e7f0*/  SHF.R.S32.HI R8, RZ, 0x1, R8 ;  /* 0x00000001ff087819 */ /* 0x000fc80000011408 */
[----:B------:R-:W-:-:S13]  /*e800*/  ISETP.GE.AND P0, PT, R8, 0x20, PT ;  /* 0x000000200800780c */ /* 0x000fda0003f06270 */
[----:B------:R-:W-:Y:S05]  /*e810*/  @P0 BRA `(.L_x_2806) ;  /* 0xfffffffc00800947 */ /* 0x000fea000383ffff */
[----:B------:R-:W-:-:S07]  /*e820*/  IMAD.MOV.U32 R0, RZ, RZ, 0x20 ;  /* 0x00000020ff007424 */ /* 0x000fce00078e00ff */
.L_x_2803:
[----:B------:R-:W-:Y:S01]  /*e830*/  ISETP.GE.AND P0, PT, R0, 0x2, PT ;  /* 0x000000020000780c */ /* 0x000fe20003f06270 */
[----:B------:R-:W-:Y:S05]  /*e840*/  WARPSYNC.ALL ;  /* 0x0000000000007948 */ /* 0x000fea0003800000 */
[----:B------:R-:W-:Y:S07]  /*e850*/  BAR.SYNC.DEFER_BLOCKING 0x0 ;  /* 0x0000000000007b1d */ /* 0x000fee0000010000 */
[----:B------:R-:W-:Y:S05]  /*e860*/  @!P0 BRA `(.L_x_2802) ;  /* 0x0000000000508947 */ /* 0x000fea0003800000 */
[----:B-12---:R-:W-:-:S07]  /*e870*/  IMAD.MOV.U32 R3, RZ, RZ, 0x1 ;  /* 0x00000001ff037424 */ /* 0x006fce00078e00ff */
.L_x_2807:
        /* <DEDUP_REMOVED lines=19> */
.L_x_2802:
[----:B-12---:R-:W1:Y:S01]  /*e9b0*/  LDC R3, c[0x0][0x3f4] ;  /* 0x0000fd00ff037b82 */ /* 0x006e620000000800 */
[----:B------:R-:W-:Y:S02]  /*e9c0*/  IMAD.MOV.U32 R18, RZ, RZ, RZ ;  /* 0x000000ffff127224 */ /* 0x000fe400078e00ff */
        /* <DEDUP_REMOVED lines=277> */
.L_x_2808:
[----:B------:R-:W-:Y:S02]  /*fb20*/  ULDC.64 UR4, c[0x0][0x5f8] ;  /* 0x00017e0000047ab9 */ /* 0x000fe40000000a00 */
        /* <DEDUP_REMOVED lines=277> */
.L_x_2809:
[----:B------:R-:W-:Y:S02]  /*10c80*/  IADD3 R8, P0, R18, UR4, RZ ;  /* 0x0000000412087c10 */ /* 0x000fe4000ff1e0ff */
[----:B------:R-:W-:-:S03]  /*10c90*/  CS2R R16, SRZ ;  /* 0x0000000000107805 */ /* 0x000fc6000001ff00 */
        /* <DEDUP_REMOVED lines=276> */
.L_x_2810:
        /* <DEDUP_REMOVED lines=277> */
.L_x_2811:
        /* <DEDUP_REMOVED lines=296> */
.L_x_2813:
[----:B------:R-:W-:-:S05]  /*141b0*/  IADD3 R36, P0, R17, UR4, RZ ;  /* 0x0000000411247c10 */ /* 0x000fca000ff1e0ff */
        /* <DEDUP_REMOVED lines=276> */
.L_x_2814:
[----:B0-----:R-:W-:Y:S01]  /*15300*/  IADD3 R34, P0, R16, UR4, RZ ;  /* 0x0000000410227c10 */ /* 0x001fe2000ff1e0ff */
[----:B------:R-:W-:Y:S01]  /*15310*/  IMAD.MOV.U32 R22, RZ, RZ, RZ ;  /* 0x000000ffff167224 */ /* 0x000fe200078e00ff */
[----:B------:R-:W-:-:S03]  /*15320*/  MOV R18, RZ ;  /* 0x000000ff00127202 */ /* 0x000fc60000000f00 */
        /* <DEDUP_REMOVED lines=276> */
.L_x_2815:
        /* <DEDUP_REMOVED lines=277> */
.L_x_2816:
[----:B------:R-:W0:Y:S01]  /*175c0*/  LDC R13, c[0x0][0x238] ;  /* 0x00008e00ff0d7b82 */ /* 0x000e220000000800 */
[----:B------:R-:W-:Y:S01]  /*175d0*/  ULDC UR6, c[0x0][0x228] ;  /* 0x00008a0000067ab9 */ /* 0x000fe20000000800 */
[----:B------:R-:W-:Y:S01]  /*175e0*/  IADD3 R30, P1, R18, UR4, RZ ;  /* 0x00000004121e7c10 */ /* 0x000fe2000ff3e0ff */
[----:B------:R-:W-:Y:S01]  /*175f0*/  BSSY B0, `(.L_x_2817) ;  /* 0x000000d000007945 */ /* 0x000fe20003800000 */
[----:B------:R-:W-:Y:S02]  /*17600*/  PRMT R3, RZ, 0x7610, R3 ;  /* 0x00007610ff037816 */ /* 0x000fe40000000003 */
[----:B------:R-:W-:Y:S02]  /*17610*/  IADD3.X R31, RZ, UR5, RZ, P1, !PT ;  /* 0x00000005ff1f7c10 */ /* 0x000fe40008ffe4ff */
[----:B0-----:R-:W-:-:S04]  /*17620*/  ISETP.NE.AND P0, PT, R13, RZ, PT ;  /* 0x000000ff0d00720c */ /* 0x001fc80003f05270 */
        /* <DEDUP_REMOVED lines=9> */
.L_x_2818:
[----:B------:R-:W-:Y:S05]  /*176c0*/  BSYNC B0 ;  /* 0x0000000000007941 */ /* 0x000fea0003800000 */
.L_x_2817:
        /* <DEDUP_REMOVED lines=17> */
.L_x_2820:
[----:B------:R-:W-:Y:S05]  /*177e0*/  BSYNC B0 ;  /* 0x0000000000007941 */ /* 0x000fea0003800000 */
.L_x_2819:
        /* <DEDUP_REMOVED lines=35> */
.L_x_2822:
[----:B------:R-:W-:Y:S05]  /*17a20*/  BSYNC B0 ;  /* 0x0000000000007941 */ /* 0x000fea0003800000 */
.L_x_2821:
        /* <DEDUP_REMOVED lines=19> */
[----:B0-----:R-:W-:Y:S01]  /*17b60*/  MOV R6, UR10 ;  /* 0x0000000a00067c02 */ /* 0x001fe20008000f00 */
[----:B------:R-:W-:-:S02]  /*17b70*/  IMAD.U32 R7, RZ, RZ, UR11 ;  /* 0x0000000bff077e24 */ /* 0x000fc4000f8e00ff */
        /* <DEDUP_REMOVED lines=9> */
[----:B------:R-:W-:Y:S02]  /*17c10*/  IMAD.U32 R11, RZ, RZ, UR11 ;  /* 0x0000000bff0b7e24 */ /* 0x000fe4000f8e00ff */
[----:B------:R-:W-:-:S10]  /*17c20*/  IMAD.U32 R20, RZ, RZ, UR11 ;  /* 0x0000000bff147e24 */ /* 0x000fd4000f8e00ff */
        /* <DEDUP_REMOVED lines=8> */
[----:B------:R-:W-:Y:S02]  /*17cb0*/  IMAD.U32 R10, RZ, RZ, UR10 ;  /* 0x0000000aff0a7e24 */ /* 0x000fe4000f8e00ff */
[----:B------:R-:W1:Y:S01]  /*17cc0*/  LDC.64 R38, c[0x0][0x610] ;  /* 0x00018400ff267b82 */ /* 0x000e620000000a00 */
[----:B------:R-:W-:-:S02]  /*17cd0*/  IMAD.U32 R3, RZ, RZ, UR10 ;  /* 0x0000000aff037e24 */ /* 0x000fc4000f8e00ff */
[----:B------:R-:W-:Y:S02]  /*17ce0*/  IMAD.U32 R20, RZ, RZ, UR11 ;  /* 0x0000000bff147e24 */ /* 0x000fe4000f8e00ff */
[----:B------:R-:W-:Y:S02]  /*17cf0*/  IMAD R40, R12, UR7, RZ ;  /* 0x000000070c287c24 */ /* 0x000fe4000f8e02ff */
[----:B0-----:R-:W-:-:S07]  /*17d00*/  IMAD R42, R42, UR6, RZ ;  /* 0x000000062a2a7c24 */ /* 0x001fce000f8e02ff */
.L_x_2827:
        /* <DEDUP_REMOVED lines=18> */
.L_x_2826:
[----:B------:R-:W-:Y:S05]  /*17e30*/  BRA `(.L_x_2825) ;  /* 0x00000000009c7947 */ /* 0x000fea0003800000 */
.L_x_2824:
[----:B------:R-:W-:Y:S01]  /*17e40*/  ULDC UR7, c[0x0][0x234] ;  /* 0x00008d0000077ab9 */ /* 0x000fe20000000800 */
[----:B------:R-:W-:Y:S01]  /*17e50*/  IMAD.U32 R8, RZ, RZ, UR10 ;  /* 0x0000000aff087e24 */ /* 0x000fe2000f8e00ff */
[----:B------:R-:W-:Y:S01]  /*17e60*/  ISETP.GE.U32.AND P0, PT, R2, UR7, PT ;  /* 0x0000000702007c0c */ /* 0x000fe2000bf06070 */
[----:B------:R-:W-:Y:S01]  /*17e70*/  IMAD.U32 R10, RZ, RZ, UR10 ;  /* 0x0000000aff0a7e24 */ /* 0x000fe2000f8e00ff */
[----:B------:R-:W-:Y:S01]  /*17e80*/  MOV R9, UR11 ;  /* 0x0000000b00097c02 */ /* 0x000fe20008000f00 */
[----:B------:R-:W-:Y:S01]  /*17e90*/  IMAD.U32 R11, RZ, RZ, UR11 ;  /* 0x0000000bff0b7e24 */ /* 0x000fe2000f8e00ff */
[----:B------:R-:W-:Y:S01]  /*17ea0*/  MOV R3, UR10 ;  /* 0x0000000a00037c02 */ /* 0x000fe20008000f00 */
[----:B------:R-:W-:-:S08]  /*17eb0*/  IMAD.U32 R20, RZ, RZ, UR11 ;  /* 0x0000000bff147e24 */ /* 0x000fd0000f8e00ff */
[----:B------:R-:W-:Y:S05]  /*17ec0*/  @P0 BRA `(.L_x_2825) ;  /* 0x0000000000780947 */ /* 0x000fea0003800000 */
[----:B------:R-:W-:Y:S01]  /*17ed0*/  ULDC UR6, c[0x0][0x10] ;  /* 0x0000040000067ab9 */ /* 0x000fe20000000800 */
[----:B------:R-:W0:Y:S01]  /*17ee0*/  LDC R23, c[0x0][RZ] ;  /* 0x00000000ff177b82 */ /* 0x000e220000000800 */
[----:B------:R-:W-:Y:S01]  /*17ef0*/  IMAD.U32 R8, RZ, RZ, UR10 ;  /* 0x0000000aff087e24 */ /* 0x000fe2000f8e00ff */
[----:B------:R-:W-:Y:S01]  /*17f00*/  MOV R9, UR11 ;  /* 0x0000000b00097c02 */ /* 0x000fe20008000f00 */
[----:B------:R-:W-:Y:S01]  /*17f10*/  IMAD.U32 R10, RZ, RZ, UR10 ;  /* 0x0000000aff0a7e24 */ /* 0x000fe2000f8e00ff */
[----:B------:R-:W-:Y:S01]  /*17f20*/  MOV R3, UR10 ;  /* 0x0000000a00037c02 */ /* 0x000fe20008000f00 */
[----:B------:R-:W-:Y:S02]  /*17f30*/  IMAD.U32 R11, RZ, RZ, UR11 ;  /* 0x0000000bff0b7e24 */ /* 0x000fe4000f8e00ff */
[----:B------:R-:W-:Y:S01]  /*17f40*/  IMAD.U32 R20, RZ, RZ, UR11 ;  /* 0x0000000bff147e24 */ /* 0x000fe2000f8e00ff */
[----:B------:R-:W1:Y:S01]  /*17f50*/  LDC.64 R38, c[0x0][0x610] ;  /* 0x00018400ff267b82 */ /* 0x000e620000000a00 */
[----:B------:R-:W-:-:S02]  /*17f60*/  IMAD.MOV.U32 R40, RZ, RZ, R2 ;  /* 0x000000ffff287224 */ /* 0x000fc400078e0002 */
[----:B------:R-:W-:-:S05]  /*17f70*/  IMAD R21, R12, UR6, RZ ;  /* 0x000000060c157c24 */ /* 0x000fca000f8e02ff */
[----:B------:R-:W2:Y:S02]  /*17f80*/  LDC R41, c[0x0][0x4] ;  /* 0x00000100ff297b82 */ /* 0x000ea40000000800 */
.L_x_2828:
        /* <DEDUP_REMOVED lines=18> */
.L_x_2825:
[----:B------:R-:W-:Y:S05]  /*180b0*/  BSYNC B0 ;  /* 0x0000000000007941 */ /* 0x000fea0003800000 */
.L_x_2823:
[----:B------:R-:W0:Y:S01]  /*180c0*/  LDC R28, c[0x0][RZ] ;  /* 0x00000000ff1c7b82 */ /* 0x000e220000000800 */
[----:B------:R-:W-:Y:S01]  /*180d0*/  UIADD3 UR4, UR4, 0x10, URZ ;  /* 0x0000001004047890 */ /* 0x000fe2000fffe03f */
[----:B------:R-:W-:Y:S01]  /*180e0*/  IMAD.MOV.U32 R12, RZ, RZ, R6 ;  /* 0x000000ffff0c7224 */ /* 0x000fe200078e0006 */
[----:B------:R-:W-:Y:S01]  /*180f0*/  MOV R13, R7 ;  /* 0x00000007000d7202 */ /* 0x000fe20000000f00 */
[----:B------:R-:W-:Y:S01]  /*18100*/  IMAD.MOV.U32 R14, RZ, RZ, R8 ;  /* 0x000000ffff0e7224 */ /* 0x000fe200078e0008 */
[----:B------:R-:W-:Y:S01]  /*18110*/  ULEA UR4, UR5, UR4, 0x18 ;  /* 0x0000000405047291 */ /* 0x000fe2000f8ec03f */
[----:B------:R-:W-:Y:S01]  /*18120*/  IMAD.MOV.U32 R15, RZ, RZ, R9 ;  /* 0x000000ffff0f7224 */ /* 0x000fe200078e0009 */
        /* <DEDUP_REMOVED lines=13> */
.L_x_2832:
        /* <DEDUP_REMOVED lines=27> */
[----:B------:R-:W-:-:S03]  /*183b0*/  MOV R26, R3 ;  /* 0x00000003001a7202 */ /* 0x000fc60000000f00 */
[----:B------:R0:W-:Y:S04]  /*183c0*/  STS.128 [R21], R12 ;  /* 0x0000000c15007388 */ /* 0x0001e80000000c00 */
[----:B------:R0:W-:Y:S02]  /*183d0*/  STS.128 [R21+0x10], R24 ;  /* 0x0000101815007388 */ /* 0x0001e40000000c00 */
.L_x_2831:
[----:B------:R-:W-:Y:S05]  /*183e0*/  BSYNC B0 ;  /* 0x0000000000007941 */ /* 0x000fea0003800000 */
.L_x_2830:
[----:B0-----:R-:W-:Y:S01]  /*183f0*/  IMAD.MOV.U32 R13, RZ, RZ, R29 ;  /* 0x000000ffff0d7224 */ /* 0x001fe200078e001d */
[----:B------:R-:W-:Y:S06]  /*18400*/  @P2 BRA `(.L_x_2832) ;  /* 0xfffffffc007c2947 */ /* 0x000fec000383ffff */
.L_x_2829:
        /* <DEDUP_REMOVED lines=11> */
[----:B------:R-:W-:Y:S01]  /*184c0*/  LEA.HI R2, R28, R28, RZ, 0x1 ;  /* 0x0000001c1c027211 */ /* 0x000fe200078f08ff */
[----:B------:R-:W-:Y:S02]  /*184d0*/  IMAD.MOV.U32 R24, RZ, RZ, R10 ;  /* 0x000000ffff187224 */ /* 0x000fe400078e000a */
[----:B------:R-:W-:Y:S01]  /*184e0*/  IMAD.MOV.U32 R26, RZ, RZ, R3 ;  /* 0x000000ffff1a7224 */ /* 0x000fe200078e0003 */
[----:B------:R1:W-:Y:S01]  /*184f0*/  STS.128 [R21], R12 ;  /* 0x0000000c15007388 */ /* 0x0003e20000000c00 */
[----:B------:R-:W-:Y:S01]  /*18500*/  IMAD.MOV.U32 R27, RZ, RZ, R20 ;  /* 0x000000ffff1b7224 */ /* 0x000fe200078e0014 */
[----:B------:R-:W-:Y:S01]  /*18510*/  SHF.R.S32.HI R23, RZ, 0x1, R2 ;  /* 0x00000001ff177819 */ /* 0x000fe20000011402 */
[----:B------:R-:W-:-:S03]  /*18520*/  HFMA2.MMA R2, -RZ, RZ, 0, 1.9073486328125e-06 ;  /* 0x00000020ff027435 */ /* 0x000fc600000001ff */
[----:B------:R1:W-:Y:S01]  /*18530*/  STS.128 [R21+0x10], R24 ;  /* 0x0000101815007388 */ /* 0x0003e20000000c00 */
[----:B------:R-:W-:-:S13]  /*18540*/  ISETP.GE.AND P0, PT, R23, 0x20, PT ;  /* 0x000000201700780c */ /* 0x000fda0003f06270 */
[----:B------:R-:W-:Y:S05]  /*18550*/  @!P0 BRA `(.L_x_2834) ;  /* 0x0000000000808947 */ /* 0x000fea0003800000 */
.L_x_2837:
[----:B01----:R-:W-:Y:S01]  /*18560*/  IMAD.IADD R13, R19, 0x1, R23 ;  /* 0x00000001130d7824 */ /* 0x003fe200078e0217 */
[----:B------:R-:W-:Y:S04]  /*18570*/  BAR.SYNC.DEFER_BLOCKING 0x0 ;  /* 0x0000000000007b1d */ /* 0x000fe80000010000 */
[----:B------:R-:W-:Y:S02]  /*18580*/  ISETP.GE.U32.AND P0, PT, R13, R28, PT ;  /* 0x0000001c0d00720c */ /* 0x000fe40003f06070 */
[----:B------:R-:W-:Y:S02]  /*18590*/  BSSY B0, `(.L_x_2835) ;  /* 0x0000018000007945 */ /* 0x000fe40003800000 */
        /* <DEDUP_REMOVED lines=23> */
.L_x_2836:
[----:B------:R-:W-:Y:S05]  /*18710*/  BSYNC B0 ;  /* 0x0000000000007941 */ /* 0x000fea0003800000 */
.L_x_2835:
[----:B------:R-:W-:-:S04]  /*18720*/  SHF.R.S32.HI R23, RZ, 0x1, R23 ;  /* 0x00000001ff177819 */ /* 0x000fc80000011417 */
[----:B------:R-:W-:-:S13]  /*18730*/  ISETP.GE.AND P0, PT, R23, 0x20, PT ;  /* 0x000000201700780c */ /* 0x000fda0003f06270 */
[----:B------:R-:W-:Y:S05]  /*18740*/  @P0 BRA `(.L_x_2837) ;  /* 0xfffffffc00840947 */ /* 0x000fea000383ffff */
[----:B------:R-:W-:-:S07]  /*18750*/  IMAD.MOV.U32 R2, RZ, RZ, 0x20 ;  /* 0x00000020ff027424 */ /* 0x000fce00078e00ff */
.L_x_2834:
[----:B------:R-:W-:Y:S01]  /*18760*/  BAR.SYNC.DEFER_BLOCKING 0x0 ;  /* 0x0000000000007b1d */ /* 0x000fe20000010000 */
[----:B------:R-:W-:-:S13]  /*18770*/  ISETP.GE.AND P0, PT, R2, 0x2, PT ;  /* 0x000000020200780c */ /* 0x000fda0003f06270 */
[----:B------:R-:W-:Y:S05]  /*18780*/  @!P0 BRA `(.L_x_2833) ;  /* 0x0000000000508947 */ /* 0x000fea0003800000 */
[----:B01----:R-:W-:-:S11]  /*18790*/  HFMA2.MMA R13, -RZ, RZ, 0, 5.9604644775390625e-08 ;  /* 0x00000001ff0d7435 */ /* 0x003fd600000001ff */
.L_x_2838:
        /* <DEDUP_REMOVED lines=19> */
.L_x_2833:
        /* <DEDUP_REMOVED lines=9> */
[----:B01----:R-:W2:Y:S04]  /*18960*/  LDG.E.64 R12, desc[UR60][R4.64] ;  /* 0x0000003c040c7981 */ /* 0x003ea8000c1e1b00 */
        /* <DEDUP_REMOVED lines=11> */
.L_x_2840:
[----:B------:R-:W-:Y:S01]  /*18a20*/  IMAD.MOV.U32 R30, RZ, RZ, R6 ;  /* 0x000000ffff1e7224 */ /* 0x000fe200078e0006 */
[----:B------:R-:W-:Y:S01]  /*18a30*/  MOV R31, R7 ;  /* 0x00000007001f7202 */ /* 0x000fe20000000f00 */
[----:B01----:R-:W-:Y:S01]  /*18a40*/  IMAD.MOV.U32 R24, RZ, RZ, R8 ;  /* 0x000000ffff187224 */ /* 0x003fe200078e0008 */
[----:B------:R-:W-:Y:S01]  /*18a50*/  MOV R26, R10 ;  /* 0x0000000a001a7202 */ /* 0x000fe20000000f00 */
[----:B------:R-:W-:Y:S01]  /*18a60*/  IMAD.MOV.U32 R25, RZ, RZ, R9 ;  /* 0x000000ffff197224 */ /* 0x000fe200078e0009 */
[----:B------:R-:W-:Y:S01]  /*18a70*/  MOV R29, R20 ;  /* 0x00000014001d7202 */ /* 0x000fe20000000f00 */
[----:B------:R-:W-:Y:S02]  /*18a80*/  IMAD.MOV.U32 R27, RZ, RZ, R11 ;  /* 0x000000ffff1b7224 */ /* 0x000fe400078e000b */
        /* <DEDUP_REMOVED lines=22> */
.L_x_2842:
        /* <DEDUP_REMOVED lines=22> */
.L_x_2843:
        /* <DEDUP_REMOVED lines=14> */
[----:B------:R-:W-:Y:S01]  /*18e30*/  IMAD.U32 R6, RZ, RZ, UR4 ;  /* 0x00000004ff067e24 */ /* 0x000fe2000f8e00ff */
[----:B------:R-:W-:Y:S01]  /*18e40*/  MOV R7, UR5 ;  /* 0x0000000500077c02 */ /* 0x000fe20008000f00 */
[----:B------:R-:W-:-:S02]  /*18e50*/  IMAD.U32 R10, RZ, RZ, UR6 ;  /* 0x00000006ff0a7e24 */ /* 0x000fc4000f8e00ff */
[----:B------:R-:W-:Y:S02]  /*18e60*/  IMAD.U32 R11, RZ, RZ, UR7 ;  /* 0x00000007ff0b7e24 */ /* 0x000fe4000f8e00ff */
[----:B------:R-:W-:Y:S02]  /*18e70*/  IMAD.MOV.U32 R12, RZ, RZ, 0x1 ;  /* 0x00000001ff0c7424 */ /* 0x000fe400078e00ff */
[----:B0-----:R-:W-:-:S07]  /*18e80*/  IMAD.MOV.U32 R13, RZ, RZ, RZ ;  /* 0x000000ffff0d7224 */ /* 0x001fce00078e00ff */
[----:B------:R-:W-:-:S07]  /*18e90*/  LEPC R20, `(.L_x_2844) ;  /* 0x000000001014794e */ /* 0x000fce0000000000 */
[----:B-12---:R-:W-:Y:S05]  /*18ea0*/  CALL.ABS.NOINC R2 ;  /* 0x0000000002007343 */ /* 0x006fea0003c00000 */
.L_x_2844:
        /* <DEDUP_REMOVED lines=21> */
[----:B-123--:R-:W-:Y:S05]  /*19000*/  CALL.ABS.NOINC R2 ;  /* 0x0000000002007343 */ /* 0x00efea0003c00000 */
.L_x_2845:
[----:B------:R-:W-:Y:S02]  /*19010*/  ULDC.64 UR4, c[0x0][0x5f8] ;  /* 0x00017e0000047ab9 */ /* 0x000fe40000000a00 */
[----:B------:R-:W-:-:S05]  /*19020*/  IADD3 R18, P0, R18, UR4, RZ ;  /* 0x0000000412127c10 */ /* 0x000fca000ff1e0ff */
[----:B------:R-:W-:-:S05]  /*19030*/  IMAD.X R19, RZ, RZ, UR5, P0 ;  /* 0x00000005ff137e24 */ /* 0x000fca00080e06ff */
[----:B------:R-:W-:Y:S01]  /*19040*/  STG.E.64 desc[UR60][R18.64], R28 ;  /* 0x0000001c12007986 */ /* 0x000fe2000c101b3c */
[----:B------:R-:W-:Y:S05]  /*19050*/  EXIT ;  /* 0x000000000000794d */ /* 0x000fea0003800000 */
.L_x_2841:
[----:B------:R-:W-:Y:S04]  /*19060*/  STG.E.64 desc[UR60][R4.64], R30 ;  /* 0x0000001e04007986 */ /* 0x000fe8000c101b3c */
[----:B------:R-:W-:Y:S04]  /*19070*/  STG.E.64 desc[UR60][R4.64+0x8], R24 ;  /* 0x0000081804007986 */ /* 0x000fe8000c101b3c */
[----:B------:R-:W-:Y:S04]  /*19080*/  STG.E.64 desc[UR60][R4.64+0x10], R26 ;  /* 0x0000101a04007986 */ /* 0x000fe8000c101b3c */
[----:B------:R-:W-:Y:S01]  /*19090*/  STG.E.64 desc[UR60][R4.64+0x18], R28 ;  /* 0x0000181c04007986 */ /* 0x000fe2000c101b3c */
[----:B------:R-:W-:Y:S05]  /*190a0*/  EXIT ;  /* 0x000000000000794d */ /* 0x000fea0003800000 */
.L_x_2839:
[----:B------:R-:W-:Y:S01]  /*190b0*/  ISETP.NE.AND P0, PT, RZ, UR36, PT ;  /* 0x00000024ff007c0c */ /* 0x000fe2000bf05270 */
[----:B------:R-:W-:Y:S02]  /*190c0*/  ULDC.U8 UR4, c[0x0][0x629] ;  /* 0x00018a4000047ab9 */ /* 0x000fe40000000000 */
[----:B------:R-:W-:-:S10]  /*190d0*/  ISETP.NE.AND P1, PT, RZ, UR4, PT ;  /* 0x00000004ff007c0c */ /* 0x000fd4000bf25270 */
[----:B------:R-:W-:Y:S05]  /*190e0*/  @!P0 BRA `(.L_x_2846) ;  /* 0x0000000000308947 */ /* 0x000fea0003800000 */
[----:B------:R-:W2:Y:S04]  /*190f0*/  LDG.E.64 R4, desc[UR60][R36.64] ;  /* 0x0000003c24047981 */ /* 0x000ea8000c1e1b00 */
[----:B01----:R-:W3:Y:S04]  /*19100*/  LDG.E.64 R12, desc[UR60][R34.64] ;  /* 0x0000003c220c7981 */ /* 0x003ee8000c1e1b00 */
        /* <DEDUP_REMOVED lines=10> */
.L_x_2846:
[----:B01----:R-:W-:Y:S01]  /*191b0*/  IMAD.MOV.U32 R24, RZ, RZ, R6 ;  /* 0x000000ffff187224 */ /* 0x003fe200078e0006 */
[----:B------:R-:W-:Y:S01]  /*191c0*/  MOV R25, R7 ;  /* 0x0000000700197202 */ /* 0x000fe20000000f00 */
[----:B------:R-:W-:Y:S01]  /*191d0*/  IMAD.MOV.U32 R26, RZ, RZ, R8 ;  /* 0x000000ffff1a7224 */ /* 0x000fe200078e0008 */
        /* <DEDUP_REMOVED lines=26> */
.L_x_2848:
        /* <DEDUP_REMOVED lines=22> */
.L_x_2849:
        /* <DEDUP_REMOVED lines=22> */
.L_x_2850:
        /* <DEDUP_REMOVED lines=22> */
.L_x_2851:
[----:B------:R-:W-:Y:S02]  /*197a0*/  ULDC.64 UR4, c[0x0][0x5f8] ;  /* 0x00017e0000047ab9 */ /* 0x000fe40000000a00 */
[----:B------:R-:W-:-:S05]  /*197b0*/  IADD3 R18, P0, R18, UR4, RZ ;  /* 0x0000000412127c10 */ /* 0x000fca000ff1e0ff */
[----:B------:R-:W-:-:S05]  /*197c0*/  IMAD.X R19, RZ, RZ, UR5, P0 ;  /* 0x00000005ff137e24 */ /* 0x000fca00080e06ff */
[----:B------:R-:W-:Y:S01]  /*197d0*/  STG.E.64 desc[UR60][R18.64], R38 ;  /* 0x0000002612007986 */ /* 0x000fe2000c101b3c */
[----:B------:R-:W-:Y:S05]  /*197e0*/  EXIT ;  /* 0x000000000000794d */ /* 0x000fea0003800000 */
.L_x_2847:
[----:B------:R-:W-:Y:S04]  /*197f0*/  STG.E.64 desc[UR60][R36.64], R24 ;  /* 0x0000001824007986 */ /* 0x000fe8000c101b3c */
[----:B------:R-:W-:Y:S04]  /*19800*/  STG.E.64 desc[UR60][R34.64], R26 ;  /* 0x0000001a22007986 */ /* 0x000fe8000c101b3c */
[----:B------:R-:W-:Y:S04]  /*19810*/  STG.E.64 desc[UR60][R32.64], R28 ;  /* 0x0000001c20007986 */ /* 0x000fe8000c101b3c */
[----:B------:R-:W-:Y:S01]  /*19820*/  STG.E.64 desc[UR60][R30.64], R38 ;  /* 0x000000261e007986 */ /* 0x000fe2000c101b3c */
[----:B------:R-:W-:Y:S05]  /*19830*/  EXIT ;  /* 0x000000000000794d */ /* 0x000fea0003800000 */
.L_x_2812:
        /* <DEDUP_REMOVED lines=31> */
.L_x_2853:
        /* <DEDUP_REMOVED lines=20> */
[----:B-1----:R-:W-:-:S07]  /*19b70*/  IMAD.MOV.U32 R12, RZ, RZ, 0x1 ;  /* 0x00000001ff0c7424 */ /* 0x002fce00078e00ff */
[----:B------:R-:W-:-:S07]  /*19b80*/  LEPC R20, `(.L_x_2855) ;  /* 0x000000001014794e */ /* 0x000fce0000000000 */
[----:B0-2---:R-:W-:Y:S05]  /*19b90*/  CALL.ABS.NOINC R2 ;  /* 0x0000000002007343 */ /* 0x005fea0003c00000 */
.L_x_2855:
        /* <DEDUP_REMOVED lines=19> */
[----:B--2---:R-:W-:-:S07]  /*19cd0*/  IMAD.MOV.U32 R13, RZ, RZ, RZ ;  /* 0x000000ffff0d7224 */ /* 0x004fce00078e00ff */
[----:B------:R-:W-:-:S07]  /*19ce0*/  LEPC R20, `(.L_x_2856) ;  /* 0x000000001014794e */ /* 0x000fce0000000000 */
[----:B01-3--:R-:W-:Y:S05]  /*19cf0*/  CALL.ABS.NOINC R2 ;  /* 0x0000000002007343 */ /* 0x00bfea0003c00000 */
.L_x_2856:
        /* <DEDUP_REMOVED lines=10> */
[----:B------:R3:W4:Y:S01]  /*19da0*/  LDC.64 R2, c[0x4][R0] ;  /* 0x0100000000027b82 */ /* 0x0007220000000a00 */
        /* <DEDUP_REMOVED lines=8> */
[----:B---3--:R-:W-:-:S07]  /*19e30*/  IMAD.MOV.U32 R13, RZ, RZ, RZ ;  /* 0x000000ffff0d7224 */ /* 0x008fce00078e00ff */
[----:B------:R-:W-:-:S07]  /*19e40*/  LEPC R20, `(.L_x_2857) ;  /* 0x000000001014794e */ /* 0x000fce0000000000 */
[----:B012-4-:R-:W-:Y:S05]  /*19e50*/  CALL.ABS.NOINC R2 ;  /* 0x0000000002007343 */ /* 0x017fea0003c00000 */
.L_x_2857:
        /* <DEDUP_REMOVED lines=10> */
[----:B---3--:R3:W4:Y:S01]  /*19f00*/  LDC.64 R2, c[0x4][R0] ;  /* 0x0100000000027b82 */ /* 0x0087220000000a00 */
        /* <DEDUP_REMOVED lines=8> */
[----:B---3--:R-:W-:-:S07]  /*19f90*/  IMAD.MOV.U32 R12, RZ, RZ, 0x1 ;  /* 0x00000001ff0c7424 */ /* 0x008fce00078e00ff */
[----:B------:R-:W-:-:S07]  /*19fa0*/  LEPC R20, `(.L_x_2858) ;  /* 0x000000001014794e */ /* 0x000fce0000000000 */
[----:B012-4-:R-:W-:Y:S05]  /*19fb0*/  CALL.ABS.NOINC R2 ;  /* 0x0000000002007343 */ /* 0x017fea0003c00000 */
.L_x_2858:
[----:B------:R-:W-:Y:S02]  /*19fc0*/  ULDC.64 UR4, c[0x0][0x5f8] ;  /* 0x00017e0000047ab9 */ /* 0x000fe40000000a00 */
[----:B------:R-:W-:-:S05]  /*19fd0*/  IADD3 R16, P0, R16, UR4, RZ ;  /* 0x0000000410107c10 */ /* 0x000fca000ff1e0ff */
[----:B------:R-:W-:-:S05]  /*19fe0*/  IMAD.X R17, RZ, RZ, UR5, P0 ;  /* 0x00000005ff117e24 */ /* 0x000fca00080e06ff */
[----:B------:R-:W-:Y:S01]  /*19ff0*/  STG.E.64 desc[UR60][R16.64], R28 ;  /* 0x0000001c10007986 */ /* 0x000fe2000c101b3c */
[----:B------:R-:W-:Y:S05]  /*1a000*/  EXIT ;  /* 0x000000000000794d */ /* 0x000fea0003800000 */
.L_x_2854:
[----:B------:R-:W-:Y:S04]  /*1a010*/  STG.E.64 desc[UR60][R4.64], R22 ;  /* 0x0000001604007986 */ /* 0x000fe8000c101b3c */
[----:B------:R-:W-:Y:S04]  /*1a020*/  STG.E.64 desc[UR60][R4.64+0x8], R24 ;  /* 0x0000081804007986 */ /* 0x000fe8000c101b3c */
[----:B------:R-:W-:Y:S04]  /*1a030*/  STG.E.64 desc[UR60][R4.64+0x10], R26 ;  /* 0x0000101a04007986 */ /* 0x000fe8000c101b3c */
[----:B------:R-:W-:Y:S01]  /*1a040*/  STG.E.64 desc[UR60][R4.64+0x18], R28 ;  /* 0x0000181c04007986 */ /* 0x000fe2000c101b3c */
[----:B------:R-:W-:Y:S05]  /*1a050*/  EXIT ;  /* 0x000000000000794d */ /* 0x000fea0003800000 */
.L_x_2852:
        /* <DEDUP_REMOVED lines=16> */
.L_x_2859:
        /* <DEDUP_REMOVED lines=23> */
.L_x_2861:
        /* <DEDUP_REMOVED lines=22> */
.L_x_2862:
        /* <DEDUP_REMOVED lines=22> */
.L_x_2863:
        /* <DEDUP_REMOVED lines=22> */
.L_x_2864:
[----:B------:R-:W-:Y:S02]  /*1a6f0*/  ULDC.64 UR4, c[0x0][0x5f8] ;  /* 0x00017e0000047ab9 */ /* 0x000fe40000000a00 */
[----:B------:R-:W-:-:S05]  /*1a700*/  IADD3 R16, P0, R16, UR4, RZ ;  /* 0x0000000410107c10 */ /* 0x000fca000ff1e0ff */
[----:B------:R-:W-:-:S05]  /*1a710*/  IMAD.X R17, RZ, RZ, UR5, P0 ;  /* 0x00000005ff117e24 */ /* 0x000fca00080e06ff */
[----:B------:R-:W-:Y:S01]  /*1a720*/  STG.E.64 desc[UR60][R16.64], R28 ;  /* 0x0000001c10007986 */ /* 0x000fe2000c101b3c */
[----:B------:R-:W-:Y:S05]  /*1a730*/  EXIT ;  /* 0x000000000000794d */ /* 0x000fea0003800000 */
.L_x_2860:
[----:B------:R-:W-:Y:S04]  /*1a740*/  STG.E.64 desc[UR60][R6.64], R22 ;  /* 0x0000001606007986 */ /* 0x000fe8000c101b3c */
[----:B------:R-:W-:Y:S04]  /*1a750*/  STG.E.64 desc[UR60][R8.64], R24 ;  /* 0x0000001808007986 */ /* 0x000fe8000c101b3c */
[----:B------:R-:W-:Y:S04]  /*1a760*/  STG.E.64 desc[UR60][R12.64], R26 ;  /* 0x0000001a0c007986 */ /* 0x000fe8000c101b3c */
[----:B------:R-:W-:Y:S01]  /*1a770*/  STG.E.64 desc[UR60][R32.64], R28 ;  /* 0x0000001c20007986 */ /* 0x000fe2000c101b3c */
[----:B------:R-:W-:Y:S05]  /*1a780*/  EXIT ;  /* 0x000000000000794d */ /* 0x000fea0003800000 */
.L_x_2865:
        /* <DEDUP_REMOVED lines=15> */
.L_x_9832:


//--------------------- .text._ZN2at6native13reduce_kernelILi512ELi1ENS0_8ReduceOpIhNS0_14func_wrapper_tImZNS0_15xor_sum_functorIhvEclERNS_14TensorIteratorEEUlmmE_EEjmLi4ELi4EEEEEvT1_ --------------------------
	.section	.text._ZN2at6native13reduce_kernelILi512ELi1ENS0_8ReduceOpIhNS0_14func_wrapper_tImZNS0_15xor_sum_functorIhvEclERNS_14TensorIteratorEEUlmmE_EEjmLi4ELi4EEEEEvT1_,"ax",@progbits
	.align	128
        .global         _ZN2at6native13reduce_kernelILi512ELi1ENS0_8ReduceOpIhNS0_14func_wrapper_tImZNS0_15xor_sum_functorIhvEclERNS_14TensorIteratorEEUlmmE_EEjmLi4ELi4EEEEEvT1_
        .type           _ZN2at6native13reduce_kernelILi512ELi1ENS0_8ReduceOpIhNS0_14func_wrapper_tImZNS0_15xor_sum_functorIhvEclERNS_14TensorIteratorEEUlmmE_EEjmLi4ELi4EEEEEvT1_,@function
        .size           _ZN2at6native13reduce_kernelILi512ELi1ENS0_8ReduceOpIhNS0_14func_wrapper_tImZNS0_15xor_sum_functorIhvEclERNS_14TensorIteratorEEUlmmE_EEjmLi4ELi4EEEEEvT1_,(.L_x_9833 - _ZN2at6native13reduce_kernelILi512ELi1ENS0_8ReduceOpIhNS0_14func_wrapper_tImZNS0_15xor_sum_functorIhvEclERNS_14TensorIteratorEEUlmmE_EEjmLi4ELi4EEEEEvT1_)
        .other          _ZN2at6native13reduce_kernelILi512ELi1ENS0_8ReduceOpIhNS0_14func_wrapper_tImZNS0_15xor_sum_functorIhvEclERNS_14TensorIteratorEEUlmmE_EEjmLi4ELi4EEEEEvT1_,@"STO_CUDA_ENTRY STV_DEFAULT"
_ZN2at6native13reduce_kernelILi512ELi1ENS0_8ReduceOpIhNS0_14func_wrapper_tImZNS0_15xor_sum_functorIhvEclERNS_14TensorIteratorEEUlmmE_EEjmLi4ELi4EEEEEvT1_:
.text._ZN2at6native13reduce_kernelILi512ELi1ENS0_8ReduceOpIhNS0_14func_wrapper_tImZNS0_15xor_sum_functorIhvEclERNS_14TensorIteratorEEUlmmE_EEjmLi4ELi4EEEEEvT1_:
        /* <DEDUP_REMOVED lines=287> */
.L_x_2866:
        /* <DEDUP_REMOVED lines=22> */
[----:B------:R-:W-:Y:S02]  /*1350*/  MOV R11, RZ ;  /* 0x000000ff000b7202 */ /* 0x000fe40000000f00 */
[----:B------:R-:W-:-:S13]  /*1360*/  ISETP.NE.AND P0, PT, RZ, UR4, PT ;  /* 0x00000004ff007c0c */ /* 0x000fda000bf05270 */
[----:B------:R-:W-:Y:S05]  /*1370*/  @!P0 BRA `(.L_x_2869) ;  /* 0x0000000400988947 */ /* 0x000fea0003800000 */
        /* <DEDUP_REMOVED lines=8> */
[----:B-1----:R-:W-:-:S12]  /*1400*/  IMAD.MOV.U32 R4, RZ, RZ, R7 ;  /* 0x000000ffff047224 */ /* 0x002fd800078e0007 */
[----:B--2---:R-:W-:Y:S05]  /*1410*/  @!P0 BRA `(.L_x_2871) ;  /* 0x0000000000808947 */ /* 0x004fea0003800000 */
[----:B------:R-:W-:Y:S01]  /*1420*/  ISETP.GE.U32.AND P0, PT, R26, R6, PT ;  /* 0x000000061a00720c */ /* 0x000fe20003f06070 */
[----:B------:R-:W-:Y:S01]  /*1430*/  BSSY B2, `(.L_x_2872) ;  /* 0x000001b000027945 */ /* 0x000fe20003800000 */
[----:B------:R-:W-:Y:S02]  /*1440*/  IADD3 R5, -R6, RZ, RZ ;  /* 0x000000ff06057210 */ /* 0x000fe40007ffe1ff */
        /* <DEDUP_REMOVED lines=13> */
.L_x_2875:
[----:B------:R-:W-:Y:S05]  /*1520*/  BSYNC B3 ;  /* 0x0000000000037941 */ /* 0x000fea0003800000 */
.L_x_2874:
        /* <DEDUP_REMOVED lines=8> */
[----:B------:R-:W-:-:S04]  /*15b0*/  ULDC UR4, c[0x0][0x218] ;  /* 0x0000860000047ab9 */ /* 0x000fc80000000800 */
[----:B------:R-:W2:Y:S02]  /*15c0*/  LDG.E.U8 R2, desc[UR36][R2.64] ;  /* 0x0000002402027981 */ /* 0x000ea4000c1e1100 */
[----:B--2---:R-:W-:-:S07]  /*15d0*/  LOP3.LUT R4, R2, UR4, RZ, 0x3c, !PT ;  /* 0x0000000402047c12 */ /* 0x004fce000f8e3cff */
.L_x_2873:
[----:B------:R-:W-:Y:S05]  /*15e0*/  BSYNC B2 ;  /* 0x0000000000027941 */ /* 0x000fea0003800000 */
.L_x_2872:
[----:B------:R-:W-:Y:S02]  /*15f0*/  IADD3 R12, P0, P1, R12, 0x4, R5 ;  /* 0x000000040c0c7810 */ /* 0x000fe4000791e005 */
[----:B------:R-:W-:Y:S02]  /*1600*/  IADD3 R5, R6, -0x4, R13 ;  /* 0xfffffffc06057810 */ /* 0x000fe40007ffe00d */
[----:B------:R-:W-:-:S09]  /*1610*/  IADD3.X R11, R11, RZ, R8, P0, P1 ;  /* 0x000000ff0b0b7210 */ /* 0x000fd200007e2408 */
.L_x_2871:
[----:B------:R-:W-:Y:S05]  /*1620*/  BSYNC B1 ;  /* 0x0000000000017941 */ /* 0x000fea0003800000 */
.L_x_2870:
[----:B------:R-:W-:Y:S01]  /*1630*/  LEA R2, R9, 0x3, 0x2 ;  /* 0x0000000309027811 */ /* 0x000fe200078e10ff */
[----:B------:R-:W-:Y:S01]  /*1640*/  ULDC UR4, c[0x0][0x5f4] ;  /* 0x00017d0000047ab9 */ /* 0x000fe20000000800 */
[----:B------:R-:W-:Y:S01]  /*1650*/  IADD3 R12, P1, R12, R15, RZ ;  /* 0x0000000f0c0c7210 */ /* 0x000fe20007f3e0ff */
[----:B------:R-:W-:Y:S01]  /*1660*/  BSSY B1, `(.L_x_2876) ;  /* 0x000001c000017945 */ /* 0x000fe20003800000 */
[----:B------:R-:W-:Y:S01]  /*1670*/  ISETP.GE.U32.AND P0, PT, R2, R5, PT ;  /* 0x000000050200720c */ /* 0x000fe20003f06070 */
[--C-:B------:R-:W-:Y:S01]  /*1680*/  IMAD.MOV.U32 R6, RZ, RZ, R17.reuse ;  /* 0x000000ffff067224 */ /* 0x100fe200078e0011 */
[----:B------:R-:W-:Y:S02]  /*1690*/  IADD3.X R13, R11, UR4, RZ, P1, !PT ;  /* 0x000000040b0d7c10 */ /* 0x000fe40008ffe4ff */
[----:B------:R-:W-:Y:S01]  /*16a0*/  ISETP.NE.AND P3, PT, R10, RZ, PT ;  /* 0x000000ff0a00720c */ /* 0x000fe20003f65270 */
[----:B------:R-:W-:Y:S01]  /*16b0*/  IMAD.MOV.U32 R10, RZ, RZ, R17 ;  /* 0x000000ffff0a7224 */ /* 0x000fe200078e0011 */
[----:B------:R-:W-:-:S02]  /*16c0*/  ISETP.NE.AND P2, PT, RZ, UR27, PT ;  /* 0x0000001bff007c0c */ /* 0x000fc4000bf45270 */
[-C--:B------:R-:W-:Y:S02]  /*16d0*/  MOV R16, R7.reuse ;  /* 0x0000000700107202 */ /* 0x080fe40000000f00 */
[----:B------:R-:W-:-:S03]  /*16e0*/  MOV R8, R7 ;  /* 0x0000000700087202 */ /* 0x000fc60000000f00 */
[----:B------:R-:W-:Y:S06]  /*16f0*/  @P0 BRA `(.L_x_2877) ;  /* 0x0000000000480947 */ /* 0x000fec0003800000 */
[----:B------:R-:W-:Y:S01]  /*1700*/  MOV R8, R7 ;  /* 0x0000000700087202 */ /* 0x000fe20000000f00 */
[----:B------:R-:W-:Y:S01]  /*1710*/  IMAD.MOV.U32 R6, RZ, RZ, R17 ;  /* 0x000000ffff067224 */ /* 0x000fe200078e0011 */
[----:B------:R-:W-:-:S07]  /*1720*/  MOV R10, R17 ;  /* 0x00000011000a7202 */ /* 0x000fce0000000f00 */
.L_x_2878:
        /* <DEDUP_REMOVED lines=10> */
[----:B------:R-:W-:-:S02]  /*17d0*/  LOP3.LUT R4, R4, R11, RZ, 0x3c, !PT ;  /* 0x0000000b04047212 */ /* 0x000fc400078e3cff */
[----:B------:R-:W-:Y:S02]  /*17e0*/  LOP3.LUT R8, R8, R15, RZ, 0x3c, !PT ;  /* 0x0000000f08087212 */ /* 0x000fe400078e3cff */
[----:B------:R-:W-:Y:S02]  /*17f0*/  LOP3.LUT R7, R7, R14, RZ, 0x3c, !PT ;  /* 0x0000000e07077212 */ /* 0x000fe400078e3cff */
[----:B------:R-:W-:Y:S01]  /*1800*/  LOP3.LUT R16, R16, R19, RZ, 0x3c, !PT ;  /* 0x0000001310107212 */ /* 0x000fe200078e3cff */
[----:B------:R-:W-:Y:S06]  /*1810*/  @!P0 BRA `(.L_x_2878) ;  /* 0xfffffffc00c48947 */ /* 0x000fec000383ffff */
.L_x_2877:
[----:B------:R-:W-:Y:S05]  /*1820*/  BSYNC B1 ;  /* 0x0000000000017941 */ /* 0x000fea0003800000 */
.L_x_2876:
        /* <DEDUP_REMOVED lines=8> */
.L_x_2880:
[----:B------:R-:W-:Y:S05]  /*18b0*/  BSYNC B1 ;  /* 0x0000000000017941 */ /* 0x000fea0003800000 */
.L_x_2879:
        /* <DEDUP_REMOVED lines=10> */
[----:B------:R-:W2:Y:S02]  /*1960*/  LDG.E.U8 R3, desc[UR36][R2.64] ;  /* 0x0000002402037981 */ /* 0x000ea4000c1e1100 */
[----:B--2---:R-:W-:-:S07]  /*1970*/  LOP3.LUT R4, R4, R3, RZ, 0x3c, !PT ;  /* 0x0000000304047212 */ /* 0x004fce00078e3cff */
.L_x_2882:
[----:B------:R-:W-:Y:S05]  /*1980*/  BSYNC B1 ;  /* 0x0000000000017941 */ /* 0x000fea0003800000 */
.L_x_2881:
[----:B------:R-:W-:Y:S02]  /*1990*/  LOP3.LUT R7, R7, R8, R4, 0x96, !PT ;  /* 0x0000000807077212 */ /* 0x000fe400078e9604 */
[----:B------:R-:W-:Y:S02]  /*19a0*/  LOP3.LUT R0, R6, R10, R17, 0x96, !PT ;  /* 0x0000000a06007212 */ /* 0x000fe400078e9611 */
[----:B------:R-:W-:Y:S02]  /*19b0*/  LOP3.LUT R16, R16, R7, RZ, 0x3c, !PT ;  /* 0x0000000710107212 */ /* 0x000fe400078e3cff */
[----:B------:R-:W-:Y:S01]  /*19c0*/  LOP3.LUT R17, R17, R0, RZ, 0x3c, !PT ;  /* 0x0000000011117212 */ /* 0x000fe200078e3cff */
[----:B------:R-:W-:Y:S06]  /*19d0*/  BRA `(.L_x_2868) ;  /* 0x00000094005c7947 */ /* 0x000fec0003800000 */
.L_x_2869:
[----:B------:R-:W0:Y:S08]  /*19e0*/  LDC R2, c[0x0][0x260] ;  /* 0x00009800ff027b82 */ /* 0x000e300000000800 */
[----:B------:R-:W1:Y:S01]  /*19f0*/  LDC R21, c[0x0][0x390] ;  /* 0x0000e400ff157b82 */ /* 0x000e620000000800 */
[----:B0-----:R-:W-:Y:S02]  /*1a00*/  ISETP.NE.AND P0, PT, R2, 0x1, PT ;  /* 0x000000010200780c */ /* 0x001fe40003f05270 */
[----:B-1----:R-:W-:-:S13]  /*1a10*/  ISETP.EQ.AND P1, PT, R21, 0x1, PT ;  /* 0x000000011500780c */ /* 0x002fda0003f22270 */
[----:B------:R-:W-:Y:S05]  /*1a20*/  @!P0 BRA P1, `(.L_x_2883) ;  /* 0x0000008c00d88947 */ /* 0x000fea0000800000 */
[----:B------:R-:W0:Y:S01]  /*1a30*/  LDC R5, c[0x0][0x218] ;  /* 0x00008600ff057b82 */ /* 0x000e220000000800 */
[----:B------:R-:W-:Y:S02]  /*1a40*/  ULDC UR4, c[0x0][0x22c] ;  /* 0x00008b0000047ab9 */ /* 0x000fe40000000800 */
[----:B------:R-:W-:-:S05]  /*1a50*/  MOV R10, UR4 ;  /* 0x00000004000a7c02 */ /* 0x000fca0008000f00 */
[----:B------:R-:W1:Y:S01]  /*1a60*/  LDC R27, c[0x0][0x21c] ;  /* 0x00008700ff1b7b82 */ /* 0x000e620000000800 */
[----:B------:R-:W-:Y:S02]  /*1a70*/  IMAD R0, R10, 0x3, R9 ;  /* 0x000000030a007824 */ /* 0x000fe400078e0209 */
[----:B0-----:R-:W-:Y:S01]  /*1a80*/  IMAD.MOV.U32 R8, RZ, RZ, R5 ;  /* 0x000000ffff087224 */ /* 0x001fe200078e0005 */
[----:B------:R-:W-:Y:S06]  /*1a90*/  @!P0 BRA `(.L_x_2884) ;  /* 0x0000008800388947 */ /* 0x000fec0003800000 */
[----:B------:R-:W-:Y:S01]  /*1aa0*/  ISETP.GE.U32.AND P0, PT, R0, R13, PT ;  /* 0x0000000d0000720c */ /* 0x000fe20003f06070 */
[----:B------:R-:W-:Y:S01]  /*1ab0*/  BSSY B1, `(.L_x_2885) ;  /* 0x0000413000017945 */ /* 0x000fe20003800000 */
[----:B------:R-:W-:Y:S01]  /*1ac0*/  MOV R7, R5 ;  /* 0x0000000500077202 */ /* 0x000fe20000000f00 */
[----:B------:R-:W-:Y:S01]  /*1ad0*/  IMAD.MOV.U32 R6, RZ, RZ, R5 ;  /* 0x000000ffff067224 */ /* 0x000fe200078e0005 */
[----:B-1----:R-:W-:Y:S01]  /*1ae0*/  MOV R28, R27 ;  /* 0x0000001b001c7202 */ /* 0x002fe20000000f00 */
        /* <DEDUP_REMOVED lines=8> */
.L_x_2892:
[----:B0-----:R-:W0:Y:S01]  /*1b70*/  LDC.64 R14, c[0x0][0x260] ;  /* 0x00009800ff0e7b82 */ /* 0x001e220000000a00 */
        /* <DEDUP_REMOVED lines=287> */
.L_x_2888:
[----:B------:R-:W-:Y:S02]  /*2d70*/  ULDC UR34, c[0x0][0x22c] ;  /* 0x00008b0000227ab9 */ /* 0x000fe40000000800 */
[----:B------:R-:W-:Y:S01]  /*2d80*/  IMAD.U32 R10, RZ, RZ, UR34 ;  /* 0x00000022ff0a7e24 */ /* 0x000fe2000f8e00ff */
[----:B------:R-:W-:Y:S02]  /*2d90*/  ULDC.64 UR34, c[0x0][0x5f0] ;  /* 0x00017c0000227ab9 */ /* 0x000fe40000000a00 */
[----:B------:R-:W-:-:S04]  /*2da0*/  IADD3 R16, P1, P2, R0, UR34, R12 ;  /* 0x0000002200107c10 */ /* 0x000fc8000fa3e00c */
[----:B------:R-:W-:-:S05]  /*2db0*/  IADD3.X R17, RZ, UR35, R11, P1, P2 ;  /* 0x00000023ff117c10 */ /* 0x000fca0008fe440b */
[----:B------:R0:W5:Y:S01]  /*2dc0*/  LDG.E.U8 R4, desc[UR36][R16.64] ;  /* 0x0000002410047981 */ /* 0x000162000c1e1100 */
[----:B------:R-:W-:Y:S01]  /*2dd0*/  IADD3 R0, R9, R10, RZ ;  /* 0x0000000a09007210 */ /* 0x000fe20007ffe0ff */
        /* <DEDUP_REMOVED lines=236> */
.L_x_2889:
[----:B------:R-:W-:-:S04]  /*3ca0*/  IADD3 R2, P1, P2, R2, UR34, R12 ;  /* 0x0000002202027c10 */ /* 0x000fc8000fa3e00c */
[----:B------:R-:W-:Y:S01]  /*3cb0*/  IADD3.X R3, RZ, UR35, R11, P1, P2 ;  /* 0x00000023ff037c10 */ /* 0x000fe20008fe440b */
[----:B------:R-:W-:Y:S01]  /*3cc0*/  IMAD.IADD R0, R0, 0x1, R10 ;  /* 0x0000000100007824 */ /* 0x000fe200078e020a */
[----:B------:R-:W-:-:S04]  /*3cd0*/  MOV R9, RZ ;  /* 0x000000ff00097202 */ /* 0x000fc80000000f00 */
[----:B------:R1:W5:Y:S02]  /*3ce0*/  LDG.E.U8 R3, desc[UR36][R2.64] ;  /* 0x0000002402037981 */ /* 0x000364000c1e1100 */
[----:B-1----:R-:W-:Y:S01]  /*3cf0*/  IMAD.MOV.U32 R2, RZ, RZ, RZ ;  /* 0x000000ffff027224 */ /* 0x002fe200078e00ff */
[----:B------:R-:W-:Y:S06]  /*3d00*/  @!P0 BRA `(.L_x_2890) ;  /* 0x0000000c00b08947 */ /* 0x000fec0003800000 */
[----:B------:R-:W1:Y:S01]  /*3d10*/  LDC.64 R14, c[0x0][0x260] ;  /* 0x00009800ff0e7b82 */ /* 0x000e620000000a00 */
        /* <DEDUP_REMOVED lines=222> */
[----:B------:R-:W-:Y:S01]  /*4b00*/  SHF.R.U32.HI R15, RZ, UR24, R15 ;  /* 0x00000018ff0f7c19 */ /* 0x000fe2000801160f */
[----:B------:R-:W0:Y:S01]  /*4b10*/  @P1 LDC R21, c[0x0][0x384] ;  /* 0x0000e100ff151b82 */ /* 0x000e220000000800 */
[----:B------:R-:W-:-:S03]  /*4b20*/  @P1 MOV R14, RZ ;  /* 0x000000ff000e1202 */ /* 0x000fc60000000f00 */
[----:B------:R-:W-:-:S04]  /*4b30*/  IMAD.MOV R16, RZ, RZ, -R15 ;  /* 0x000000ffff107224 */ /* 0x000fc800078e0a0f */
[----:B------:R-:W-:Y:S01]  /*4b40*/  IMAD R13, R16, UR38, R17 ;  /* 0x00000026100d7c24 */ /* 0x000fe2000f8e0211 */
[----:B------:R-:W1:Y:S03]  /*4b50*/  @P1 LDC R19, c[0x0][0x3f0] ;  /* 0x0000fc00ff131b82 */ /* 0x000e660000000800 */
[----:B------:R-:W-:-:S05]  /*4b60*/  IMAD R2, R13, UR25, R2 ;  /* 0x000000190d027c24 */ /* 0x000fca000f8e0202 */
[----:B------:R-:W2:Y:S02]  /*4b70*/  @P1 LDC.64 R16, c[0x0][0x388] ;  /* 0x0000e200ff101b82 */ /* 0x000ea40000000a00 */
[----:B--2---:R-:W-:-:S05]  /*4b80*/  @P1 IMAD.HI.U32 R16, R15, R16, R14 ;  /* 0x000000100f101227 */ /* 0x004fca00078e000e */
[----:B------:R-:W-:-:S05]  /*4b90*/  @P1 SHF.R.U32.HI R16, RZ, R17, R16 ;  /* 0x00000011ff101219 */ /* 0x000fca0000011610 */
[----:B------:R-:W-:-:S04]  /*4ba0*/  @P1 IMAD.MOV R14, RZ, RZ, -R16 ;  /* 0x000000ffff0e1224 */ /* 0x000fc800078e0a10 */
[----:B0-----:R-:W-:-:S04]  /*4bb0*/  @P1 IMAD R21, R21, R14, R15 ;  /* 0x0000000e15151224 */ /* 0x001fc800078e020f */
[----:B-1----:R-:W-:-:S07]  /*4bc0*/  @P1 IMAD R2, R21, R19, R2 ;  /* 0x0000001315021224 */ /* 0x002fce00078e0202 */
.L_x_2890:
[----:B------:R-:W-:-:S04]  /*4bd0*/  IADD3 R14, P1, P2, R2, UR34, R12 ;  /* 0x00000022020e7c10 */ /* 0x000fc8000fa3e00c */
[----:B------:R-:W-:-:S05]  /*4be0*/  IADD3.X R15, RZ, UR35, R11, P1, P2 ;  /* 0x00000023ff0f7c10 */ /* 0x000fca0008fe440b */
[----:B------:R1:W5:Y:S01]  /*4bf0*/  LDG.E.U8 R2, desc[UR36][R14.64] ;  /* 0x000000240e027981 */ /* 0x000362000c1e1100 */
[----:B------:R-:W-:Y:S01]  /*4c00*/  IADD3 R0, R0, R10, RZ ;  /* 0x0000000a00007210 */ /* 0x000fe20007ffe0ff */
[----:B------:R-:W-:Y:S06]  /*4c10*/  @!P0 BRA `(.L_x_2891) ;  /* 0x0000000c00b48947 */ /* 0x000fec0003800000 */
[----:B-1----:R-:W1:Y:S01]  /*4c20*/  LDC.64 R14, c[0x0][0x260] ;  /* 0x00009800ff0e7b82 */ /* 0x002e620000000a00 */
[----:B0-----:R-:W-:Y:S01]  /*4c30*/  MOV R17, R0 ;  /* 0x0000000000117202 */ /* 0x001fe20000000f00 */
[----:B------:R-:W-:-:S04]  /*4c40*/  IMAD.MOV.U32 R16, RZ, RZ, RZ ;  /* 0x000000ffff107224 */ /* 0x000fc800078e00ff */
[----:B------:R-:W-:-:S05]  /*4c50*/  IMAD.HI.U32 R17, R0, UR30, R16 ;  /* 0x0000001e00117c27 */ /* 0x000fca000f8e0010 */
[----:B------:R-:W-:-:S05]  /*4c60*/  SHF.R.U32.HI R17, RZ, UR31, R17 ;  /* 0x0000001fff117c19 */ /* 0x000fca0008011611 */
[----:B------:R-:W-:Y:S01]  /*4c70*/  IMAD.MOV R9, RZ, RZ, -R17 ;  /* 0x000000ffff097224 */ /* 0x000fe200078e0a11 */
[----:B-1----:R-:W-:-:S03]  /*4c80*/  ISETP.NE.AND P1, PT, R14, 0x1, PT ;  /* 0x000000010e00780c */ /* 0x002fc60003f25270 */
        /* <DEDUP_REMOVED lines=224> */
[----:B------:R-:W-:-:S03]  /*5a90*/  IADD3 R16, -R17, RZ, RZ ;  /* 0x000000ff11107210 */ /* 0x000fc60007ffe1ff */
[----:B------:R-:W-:Y:S02]  /*5aa0*/  @P1 IMAD.MOV R15, RZ, RZ, -R15 ;  /* 0x000000ffff0f1224 */ /* 0x000fe400078e0a0f */
[----:B------:R-:W-:Y:S02]  /*5ab0*/  IMAD R16, R16, UR4, R13 ;  /* 0x0000000410107c24 */ /* 0x000fe4000f8e020d */
[----:B-1----:R-:W-:Y:S02]  /*5ac0*/  @P1 IMAD R19, R19, R15, R17 ;  /* 0x0000000f13131224 */ /* 0x002fe400078e0211 */
[----:B------:R-:W-:-:S04]  /*5ad0*/  IMAD R9, R16, UR25, R9 ;  /* 0x0000001910097c24 */ /* 0x000fc8000f8e0209 */
[----:B0-----:R-:W-:-:S07]  /*5ae0*/  @P1 IMAD R9, R19, R14, R9 ;  /* 0x0000000e13091224 */ /* 0x001fce00078e0209 */
.L_x_2891:
[----:B-1----:R-:W-:Y:S01]  /*5af0*/  IADD3 R14, P1, P2, R9, UR34, R12 ;  /* 0x00000022090e7c10 */ /* 0x002fe2000fa3e00c */
[----:B------:R-:W-:-:S03]  /*5b00*/  ULDC UR4, c[0x0][0x224] ;  /* 0x0000890000047ab9 */ /* 0x000fc60000000800 */
[----:B------:R-:W-:-:S06]  /*5b10*/  IADD3.X R15, RZ, UR35, R11, P1, P2 ;  /* 0x00000023ff0f7c10 */ /* 0x000fcc0008fe440b */
[----:B------:R-:W2:Y:S01]  /*5b20*/  LDG.E.U8 R15, desc[UR36][R14.64] ;  /* 0x000000240e0f7981 */ /* 0x000ea2000c1e1100 */
[----:B------:R-:W-:Y:S01]  /*5b30*/  IADD3 R9, R0, R10, RZ ;  /* 0x0000000a00097210 */ /* 0x000fe20007ffe0ff */
[----:B------:R-:W-:Y:S01]  /*5b40*/  IMAD.U32 R13, RZ, RZ, UR4 ;  /* 0x00000004ff0d7e24 */ /* 0x000fe2000f8e00ff */
[----:B-----5:R-:W-:Y:S02]  /*5b50*/  LOP3.LUT R5, R5, 0xff, R4, 0x78, !PT ;  /* 0x000000ff05057812 */ /* 0x020fe400078e7804 */
[----:B------:R-:W-:Y:S01]  /*5b60*/  LOP3.LUT R6, R6, 0xff, R3, 0x78, !PT ;  /* 0x000000ff06067812 */ /* 0x000fe200078e7803 */
[----:B------:R-:W-:Y:S01]  /*5b70*/  IMAD R0, R10, 0x3, R9 ;  /* 0x000000030a007824 */ /* 0x000fe200078e0209 */
[----:B------:R-:W-:-:S04]  /*5b80*/  LOP3.LUT R7, R7, 0xff, R2, 0x78, !PT ;  /* 0x000000ff07077812 */ /* 0x000fc800078e7802 */
[----:B------:R-:W-:Y:S02]  /*5b90*/  ISETP.GE.U32.AND P1, PT, R0, R13, PT ;  /* 0x0000000d0000720c */ /* 0x000fe40003f26070 */
[----:B--2---:R-:W-:-:S11]  /*5ba0*/  LOP3.LUT R8, R8, 0xff, R15, 0x78, !PT ;  /* 0x000000ff08087812 */ /* 0x004fd600078e780f */
[----:B------:R-:W-:Y:S05]  /*5bb0*/  @!P1 BRA `(.L_x_2892) ;  /* 0xffffffbc00ec9947 */ /* 0x000fea000383ffff */
[----:B------:R-:W-:Y:S05]  /*5bc0*/  BSYNC B2 ;  /* 0x0000000000027941 */ /* 0x000fea0003800000 */
.L_x_2887:
[----:B------:R-:W-:-:S07]  /*5bd0*/  PRMT R24, R15, 0x7610, R24 ;  /* 0x000076100f187816 */ /* 0x000fce0000000018 */
.L_x_2886:
[----:B------:R-:W-:Y:S05]  /*5be0*/  BSYNC B1 ;  /* 0x0000000000017941 */ /* 0x000fea0003800000 */
.L_x_2885:
        /* <DEDUP_REMOVED lines=280> */
.L_x_2895:
[----:B------:R-:W1:Y:S02]  /*6d70*/  LDC.64 R20, c[0x0][0x5f0] ;  /* 0x00017c00ff147b82 */ /* 0x000e640000000a00 */
[----:B-1----:R-:W-:-:S04]  /*6d80*/  IADD3 R14, P2, P3, R0, R20, R12 ;  /* 0x00000014000e7210 */ /* 0x002fc80007b5e00c */
[----:B------:R-:W-:-:S05]  /*6d90*/  IADD3.X R15, RZ, R21, R11, P2, P3 ;  /* 0x00000015ff0f7210 */ /* 0x000fca00017e640b */
[----:B------:R1:W5:Y:S01]  /*6da0*/  LDG.E.U8 R4, desc[UR36][R14.64] ;  /* 0x000000240e047981 */ /* 0x000362000c1e1100 */
        /* <DEDUP_REMOVED lines=277> */
.L_x_2896:
[----:B------:R-:W-:-:S04]  /*7f00*/  IADD3 R14, P2, P3, R0, R20, R12 ;  /* 0x00000014000e7210 */ /* 0x000fc80007b5e00c */
        /* <DEDUP_REMOVED lines=279> */
.L_x_2897:
[----:B------:R-:W-:-:S04]  /*9080*/  IADD3 R14, P2, P3, R0, R20, R12 ;  /* 0x00000014000e7210 */ /* 0x000fc80007b5e00c */
[----:B------:R-:W-:-:S05]  /*9090*/  IADD3.X R15, RZ, R21, R11, P2, P3 ;  /* 0x00000015ff0f7210 */ /* 0x000fca00017e640b */
[----:B------:R1:W5:Y:S02]  /*90a0*/  LDG.E.U8 R2, desc[UR36][R14.64] ;  /* 0x000000240e027981 */ /* 0x000364000c1e1100 */
[----:B-1----:R-:W-:-:S04]  /*90b0*/  IADD3 R15, R19, R10, RZ ;  /* 0x0000000a130f7210 */ /* 0x002fc80007ffe0ff */
[----:B------:R-:W-:-:S13]  /*90c0*/  ISETP.GE.U32.AND P2, PT, R15, R13, PT ;  /* 0x0000000d0f00720c */ /* 0x000fda0003f46070 */
[----:B------:R-:W-:Y:S05]  /*90d0*/  @P2 BRA `(.L_x_2894) ;  /* 0x0000001000542947 */ /* 0x000fea0003800000 */
[----:B------:R-:W-:Y:S01]  /*90e0*/  IMAD.MOV.U32 R0, RZ, RZ, RZ ;  /* 0x000000ffff007224 */ /* 0x000fe200078e00ff */
[----:B------:R-:W-:Y:S06]  /*90f0*/  @!P1 BRA `(.L_x_2898) ;  /* 0x0000001000409947 */ /* 0x000fec0003800000 */
[----:B------:R-:W-:Y:S01]  /*9100*/  HFMA2.MMA R14, -RZ, RZ, 0, 0 ;  /* 0x00000000ff0e7435 */ /* 0x000fe200000001ff */
[----:B------:R-:W-:Y:S01]  /*9110*/  ULDC.64 UR4, c[0x0][0x268] ;  /* 0x00009a0000047ab9 */ /* 0x000fe20000000a00 */
[----:B------:R-:W-:-:S08]  /*9120*/  ISETP.NE.AND P1, PT, R25, 0x1, PT ;  /* 0x000000011900780c */ /* 0x000fd00003f25270 */
[----:B0-----:R-:W-:Y:S01]  /*9130*/  IMAD.HI.U32 R16, R15, UR4, R14 ;  /* 0x000000040f107c27 */ /* 0x001fe2000f8e000e */
        /* <DEDUP_REMOVED lines=268> */
.L_x_2898:
[----:B------:R-:W-:-:S04]  /*a200*/  IADD3 R20, P1, P2, R0, R20, R12 ;  /* 0x0000001400147210 */ /* 0x000fc80007a3e00c */
[----:B------:R-:W-:-:S05]  /*a210*/  IADD3.X R21, RZ, R21, R11, P1, P2 ;  /* 0x00000015ff157210 */ /* 0x000fca0000fe440b */
[----:B------:R1:W5:Y:S04]  /*a220*/  LDG.E.U8 R24, desc[UR36][R20.64] ;  /* 0x0000002414187981 */ /* 0x000368000c1e1100 */
.L_x_2894:
[----:B------:R-:W-:Y:S05]  /*a230*/  BSYNC B1 ;  /* 0x0000000000017941 */ /* 0x000fea0003800000 */
.L_x_2893:
[----:B------:R-:W-:Y:S04]  /*a240*/  BSSY B1, `(.L_x_2899) ;  /* 0x000000e000017945 */ /* 0x000fe80003800000 */
[----:B------:R-:W-:Y:S05]  /*a250*/  @P0 BRA `(.L_x_2900) ;  /* 0x0000000000300947 */ /* 0x000fea0003800000 */
[----:B------:R-:W-:Y:S02]  /*a260*/  IADD3 R0, R9, R10, RZ ;  /* 0x0000000a09007210 */ /* 0x000fe40007ffe0ff */
[----:B-----5:R-:W-:Y:S02]  /*a270*/  LOP3.LUT R5, R5, 0xff, R4, 0x78, !PT ;  /* 0x000000ff05057812 */ /* 0x020fe400078e7804 */
[----:B------:R-:W-:-:S13]  /*a280*/  ISETP.GE.U32.AND P0, PT, R0, R13, PT ;  /* 0x0000000d0000720c */ /* 0x000fda0003f06070 */
[----:B------:R-:W-:Y:S05]  /*a290*/  @P0 BRA `(.L_x_2900) ;  /* 0x0000000000200947 */ /* 0x000fea0003800000 */
[----:B------:R-:W-:Y:S01]  /*a2a0*/  IMAD.IADD R0, R0, 0x1, R10 ;  /* 0x0000000100007824 */ /* 0x000fe200078e020a */
[----:B------:R-:W-:-:S04]  /*a2b0*/  LOP3.LUT R6, R6, 0xff, R3, 0x78, !PT ;  /* 0x000000ff06067812 */ /* 0x000fc800078e7803 */
[----:B------:R-:W-:-:S13]  /*a2c0*/  ISETP.GE.U32.AND P0, PT, R0, R13, PT ;  /* 0x0000000d0000720c */ /* 0x000fda0003f06070 */
[----:B------:R-:W-:Y:S05]  /*a2d0*/  @P0 BRA `(.L_x_2900) ;  /* 0x0000000000100947 */ /* 0x000fea0003800000 */
[----:B------:R-:W-:Y:S02]  /*a2e0*/  IADD3 R10, R0, R10, RZ ;  /* 0x0000000a000a7210 */ /* 0x000fe40007ffe0ff */
[----:B------:R-:W-:Y:S02]  /*a2f0*/  LOP3.LUT R7, R7, 0xff, R2, 0x78, !PT ;  /* 0x000000ff07077812 */ /* 0x000fe400078e7802 */
[----:B------:R-:W-:-:S13]  /*a300*/  ISETP.GE.U32.AND P0, PT, R10, R13, PT ;  /* 0x0000000d0a00720c */ /* 0x000fda0003f06070 */
[----:B------:R-:W-:-:S07]  /*a310*/  @!P0 LOP3.LUT R8, R8, 0xff, R24, 0x78, !PT ;  /* 0x000000ff08088812 */ /* 0x000fce00078e7818 */
.L_x_2900:
[----:B------:R-:W-:Y:S05]  /*a320*/  BSYNC B1 ;  /* 0x0000000000017941 */ /* 0x000fea0003800000 */
.L_x_2899:
[----:B------:R-:W-:Y:S02]  /*a330*/  LOP3.LUT R5, R7, R6, R5, 0x96, !PT ;  /* 0x0000000607057212 */ /* 0x000fe400078e9605 */
[C---:B------:R-:W-:Y:S02]  /*a340*/  LOP3.LUT R0, R27.reuse, R28, R29, 0x96, !PT ;  /* 0x0000001c1b007212 */ /* 0x040fe400078e961d */
[----:B0-----:R-:W-:Y:S02]  /*a350*/  LOP3.LUT R16, R8, R5, RZ, 0x3c, !PT ;  /* 0x0000000508107212 */ /* 0x001fe400078e3cff */
[----:B------:R-:W-:Y:S01]  /*a360*/  LOP3.LUT R17, R27, R0, RZ, 0x3c, !PT ;  /* 0x000000001b117212 */ /* 0x000fe200078e3cff */
[----:B------:R-:W-:Y:S06]  /*a370*/  BRA `(.L_x_2868) ;  /* 0x0000000800f47947 */ /* 0x000fec0003800000 */
.L_x_2884:
[----:B------:R-:W-:Y:S01]  /*a380*/  ISETP.GE.U32.AND P0, PT, R0, R13, PT ;  /* 0x0000000d0000720c */ /* 0x000fe20003f06070 */
[----:B------:R-:W-:Y:S01]  /*a390*/  BSSY B1, `(.L_x_2901) ;  /* 0x000002e000017945 */ /* 0x000fe20003800000 */
[--C-:B------:R-:W-:Y:S01]  /*a3a0*/  IMAD.MOV.U32 R0, RZ, RZ, R5.reuse ;  /* 0x000000ffff007224 */ /* 0x100fe200078e0005 */
[-C--:B-1----:R-:W-:Y:S01]  /*a3b0*/  MOV R2, R27.reuse ;  /* 0x0000001b00027202 */ /* 0x082fe20000000f00 */
        /* <DEDUP_REMOVED lines=10> */
.L_x_2904:
[----:B------:R-:W-:Y:S01]  /*a460*/  IMAD.IADD R6, R10, 0x1, R9 ;  /* 0x000000010a067824 */ /* 0x000fe200078e0209 */
[----:B------:R-:W-:Y:S01]  /*a470*/  ULDC.64 UR4, c[0x0][0x5f0] ;  /* 0x00017c0000047ab9 */ /* 0x000fe20000000a00 */
[----:B------:R-:W-:Y:S02]  /*a480*/  IMAD R7, R21, R9, RZ ;  /* 0x0000000915077224 */ /* 0x000fe400078e02ff */
[C---:B------:R-:W-:Y:S01]  /*a490*/  IMAD R15, R6.reuse, R21, RZ ;  /* 0x00000015060f7224 */ /* 0x040fe200078e02ff */
[----:B------:R-:W-:Y:S02]  /*a4a0*/  IADD3 R14, R6, R10, RZ ;  /* 0x0000000a060e7210 */ /* 0x000fe40007ffe0ff */
[----:B------:R-:W-:-:S03]  /*a4b0*/  IADD3 R6, P0, P1, R7, UR4, R12 ;  /* 0x0000000407067c10 */ /* 0x000fc6000f91e00c */
[C---:B------:R-:W-:Y:S01]  /*a4c0*/  IMAD.IADD R9, R14.reuse, 0x1, R10 ;  /* 0x000000010e097824 */ /* 0x040fe200078e020a */
[--C-:B------:R-:W-:Y:S01]  /*a4d0*/  IADD3.X R7, RZ, UR5, R11.reuse, P0, P1 ;  /* 0x00000005ff077c10 */ /* 0x100fe200087e240b */
[-C--:B------:R-:W-:Y:S01]  /*a4e0*/  IMAD R17, R14, R21.reuse, RZ ;  /* 0x000000150e117224 */ /* 0x080fe200078e02ff */
[--C-:B------:R-:W-:Y:S01]  /*a4f0*/  IADD3 R14, P2, P3, R15, UR4, R12.reuse ;  /* 0x000000040f0e7c10 */ /* 0x100fe2000fb5e00c */
[----:B------:R-:W-:Y:S02]  /*a500*/  IMAD R19, R9, R21, RZ ;  /* 0x0000001509137224 */ /* 0x000fe400078e02ff */
[----:B------:R-:W2:Y:S01]  /*a510*/  LDG.E.U8 R6, desc[UR36][R6.64] ;  /* 0x0000002406067981 */ /* 0x000ea2000c1e1100 */
[--C-:B------:R-:W-:Y:S02]  /*a520*/  IADD3 R16, P0, P1, R17, UR4, R12.reuse ;  /* 0x0000000411107c10 */ /* 0x100fe4000f91e00c */
[----:B------:R-:W-:Y:S02]  /*a530*/  IADD3.X R15, RZ, UR5, R11, P2, P3 ;  /* 0x00000005ff0f7c10 */ /* 0x000fe400097e640b */
[----:B------:R-:W-:-:S02]  /*a540*/  IADD3 R18, P2, P3, R19, UR4, R12 ;  /* 0x0000000413127c10 */ /* 0x000fc4000fb5e00c */
[--C-:B------:R-:W-:Y:S01]  /*a550*/  IADD3.X R17, RZ, UR5, R11.reuse, P0, P1 ;  /* 0x00000005ff117c10 */ /* 0x100fe200087e240b */
[----:B------:R-:W3:Y:S01]  /*a560*/  LDG.E.U8 R14, desc[UR36][R14.64] ;  /* 0x000000240e0e7981 */ /* 0x000ee2000c1e1100 */
[----:B------:R-:W-:-:S04]  /*a570*/  IADD3.X R19, RZ, UR5, R11, P2, P3 ;  /* 0x00000005ff137c10 */ /* 0x000fc800097e640b */
[----:B------:R-:W4:Y:S04]  /*a580*/  LDG.E.U8 R17, desc[UR36][R16.64] ;  /* 0x0000002410117981 */ /* 0x000f28000c1e1100 */
[----:B------:R-:W5:Y:S01]  /*a590*/  LDG.E.U8 R25, desc[UR36][R18.64] ;  /* 0x0000002412197981 */ /* 0x000f62000c1e1100 */
[----:B------:R-:W-:-:S05]  /*a5a0*/  IADD3 R9, R9, R10, RZ ;  /* 0x0000000a09097210 */ /* 0x000fca0007ffe0ff */
[----:B------:R-:W-:-:S05]  /*a5b0*/  IMAD R24, R10, 0x3, R9 ;  /* 0x000000030a187824 */ /* 0x000fca00078e0209 */
[----:B------:R-:W-:Y:S02]  /*a5c0*/  ISETP.GE.U32.AND P0, PT, R24, R13, PT ;  /* 0x0000000d1800720c */ /* 0x000fe40003f06070 */
[----:B--2---:R-:W-:Y:S02]  /*a5d0*/  LOP3.LUT R5, R5, 0xff, R6, 0x78, !PT ;  /* 0x000000ff05057812 */ /* 0x004fe400078e7806 */
[----:B---3--:R-:W-:Y:S02]  /*a5e0*/  LOP3.LUT R3, R3, 0xff, R14, 0x78, !PT ;  /* 0x000000ff03037812 */ /* 0x008fe400078e780e */
[----:B----4-:R-:W-:Y:S02]  /*a5f0*/  LOP3.LUT R0, R0, 0xff, R17, 0x78, !PT ;  /* 0x000000ff00007812 */ /* 0x010fe400078e7811 */
[----:B-----5:R-:W-:-:S05]  /*a600*/  LOP3.LUT R8, R8, 0xff, R25, 0x78, !PT ;  /* 0x000000ff08087812 */ /* 0x020fca00078e7819 */
[----:B------:R-:W-:Y:S05]  /*a610*/  @!P0 BRA `(.L_x_2904) ;  /* 0xfffffffc00908947 */ /* 0x000fea000383ffff */
[----:B------:R-:W-:Y:S05]  /*a620*/  BSYNC B2 ;  /* 0x0000000000027941 */ /* 0x000fea0003800000 */
.L_x_2903:
[----:B------:R-:W-:Y:S02]  /*a630*/  PRMT R19, R17, 0x7610, R19 ;  /* 0x0000761011137816 */ /* 0x000fe40000000013 */
[----:B------:R-:W-:Y:S02]  /*a640*/  PRMT R16, R6, 0x7610, R16 ;  /* 0x0000761006107816 */ /* 0x000fe40000000010 */
[----:B------:R-:W-:Y:S02]  /*a650*/  PRMT R18, R14, 0x7610, R18 ;  /* 0x000076100e127816 */ /* 0x000fe40000000012 */
[----:B------:R-:W-:-:S07]  /*a660*/  PRMT R17, R25, 0x7610, R17 ;  /* 0x0000761019117816 */ /* 0x000fce0000000011 */
.L_x_2902:
[----:B------:R-:W-:Y:S05]  /*a670*/  BSYNC B1 ;  /* 0x0000000000017941 */ /* 0x000fea0003800000 */
.L_x_2901:
        /* <DEDUP_REMOVED lines=28> */
.L_x_2906:
[----:B------:R-:W-:Y:S05]  /*a840*/  BSYNC B1 ;  /* 0x0000000000017941 */ /* 0x000fea0003800000 */
.L_x_2905:
[----:B------:R-:W-:Y:S04]  /*a850*/  BSSY B1, `(.L_x_2907) ;  /* 0x000000e000017945 */ /* 0x000fe80003800000 */
[----:B------:R-:W-:Y:S05]  /*a860*/  @P0 BRA `(.L_x_2908) ;  /* 0x0000000000300947 */ /* 0x000fea0003800000 */
[----:B0-----:R-:W-:Y:S02]  /*a870*/  IADD3 R6, R9, R10, RZ ;  /* 0x0000000a09067210 */ /* 0x001fe40007ffe0ff */
        /* <DEDUP_REMOVED lines=11> */
.L_x_2908:
[----:B------:R-:W-:Y:S05]  /*a930*/  BSYNC B1 ;  /* 0x0000000000017941 */ /* 0x000fea0003800000 */
.L_x_2907:
[----:B------:R-:W-:Y:S02]  /*a940*/  LOP3.LUT R3, R0, R3, R5, 0x96, !PT ;  /* 0x0000000300037212 */ /* 0x000fe400078e9605 */
[----:B------:R-:W-:Y:S02]  /*a950*/  LOP3.LUT R0, R2, R4, R20, 0x96, !PT ;  /* 0x0000000402007212 */ /* 0x000fe400078e9614 */
[----:B-----5:R-:W-:Y:S02]  /*a960*/  LOP3.LUT R16, R8, R3, RZ, 0x3c, !PT ;  /* 0x0000000308107212 */ /* 0x020fe400078e3cff */
[----:B------:R-:W-:Y:S01]  /*a970*/  LOP3.LUT R17, R27, R0, RZ, 0x3c, !PT ;  /* 0x000000001b117212 */ /* 0x000fe200078e3cff */
[----:B------:R-:W-:Y:S06]  /*a980*/  BRA `(.L_x_2868) ;  /* 0x0000000400707947 */ /* 0x000fec0003800000 */
.L_x_2883:
        /* <DEDUP_REMOVED lines=8> */
[----:B------:R-:W-:Y:S01]  /*aa10*/  IMAD.MOV.U32 R4, RZ, RZ, R3 ;  /* 0x000000ffff047224 */ /* 0x000fe200078e0003 */
[----:B------:R-:W-:Y:S01]  /*aa20*/  MOV R5, R3 ;  /* 0x0000000300057202 */ /* 0x000fe20000000f00 */
[----:B--2---:R-:W-:Y:S01]  /*aa30*/  IMAD.MOV.U32 R7, RZ, RZ, R6 ;  /* 0x000000ffff077224 */ /* 0x004fe200078e0006 */
[----:B------:R-:W-:-:S07]  /*aa40*/  MOV R10, R6 ;  /* 0x00000006000a7202 */ /* 0x000fce0000000f00 */
[----:B------:R-:W-:Y:S05]  /*aa50*/  @P0 BRA `(.L_x_2910) ;  /* 0x0000000000880947 */ /* 0x000fea0003800000 */
[----:B------:R-:W-:Y:S01]  /*aa60*/  BSSY B2, `(.L_x_2911) ;  /* 0x000001d000027945 */ /* 0x000fe20003800000 */
[----:B------:R-:W-:Y:S01]  /*aa70*/  IMAD.MOV.U32 R4, RZ, RZ, R3 ;  /* 0x000000ffff047224 */ /* 0x000fe200078e0003 */
[----:B------:R-:W-:Y:S01]  /*aa80*/  MOV R5, R3 ;  /* 0x0000000300057202 */ /* 0x000fe20000000f00 */
[----:B------:R-:W-:Y:S01]  /*aa90*/  IMAD.MOV.U32 R7, RZ, RZ, R6 ;  /* 0x000000ffff077224 */ /* 0x000fe200078e0006 */
[----:B------:R-:W-:-:S07]  /*aaa0*/  MOV R10, R6 ;  /* 0x00000006000a7202 */ /* 0x000fce0000000f00 */
.L_x_2912:
[C---:B------:R-:W-:Y:S01]  /*aab0*/  IMAD.IADD R15, R21.reuse, 0x1, R0 ;  /* 0x00000001150f7824 */ /* 0x040fe200078e0200 */
[----:B------:R-:W-:Y:S02]  /*aac0*/  ULDC.64 UR4, c[0x0][0x5f0] ;  /* 0x00017c0000047ab9 */ /* 0x000fe40000000a00 */
[--C-:B------:R-:W-:Y:S02]  /*aad0*/  IADD3 R8, P0, P1, R21, UR4, R12.reuse ;  /* 0x0000000415087c10 */ /* 0x100fe4000f91e00c */
[C---:B------:R-:W-:Y:S02]  /*aae0*/  IADD3 R17, R15.reuse, R0, RZ ;  /* 0x000000000f117210 */ /* 0x040fe40007ffe0ff */
[----:B------:R-:W-:Y:S02]  /*aaf0*/  IADD3 R14, P2, P3, R15, UR4, R12 ;  /* 0x000000040f0e7c10 */ /* 0x000fe4000fb5e00c */
[--C-:B------:R-:W-:Y:S01]  /*ab00*/  IADD3.X R9, RZ, UR5, R11.reuse, P0, P1 ;  /* 0x00000005ff097c10 */ /* 0x100fe200087e240b */
[----:B------:R-:W-:Y:S01]  /*ab10*/  IMAD.IADD R21, R17, 0x1, R0 ;  /* 0x0000000111157824 */ /* 0x000fe200078e0200 */
[----:B------:R-:W-:-:S02]  /*ab20*/  IADD3.X R15, RZ, UR5, R11, P2, P3 ;  /* 0x00000005ff0f7c10 */ /* 0x000fc400097e640b */
[--C-:B------:R-:W-:Y:S01]  /*ab30*/  IADD3 R16, P0, P1, R17, UR4, R12.reuse ;  /* 0x0000000411107c10 */ /* 0x100fe2000f91e00c */
[----:B------:R-:W2:Y:S01]  /*ab40*/  LDG.E.U8 R8, desc[UR36][R8.64] ;  /* 0x0000002408087981 */ /* 0x000ea2000c1e1100 */
[----:B------:R-:W-:Y:S02]  /*ab50*/  IADD3 R18, P2, P3, R21, UR4, R12 ;  /* 0x0000000415127c10 */ /* 0x000fe4000fb5e00c */
[--C-:B------:R-:W-:Y:S01]  /*ab60*/  IADD3.X R17, RZ, UR5, R11.reuse, P0, P1 ;  /* 0x00000005ff117c10 */ /* 0x100fe200087e240b */
[----:B------:R-:W3:Y:S01]  /*ab70*/  LDG.E.U8 R15, desc[UR36][R14.64] ;  /* 0x000000240e0f7981 */ /* 0x000ee2000c1e1100 */
[----:B------:R-:W-:-:S03]  /*ab80*/  IADD3.X R19, RZ, UR5, R11, P2, P3 ;  /* 0x00000005ff137c10 */ /* 0x000fc600097e640b */
        /* <DEDUP_REMOVED lines=11> */
.L_x_2911:
[----:B------:R-:W-:Y:S02]  /*ac40*/  PRMT R16, R8, 0x7610, R16 ;  /* 0x0000761008107816 */ /* 0x000fe40000000010 */
[----:B------:R-:W-:Y:S02]  /*ac50*/  PRMT R19, R15, 0x7610, R19 ;  /* 0x000076100f137816 */ /* 0x000fe40000000013 */
[----:B------:R-:W-:Y:S02]  /*ac60*/  PRMT R18, R20, 0x7610, R18 ;  /* 0x0000761014127816 */ /* 0x000fe40000000012 */
[----:B------:R-:W-:-:S07]  /*ac70*/  PRMT R17, R25, 0x7610, R17 ;  /* 0x0000761019117816 */ /* 0x000fce0000000011 */
.L_x_2910:
[----:B------:R-:W-:Y:S05]  /*ac80*/  BSYNC B1 ;  /* 0x0000000000017941 */ /* 0x000fea0003800000 */
.L_x_2909:
[----:B------:R-:W-:Y:S01]  /*ac90*/  ISETP.GE.U32.AND P0, PT, R21, R13, PT ;  /* 0x0000000d1500720c */ /* 0x000fe20003f06070 */
[----:B------:R-:W-:-:S12]  /*aca0*/  BSSY B1, `(.L_x_2913) ;  /* 0x0000017000017945 */ /* 0x000fd80003800000 */
[----:B------:R-:W-:Y:S05]  /*acb0*/  @P0 BRA `(.L_x_2914) ;  /* 0x0000000000540947 */ /* 0x000fea0003800000 */
[----:B------:R-:W0:Y:S02]  /*acc0*/  LDC.64 R8, c[0x0][0x5f0] ;  /* 0x00017c00ff087b82 */ /* 0x000e240000000a00 */
[----:B0-----:R-:W-:-:S04]  /*acd0*/  IADD3 R14, P1, P2, R21, R8, R12 ;  /* 0x00000008150e7210 */ /* 0x001fc80007a3e00c */
[----:B------:R-:W-:-:S05]  /*ace0*/  IADD3.X R15, RZ, R9, R11, P1, P2 ;  /* 0x00000009ff0f7210 */ /* 0x000fca0000fe440b */
[----:B------:R0:W5:Y:S01]  /*acf0*/  LDG.E.U8 R16, desc[UR36][R14.64] ;  /* 0x000000240e107981 */ /* 0x000162000c1e1100 */
[----:B------:R-:W-:-:S05]  /*ad00*/  IMAD.IADD R25, R21, 0x1, R0 ;  /* 0x0000000115197824 */ /* 0x000fca00078e0200 */
[----:B------:R-:W-:-:S13]  /*ad10*/  ISETP.GE.U32.AND P1, PT, R25, R13, PT ;  /* 0x0000000d1900720c */ /* 0x000fda0003f26070 */
[----:B0-----:R-:W-:Y:S05]  /*ad20*/  @P1 BRA `(.L_x_2914) ;  /* 0x0000000000381947 */ /* 0x001fea0003800000 */
[----:B------:R-:W-:-:S04]  /*ad30*/  IADD3 R14, P1, P2, R25, R8, R12 ;  /* 0x00000008190e7210 */ /* 0x000fc80007a3e00c */
[----:B------:R-:W-:-:S05]  /*ad40*/  IADD3.X R15, RZ, R9, R11, P1, P2 ;  /* 0x00000009ff0f7210 */ /* 0x000fca0000fe440b */
[----:B------:R0:W5:Y:S01]  /*ad50*/  LDG.E.U8 R19, desc[UR36][R14.64] ;  /* 0x000000240e137981 */ /* 0x000162000c1e1100 */
[----:B------:R-:W-:-:S04]  /*ad60*/  IADD3 R25, R25, R0, RZ ;  /* 0x0000000019197210 */ /* 0x000fc80007ffe0ff */
[----:B------:R-:W-:-:S13]  /*ad70*/  ISETP.GE.U32.AND P1, PT, R25, R13, PT ;  /* 0x0000000d1900720c */ /* 0x000fda0003f26070 */
[----:B0-----:R-:W-:Y:S05]  /*ad80*/  @P1 BRA `(.L_x_2914) ;  /* 0x0000000000201947 */ /* 0x001fea0003800000 */
[C---:B------:R-:W-:Y:S01]  /*ad90*/  IMAD.IADD R15, R25.reuse, 0x1, R0 ;  /* 0x00000001190f7824 */ /* 0x040fe200078e0200 */
[----:B------:R-:W-:-:S04]  /*ada0*/  IADD3 R14, P2, P3, R25, R8, R12 ;  /* 0x00000008190e7210 */ /* 0x000fc80007b5e00c */
[----:B------:R-:W-:-:S13]  /*adb0*/  ISETP.GE.U32.AND P1, PT, R15, R13, PT ;  /* 0x0000000d0f00720c */ /* 0x000fda0003f26070 */
[----:B------:R-:W-:Y:S02]  /*adc0*/  @!P1 IADD3 R8, P4, P5, R15, R8, R12 ;  /* 0x000000080f089210 */ /* 0x000fe40007d9e00c */
[-CC-:B------:R-:W-:Y:S02]  /*add0*/  IADD3.X R15, RZ, R9.reuse, R11.reuse, P2, P3 ;  /* 0x00000009ff0f7210 */ /* 0x180fe400017e640b */
[----:B------:R-:W-:-:S03]  /*ade0*/  @!P1 IADD3.X R9, RZ, R9, R11, P4, P5 ;  /* 0x00000009ff099210 */ /* 0x000fc600027ea40b */
[----:B------:R0:W5:Y:S04]  /*adf0*/  LDG.E.U8 R18, desc[UR36][R14.64] ;  /* 0x000000240e127981 */ /* 0x000168000c1e1100 */
[----:B------:R0:W5:Y:S02]  /*ae00*/  @!P1 LDG.E.U8 R17, desc[UR36][R8.64] ;  /* 0x0000002408119981 */ /* 0x000164000c1e1100 */
.L_x_2914:
[----:B------:R-:W-:Y:S05]  /*ae10*/  BSYNC B1 ;  /* 0x0000000000017941 */ /* 0x000fea0003800000 */
.L_x_2913:
        /* <DEDUP_REMOVED lines=14> */
.L_x_2916:
[----:B------:R-:W-:Y:S05]  /*af00*/  BSYNC B1 ;  /* 0x0000000000017941 */ /* 0x000fea0003800000 */
.L_x_2915:
[----:B------:R-:W-:Y:S02]  /*af10*/  LOP3.LUT R3, R3, R4, R5, 0x96, !PT ;  /* 0x0000000403037212 */ /* 0x000fe400078e9605 */
[----:B-----5:R-:W-:Y:S02]  /*af20*/  LOP3.LUT R17, R6, R7, R10, 0x96, !PT ;  /* 0x0000000706117212 */ /* 0x020fe400078e960a */
[----:B------:R-:W-:Y:S02]  /*af30*/  LOP3.LUT R16, R2, R3, RZ, 0x3c, !PT ;  /* 0x0000000302107212 */ /* 0x000fe400078e3cff */
[----:B------:R-:W-:-:S07]  /*af40*/  LOP3.LUT R17, R6, R17, RZ, 0x3c, !PT ;  /* 0x0000001106117212 */ /* 0x000fce00078e3cff */
.L_x_2868:
[----:B------:R-:W-:Y:S05]  /*af50*/  BSYNC B0 ;  /* 0x0000000000007941 */ /* 0x000fea0003800000 */
.L_x_2867:
[----:B------:R-:W-:Y:S02]  /*af60*/  ULDC UR4, c[0x0][0x23c] ;  /* 0x00008f0000047ab9 */ /* 0x000fe40000000800 */
[----:B------:R-:W-:-:S13]  /*af70*/  ISETP.NE.AND P0, PT, RZ, UR4, PT ;  /* 0x00000004ff007c0c */ /* 0x000fda000bf05270 */
[----:B------:R-:W-:Y:S05]  /*af80*/  @!P0 BRA `(.L_x_2917) ;  /* 0x0000000000708947 */ /* 0x000fea0003800000 */
[----:B------:R-:W2:Y:S01]  /*af90*/  S2R R0, SR_TID.Y ;  /* 0x0000000000007919 */ /* 0x000ea20000002200 */
[----:B------:R-:W3:Y:S01]  /*afa0*/  S2UR UR5, SR_CgaCtaId ;  /* 0x00000000000579c3 */ /* 0x000ee20000008800 */
[----:B------:R-:W-:Y:S01]  /*afb0*/  UMOV UR4, 0x400 ;  /* 0x0000040000047882 */ /* 0x000fe20000000000 */
[----:B------:R-:W-:Y:S01]  /*afc0*/  ULDC UR6, c[0x0][0x0] ;  /* 0x0000000000067ab9 */ /* 0x000fe20000000800 */
[----:B------:R-:W-:Y:S01]  /*afd0*/  UIADD3 UR4, UR4, 0x10, URZ ;  /* 0x0000001004047890 */ /* 0x000fe2000fffe03f */
[----:B------:R-:W-:-:S03]  /*afe0*/  ULDC UR7, c[0x0][0x4] ;  /* 0x0000010000077ab9 */ /* 0x000fc60000000800 */
[----:B---3--:R-:W-:Y:S02]  /*aff0*/  ULEA UR4, UR5, UR4, 0x18 ;  /* 0x0000000405047291 */ /* 0x008fe4000f8ec03f */
[----:B------:R-:W-:Y:S01]  /*b000*/  USHF.R.U32.HI UR5, URZ, 0x1, UR7 ;  /* 0x000000013f057899 */ /* 0x000fe20008011607 */
[----:B--2---:R-:W-:-:S05]  /*b010*/  IMAD R0, R0, UR6, R26 ;  /* 0x0000000600007c24 */ /* 0x004fca000f8e021a */
[----:B------:R-:W-:Y:S02]  /*b020*/  ISETP.NE.AND P0, PT, RZ, UR5, PT ;  /* 0x00000005ff007c0c */ /* 0x000fe4000bf05270 */
[----:B------:R-:W-:-:S05]  /*b030*/  LEA R5, R0, UR4, 0x3 ;  /* 0x0000000400057c11 */ /* 0x000fca000f8e18ff */
[----:B------:R2:W-:Y:S06]  /*b040*/  STS.64 [R5], R16 ;  /* 0x0000001005007388 */ /* 0x0005ec0000000a00 */
[----:B------:R-:W-:Y:S05]  /*b050*/  @!P0 BRA `(.L_x_2917) ;  /* 0x00000000003c8947 */ /* 0x000fea0003800000 */
[----:B------:R-:W-:-:S07]  /*b060*/  IMAD.U32 R0, RZ, RZ, UR5 ;  /* 0x00000005ff007e24 */ /* 0x000fce000f8e00ff */
.L_x_2918:
[----:B-----5:R-:W3:Y:S01]  /*b070*/  S2R R2, SR_TID.Y ;  /* 0x0000000000027919 */ /* 0x020ee20000002200 */
[----:B------:R-:W-:Y:S01]  /*b080*/  BAR.SYNC.DEFER_BLOCKING 0x0 ;  /* 0x0000000000007b1d */ /* 0x000fe20000010000 */
[----:B---3--:R-:W-:-:S04]  /*b090*/  IADD3 R3, R2, R0, RZ ;  /* 0x0000000002037210 */ /* 0x008fc80007ffe0ff */
[----:B------:R-:W-:-:S04]  /*b0a0*/  ISETP.GE.U32.AND P0, PT, R3, UR7, PT ;  /* 0x0000000703007c0c */ /* 0x000fc8000bf06070 */
[----:B------:R-:W-:-:S13]  /*b0b0*/  ISETP.GE.U32.OR P0, PT, R2, R0, P0 ;  /* 0x000000000200720c */ /* 0x000fda0000706470 */
[----:B------:R-:W-:-:S05]  /*b0c0*/  @!P0 IMAD R2, R3, UR6, R26 ;  /* 0x0000000603028c24 */ /* 0x000fca000f8e021a */
[----:B------:R-:W-:-:S06]  /*b0d0*/  @!P0 LEA R2, R2, UR4, 0x3 ;  /* 0x0000000402028c11 */ /* 0x000fcc000f8e18ff */
[----:B------:R-:W2:Y:S02]  /*b0e0*/  @!P0 LDS.64 R2, [R2] ;  /* 0x0000000002028984 */ /* 0x000ea40000000a00 */
[----:B--2---:R-:W-:Y:S02]  /*b0f0*/  @!P0 LOP3.LUT R16, R2, R16, RZ, 0x3c, !PT ;  /* 0x0000001002108212 */ /* 0x004fe400078e3cff */
[----:B------:R-:W-:-:S05]  /*b100*/  @!P0 LOP3.LUT R17, R3, R17, RZ, 0x3c, !PT ;  /* 0x0000001103118212 */ /* 0x000fca00078e3cff */
[----:B------:R3:W-:Y:S01]  /*b110*/  @!P0 STS.64 [R5], R16 ;  /* 0x0000001005008388 */ /* 0x0007e20000000a00 */
[----:B------:R-:W-:Y:S02]  /*b120*/  ISETP.GT.AND P0, PT, R0, 0x1, PT ;  /* 0x000000010000780c */ /* 0x000fe40003f04270 */
[----:B------:R-:W-:-:S11]  /*b130*/  SHF.R.S32.HI R0, RZ, 0x1, R0 ;  /* 0x00000001ff007819 */ /* 0x000fd60000011400 */
[----:B---3--:R-:W-:Y:S05]  /*b140*/  @P0 BRA `(.L_x_2918) ;  /* 0xfffffffc00c80947 */ /* 0x008fea000383ffff */
.L_x_2917:
[----:B------:R-:W-:Y:S02]  /*b150*/  ULDC UR4, c[0x0][0x238] ;  /* 0x00008e0000047ab9 */ /* 0x000fe40000000800 */
[----:B------:R-:W-:-:S13]  /*b160*/  ISETP.NE.AND P0, PT, RZ, UR4, PT ;  /* 0x00000004ff007c0c */ /* 0x000fda000bf05270 */
[----:B------:R-:W-:Y:S05]  /*b170*/  @!P0 BRA `(.L_x_2919) ;  /* 0x0000000000a88947 */ /* 0x000fea0003800000 */
[----:B0-----:R-:W0:Y:S02]  /*b180*/  LDC R9, c[0x0][RZ] ;  /* 0x00000000ff097b82 */ /* 0x001e240000000800 */
[----:B0-----:R-:W-:Y:S01]  /*b190*/  ISETP.GT.AND P0, PT, R9, 0x20, PT ;  /* 0x000000200900780c */ /* 0x001fe20003f04270 */
[----:B------:R-:W-:-:S12]  /*b1a0*/  IMAD.MOV.U32 R0, RZ, RZ, R9 ;  /* 0x000000ffff007224 */ /* 0x000fd800078e0009 */
[----:B------:R-:W-:Y:S05]  /*b1b0*/  @!P0 BRA `(.L_x_2920) ;  /* 0x00000000006c8947 */ /* 0x000fea0003800000 */
[----:B-----5:R-:W0:Y:S01]  /*b1c0*/  S2R R2, SR_TID.Y ;  /* 0x0000000000027919 */ /* 0x020e220000002200 */
[----:B------:R-:W3:Y:S01]  /*b1d0*/  S2UR UR5, SR_CgaCtaId ;  /* 0x00000000000579c3 */ /* 0x000ee20000008800 */
[----:B------:R-:W-:Y:S02]  /*b1e0*/  UMOV UR4, 0x400 ;  /* 0x0000040000047882 */ /* 0x000fe40000000000 */
[----:B------:R-:W-:-:S04]  /*b1f0*/  UIADD3 UR4, UR4, 0x10, URZ ;  /* 0x0000001004047890 */ /* 0x000fc8000fffe03f */
[----:B---3--:R-:W-:Y:S01]  /*b200*/  ULEA UR4, UR5, UR4, 0x18 ;  /* 0x0000000405047291 */ /* 0x008fe2000f8ec03f */
[----:B0-----:R-:W-:-:S05]  /*b210*/  IMAD R0, R2, R9, R26 ;  /* 0x0000000902007224 */ /* 0x001fca00078e021a */
[----:B--2---:R-:W-:Y:S02]  /*b220*/  LEA R5, R0, UR4, 0x3 ;  /* 0x0000000400057c11 */ /* 0x004fe4000f8e18ff */
[----:B------:R-:W-:-:S03]  /*b230*/  LEA.HI R0, R9, R9, RZ, 0x1 ;  /* 0x0000000909007211 */ /* 0x000fc600078f08ff */
[----:B------:R0:W-:Y:S01]  /*b240*/  STS.64 [R5], R16 ;  /* 0x0000001005007388 */ /* 0x0001e20000000a00 */
[----:B------:R-:W-:Y:S01]  /*b250*/  SHF.R.S32.HI R2, RZ, 0x1, R0 ;  /* 0x00000001ff027819 */ /* 0x000fe20000011400 */
[----:B------:R-:W-:-:S03]  /*b260*/  HFMA2.MMA R0, -RZ, RZ, 0, 1.9073486328125e-06 ;  /* 0x00000020ff007435 */ /* 0x000fc600000001ff */
[----:B------:R-:W-:-:S13]  /*b270*/  ISETP.GE.AND P0, PT, R2, 0x20, PT ;  /* 0x000000200200780c */ /* 0x000fda0003f06270 */
[----:B0-----:R-:W-:Y:S05]  /*b280*/  @!P0 BRA `(.L_x_2920) ;  /* 0x0000000000388947 */ /* 0x001fea0003800000 */
[----:B------:R-:W-:-:S07]  /*b290*/  IMAD.MOV.U32 R7, RZ, RZ, R2 ;  /* 0x000000ffff077224 */ /* 0x000fce00078e0002 */
.L_x_2921:
        /* <DEDUP_REMOVED lines=13> */
.L_x_2920:
[----:B------:R-:W-:Y:S01]  /*b370*/  BAR.SYNC.DEFER_BLOCKING 0x0 ;  /* 0x0000000000007b1d */ /* 0x000fe20000010000 */
[----:B------:R-:W-:-:S13]  /*b380*/  ISETP.GE.AND P0, PT, R0, 0x2, PT ;  /* 0x000000020000780c */ /* 0x000fda0003f06270 */
[----:B------:R-:W-:Y:S05]  /*b390*/  @!P0 BRA `(.L_x_2919) ;  /* 0x0000000000208947 */ /* 0x000fea0003800000 */
[----:B-----5:R-:W-:-:S07]  /*b3a0*/  IMAD.MOV.U32 R3, RZ, RZ, 0x1 ;  /* 0x00000001ff037424 */ /* 0x020fce00078e00ff */
.L_x_2922:
[----:B------:R-:W0:Y:S04]  /*b3b0*/  SHFL.DOWN PT, R2, R17, R3, 0x1f ;  /* 0x08001f0311027589 */ /* 0x000e2800000e0000 */
[----:B--2---:R2:W3:Y:S02]  /*b3c0*/  SHFL.DOWN PT, R5, R16, R3, 0x1f ;  /* 0x08001f0310057589 */ /* 0x0044e400000e0000 */
[----:B--2---:R-:W-:-:S04]  /*b3d0*/  SHF.L.U32 R3, R3, 0x1, RZ ;  /* 0x0000000103037819 */ /* 0x004fc800000006ff */
[----:B------:R-:W-:Y:S02]  /*b3e0*/  ISETP.GE.AND P0, PT, R3, R0, PT ;  /* 0x000000000300720c */ /* 0x000fe40003f06270 */
[----:B0-----:R-:W-:Y:S02]  /*b3f0*/  LOP3.LUT R17, R2, R17, RZ, 0x3c, !PT ;  /* 0x0000001102117212 */ /* 0x001fe400078e3cff */
[----:B---3--:R-:W-:-:S09]  /*b400*/  LOP3.LUT R16, R5, R16, RZ, 0x3c, !PT ;  /* 0x0000001005107212 */ /* 0x008fd200078e3cff */
[----:B------:R-:W-:Y:S05]  /*b410*/  @!P0 BRA `(.L_x_2922) ;  /* 0xfffffffc00e48947 */ /* 0x000fea000383ffff */
.L_x_2919:
[----:B------:R-:W3:Y:S01]  /*b420*/  LDC R11, c[0x0][0x3f4] ;  /* 0x0000fd00ff0b7b82 */ /* 0x000ee20000000800 */
[----:B------:R-:W-:Y:S01]  /*b430*/  IMAD.MOV.U32 R18, RZ, RZ, RZ ;  /* 0x000000ffff127224 */ /* 0x000fe200078e00ff */
[----:B---3--:R-:W-:-:S13]  /*b440*/  ISETP.NE.AND P1, PT, R11, RZ, PT ;  /* 0x000000ff0b00720c */ /* 0x008fda0003f25270 */
[----:B------:R-:W-:Y:S05]  /*b450*/  @!P1 BRA `(.L_x_2923) ;  /* 0x0000001000449947 */ /* 0x000fea0003800000 */
[----:B------:R-:W-:Y:S01]  /*b460*/  HFMA2.MMA R22, -RZ, RZ, 0, 0 ;  /* 0x00000000ff167435 */ /* 0x000fe200000001ff */
[----:B------:R-:W-:Y:S01]  /*b470*/  ULDC.64 UR6, c[0x0][0x3f8] ;  /* 0x0000fe0000067ab9 */ /* 0x000fe20000000a00 */
[----:B------:R-:W-:Y:S01]  /*b480*/  ULDC UR4, c[0x0][0x400] ;  /* 0x0001000000047ab9 */ /* 0x000fe20000000800 */
[----:B------:R-:W-:-:S07]  /*b490*/  ISETP.NE.AND P0, PT, R11, 0x1, PT ;  /* 0x000000010b00780c */ /* 0x000fce0003f05270 */
[----:B-----5:R-:W-:-:S05]  /*b4a0*/  IMAD.HI.U32 R2, R23, UR7, R22 ;  /* 0x0000000717027c27 */ /* 0x020fca000f8e0016 */
[----:B------:R-:W-:Y:S01]  /*b4b0*/  SHF.R.U32.HI R3, RZ, UR4, R2 ;  /* 0x00000004ff037c19 */ /* 0x000fe20008011602 */
[----:B------:R-:W-:-:S04]  /*b4c0*/  ULDC UR4, c[0x0][0x524] ;  /* 0x0001490000047ab9 */ /* 0x000fc80000000800 */
[----:B--2---:R-:W-:-:S04]  /*b4d0*/  IMAD.MOV R5, RZ, RZ, -R3 ;  /* 0x000000ffff057224 */ /* 0x004fc800078e0a03 */
        /* <DEDUP_REMOVED lines=265> */
.L_x_2923:
[----:B------:R-:W-:Y:S01]  /*c570*/  ULDC.64 UR6, c[0x0][0x608] ;  /* 0x0001820000067ab9 */ /* 0x000fe20000000a00 */
[----:B-----5:R-:W-:Y:S02]  /*c580*/  CS2R R2, SRZ ;  /* 0x0000000000027805 */ /* 0x020fe4000001ff00 */
[----:B------:R-:W-:Y:S01]  /*c590*/  ISETP.NE.U32.AND P0, PT, RZ, UR6, PT ;  /* 0x00000006ff007c0c */ /* 0x000fe2000bf05070 */
[----:B------:R-:W-:Y:S01]  /*c5a0*/  ULDC.64 UR4, c[0x0][0x5f8] ;  /* 0x00017e0000047ab9 */ /* 0x000fe20000000a00 */
[----:B------:R-:W-:Y:S01]  /*c5b0*/  IMAD.MOV.U32 R10, RZ, RZ, RZ ;  /* 0x000000ffff0a7224 */ /* 0x000fe200078e00ff */
[----:B------:R-:W-:Y:S02]  /*c5c0*/  IADD3 R4, P2, R18, UR4, RZ ;  /* 0x0000000412047c10 */ /* 0x000fe4000ff5e0ff */
[----:B------:R-:W-:Y:S02]  /*c5d0*/  ISETP.NE.AND.EX P0, PT, RZ, UR7, PT, P0 ;  /* 0x00000007ff007c0c */ /* 0x000fe4000bf05300 */
[----:B--2---:R-:W-:-:S11]  /*c5e0*/  IADD3.X R5, RZ, UR5, RZ, P2, !PT ;  /* 0x00000005ff057c10 */ /* 0x004fd600097fe4ff */
[----:B------:R-:W-:Y:S01]  /*c5f0*/  @P0 IADD3 R2, P3, R18, UR6, RZ ;  /* 0x0000000612020c10 */ /* 0x000fe2000ff7e0ff */
[----:B------:R-:W-:Y:S02]  /*c600*/  ULDC UR6, c[0x0][0x240] ;  /* 0x0000900000067ab9 */ /* 0x000fe40000000800 */
[----:B------:R-:W-:Y:S02]  /*c610*/  ISETP.NE.AND P4, PT, RZ, UR6, PT ;  /* 0x00000006ff007c0c */ /* 0x000fe4000bf85270 */
[----:B------:R-:W-:-:S05]  /*c620*/  @P0 IADD3.X R3, RZ, UR7, RZ, P3, !PT ;  /* 0x00000007ff030c10 */ /* 0x000fca0009ffe4ff */
[----:B------:R-:W-:-:S06]  /*c630*/  @P0 IMAD.MOV.U32 R10, RZ, RZ, R3 ;  /* 0x000000ffff0a0224 */ /* 0x000fcc00078e0003 */
[----:B------:R-:W-:Y:S05]  /*c640*/  @!P4 BRA `(.L_x_2924) ;  /* 0x000000200098c947 */ /* 0x000fea0003800000 */
[----:B0-----:R-:W0:Y:S01]  /*c650*/  S2R R14, SR_TID.Y ;  /* 0x00000000000e7919 */ /* 0x001e220000002200 */
[----:B------:R-:W-:Y:S01]  /*c660*/  ULDC UR6, c[0x0][0x244] ;  /* 0x0000910000067ab9 */ /* 0x000fe20000000800 */
[----:B------:R-:W-:Y:S01]  /*c670*/  MOV R18, RZ ;  /* 0x000000ff00127202 */ /* 0x000fe20000000f00 */
[----:B------:R-:W-:Y:S01]  /*c680*/  IMAD R4, R26, UR6, RZ ;  /* 0x000000061a047c24 */ /* 0x000fe2000f8e02ff */
[----:B------:R-:W2:Y:S01]  /*c690*/  S2R R0, SR_CTAID.X ;  /* 0x0000000000007919 */ /* 0x000ea20000002500 */
[----:B------:R-:W-:Y:S02]  /*c6a0*/  ULDC UR6, c[0x0][0x248] ;  /* 0x0000920000067ab9 */ /* 0x000fe40000000800 */
[----:B0-----:R-:W-:Y:S01]  /*c6b0*/  IMAD R5, R14, UR6, R4 ;  /* 0x000000060e057c24 */ /* 0x001fe2000f8e0204 */
        /* <DEDUP_REMOVED lines=276> */
.L_x_2925:
        /* <DEDUP_REMOVED lines=17> */
.L_x_2927:
[----:B0-----:R-:W-:Y:S05]  /*d910*/  BSYNC B0 ;  /* 0x0000000000007941 */ /* 0x001fea0003800000 */
.L_x_2926:
        /* <DEDUP_REMOVED lines=8> */
[----:B------:R-:W2:Y:S01]  /*d9a0*/  LDC.64 R6, c[0x0][0x610] ;  /* 0x00018400ff067b82 */ /* 0x000ea20000000a00 */
[----:B0-----:R-:W-:Y:S01]  /*d9b0*/  IMAD R9, R0, R9, UR4 ;  /* 0x0000000400097e24 */ /* 0x001fe2000f8e0209 */
[----:B------:R-:W-:-:S03]  /*d9c0*/  ULDC UR4, c[0x0][0x0] ;  /* 0x0000000000047ab9 */ /* 0x000fc60000000800 */
[----:B------:R-:W-:-:S04]  /*d9d0*/  @!P2 IMAD R9, R9, UR4, R26 ;  /* 0x000000040909ac24 */ /* 0x000fc8000f8e021a */
[----:B--2---:R-:W-:-:S05]  /*d9e0*/  IMAD.WIDE.U32 R6, R9, 0x8, R6 ;  /* 0x0000000809067825 */ /* 0x004fca00078e0006 */
[----:B------:R0:W-:Y:S02]  /*d9f0*/  STG.E.64 desc[UR36][R6.64], R16 ;  /* 0x0000001006007986 */ /* 0x0001e4000c101b24 */
.L_x_2929:
[----:B------:R-:W-:Y:S05]  /*da00*/  BSYNC B0 ;  /* 0x0000000000007941 */ /* 0x000fea0003800000 */
.L_x_2928:
        /* <DEDUP_REMOVED lines=14> */
[----:B------:R-:W2:Y:S01]  /*daf0*/  S2R R8, SR_LANEID ;  /* 0x0000000000087919 */ /* 0x000ea20000000000 */
[----:B------:R-:W-:Y:S01]  /*db00*/  VOTEU.ANY UR4, UPT, PT ;  /* 0x0000000000047886 */ /* 0x000fe200038e0100 */
[----:B0-----:R-:W0:Y:S01]  /*db10*/  LDC.64 R6, c[0x0][0x618] ;  /* 0x00018600ff067b82 */ /* 0x001e220000000a00 */
[----:B------:R-:W2:Y:S08]  /*db20*/  FLO.U32 R11, UR4 ;  /* 0x00000004000b7d00 */ /* 0x000eb000080e0000 */
[----:B------:R-:W3:Y:S01]  /*db30*/  POPC R9, UR4 ;  /* 0x0000000400097d09 */ /* 0x000ee20008000000 */
[----:B0-----:R-:W-:Y:S01]  /*db40*/  IMAD.WIDE.U32 R6, R0, 0x4, R6 ;  /* 0x0000000400067825 */ /* 0x001fe200078e0006 */
[----:B--2---:R-:W-:-:S13]  /*db50*/  ISETP.EQ.U32.AND P0, PT, R11, R8, PT ;  /* 0x000000080b00720c */ /* 0x004fda0003f02070 */
[----:B---3--:R-:W2:Y:S01]  /*db60*/  @P0 ATOMG.E.ADD.STRONG.GPU PT, R12, desc[UR36][R6.64], R9 ;  /* 0x00000009060c09a8 */ /* 0x008ea200081ee1e4 */
[----:B------:R-:W0:Y:S01]  /*db70*/  S2UR UR6, SR_CgaCtaId ;  /* 0x00000000000679c3 */ /* 0x000e220000008800 */
[----:B------:R-:W-:Y:S01]  /*db80*/  UMOV UR5, 0x400 ;  /* 0x0000040000057882 */ /* 0x000fe20000000000 */
[----:B------:R-:W3:Y:S01]  /*db90*/  S2R R13, SR_LTMASK ;  /* 0x00000000000d7919 */ /* 0x000ee20000003900 */
[----:B0-----:R-:W-:Y:S01]  /*dba0*/  ULEA UR5, UR6, UR5, 0x18 ;  /* 0x0000000506057291 */ /* 0x001fe2000f8ec03f */
[----:B---3--:R-:W-:Y:S01]  /*dbb0*/  LOP3.LUT R13, R13, UR4, RZ, 0xc0, !PT ;  /* 0x000000040d0d7c12 */ /* 0x008fe2000f8ec0ff */
        /* <DEDUP_REMOVED lines=8> */
.L_x_2931:
[----:B------:R-:W-:Y:S05]  /*dc40*/  BSYNC B0 ;  /* 0x0000000000007941 */ /* 0x000fea0003800000 */
.L_x_2930:
[----:B------:R-:W-:Y:S01]  /*dc50*/  BAR.SYNC.DEFER_BLOCKING 0x0 ;  /* 0x0000000000007b1d */ /* 0x000fe20000010000 */
[----:B------:R-:W-:-:S09]  /*dc60*/  ULEA UR4, UR8, UR7, 0x18 ;  /* 0x0000000708047291 */ /* 0x000fd2000f8ec03f */
[----:B0-2---:R-:W0:Y:S02]  /*dc70*/  LDS.U8 R6, [UR4] ;  /* 0x00000004ff067984 */ /* 0x005e240008000000 */
        /* <DEDUP_REMOVED lines=27> */
[----:B------:R-:W2:Y:S01]  /*de30*/  LDC.64 R6, c[0x0][0x610] ;  /* 0x00018400ff067b82 */ /* 0x000ea20000000a00 */
[----:B0-----:R-:W-:-:S07]  /*de40*/  IMAD R12, R12, UR4, RZ ;  /* 0x000000040c0c7c24 */ /* 0x001fce000f8e02ff */
.L_x_2936:
[----:B------:R-:W-:-:S05]  /*de50*/  IADD3 R9, R0, R11, RZ ;  /* 0x0000000b00097210 */ /* 0x000fca0007ffe0ff */
[----:B--2---:R-:W-:-:S06]  /*de60*/  IMAD.WIDE.U32 R8, R9, 0x8, R6 ;  /* 0x0000000809087825 */ /* 0x004fcc00078e0006 */
[----:B------:R-:W2:Y:S01]  /*de70*/  LDG.E.64 R8, desc[UR36][R8.64] ;  /* 0x0000002408087981 */ /* 0x000ea2000c1e1b00 */
[----:B------:R-:W-:-:S05]  /*de80*/  IMAD.IADD R11, R12, 0x1, R11 ;  /* 0x000000010c0b7824 */ /* 0x000fca00078e020b */
[----:B------:R-:W-:Y:S02]  /*de90*/  ISETP.GE.U32.AND P0, PT, R11, UR6, PT ;  /* 0x000000060b007c0c */ /* 0x000fe4000bf06070 */
[----:B--2---:R-:W-:Y:S02]  /*dea0*/  LOP3.LUT R16, R16, R8, RZ, 0x3c, !PT ;  /* 0x0000000810107212 */ /* 0x004fe400078e3cff */
[----:B------:R-:W-:-:S09]  /*deb0*/  LOP3.LUT R17, R17, R9, RZ, 0x3c, !PT ;  /* 0x0000000911117212 */ /* 0x000fd200078e3cff */
[----:B------:R-:W-:Y:S05]  /*dec0*/  @!P0 BRA `(.L_x_2936) ;  /* 0xfffffffc00e08947 */ /* 0x000fea000383ffff */
[----:B------:R-:W-:Y:S05]  /*ded0*/  BSYNC B1 ;  /* 0x0000000000017941 */ /* 0x000fea0003800000 */
.L_x_2935:
[----:B------:R-:W-:Y:S05]  /*dee0*/  BRA `(.L_x_2934) ;  /* 0x00000000004c7947 */ /* 0x000fea0003800000 */
.L_x_2933:
        /* <DEDUP_REMOVED lines=8> */
[----:B------:R-:W2:Y:S08]  /*df70*/  LDC.64 R6, c[0x0][0x610] ;  /* 0x00018400ff067b82 */ /* 0x000eb00000000a00 */
[----:B------:R-:W3:Y:S02]  /*df80*/  LDC R14, c[0x0][0x4] ;  /* 0x00000100ff0e7b82 */ /* 0x000ee40000000800 */
.L_x_2937:
[----:B------:R-:W-:-:S05]  /*df90*/  IADD3 R9, R0, R11, RZ ;  /* 0x0000000b00097210 */ /* 0x000fca0007ffe0ff */
[----:B0-----:R-:W-:-:S04]  /*dfa0*/  IMAD R9, R9, R12, R26 ;  /* 0x0000000c09097224 */ /* 0x001fc800078e021a */
[----:B--2---:R-:W-:-:S06]  /*dfb0*/  IMAD.WIDE.U32 R8, R9, 0x8, R6 ;  /* 0x0000000809087825 */ /* 0x004fcc00078e0006 */
[----:B------:R-:W2:Y:S01]  /*dfc0*/  LDG.E.64 R8, desc[UR36][R8.64] ;  /* 0x0000002408087981 */ /* 0x000ea2000c1e1b00 */
[----:B---3--:R-:W-:-:S05]  /*dfd0*/  IMAD.IADD R11, R14, 0x1, R11 ;  /* 0x000000010e0b7824 */ /* 0x008fca00078e020b */
[----:B------:R-:W-:Y:S02]  /*dfe0*/  ISETP.GE.U32.AND P0, PT, R11, UR5, PT ;  /* 0x000000050b007c0c */ /* 0x000fe4000bf06070 */
[----:B--2---:R-:W-:Y:S02]  /*dff0*/  LOP3.LUT R16, R16, R8, RZ, 0x3c, !PT ;  /* 0x0000000810107212 */ /* 0x004fe400078e3cff */
[----:B------:R-:W-:-:S09]  /*e000*/  LOP3.LUT R17, R17, R9, RZ, 0x3c, !PT ;  /* 0x0000000911117212 */ /* 0x000fd200078e3cff */
[----:B------:R-:W-:Y:S05]  /*e010*/  @!P0 BRA `(.L_x_2937) ;  /* 0xfffffffc00dc8947 */ /* 0x000fea000383ffff */
.L_x_2934:
[----:B------:R-:W-:Y:S05]  /*e020*/  BSYNC B0 ;  /* 0x0000000000007941 */ /* 0x000fea0003800000 */
.L_x_2932:
[----:B------:R-:W0:Y:S01]  /*e030*/  S2R R8, SR_TID.Y ;  /* 0x0000000000087919 */ /* 0x000e220000002200 */
        /* <DEDUP_REMOVED lines=13> */
.L_x_2939:
[----:B------:R-:W2:Y:S01]  /*e110*/  S2R R9, SR_TID.Y ;  /* 0x0000000000097919 */ /* 0x000ea20000002200 */
[----:B------:R-:W-:Y:S01]  /*e120*/  BAR.SYNC.DEFER_BLOCKING 0x0 ;  /* 0x0000000000007b1d */ /* 0x000fe20000010000 */
[----:B--2---:R-:W-:-:S04]  /*e130*/  IADD3 R8, R9, R6, RZ ;  /* 0x0000000609087210 */ /* 0x004fc80007ffe0ff */
        /* <DEDUP_REMOVED lines=10> */
[----:B--2---:R-:W-:Y:S05]  /*e1e0*/  @P0 BRA `(.L_x_2939) ;  /* 0xfffffffc00c80947 */ /* 0x004fea000383ffff */
.L_x_2938:
        /* <DEDUP_REMOVED lines=9> */
[----:B--2---:R-:W-:Y:S05]  /*e280*/  @!P0 BRA `(.L_x_2941) ;  /* 0x0000000000388947 */ /* 0x004fea0003800000 */
[----:B------:R-:W-:-:S07]  /*e290*/  MOV R11, R8 ;  /* 0x00000008000b7202 */ /* 0x000fce0000000f00 */
.L_x_2942:
        /* <DEDUP_REMOVED lines=11> */
[----:B--2---:R-:W-:Y:S05]  /*e350*/  @P0 BRA `(.L_x_2942) ;  /* 0xfffffffc00d00947 */ /* 0x004fea000383ffff */
[----:B------:R-:W-:-:S07]  /*e360*/  MOV R6, 0x20 ;  /* 0x0000002000067802 */ /* 0x000fce0000000f00 */
.L_x_2941:
[----:B------:R-:W-:Y:S01]  /*e370*/  BAR.SYNC.DEFER_BLOCKING 0x0 ;  /* 0x0000000000007b1d */ /* 0x000fe20000010000 */
[----:B------:R-:W-:-:S13]  /*e380*/  ISETP.GE.AND P0, PT, R6, 0x2, PT ;  /* 0x000000020600780c */ /* 0x000fda0003f06270 */
[----:B------:R-:W-:Y:S05]  /*e390*/  @!P0 BRA `(.L_x_2940) ;  /* 0x0000000000208947 */ /* 0x000fea0003800000 */
[----:B------:R-:W-:-:S07]  /*e3a0*/  IMAD.MOV.U32 R7, RZ, RZ, 0x1 ;  /* 0x00000001ff077424 */ /* 0x000fce00078e00ff */
.L_x_2943:
[----:B0-----:R-:W0:Y:S04]  /*e3b0*/  SHFL.DOWN PT, R0, R17, R7, 0x1f ;  /* 0x08001f0711007589 */ /* 0x001e2800000e0000 */
[----:B------:R2:W3:Y:S02]  /*e3c0*/  SHFL.DOWN PT, R9, R16, R7, 0x1f ;  /* 0x08001f0710097589 */ /* 0x0004e400000e0000 */
[----:B--2---:R-:W-:-:S04]  /*e3d0*/  SHF.L.U32 R7, R7, 0x1, RZ ;  /* 0x0000000107077819 */ /* 0x004fc800000006ff */
[----:B------:R-:W-:Y:S02]  /*e3e0*/  ISETP.GE.AND P0, PT, R7, R6, PT ;  /* 0x000000060700720c */ /* 0x000fe40003f06270 */
[----:B0-----:R-:W-:Y:S02]  /*e3f0*/  LOP3.LUT R17, R0, R17, RZ, 0x3c, !PT ;  /* 0x0000001100117212 */ /* 0x001fe400078e3cff */
[----:B---3--:R-:W-:-:S09]  /*e400*/  LOP3.LUT R16, R9, R16, RZ, 0x3c, !PT ;  /* 0x0000001009107212 */ /* 0x008fd200078e3cff */
[----:B------:R-:W-:Y:S05]  /*e410*/  @!P0 BRA `(.L_x_2943) ;  /* 0xfffffffc00e48947 */ /* 0x000fea000383ffff */
.L_x_2940:
        /* <DEDUP_REMOVED lines=12> */
.L_x_2945:
[----:B------:R-:W-:Y:S05]  /*e4e0*/  @!P1 BRA `(.L_x_2946) ;  /* 0x0000000000609947 */ /* 0x000fea0003800000 */
[----:B0-----:R-:W0:Y:S02]  /*e4f0*/  LDC R0, c[0x0][0x62c] ;  /* 0x00018b00ff007b82 */ /* 0x001e240000000800 */
        /* <DEDUP_REMOVED lines=16> */
[----:B-1----:R-:W-:-:S07]  /*e600*/  LEPC R20, `(.L_x_2947) ;  /* 0x000000001014794e */ /* 0x002fce0000000000 */
[----:B0-----:R-:W-:Y:S05]  /*e610*/  CALL.ABS.NOINC R2 ;  /* 0x0000000002007343 */ /* 0x001fea0003c00000 */
.L_x_2947:
[----:B------:R-:W-:Y:S02]  /*e620*/  ULDC.64 UR4, c[0x0][0x5f8] ;  /* 0x00017e0000047ab9 */ /* 0x000fe40000000a00 */
[----:B------:R-:W-:-:S04]  /*e630*/  IADD3 R18, P0, R18, UR4, RZ ;  /* 0x0000000412127c10 */ /* 0x000fc8000ff1e0ff */
[----:B------:R-:W-:-:S05]  /*e640*/  IADD3.X R19, RZ, UR5, RZ, P0, !PT ;  /* 0x00000005ff137c10 */ /* 0x000fca00087fe4ff */
[----:B------:R-:W-:Y:S01]  /*e650*/  STG.E.64 desc[UR36][R18.64], R16 ;  /* 0x0000001012007986 */ /* 0x000fe2000c101b24 */
[----:B------:R-:W-:Y:S05]  /*e660*/  EXIT ;  /* 0x000000000000794d */ /* 0x000fea0003800000 */
.L_x_2946:
[----:B------:R-:W-:Y:S01]  /*e670*/  STG.E.64 desc[UR36][R2.64], R16 ;  /* 0x0000001002007986 */ /* 0x000fe2000c101b24 */
[----:B------:R-:W-:Y:S05]  /*e680*/  EXIT ;  /* 0x000000000000794d */ /* 0x000fea0003800000 */
.L_x_2944:
[----:B------:R-:W-:Y:S01]  /*e690*/  ISETP.NE.AND P0, PT, RZ, UR38, PT ;  /* 0x00000026ff007c0c */ /* 0x000fe2000bf05270 */
[----:B------:R-:W-:Y:S02]  /*e6a0*/  ULDC.U8 UR4, c[0x0][0x629] ;  /* 0x00018a4000047ab9 */ /* 0x000fe40000000000 */
[----:B------:R-:W-:-:S10]  /*e6b0*/  ISETP.NE.AND P1, PT, RZ, UR4, PT ;  /* 0x00000004ff007c0c */ /* 0x000fd4000bf25270 */
[----:B------:R-:W-:Y:S05]  /*e6c0*/  @!P0 BRA `(.L_x_2948) ;  /* 0x00000000000c8947 */ /* 0x000fea0003800000 */
[----:B------:R-:W0:Y:S02]  /*e6d0*/  LDG.E.64 R2, desc[UR36][R4.64] ;  /* 0x0000002404027981 */ /* 0x000e24000c1e1b00 */
[----:B0-----:R-:W-:Y:S02]  /*e6e0*/  LOP3.LUT R16, R2, R16, RZ, 0x3c, !PT ;  /* 0x0000001002107212 */ /* 0x001fe400078e3cff */
[----:B------:R-:W-:-:S07]  /*e6f0*/  LOP3.LUT R17, R3, R17, RZ, 0x3c, !PT ;  /* 0x0000001103117212 */ /* 0x000fce00078e3cff */
.L_x_2948:
[----:B------:R-:W-:Y:S05]  /*e700*/  @!P1 BRA `(.L_x_2949) ;  /* 0x0000000000609947 */ /* 0x000fea0003800000 */
[----:B0-----:R-:W0:Y:S02]  /*e710*/  LDC R0, c[0x0][0x62c] ;  /* 0x00018b00ff007b82 */ /* 0x001e240000000800 */
        /* <DEDUP_REMOVED lines=18> */
.L_x_2950:
[----:B------:R-:W-:Y:S02]  /*e840*/  ULDC.64 UR4, c[0x0][0x5f8] ;  /* 0x00017e0000047ab9 */ /* 0x000fe40000000a00 */
[----:B------:R-:W-:-:S05]  /*e850*/  IADD3 R18, P0, R18, UR4, RZ ;  /* 0x0000000412127c10 */ /* 0x000fca000ff1e0ff */
[----:B------:R-:W-:-:S05]  /*e860*/  IMAD.X R19, RZ, RZ, UR5, P0 ;  /* 0x00000005ff137e24 */ /* 0x000fca00080e06ff */
[----:B------:R-:W-:Y:S01]  /*e870*/  STG.E.64 desc[UR36][R18.64], R16 ;  /* 0x0000001012007986 */ /* 0x000fe2000c101b24 */
[----:B------:R-:W-:Y:S05]  /*e880*/  EXIT ;  /* 0x000000000000794d */ /* 0x000fea0003800000 */
.L_x_2949:
[----:B------:R-:W-:Y:S01]  /*e890*/  STG.E.64 desc[UR36][R4.64], R16 ;  /* 0x0000001004007986 */ /* 0x000fe2000c101b24 */
[----:B------:R-:W-:Y:S05]  /*e8a0*/  EXIT ;  /* 0x000000000000794d */ /* 0x000fea0003800000 */
.L_x_2924:
[----:B------:R-:W-:Y:S02]  /*e8b0*/  ULDC UR4, c[0x0][0x228] ;  /* 0x00008a0000047ab9 */ /* 0x000fe40000000800 */
[----:B------:R-:W-:-:S13]  /*e8c0*/  ISETP.GE.AND P0, PT, R23, UR4, PT ;  /* 0x0000000417007c0c */ /* 0x000fda000bf06270 */
[----:B------:R-:W-:Y:S05]  /*e8d0*/  @P0 EXIT ;  /* 0x000000000000094d */ /* 0x000fea0003800000 */
[----:B------:R-:W-:Y:S01]  /*e8e0*/  ULDC UR4, c[0x0][0x238] ;  /* 0x00008e0000047ab9 */ /* 0x000fe20000000800 */
[----:B------:R-:W-:Y:S02]  /*e8f0*/  ISETP.NE.AND P1, PT, R26, RZ, PT ;  /* 0x000000ff1a00720c */ /* 0x000fe40003f25270 */
[----:B------:R-:W-:-:S13]  /*e900*/  ISETP.NE.AND P0, PT, RZ, UR4, PT ;  /* 0x00000004ff007c0c */ /* 0x000fda000bf05270 */
[----:B------:R-:W-:Y:S05]  /*e910*/  @P0 EXIT P1 ;  /* 0x000000000000094d */ /* 0x000fea0000800000 */
[----:B------:R-:W2:Y:S01]  /*e920*/  S2R R0, SR_TID.Y ;  /* 0x0000000000007919 */ /* 0x000ea20000002200 */
[----:B------:R-:W-:Y:S02]  /*e930*/  ULDC UR4, c[0x0][0x23c] ;  /* 0x00008f0000047ab9 */ /* 0x000fe40000000800 */
[----:B------:R-:W-:Y:S02]  /*e940*/  ISETP.NE.AND P0, PT, RZ, UR4, PT ;  /* 0x00000004ff007c0c */ /* 0x000fe4000bf05270 */
[----:B--2---:R-:W-:-:S13]  /*e950*/  ISETP.NE.AND P1, PT, R0, RZ, PT ;  /* 0x000000ff0000720c */ /* 0x004fda0003f25270 */
        /* <DEDUP_REMOVED lines=12> */
.L_x_2952:
[----:B------:R-:W-:Y:S05]  /*ea20*/  @!P1 BRA `(.L_x_2953) ;  /* 0x0000000000609947 */ /* 0x000fea0003800000 */
[----:B------:R-:W2:Y:S02]  /*ea30*/  LDC R0, c[0x0][0x62c] ;  /* 0x00018b00ff007b82 */ /* 0x000ea40000000800 */
[----:B--2---:R-:W-:-:S13]  /*ea40*/  ISETP.NE.AND P0, PT, R0, 0x1, PT ;  /* 0x000000010000780c */ /* 0x004fda0003f05270 */
        /* <DEDUP_REMOVED lines=15> */
[----:B-1----:R-:W-:-:S07]  /*eb40*/  LEPC R20, `(.L_x_2954) ;  /* 0x000000001014794e */ /* 0x002fce0000000000 */
[----:B0-----:R-:W-:Y:S05]  /*eb50*/  CALL.ABS.NOINC R2 ;  /* 0x0000000002007343 */ /* 0x001fea0003c00000 */
.L_x_2954:
[----:B------:R-:W-:Y:S02]  /*eb60*/  ULDC.64 UR4, c[0x0][0x5f8] ;  /* 0x00017e0000047ab9 */ /* 0x000fe40000000a00 */
[----:B------:R-:W-:-:S04]  /*eb70*/  IADD3 R18, P0, R18, UR4, RZ ;  /* 0x0000000412127c10 */ /* 0x000fc8000ff1e0ff */
[----:B------:R-:W-:-:S05]  /*eb80*/  IADD3.X R19, RZ, UR5, RZ, P0, !PT ;  /* 0x00000005ff137c10 */ /* 0x000fca00087fe4ff */
[----:B------:R-:W-:Y:S01]  /*eb90*/  STG.E.64 desc[UR36][R18.64], R16 ;  /* 0x0000001012007986 */ /* 0x000fe2000c101b24 */
[----:B------:R-:W-:Y:S05]  /*eba0*/  EXIT ;  /* 0x000000000000794d */ /* 0x000fea0003800000 */
.L_x_2953:
[----:B------:R-:W-:Y:S01]  /*ebb0*/  STG.E.64 desc[UR36][R2.64], R16 ;  /* 0x0000001002007986 */ /* 0x000fe2000c101b24 */
[----:B------:R-:W-:Y:S05]  /*ebc0*/  EXIT ;  /* 0x000000000000794d */ /* 0x000fea0003800000 */
.L_x_2951:
[----:B------:R-:W-:Y:S01]  /*ebd0*/  ISETP.NE.AND P0, PT, RZ, UR38, PT ;  /* 0x00000026ff007c0c */ /* 0x000fe2000bf05270 */
[----:B------:R-:W-:Y:S02]  /*ebe0*/  ULDC.U8 UR4, c[0x0][0x629] ;  /* 0x00018a4000047ab9 */ /* 0x000fe40000000000 */
[----:B------:R-:W-:-:S10]  /*ebf0*/  ISETP.NE.AND P1, PT, RZ, UR4, PT ;  /* 0x00000004ff007c0c */ /* 0x000fd4000bf25270 */
[----:B------:R-:W-:Y:S05]  /*ec00*/  @!P0 BRA `(.L_x_2955) ;  /* 0x00000000000c8947 */ /* 0x000fea0003800000 */
[----:B------:R-:W2:Y:S02]  /*ec10*/  LDG.E.64 R2, desc[UR36][R4.64] ;  /* 0x0000002404027981 */ /* 0x000ea4000c1e1b00 */
[----:B--2---:R-:W-:Y:S02]  /*ec20*/  LOP3.LUT R16, R2, R16, RZ, 0x3c, !PT ;  /* 0x0000001002107212 */ /* 0x004fe400078e3cff */
[----:B------:R-:W-:-:S07]  /*ec30*/  LOP3.LUT R17, R3, R17, RZ, 0x3c, !PT ;  /* 0x0000001103117212 */ /* 0x000fce00078e3cff */
.L_x_2955:
        /* <DEDUP_REMOVED lines=8> */
[----:B------:R-:W-:Y:S01]  /*ecc0*/  IMAD.U32 R5, RZ, RZ, UR5 ;  /* 0x00000005ff057e24 */ /* 0x000fe2000f8e00ff */
[----:B------:R-:W-:Y:S01]  /*ecd0*/  ULDC.64 UR4, c[0x4][0x7b8] ;  /* 0x0101ee0000047ab9 */ /* 0x000fe20000000a00 */
[----:B------:R-:W2:Y:S01]  /*ece0*/  LDC.64 R2, c[0x4][R2] ;  /* 0x0100000002027b82 */ /* 0x000ea20000000a00 */
[----:B0-----:R-:W-:Y:S01]  /*ecf0*/  HFMA2.MMA R8, -RZ, RZ, 0, 4.4763088226318359375e-05 ;  /* 0x000002efff087435 */ /* 0x001fe200000001ff */
[----:B------:R-:W-:Y:S01]  /*ed00*/  MOV R6, UR4 ;  /* 0x0000000400067c02 */ /* 0x000fe20008000f00 */
[----:B------:R-:W-:Y:S01]  /*ed10*/  IMAD.U32 R10, RZ, RZ, UR6 ;  /* 0x00000006ff0a7e24 */ /* 0x000fe2000f8e00ff */
[----:B------:R-:W-:Y:S01]  /*ed20*/  MOV R7, UR5 ;  /* 0x0000000500077c02 */ /* 0x000fe20008000f00 */
[----:B------:R-:W-:Y:S01]  /*ed30*/  IMAD.MOV.U32 R12, RZ, RZ, 0x1 ;  /* 0x00000001ff0c7424 */ /* 0x000fe200078e00ff */
[----:B------:R-:W-:-:S02]  /*ed40*/  MOV R11, UR7 ;  /* 0x00000007000b7c02 */ /* 0x000fc40008000f00 */
[----:B------:R-:W-:-:S07]  /*ed50*/  MOV R13, RZ ;  /* 0x000000ff000d7202 */ /* 0x000fce0000000f00 */
[----:B-1----:R-:W-:-:S07]  /*ed60*/  LEPC R20, `(.L_x_2957) ;  /* 0x000000001014794e */ /* 0x002fce0000000000 */
[----:B--2---:R-:W-:Y:S05]  /*ed70*/  CALL.ABS.NOINC R2 ;  /* 0x0000000002007343 */ /* 0x004fea0003c00000 */
.L_x_2957:
[----:B------:R-:W-:Y:S02]  /*ed80*/  ULDC.64 UR4, c[0x0][0x5f8] ;  /* 0x00017e0000047ab9 */ /* 0x000fe40000000a00 */
[----:B------:R-:W-:-:S04]  /*ed90*/  IADD3 R18, P0, R18, UR4, RZ ;  /* 0x0000000412127c10 */ /* 0x000fc8000ff1e0ff */
[----:B------:R-:W-:-:S05]  /*eda0*/  IADD3.X R19, RZ, UR5, RZ, P0, !PT ;  /* 0x00000005ff137c10 */ /* 0x000fca00087fe4ff */
[----:B------:R-:W-:Y:S01]  /*edb0*/  STG.E.64 desc[UR36][R18.64], R16 ;  /* 0x0000001012007986 */ /* 0x000fe2000c101b24 */
[----:B------:R-:W-:Y:S05]  /*edc0*/  EXIT ;  /* 0x000000000000794d */ /* 0x000fea0003800000 */
.L_x_2956:
[----:B------:R-:W-:Y:S01]  /*edd0*/  STG.E.64 desc[UR36][R4.64], R16 ;  /* 0x0000001004007986 */ /* 0x000fe2000c101b24 */
[----:B------:R-:W-:Y:S05]  /*ede0*/  EXIT ;  /* 0x000000000000794d */ /* 0x000fea0003800000 */
.L_x_2958:
        /* <DEDUP_REMOVED lines=9> */
.L_x_9833:


//--------------------- .text._ZN2at6native13reduce_kernelILi256ELi2ENS0_8ReduceOpIhNS0_14func_wrapper_tImZNS0_15xor_sum_functorIhvEclERNS_14TensorIteratorEEUlmmE_EEjmLi4ELi4EEEEEvT1_ --------------------------
	.section	.text._ZN2at6native13reduce_kernelILi256ELi2ENS0_8ReduceOpIhNS0_14func_wrapper_tImZNS0_15xor_sum_functorIhvEclERNS_14TensorIteratorEEUlmmE_EEjmLi4ELi4EEEEEvT1_,"ax",@progbits
	.align	128
        .global         _ZN2at6native13reduce_kernelILi256ELi2ENS0_8ReduceOpIhNS0_14func_wrapper_tImZNS0_15xor_sum_functorIhvEclERNS_14TensorIteratorEEUlmmE_EEjmLi4ELi4EEEEEvT1_
        .type           _ZN2at6native13reduce_kernelILi256ELi2ENS0_8ReduceOpIhNS0_14func_wrapper_tImZNS0_15xor_sum_functorIhvEclERNS_14TensorIteratorEEUlmmE_EEjmLi4ELi4EEEEEvT1_,@function
        .size           _ZN2at6native13reduce_kernelILi256ELi2ENS0_8ReduceOpIhNS0_14func_wrapper_tImZNS0_15xor_sum_functorIhvEclERNS_14TensorIteratorEEUlmmE_EEjmLi4ELi4EEEEEvT1_,(.L_x_9834 - _ZN2at6native13reduce_kernelILi256ELi2ENS0_8ReduceOpIhNS0_14func_wrapper_tImZNS0_15xor_sum_functorIhvEclERNS_14TensorIteratorEEUlmmE_EEjmLi4ELi4EEEEEvT1_)
        .other          _ZN2at6native13reduce_kernelILi256ELi2ENS0_8ReduceOpIhNS0_14func_wrapper_tImZNS0_15xor_sum_functorIhvEclERNS_14TensorIteratorEEUlmmE_EEjmLi4ELi4EEEEEvT1_,@"STO_CUDA_ENTRY STV_DEFAULT"
_ZN2at6native13reduce_kernelILi256ELi2ENS0_8ReduceOpIhNS0_14func_wrapper_tImZNS0_15xor_sum_functorIhvEclERNS_14TensorIteratorEEUlmmE_EEjmLi4ELi4EEEEEvT1_:
.text._ZN2at6native13reduce_kernelILi256ELi2ENS0_8ReduceOpIhNS0_14func_wrapper_tImZNS0_15xor_sum_functorIhvEclERNS_14TensorIteratorEEUlmmE_EEjmLi4ELi4EEEEEvT1_:
        /* <DEDUP_REMOVED lines=288> */
.L_x_2959:
        /* <DEDUP_REMOVED lines=44> */
.L_x_2963:
        /* <DEDUP_REMOVED lines=28> */
.L_x_2969:
[----:B------:R-:W-:Y:S05]  /*1680*/  BSYNC B2 ;  /* 0x0000000000027941 */ /* 0x000fea0003800000 */
.L_x_2968:
        /* <DEDUP_REMOVED lines=8> */
[----:B------:R-:W-:-:S04]  /*1710*/  ULDC UR4, c[0x0][0x218] ;  /* 0x0000860000047ab9 */ /* 0x000fc80000000800 */
[----:B------:R-:W2:Y:S02]  /*1720*/  LDG.E.U8 R4, desc[UR60][R4.64] ;  /* 0x0000003c04047981 */ /* 0x000ea4000c1e1100 */
[----:B--2---:R-:W-:-:S07]  /*1730*/  LOP3.LUT R3, R4, UR4, RZ, 0x3c, !PT ;  /* 0x0000000404037c12 */ /* 0x004fce000f8e3cff */
.L_x_2967:
[----:B------:R-:W-:Y:S05]  /*1740*/  BSYNC B1 ;  /* 0x0000000000017941 */ /* 0x000fea0003800000 */
.L_x_2966:
[----:B------:R-:W0:Y:S01]  /*1750*/  LDC R5, c[0x0][0x224] ;  /* 0x00008900ff057b82 */ /* 0x000e220000000800 */
[----:B------:R-:W-:Y:S01]  /*1760*/  IADD3 R16, P0, P1, R18, R9, R7 ;  /* 0x0000000912107210 */ /* 0x000fe2000791e007 */
[----:B------:R-:W-:-:S03]  /*1770*/  ULDC UR4, c[0x0][0x5f4] ;  /* 0x00017d0000047ab9 */ /* 0x000fc60000000800 */
[----:B------:R-:W-:Y:S02]  /*1780*/  IADD3 R16, P2, R16, 0x4, RZ ;  /* 0x0000000410107810 */ /* 0x000fe40007f5e0ff */
[----:B------:R-:W-:-:S05]  /*1790*/  IADD3.X R19, RZ, UR4, R19, P0, P1 ;  /* 0x00000004ff137c10 */ /* 0x000fca00087e2413 */
[----:B------:R-:W-:Y:S01]  /*17a0*/  IMAD.X R19, RZ, RZ, R19, P2 ;  /* 0x000000ffff137224 */ /* 0x000fe200010e0613 */
[----:B0-----:R-:W-:-:S07]  /*17b0*/  IADD3 R4, R6, -0x4, R5 ;  /* 0xfffffffc06047810 */ /* 0x001fce0007ffe005 */
.L_x_2965:
[----:B------:R-:W-:Y:S05]  /*17c0*/  BSYNC B0 ;  /* 0x0000000000007941 */ /* 0x000fea0003800000 */
.L_x_2964:
        /* <DEDUP_REMOVED lines=17> */
[----:B------:R-:W-:Y:S01]  /*18e0*/  MOV R13, R0 ;  /* 0x00000000000d7202 */ /* 0x000fe20000000f00 */
[----:B------:R-:W-:-:S07]  /*18f0*/  IMAD.MOV.U32 R14, RZ, RZ, R0 ;  /* 0x000000ffff0e7224 */ /* 0x000fce00078e0000 */
.L_x_2972:
        /* <DEDUP_REMOVED lines=16> */
.L_x_2971:
[----:B------:R-:W-:Y:S05]  /*1a00*/  BSYNC B0 ;  /* 0x0000000000007941 */ /* 0x000fea0003800000 */
.L_x_2970:
        /* <DEDUP_REMOVED lines=8> */
.L_x_2974:
[----:B------:R-:W-:Y:S05]  /*1a90*/  BSYNC B0 ;  /* 0x0000000000007941 */ /* 0x000fea0003800000 */
.L_x_2973:
        /* <DEDUP_REMOVED lines=10> */
[----:B------:R-:W2:Y:S02]  /*1b40*/  LDG.E.U8 R4, desc[UR60][R4.64] ;  /* 0x0000003c04047981 */ /* 0x000ea4000c1e1100 */
[----:B--2---:R-:W-:-:S07]  /*1b50*/  LOP3.LUT R3, R3, R4, RZ, 0x3c, !PT ;  /* 0x0000000403037212 */ /* 0x004fce00078e3cff */
.L_x_2976:
[----:B------:R-:W-:Y:S05]  /*1b60*/  BSYNC B0 ;  /* 0x0000000000007941 */ /* 0x000fea0003800000 */
.L_x_2975:
[----:B------:R-:W-:Y:S01]  /*1b70*/  LOP3.LUT R3, R15, R12, R3, 0x96, !PT ;  /* 0x0000000c0f037212 */ /* 0x000fe200078e9603 */
[----:B------:R-:W-:Y:S01]  /*1b80*/  IMAD.MOV.U32 R16, RZ, RZ, RZ ;  /* 0x000000ffff107224 */ /* 0x000fe200078e00ff */
[----:B------:R-:W-:Y:S02]  /*1b90*/  LOP3.LUT R19, R14, R13, R0, 0x96, !PT ;  /* 0x0000000d0e137212 */ /* 0x000fe400078e9600 */
[----:B------:R-:W-:Y:S02]  /*1ba0*/  LOP3.LUT R18, R20, R3, RZ, 0x3c, !PT ;  /* 0x0000000314127212 */ /* 0x000fe400078e3cff */
[----:B------:R-:W-:Y:S02]  /*1bb0*/  LOP3.LUT R19, R0, R19, RZ, 0x3c, !PT ;  /* 0x0000001300137212 */ /* 0x000fe400078e3cff */
[----:B------:R-:W-:Y:S01]  /*1bc0*/  MOV R11, RZ ;  /* 0x000000ff000b7202 */ /* 0x000fe20000000f00 */
[----:B------:R-:W-:Y:S06]  /*1bd0*/  BRA `(.L_x_2961) ;  /* 0x0000009c00e87947 */ /* 0x000fec0003800000 */
.L_x_2962:
        /* <DEDUP_REMOVED lines=10> */
[----:B0-----:R-:W-:Y:S01]  /*1c80*/  IMAD.MOV.U32 R26, RZ, RZ, R12 ;  /* 0x000000ffff1a7224 */ /* 0x001fe200078e000c */
[----:B------:R-:W-:Y:S06]  /*1c90*/  @!P0 BRA `(.L_x_2978) ;  /* 0x0000008c002c8947 */ /* 0x000fec0003800000 */
[----:B------:R-:W-:Y:S01]  /*1ca0*/  ISETP.GE.U32.AND P0, PT, R5, R34, PT ;  /* 0x000000220500720c */ /* 0x000fe20003f06070 */
[----:B------:R-:W-:Y:S01]  /*1cb0*/  BSSY B0, `(.L_x_2979) ;  /* 0x000043d000007945 */ /* 0x000fe20003800000 */
[-C--:B------:R-:W-:Y:S01]  /*1cc0*/  MOV R18, R12.reuse ;  /* 0x0000000c00127202 */ /* 0x080fe20000000f00 */
[----:B------:R-:W-:Y:S01]  /*1cd0*/  IMAD.MOV.U32 R15, RZ, RZ, R12 ;  /* 0x000000ffff0f7224 */ /* 0x000fe200078e000c */
[-C--:B------:R-:W-:Y:S01]  /*1ce0*/  MOV R14, R12.reuse ;  /* 0x0000000c000e7202 */ /* 0x080fe20000000f00 */
[--C-:B-1----:R-:W-:Y:S01]  /*1cf0*/  IMAD.MOV.U32 R4, RZ, RZ, R3.reuse ;  /* 0x000000ffff047224 */ /* 0x102fe200078e0003 */
[----:B------:R-:W-:Y:S01]  /*1d00*/  MOV R13, R12 ;  /* 0x0000000c000d7202 */ /* 0x000fe20000000f00 */
[--C-:B------:R-:W-:Y:S01]  /*1d10*/  IMAD.MOV.U32 R5, RZ, RZ, R3.reuse ;  /* 0x000000ffff057224 */ /* 0x100fe200078e0003 */
        /* <DEDUP_REMOVED lines=22> */
.L_x_2985:
        /* <DEDUP_REMOVED lines=297> */
.L_x_2981:
        /* <DEDUP_REMOVED lines=243> */
.L_x_2982:
[----:B------:R-:W-:-:S04]  /*4040*/  LOP3.LUT R25, R29, 0xfffffffe, RZ, 0xc0, !PT ;  /* 0xfffffffe1d197812 */ /* 0x000fc800078ec0ff */
[----:B------:R-:W-:-:S04]  /*4050*/  IADD3 R24, P1, R25, R16, RZ ;  /* 0x0000001019187210 */ /* 0x000fc80007f3e0ff */
[----:B------:R-:W-:-:S05]  /*4060*/  IADD3.X R25, RZ, R19, RZ, P1, !PT ;  /* 0x00000013ff197210 */ /* 0x000fca0000ffe4ff */
[----:B------:R-:W2:Y:S01]  /*4070*/  LDG.E.U16 R24, desc[UR60][R24.64] ;  /* 0x0000003c18187981 */ /* 0x000ea2000c1e1500 */
[----:B------:R-:W-:Y:S01]  /*4080*/  IMAD.IADD R37, R37, 0x1, R0 ;  /* 0x0000000125257824 */ /* 0x000fe200078e0200 */
[----:B------:R-:W-:Y:S01]  /*4090*/  MOV R31, RZ ;  /* 0x000000ff001f7202 */ /* 0x000fe20000000f00 */
[----:B------:R-:W-:Y:S01]  /*40a0*/  IMAD.MOV.U32 R34, RZ, RZ, RZ ;  /* 0x000000ffff227224 */ /* 0x000fe200078e00ff */
        /* <DEDUP_REMOVED lines=247> */
.L_x_2983:
[----:B------:R-:W-:-:S04]  /*5020*/  LOP3.LUT R25, R34, 0xfffffffe, RZ, 0xc0, !PT ;  /* 0xfffffffe22197812 */ /* 0x000fc800078ec0ff */
[----:B------:R-:W-:-:S05]  /*5030*/  IADD3 R24, P1, R25, R16, RZ ;  /* 0x0000001019187210 */ /* 0x000fca0007f3e0ff */
[----:B------:R-:W-:-:S05]  /*5040*/  IMAD.X R25, RZ, RZ, R19, P1 ;  /* 0x000000ffff197224 */ /* 0x000fca00008e0613 */
[----:B------:R-:W2:Y:S01]  /*5050*/  LDG.E.U16 R24, desc[UR60][R24.64] ;  /* 0x0000003c18187981 */ /* 0x000ea2000c1e1500 */
[----:B------:R-:W-:Y:S02]  /*5060*/  IADD3 R37, R37, R0, RZ ;  /* 0x0000000025257210 */ /* 0x000fe40007ffe0ff */
[C---:B--2---:R-:W-:Y:S02]  /*5070*/  PRMT R33, R24.reuse, 0x7770, RZ ;  /* 0x0000777018217816 */ /* 0x044fe400000000ff */
[----:B------:R-:W-:Y:S01]  /*5080*/  PRMT R32, R24, 0x7771, RZ ;  /* 0x0000777118207816 */ /* 0x000fe200000000ff */
        /* <DEDUP_REMOVED lines=234> */
.L_x_2984:
[----:B------:R-:W-:Y:S01]  /*5f30*/  LOP3.LUT R25, R31, 0xfffffffe, RZ, 0xc0, !PT ;  /* 0xfffffffe1f197812 */ /* 0x000fe200078ec0ff */
[----:B------:R-:W-:-:S03]  /*5f40*/  ULDC UR4, c[0x0][0x224] ;  /* 0x0000890000047ab9 */ /* 0x000fc60000000800 */
[----:B------:R-:W-:-:S05]  /*5f50*/  IADD3 R24, P1, R25, R16, RZ ;  /* 0x0000001019187210 */ /* 0x000fca0007f3e0ff */
[----:B------:R-:W-:-:S05]  /*5f60*/  IMAD.X R25, RZ, RZ, R19, P1 ;  /* 0x000000ffff197224 */ /* 0x000fca00008e0613 */
[----:B------:R-:W2:Y:S01]  /*5f70*/  LDG.E.U16 R24, desc[UR60][R24.64] ;  /* 0x0000003c18187981 */ /* 0x000ea2000c1e1500 */
[----:B------:R-:W-:Y:S01]  /*5f80*/  IADD3 R31, R37, R0, RZ ;  /* 0x00000000251f7210 */ /* 0x000fe20007ffe0ff */
[----:B------:R-:W-:Y:S01]  /*5f90*/  IMAD.U32 R34, RZ, RZ, UR4 ;  /* 0x00000004ff227e24 */ /* 0x000fe2000f8e00ff */
[----:B------:R-:W-:Y:S02]  /*5fa0*/  LOP3.LUT R10, R10, 0xff, R27, 0x78, !PT ;  /* 0x000000ff0a0a7812 */ /* 0x000fe400078e781b */
[----:B------:R-:W-:Y:S01]  /*5fb0*/  LOP3.LUT R11, R11, 0xff, R28, 0x78, !PT ;  /* 0x000000ff0b0b7812 */ /* 0x000fe200078e781c */
[----:B------:R-:W-:Y:S01]  /*5fc0*/  IMAD R35, R0, 0x3, R31 ;  /* 0x0000000300237824 */ /* 0x000fe200078e021f */
[----:B------:R-:W-:Y:S02]  /*5fd0*/  LOP3.LUT R13, R13, 0xff, R30, 0x78, !PT ;  /* 0x000000ff0d0d7812 */ /* 0x000fe400078e781e */
[----:B------:R-:W-:Y:S02]  /*5fe0*/  LOP3.LUT R12, R12, 0xff, R29, 0x78, !PT ;  /* 0x000000ff0c0c7812 */ /* 0x000fe400078e781d */
[----:B------:R-:W-:-:S02]  /*5ff0*/  ISETP.GE.U32.AND P1, PT, R35, R34, PT ;  /* 0x000000222300720c */ /* 0x000fc40003f26070 */
[----:B------:R-:W-:Y:S02]  /*6000*/  LOP3.LUT R14, R14, 0xff, R33, 0x78, !PT ;  /* 0x000000ff0e0e7812 */ /* 0x000fe400078e7821 */
[----:B------:R-:W-:Y:S02]  /*6010*/  LOP3.LUT R15, R15, 0xff, R32, 0x78, !PT ;  /* 0x000000ff0f0f7812 */ /* 0x000fe400078e7820 */
[C---:B--2---:R-:W-:Y:S02]  /*6020*/  PRMT R37, R24.reuse, 0x7770, RZ ;  /* 0x0000777018257816 */ /* 0x044fe400000000ff */
[----:B------:R-:W-:Y:S02]  /*6030*/  PRMT R39, R24, 0x7771, RZ ;  /* 0x0000777118277816 */ /* 0x000fe400000000ff */
[----:B------:R-:W-:Y:S02]  /*6040*/  LOP3.LUT R18, R18, R37, RZ, 0x3c, !PT ;  /* 0x0000002512127212 */ /* 0x000fe400078e3cff */
[----:B------:R-:W-:Y:S01]  /*6050*/  LOP3.LUT R26, R26, R39, RZ, 0x3c, !PT ;  /* 0x000000271a1a7212 */ /* 0x000fe200078e3cff */
[----:B------:R-:W-:Y:S06]  /*6060*/  @!P1 BRA `(.L_x_2985) ;  /* 0xffffffbc00849947 */ /* 0x000fec000383ffff */
[----:B------:R-:W-:Y:S05]  /*6070*/  BSYNC B1 ;  /* 0x0000000000017941 */ /* 0x000fea0003800000 */
.L_x_2980:
[----:B------:R-:W-:Y:S05]  /*6080*/  BSYNC B0 ;  /* 0x0000000000007941 */ /* 0x000fea0003800000 */
.L_x_2979:
        /* <DEDUP_REMOVED lines=280> */
.L_x_2988:
[----:B0-----:R-:W-:-:S04]  /*7210*/  LOP3.LUT R21, R27, 0xfffffffe, RZ, 0xc0, !PT ;  /* 0xfffffffe1b157812 */ /* 0x001fc800078ec0ff */
        /* <DEDUP_REMOVED lines=282> */
.L_x_2989:
        /* <DEDUP_REMOVED lines=283> */
.L_x_2990:
        /* <DEDUP_REMOVED lines=283> */
.L_x_2991:
[----:B------:R-:W-:-:S04]  /*a720*/  LOP3.LUT R21, R36, 0xfffffffe, RZ, 0xc0, !PT ;  /* 0xfffffffe24157812 */ /* 0x000fc800078ec0ff */
[----:B------:R-:W-:-:S05]  /*a730*/  IADD3 R20, P1, R21, R16, RZ ;  /* 0x0000001015147210 */ /* 0x000fca0007f3e0ff */
[----:B------:R-:W-:-:S05]  /*a740*/  IMAD.X R21, RZ, RZ, R19, P1 ;  /* 0x000000ffff157224 */ /* 0x000fca00008e0613 */
[----:B------:R-:W2:Y:S02]  /*a750*/  LDG.E.U16 R20, desc[UR60][R20.64] ;  /* 0x0000003c14147981 */ /* 0x000ea4000c1e1500 */
[C---:B--2---:R-:W-:Y:S02]  /*a760*/  PRMT R37, R20.reuse, 0x7770, RZ ;  /* 0x0000777014257816 */ /* 0x044fe400000000ff */
[----:B------:R-:W-:-:S07]  /*a770*/  PRMT R39, R20, 0x7771, RZ ;  /* 0x0000777114277816 */ /* 0x000fce00000000ff */
.L_x_2987:
[----:B------:R-:W-:Y:S05]  /*a780*/  BSYNC B0 ;  /* 0x0000000000007941 */ /* 0x000fea0003800000 */
.L_x_2986:
[----:B------:R-:W-:Y:S04]  /*a790*/  BSSY B0, `(.L_x_2992) ;  /* 0x0000012000007945 */ /* 0x000fe80003800000 */
[----:B------:R-:W-:Y:S05]  /*a7a0*/  @P0 BRA `(.L_x_2993) ;  /* 0x0000000000400947 */ /* 0x000fea0003800000 */
[----:B------:R-:W-:Y:S02]  /*a7b0*/  IADD3 R19, R31, R0, RZ ;  /* 0x000000001f137210 */ /* 0x000fe40007ffe0ff */
[----:B------:R-:W-:Y:S02]  /*a7c0*/  LOP3.LUT R10, R10, 0xff, R27, 0x78, !PT ;  /* 0x000000ff0a0a7812 */ /* 0x000fe400078e781b */
[----:B------:R-:W-:Y:S02]  /*a7d0*/  ISETP.GE.U32.AND P0, PT, R19, R34, PT ;  /* 0x000000221300720c */ /* 0x000fe40003f06070 */
[----:B------:R-:W-:-:S11]  /*a7e0*/  LOP3.LUT R11, R11, 0xff, R28, 0x78, !PT ;  /* 0x000000ff0b0b7812 */ /* 0x000fd600078e781c */
[----:B------:R-:W-:Y:S05]  /*a7f0*/  @P0 BRA `(.L_x_2993) ;  /* 0x00000000002c0947 */ /* 0x000fea0003800000 */
[----:B------:R-:W-:Y:S01]  /*a800*/  IMAD.IADD R19, R19, 0x1, R0 ;  /* 0x0000000113137824 */ /* 0x000fe200078e0200 */
[----:B------:R-:W-:Y:S02]  /*a810*/  LOP3.LUT R13, R13, 0xff, R30, 0x78, !PT ;  /* 0x000000ff0d0d7812 */ /* 0x000fe400078e781e */
[----:B------:R-:W-:Y:S02]  /*a820*/  LOP3.LUT R12, R12, 0xff, R29, 0x78, !PT ;  /* 0x000000ff0c0c7812 */ /* 0x000fe400078e781d */
[----:B------:R-:W-:-:S13]  /*a830*/  ISETP.GE.U32.AND P0, PT, R19, R34, PT ;  /* 0x000000221300720c */ /* 0x000fda0003f06070 */
[----:B------:R-:W-:Y:S05]  /*a840*/  @P0 BRA `(.L_x_2993) ;  /* 0x0000000000180947 */ /* 0x000fea0003800000 */
[----:B------:R-:W-:Y:S02]  /*a850*/  IADD3 R19, R19, R0, RZ ;  /* 0x0000000013137210 */ /* 0x000fe40007ffe0ff */
[----:B------:R-:W-:Y:S02]  /*a860*/  LOP3.LUT R14, R14, 0xff, R33, 0x78, !PT ;  /* 0x000000ff0e0e7812 */ /* 0x000fe400078e7821 */
[----:B------:R-:W-:Y:S02]  /*a870*/  ISETP.GE.U32.AND P0, PT, R19, R34, PT ;  /* 0x000000221300720c */ /* 0x000fe40003f06070 */
[----:B------:R-:W-:-:S11]  /*a880*/  LOP3.LUT R15, R15, 0xff, R32, 0x78, !PT ;  /* 0x000000ff0f0f7812 */ /* 0x000fd600078e7820 */
[----:B------:R-:W-:Y:S02]  /*a890*/  @!P0 LOP3.LUT R18, R18, 0xff, R37, 0x78, !PT ;  /* 0x000000ff12128812 */ /* 0x000fe400078e7825 */
[----:B------:R-:W-:-:S07]  /*a8a0*/  @!P0 LOP3.LUT R26, R26, 0xff, R39, 0x78, !PT ;  /* 0x000000ff1a1a8812 */ /* 0x000fce00078e7827 */
.L_x_2993:
[----:B------:R-:W-:Y:S05]  /*a8b0*/  BSYNC B0 ;  /* 0x0000000000007941 */ /* 0x000fea0003800000 */
.L_x_2992:
        /* <DEDUP_REMOVED lines=9> */
.L_x_2978:
[----:B------:R-:W-:Y:S01]  /*a950*/  ISETP.GE.U32.AND P0, PT, R5, R34, PT ;  /* 0x000000220500720c */ /* 0x000fe20003f06070 */
[----:B------:R-:W-:Y:S01]  /*a960*/  BSSY B0, `(.L_x_2994) ;  /* 0x000004c000007945 */ /* 0x000fe20003800000 */
[--C-:B------:R-:W-:Y:S01]  /*a970*/  IMAD.MOV.U32 R13, RZ, RZ, R12.reuse ;  /* 0x000000ffff0d7224 */ /* 0x100fe200078e000c */
        /* <DEDUP_REMOVED lines=25> */
.L_x_2997:
[----:B------:R-:W-:Y:S02]  /*ab10*/  IMAD R4, R32, R31, RZ ;  /* 0x0000001f20047224 */ /* 0x000fe400078e02ff */
[----:B------:R-:W-:-:S03]  /*ab20*/  IMAD.IADD R31, R0, 0x1, R31 ;  /* 0x00000001001f7824 */ /* 0x000fc600078e021f */
[----:B------:R-:W-:Y:S01]  /*ab30*/  LOP3.LUT R11, R4, 0xfffffffe, RZ, 0xc0, !PT ;  /* 0xfffffffe040b7812 */ /* 0x000fe200078ec0ff */
[C---:B------:R-:W-:Y:S01]  /*ab40*/  IMAD R4, R31.reuse, R32, RZ ;  /* 0x000000201f047224 */ /* 0x040fe200078e02ff */
[----:B------:R-:W-:Y:S02]  /*ab50*/  IADD3 R31, R31, R0, RZ ;  /* 0x000000001f1f7210 */ /* 0x000fe40007ffe0ff */
[----:B------:R-:W-:Y:S02]  /*ab60*/  IADD3 R10, P0, R11, R16, RZ ;  /* 0x000000100b0a7210 */ /* 0x000fe40007f1e0ff */
[----:B------:R-:W-:Y:S01]  /*ab70*/  LOP3.LUT R5, R4, 0xfffffffe, RZ, 0xc0, !PT ;  /* 0xfffffffe04057812 */ /* 0x000fe200078ec0ff */
[C---:B------:R-:W-:Y:S01]  /*ab80*/  IMAD.IADD R33, R31.reuse, 0x1, R0 ;  /* 0x000000011f217824 */ /* 0x040fe200078e0200 */
[----:B------:R-:W-:Y:S01]  /*ab90*/  IADD3.X R11, RZ, R19, RZ, P0, !PT ;  /* 0x00000013ff0b7210 */ /* 0x000fe200007fe4ff */
[----:B------:R-:W-:Y:S01]  /*aba0*/  IMAD R31, R31, R32, RZ ;  /* 0x000000201f1f7224 */ /* 0x000fe200078e02ff */
[----:B------:R-:W-:Y:S01]  /*abb0*/  IADD3 R4, P1, R5, R16, RZ ;  /* 0x0000001005047210 */ /* 0x000fe20007f3e0ff */
[----:B------:R-:W-:-:S03]  /*abc0*/  IMAD R6, R33, R32, RZ ;  /* 0x0000002021067224 */ /* 0x000fc600078e02ff */
[----:B------:R-:W-:Y:S01]  /*abd0*/  LOP3.LUT R31, R31, 0xfffffffe, RZ, 0xc0, !PT ;  /* 0xfffffffe1f1f7812 */ /* 0x000fe200078ec0ff */
[----:B------:R-:W-:Y:S01]  /*abe0*/  IMAD.X R5, RZ, RZ, R19, P1 ;  /* 0x000000ffff057224 */ /* 0x000fe200008e0613 */
[----:B------:R-:W-:Y:S01]  /*abf0*/  LOP3.LUT R9, R6, 0xfffffffe, RZ, 0xc0, !PT ;  /* 0xfffffffe06097812 */ /* 0x000fe200078ec0ff */
[----:B------:R-:W2:Y:S01]  /*ac00*/  LDG.E.U16 R11, desc[UR60][R10.64] ;  /* 0x0000003c0a0b7981 */ /* 0x000ea2000c1e1500 */
[-C--:B------:R-:W-:Y:S02]  /*ac10*/  IADD3 R6, P0, R31, R16.reuse, RZ ;  /* 0x000000101f067210 */ /* 0x080fe40007f1e0ff */
[----:B------:R-:W-:Y:S01]  /*ac20*/  IADD3 R8, P1, R9, R16, RZ ;  /* 0x0000001009087210 */ /* 0x000fe20007f3e0ff */
[----:B------:R-:W3:Y:S01]  /*ac30*/  LDG.E.U16 R5, desc[UR60][R4.64] ;  /* 0x0000003c04057981 */ /* 0x000ee2000c1e1500 */
[----:B------:R-:W-:-:S03]  /*ac40*/  IADD3.X R7, RZ, R19, RZ, P0, !PT ;  /* 0x00000013ff077210 */ /* 0x000fc600007fe4ff */
[----:B------:R-:W-:Y:S02]  /*ac50*/  IMAD.X R9, RZ, RZ, R19, P1 ;  /* 0x000000ffff097224 */ /* 0x000fe400008e0613 */
[----:B------:R-:W4:Y:S04]  /*ac60*/  LDG.E.U16 R6, desc[UR60][R6.64] ;  /* 0x0000003c06067981 */ /* 0x000f28000c1e1500 */
[----:B------:R-:W5:Y:S01]  /*ac70*/  LDG.E.U16 R8, desc[UR60][R8.64] ;  /* 0x0000003c08087981 */ /* 0x000f62000c1e1500 */
[----:B------:R-:W-:-:S05]  /*ac80*/  IADD3 R31, R33, R0, RZ ;  /* 0x00000000211f7210 */ /* 0x000fca0007ffe0ff */
[----:B------:R-:W-:-:S05]  /*ac90*/  IMAD R33, R0, 0x3, R31 ;  /* 0x0000000300217824 */ /* 0x000fca00078e021f */
[----:B------:R-:W-:Y:S02]  /*aca0*/  ISETP.GE.U32.AND P0, PT, R33, R34, PT ;  /* 0x000000222100720c */ /* 0x000fe40003f06070 */
[C---:B--2---:R-:W-:Y:S02]  /*acb0*/  PRMT R10, R11.reuse, 0x7770, RZ ;  /* 0x000077700b0a7816 */ /* 0x044fe400000000ff */
[----:B------:R-:W-:Y:S02]  /*acc0*/  PRMT R11, R11, 0x7771, RZ ;  /* 0x000077710b0b7816 */ /* 0x000fe400000000ff */
[C---:B---3--:R-:W-:Y:S02]  /*acd0*/  PRMT R36, R5.reuse, 0x7770, RZ ;  /* 0x0000777005247816 */ /* 0x048fe400000000ff */
[----:B------:R-:W-:Y:S02]  /*ace0*/  PRMT R5, R5, 0x7771, RZ ;  /* 0x0000777105057816 */ /* 0x000fe400000000ff */
[----:B------:R-:W-:-:S02]  /*acf0*/  LOP3.LUT R15, R15, R10, RZ, 0x3c, !PT ;  /* 0x0000000a0f0f7212 */ /* 0x000fc400078e3cff */
[C---:B----4-:R-:W-:Y:S02]  /*ad00*/  PRMT R37, R6.reuse, 0x7770, RZ ;  /* 0x0000777006257816 */ /* 0x050fe400000000ff */
[----:B------:R-:W-:Y:S02]  /*ad10*/  PRMT R4, R6, 0x7771, RZ ;  /* 0x0000777106047816 */ /* 0x000fe400000000ff */
[C---:B-----5:R-:W-:Y:S02]  /*ad20*/  PRMT R33, R8.reuse, 0x7770, RZ ;  /* 0x0000777008217816 */ /* 0x060fe400000000ff */
[----:B------:R-:W-:Y:S02]  /*ad30*/  PRMT R35, R8, 0x7771, RZ ;  /* 0x0000777108237816 */ /* 0x000fe400000000ff */
        /* <DEDUP_REMOVED lines=9> */
.L_x_2996:
[----:B------:R-:W-:Y:S02]  /*add0*/  PRMT R8, R10, 0x7610, R8 ;  /* 0x000076100a087816 */ /* 0x000fe40000000008 */
[----:B------:R-:W-:Y:S02]  /*ade0*/  PRMT R9, R11, 0x7610, R9 ;  /* 0x000076100b097816 */ /* 0x000fe40000000009 */
[----:B------:R-:W-:Y:S02]  /*adf0*/  PRMT R10, R36, 0x7610, R10 ;  /* 0x00007610240a7816 */ /* 0x000fe4000000000a */
[----:B------:R-:W-:Y:S02]  /*ae00*/  PRMT R11, R5, 0x7610, R11 ;  /* 0x00007610050b7816 */ /* 0x000fe4000000000b */
[----:B------:R-:W-:-:S07]  /*ae10*/  PRMT R36, R4, 0x7610, R36 ;  /* 0x0000761004247816 */ /* 0x000fce0000000024 */
.L_x_2995:
[----:B------:R-:W-:Y:S05]  /*ae20*/  BSYNC B0 ;  /* 0x0000000000007941 */ /* 0x000fea0003800000 */
.L_x_2994:
        /* <DEDUP_REMOVED lines=39> */
[----:B------:R-:W-:Y:S02]  /*b0a0*/  @!P1 PRMT R33, R16, 0x7610, R33 ;  /* 0x0000761010219816 */ /* 0x000fe40000000021 */
[----:B------:R-:W-:-:S07]  /*b0b0*/  @!P1 PRMT R35, R19, 0x7610, R35 ;  /* 0x0000761013239816 */ /* 0x000fce0000000023 */
.L_x_2999:
[----:B------:R-:W-:Y:S05]  /*b0c0*/  BSYNC B0 ;  /* 0x0000000000007941 */ /* 0x000fea0003800000 */
.L_x_2998:
        /* <DEDUP_REMOVED lines=18> */
.L_x_3001:
[----:B------:R-:W-:Y:S05]  /*b1f0*/  BSYNC B0 ;  /* 0x0000000000007941 */ /* 0x000fea0003800000 */
.L_x_3000:
        /* <DEDUP_REMOVED lines=9> */
.L_x_2977:
        /* <DEDUP_REMOVED lines=33> */
.L_x_3005:
[C---:B------:R-:W-:Y:S02]  /*b4a0*/  IADD3 R5, R31.reuse, R12, RZ ;  /* 0x0000000c1f057210 */ /* 0x040fe40007ffe0ff */
[----:B------:R-:W-:Y:S02]  /*b4b0*/  LOP3.LUT R11, R31, 0xfffffffe, RZ, 0xc0, !PT ;  /* 0xfffffffe1f0b7812 */ /* 0x000fe400078ec0ff */
[C---:B------:R-:W-:Y:S01]  /*b4c0*/  LOP3.LUT R7, R5.reuse, 0xfffffffe, RZ, 0xc0, !PT ;  /* 0xfffffffe05077812 */ /* 0x040fe200078ec0ff */
[--C-:B------:R-:W-:Y:S01]  /*b4d0*/  IMAD.IADD R5, R5, 0x1, R12.reuse ;  /* 0x0000000105057824 */ /* 0x100fe200078e020c */
[-C--:B------:R-:W-:Y:S02]  /*b4e0*/  IADD3 R10, P0, R11, R16.reuse, RZ ;  /* 0x000000100b0a7210 */ /* 0x080fe40007f1e0ff */
[----:B------:R-:W-:Y:S01]  /*b4f0*/  IADD3 R4, P1, R7, R16, RZ ;  /* 0x0000001007047210 */ /* 0x000fe20007f3e0ff */
[C---:B------:R-:W-:Y:S01]  /*b500*/  IMAD.IADD R31, R5.reuse, 0x1, R12 ;  /* 0x00000001051f7824 */ /* 0x040fe200078e020c */
[----:B------:R-:W-:-:S02]  /*b510*/  LOP3.LUT R7, R5, 0xfffffffe, RZ, 0xc0, !PT ;  /* 0xfffffffe05077812 */ /* 0x000fc400078ec0ff */
[-C--:B------:R-:W-:Y:S02]  /*b520*/  IADD3.X R11, RZ, R19.reuse, RZ, P0, !PT ;  /* 0x00000013ff0b7210 */ /* 0x080fe400007fe4ff */
[----:B------:R-:W-:Y:S02]  /*b530*/  LOP3.LUT R9, R31, 0xfffffffe, RZ, 0xc0, !PT ;  /* 0xfffffffe1f097812 */ /* 0x000fe400078ec0ff */
[-C--:B------:R-:W-:Y:S01]  /*b540*/  IADD3.X R5, RZ, R19.reuse, RZ, P1, !PT ;  /* 0x00000013ff057210 */ /* 0x080fe20000ffe4ff */
[----:B------:R-:W2:Y:S01]  /*b550*/  LDG.E.U16 R10, desc[UR60][R10.64] ;  /* 0x0000003c0a0a7981 */ /* 0x000ea2000c1e1500 */
[-C--:B------:R-:W-:Y:S02]  /*b560*/  IADD3 R6, P0, R7, R16.reuse, RZ ;  /* 0x0000001007067210 */ /* 0x080fe40007f1e0ff */
[----:B------:R-:W-:Y:S02]  /*b570*/  IADD3 R8, P1, R9, R16, RZ ;  /* 0x0000001009087210 */ /* 0x000fe40007f3e0ff */
[----:B------:R-:W3:Y:S01]  /*b580*/  LDG.E.U16 R5, desc[UR60][R4.64] ;  /* 0x0000003c04057981 */ /* 0x000ee2000c1e1500 */
[----:B------:R-:W-:Y:S01]  /*b590*/  IMAD.X R7, RZ, RZ, R19, P0 ;  /* 0x000000ffff077224 */ /* 0x000fe200000e0613 */
[----:B------:R-:W-:-:S04]  /*b5a0*/  IADD3.X R9, RZ, R19, RZ, P1, !PT ;  /* 0x00000013ff097210 */ /* 0x000fc80000ffe4ff */
[----:B------:R-:W4:Y:S04]  /*b5b0*/  LDG.E.U16 R6, desc[UR60][R6.64] ;  /* 0x0000003c06067981 */ /* 0x000f28000c1e1500 */
[----:B------:R-:W5:Y:S01]  /*b5c0*/  LDG.E.U16 R8, desc[UR60][R8.64] ;  /* 0x0000003c08087981 */ /* 0x000f62000c1e1500 */
[----:B------:R-:W-:-:S04]  /*b5d0*/  IMAD.IADD R31, R31, 0x1, R12 ;  /* 0x000000011f1f7824 */ /* 0x000fc800078e020c */
[----:B------:R-:W-:-:S05]  /*b5e0*/  IMAD R33, R12, 0x3, R31 ;  /* 0x000000030c217824 */ /* 0x000fca00078e021f */
[----:B------:R-:W-:Y:S02]  /*b5f0*/  ISETP.GE.U32.AND P0, PT, R33, R34, PT ;  /* 0x000000222100720c */ /* 0x000fe40003f06070 */
[C---:B--2---:R-:W-:Y:S02]  /*b600*/  PRMT R11, R10.reuse, 0x7770, RZ ;  /* 0x000077700a0b7816 */ /* 0x044fe400000000ff */
[----:B------:R-:W-:Y:S02]  /*b610*/  PRMT R10, R10, 0x7771, RZ ;  /* 0x000077710a0a7816 */ /* 0x000fe400000000ff */
[----:B------:R-:W-:Y:S02]  /*b620*/  LOP3.LUT R14, R14, R11, RZ, 0x3c, !PT ;  /* 0x0000000b0e0e7212 */ /* 0x000fe400078e3cff */
[C---:B---3--:R-:W-:Y:S02]  /*b630*/  PRMT R32, R5.reuse, 0x7770, RZ ;  /* 0x0000777005207816 */ /* 0x048fe400000000ff */
[----:B------:R-:W-:-:S02]  /*b640*/  PRMT R5, R5, 0x7771, RZ ;  /* 0x0000777105057816 */ /* 0x000fc400000000ff */
[----:B------:R-:W-:Y:S02]  /*b650*/  LOP3.LUT R15, R15, R10, RZ, 0x3c, !PT ;  /* 0x0000000a0f0f7212 */ /* 0x000fe400078e3cff */
[C---:B----4-:R-:W-:Y:S02]  /*b660*/  PRMT R35, R6.reuse, 0x7770, RZ ;  /* 0x0000777006237816 */ /* 0x050fe400000000ff */
[----:B------:R-:W-:Y:S02]  /*b670*/  PRMT R37, R6, 0x7771, RZ ;  /* 0x0000777106257816 */ /* 0x000fe400000000ff */
[C---:B-----5:R-:W-:Y:S02]  /*b680*/  PRMT R33, R8.reuse, 0x7770, RZ ;  /* 0x0000777008217816 */ /* 0x060fe400000000ff */
[----:B------:R-:W-:Y:S02]  /*b690*/  PRMT R4, R8, 0x7771, RZ ;  /* 0x0000777108047816 */ /* 0x000fe400000000ff */
        /* <DEDUP_REMOVED lines=8> */
.L_x_3004:
[----:B------:R-:W-:Y:S02]  /*b720*/  PRMT R9, R11, 0x7610, R9 ;  /* 0x000076100b097816 */ /* 0x000fe40000000009 */
[----:B------:R-:W-:Y:S02]  /*b730*/  PRMT R8, R32, 0x7610, R8 ;  /* 0x0000761020087816 */ /* 0x000fe40000000008 */
[----:B------:R-:W-:Y:S02]  /*b740*/  PRMT R11, R5, 0x7610, R11 ;  /* 0x00007610050b7816 */ /* 0x000fe4000000000b */
[----:B------:R-:W-:-:S07]  /*b750*/  PRMT R32, R4, 0x7610, R32 ;  /* 0x0000761004207816 */ /* 0x000fce0000000020 */
.L_x_3003:
[----:B------:R-:W-:Y:S05]  /*b760*/  BSYNC B0 ;  /* 0x0000000000007941 */ /* 0x000fea0003800000 */
.L_x_3002:
        /* <DEDUP_REMOVED lines=21> */
[C---:B------:R-:W-:Y:S02]  /*b8c0*/  IADD3 R5, R7.reuse, R12, RZ ;  /* 0x0000000c07057210 */ /* 0x040fe40007ffe0ff */
[----:B------:R-:W-:Y:S02]  /*b8d0*/  LOP3.LUT R7, R7, 0xfffffffe, RZ, 0xc0, !PT ;  /* 0xfffffffe07077812 */ /* 0x000fe400078ec0ff */
        /* <DEDUP_REMOVED lines=14> */
.L_x_3007:
[----:B------:R-:W-:Y:S05]  /*b9c0*/  BSYNC B0 ;  /* 0x0000000000007941 */ /* 0x000fea0003800000 */
.L_x_3006:
[----:B------:R-:W-:Y:S04]  /*b9d0*/  BSSY B0, `(.L_x_3008) ;  /* 0x0000012000007945 */ /* 0x000fe80003800000 */
        /* <DEDUP_REMOVED lines=15> */
[----:B------:R-:W-:Y:S02]  /*bad0*/  @!P0 LOP3.LUT R0, R0, 0xff, R33, 0x78, !PT ;  /* 0x000000ff00008812 */ /* 0x000fe400078e7821 */
[----:B------:R-:W-:-:S07]  /*bae0*/  @!P0 LOP3.LUT R13, R13, 0xff, R32, 0x78, !PT ;  /* 0x000000ff0d0d8812 */ /* 0x000fce00078e7820 */
.L_x_3009:
[----:B------:R-:W-:Y:S05]  /*baf0*/  BSYNC B0 ;  /* 0x0000000000007941 */ /* 0x000fea0003800000 */
.L_x_3008:
        /* <DEDUP_REMOVED lines=8> */
.L_x_2961:
[----:B------:R-:W-:Y:S05]  /*bb80*/  BSYNC B6 ;  /* 0x0000000000067941 */ /* 0x000fea0003800000 */
.L_x_2960:
        /* <DEDUP_REMOVED lines=8> */
[----:B------:R-:W-:Y:S02]  /*bc10*/  IADD3 R3, R0, 0x10, RZ ;  /* 0x0000001000037810 */ /* 0x000fe40007ffe0ff */
[----:B------:R-:W-:Y:S01]  /*bc20*/  MOV R10, R16 ;  /* 0x00000010000a7202 */ /* 0x000fe20000000f00 */
[----:B------:R-:W3:Y:S01]  /*bc30*/  LDC R15, c[0x0][0x4] ;  /* 0x00000100ff0f7b82 */ /* 0x000ee20000000800 */
[----:B--2---:R-:W-:Y:S01]  /*bc40*/  IMAD R0, R2, R14, R17 ;  /* 0x0000000e02007224 */ /* 0x004fe200078e0211 */
[----:B-1----:R-:W-:-:S05]  /*bc50*/  LEA R3, R4, R3, 0x18 ;  /* 0x0000000304037211 */ /* 0x002fca00078ec0ff */
[----:B------:R-:W-:Y:S01]  /*bc60*/  IMAD R13, R0, 0x10, R3 ;  /* 0x00000010000d7824 */ /* 0x000fe200078e0203 */
[----:B---3--:R-:W-:-:S04]  /*bc70*/  SHF.R.U32.HI R0, RZ, 0x1, R15 ;  /* 0x00000001ff007819 */ /* 0x008fc8000001160f */
[----:B------:R1:W-:Y:S01]  /*bc80*/  STS.128 [R13], R8 ;  /* 0x000000080d007388 */ /* 0x0003e20000000c00 */
[----:B------:R-:W-:-:S13]  /*bc90*/  ISETP.NE.AND P0, PT, R0, RZ, PT ;  /* 0x000000ff0000720c */ /* 0x000fda0003f05270 */
[----:B------:R-:W-:Y:S05]  /*bca0*/  @!P0 BRA `(.L_x_3010) ;  /* 0x00000000005c8947 */ /* 0x000fea0003800000 */
.L_x_3013:
        /* <DEDUP_REMOVED lines=9> */
[----:B------:R-:W-:-:S05]  /*bd40*/  IMAD R0, R4, R14, R17 ;  /* 0x0000000e04007224 */ /* 0x000fca00078e0211 */
[----:B------:R-:W-:-:S05]  /*bd50*/  LEA R0, R0, R3, 0x4 ;  /* 0x0000000300007211 */ /* 0x000fca00078e20ff */
        /* <DEDUP_REMOVED lines=9> */
.L_x_3012:
[----:B------:R-:W-:Y:S05]  /*bdf0*/  BSYNC B0 ;  /* 0x0000000000007941 */ /* 0x000fea0003800000 */
.L_x_3011:
[----:B------:R-:W-:Y:S01]  /*be00*/  MOV R0, R12 ;  /* 0x0000000c00007202 */ /* 0x000fe20000000f00 */
[----:B------:R-:W-:Y:S06]  /*be10*/  @P1 BRA `(.L_x_3013) ;  /* 0xfffffffc00a41947 */ /* 0x000fec000383ffff */
.L_x_3010:
[----:B------:R-:W-:Y:S02]  /*be20*/  ULDC UR4, c[0x0][0x238] ;  /* 0x00008e0000047ab9 */ /* 0x000fe40000000800 */
[----:B------:R-:W-:-:S13]  /*be30*/  ISETP.NE.AND P0, PT, RZ, UR4, PT ;  /* 0x00000004ff007c0c */ /* 0x000fda000bf05270 */
[----:B------:R-:W-:Y:S05]  /*be40*/  @!P0 BRA `(.L_x_3014) ;  /* 0x0000000000e88947 */ /* 0x000fea0003800000 */
[----:B-12---:R-:W1:Y:S02]  /*be50*/  LDC R13, c[0x0][RZ] ;  /* 0x00000000ff0d7b82 */ /* 0x006e640000000800 */
        /* <DEDUP_REMOVED lines=18> */
[----:B------:R-:W-:-:S07]  /*bf80*/  MOV R0, R4 ;  /* 0x0000000400007202 */ /* 0x000fce0000000f00 */
.L_x_3018:
        /* <DEDUP_REMOVED lines=17> */
.L_x_3017:
[----:B------:R-:W-:Y:S05]  /*c0a0*/  BSYNC B0 ;  /* 0x0000000000007941 */ /* 0x000fea0003800000 */
.L_x_3016:
[----:B------:R-:W-:-:S04]  /*c0b0*/  SHF.R.S32.HI R0, RZ, 0x1, R0 ;  /* 0x00000001ff007819 */ /* 0x000fc80000011400 */
[----:B------:R-:W-:-:S13]  /*c0c0*/  ISETP.GE.AND P0, PT, R0, 0x20, PT ;  /* 0x000000200000780c */ /* 0x000fda0003f06270 */
[----:B------:R-:W-:Y:S05]  /*c0d0*/  @P0 BRA `(.L_x_3018) ;  /* 0xfffffffc00ac0947 */ /* 0x000fea000383ffff */
[----:B------:R-:W-:-:S11]  /*c0e0*/  HFMA2.MMA R0, -RZ, RZ, 0, 1.9073486328125e-06 ;  /* 0x00000020ff007435 */ /* 0x000fd600000001ff */
.L_x_3015:
[----:B------:R-:W-:Y:S01]  /*c0f0*/  ISETP.GE.AND P0, PT, R0, 0x2, PT ;  /* 0x000000020000780c */ /* 0x000fe20003f06270 */
[----:B------:R-:W-:Y:S05]  /*c100*/  WARPSYNC.ALL ;  /* 0x0000000000007948 */ /* 0x000fea0003800000 */
[----:B------:R-:W-:Y:S07]  /*c110*/  BAR.SYNC.DEFER_BLOCKING 0x0 ;  /* 0x0000000000007b1d */ /* 0x000fee0000010000 */
[----:B------:R-:W-:Y:S05]  /*c120*/  @!P0 BRA `(.L_x_3014) ;  /* 0x0000000000308947 */ /* 0x000fea0003800000 */
[----:B-1----:R-:W-:-:S07]  /*c130*/  IMAD.MOV.U32 R3, RZ, RZ, 0x1 ;  /* 0x00000001ff037424 */ /* 0x002fce00078e00ff */
.L_x_3019:
        /* <DEDUP_REMOVED lines=11> */
.L_x_3014:
        /* <DEDUP_REMOVED lines=277> */
.L_x_3020:
        /* <DEDUP_REMOVED lines=278> */
.L_x_3021:
[----:B------:R-:W-:Y:S01]  /*e4a0*/  ULDC.64 UR6, c[0x0][0x608] ;  /* 0x0001820000067ab9 */ /* 0x000fe20000000a00 */
[----:B------:R-:W-:Y:S02]  /*e4b0*/  CS2R R4, SRZ ;  /* 0x0000000000047805 */ /* 0x000fe4000001ff00 */
[----:B------:R-:W-:Y:S02]  /*e4c0*/  ISETP.NE.U32.AND P0, PT, RZ, UR6, PT ;  /* 0x00000006ff007c0c */ /* 0x000fe4000bf05070 */
[----:B--2---:R-:W-:Y:S02]  /*e4d0*/  IADD3 R8, P2, R24, UR4, RZ ;  /* 0x0000000418087c10 */ /* 0x004fe4000ff5e0ff */
        /* <DEDUP_REMOVED lines=292> */
.L_x_3023:
        /* <DEDUP_REMOVED lines=277> */
.L_x_3024:
        /* <DEDUP_REMOVED lines=16> */
.L_x_3026:
[----:B------:R-:W-:Y:S05]  /*10970*/  BSYNC B0 ;  /* 0x0000000000007941 */ /* 0x000fea0003800000 */
.L_x_3025:
        /* <DEDUP_REMOVED lines=17> */
.L_x_3028:
[----:B------:R-:W-:Y:S05]  /*10a90*/  BSYNC B0 ;  /* 0x0000000000007941 */ /* 0x000fea0003800000 */
.L_x_3027:
        /* <DEDUP_REMOVED lines=35> */
.L_x_3030:
[----:B------:R-:W-:Y:S05]  /*10cd0*/  BSYNC B0 ;  /* 0x0000000000007941 */ /* 0x000fea0003800000 */
.L_x_3029:
        /* <DEDUP_REMOVED lines=38> */
.L_x_3035:
        /* <DEDUP_REMOVED lines=12> */
.L_x_3034:
[----:B------:R-:W-:Y:S05]  /*11000*/  BRA `(.L_x_3033) ;  /* 0x0000000000647947 */ /* 0x000fea0003800000 */
.L_x_3032:
        /* <DEDUP_REMOVED lines=13> */
.L_x_3036:
        /* <DEDUP_REMOVED lines=12> */
.L_x_3033:
[----:B------:R-:W-:Y:S05]  /*111a0*/  BSYNC B0 ;  /* 0x0000000000007941 */ /* 0x000fea0003800000 */
.L_x_3031:
        /* <DEDUP_REMOVED lines=15> */
.L_x_3040:
        /* <DEDUP_REMOVED lines=20> */
.L_x_3039:
[----:B------:R-:W-:Y:S05]  /*113e0*/  BSYNC B0 ;  /* 0x0000000000007941 */ /* 0x000fea0003800000 */
.L_x_3038:
[----:B0-----:R-:W-:Y:S01]  /*113f0*/  IMAD.MOV.U32 R13, RZ, RZ, R20 ;  /* 0x000000ffff0d7224 */ /* 0x001fe200078e0014 */
[----:B------:R-:W-:Y:S06]  /*11400*/  @P2 BRA `(.L_x_3040) ;  /* 0xfffffffc00a42947 */ /* 0x000fec000383ffff */
.L_x_3037:
        /* <DEDUP_REMOVED lines=16> */
.L_x_3045:
        /* <DEDUP_REMOVED lines=17> */
.L_x_3044:
[----:B------:R-:W-:Y:S05]  /*11620*/  BSYNC B0 ;  /* 0x0000000000007941 */ /* 0x000fea0003800000 */
.L_x_3043:
[----:B------:R-:W-:-:S04]  /*11630*/  SHF.R.S32.HI R20, RZ, 0x1, R20 ;  /* 0x00000001ff147819 */ /* 0x000fc80000011414 */
[----:B------:R-:W-:-:S13]  /*11640*/  ISETP.GE.AND P0, PT, R20, 0x20, PT ;  /* 0x000000201400780c */ /* 0x000fda0003f06270 */
[----:B------:R-:W-:Y:S05]  /*11650*/  @P0 BRA `(.L_x_3045) ;  /* 0xfffffffc00ac0947 */ /* 0x000fea000383ffff */
[----:B------:R-:W-:-:S11]  /*11660*/  HFMA2.MMA R2, -RZ, RZ, 0, 1.9073486328125e-06 ;  /* 0x00000020ff027435 */ /* 0x000fd600000001ff */
.L_x_3042:
[----:B------:R-:W-:Y:S01]  /*11670*/  BAR.SYNC.DEFER_BLOCKING 0x0 ;  /* 0x0000000000007b1d */ /* 0x000fe20000010000 */
[----:B------:R-:W-:-:S13]  /*11680*/  ISETP.GE.AND P0, PT, R2, 0x2, PT ;  /* 0x000000020200780c */ /* 0x000fda0003f06270 */
[----:B------:R-:W-:Y:S05]  /*11690*/  @!P0 BRA `(.L_x_3041) ;  /* 0x0000000000308947 */ /* 0x000fea0003800000 */
[----:B0-----:R-:W-:-:S07]  /*116a0*/  IMAD.MOV.U32 R11, RZ, RZ, 0x1 ;  /* 0x00000001ff0b7424 */ /* 0x001fce00078e00ff */
.L_x_3046:
        /* <DEDUP_REMOVED lines=11> */
.L_x_3041:
        /* <DEDUP_REMOVED lines=15> */
.L_x_3048:
        /* <DEDUP_REMOVED lines=22> */
.L_x_3050:
        /* <DEDUP_REMOVED lines=22> */
.L_x_3051:
[----:B------:R-:W-:Y:S02]  /*11b10*/  ULDC.64 UR4, c[0x0][0x5f8] ;  /* 0x00017e0000047ab9 */ /* 0x000fe40000000a00 */
[----:B------:R-:W-:-:S05]  /*11b20*/  IADD3 R22, P0, R22, UR4, RZ ;  /* 0x0000000416167c10 */ /* 0x000fca000ff1e0ff */
[----:B------:R-:W-:-:S05]  /*11b30*/  IMAD.X R23, RZ, RZ, UR5, P0 ;  /* 0x00000005ff177e24 */ /* 0x000fca00080e06ff */
[----:B------:R-:W-:Y:S01]  /*11b40*/  STG.E.64 desc[UR60][R22.64], R16 ;  /* 0x0000001016007986 */ /* 0x000fe2000c101b3c */
[----:B------:R-:W-:Y:S05]  /*11b50*/  EXIT ;  /* 0x000000000000794d */ /* 0x000fea0003800000 */
.L_x_3049:
[----:B------:R-:W-:Y:S04]  /*11b60*/  STG.E.64 desc[UR60][R4.64], R18 ;  /* 0x0000001204007986 */ /* 0x000fe8000c101b3c */
[----:B------:R-:W-:Y:S01]  /*11b70*/  STG.E.64 desc[UR60][R4.64+0x8], R16 ;  /* 0x0000081004007986 */ /* 0x000fe2000c101b3c */
[----:B------:R-:W-:Y:S05]  /*11b80*/  EXIT ;  /* 0x000000000000794d */ /* 0x000fea0003800000 */
.L_x_3047:
        /* <DEDUP_REMOVED lines=10> */
.L_x_3052:
        /* <DEDUP_REMOVED lines=22> */
.L_x_3054:
        /* <DEDUP_REMOVED lines=22> */
.L_x_3055:
[----:B------:R-:W-:Y:S02]  /*11ef0*/  ULDC.64 UR4, c[0x0][0x5f8] ;  /* 0x00017e0000047ab9 */ /* 0x000fe40000000a00 */
[----:B------:R-:W-:-:S04]  /*11f00*/  IADD3 R22, P0, R22, UR4, RZ ;  /* 0x0000000416167c10 */ /* 0x000fc8000ff1e0ff */
[----:B------:R-:W-:-:S05]  /*11f10*/  IADD3.X R23, RZ, UR5, RZ, P0, !PT ;  /* 0x00000005ff177c10 */ /* 0x000fca00087fe4ff */
[----:B------:R-:W-:Y:S01]  /*11f20*/  STG.E.64 desc[UR60][R22.64], R16 ;  /* 0x0000001016007986 */ /* 0x000fe2000c101b3c */
[----:B------:R-:W-:Y:S05]  /*11f30*/  EXIT ;  /* 0x000000000000794d */ /* 0x000fea0003800000 */
.L_x_3053:
[----:B------:R-:W-:Y:S04]  /*11f40*/  STG.E.64 desc[UR60][R8.64], R18 ;  /* 0x0000001208007986 */ /* 0x000fe8000c101b3c */
[----:B------:R-:W-:Y:S01]  /*11f50*/  STG.E.64 desc[UR60][R6.64], R16 ;  /* 0x0000001006007986 */ /* 0x000fe2000c101b3c */
[----:B------:R-:W-:Y:S05]  /*11f60*/  EXIT ;  /* 0x000000000000794d */ /* 0x000fea0003800000 */
.L_x_3022:
        /* <DEDUP_REMOVED lines=25> */
.L_x_3057:
        /* <DEDUP_REMOVED lines=22> */
.L_x_3059:
        /* <DEDUP_REMOVED lines=22> */
.L_x_3060:
[----:B------:R-:W-:Y:S02]  /*123c0*/  ULDC.64 UR4, c[0x0][0x5f8] ;  /* 0x00017e0000047ab9 */ /* 0x000fe40000000a00 */
[----:B------:R-:W-:-:S05]  /*123d0*/  IADD3 R24, P0, R24, UR4, RZ ;  /* 0x0000000418187c10 */ /* 0x000fca000ff1e0ff */
[----:B------:R-:W-:-:S05]  /*123e0*/  IMAD.X R25, RZ, RZ, UR5, P0 ;  /* 0x00000005ff197e24 */ /* 0x000fca00080e06ff */
[----:B------:R-:W-:Y:S01]  /*123f0*/  STG.E.64 desc[UR60][R24.64], R16 ;  /* 0x0000001018007986 */ /* 0x000fe2000c101b3c */
[----:B------:R-:W-:Y:S05]  /*12400*/  EXIT ;  /* 0x000000000000794d */ /* 0x000fea0003800000 */
.L_x_3058:
[----:B------:R-:W-:Y:S04]  /*12410*/  STG.E.64 desc[UR60][R4.64], R18 ;  /* 0x0000001204007986 */ /* 0x000fe8000c101b3c */
[----:B------:R-:W-:Y:S01]  /*12420*/  STG.E.64 desc[UR60][R4.64+0x8], R16 ;  /* 0x0000081004007986 */ /* 0x000fe2000c101b3c */
[----:B------:R-:W-:Y:S05]  /*12430*/  EXIT ;  /* 0x000000000000794d */ /* 0x000fea0003800000 */
.L_x_3056:
        /* <DEDUP_REMOVED lines=10> */
.L_x_3061:
        /* <DEDUP_REMOVED lines=22> */
.L_x_3063:
        /* <DEDUP_REMOVED lines=22> */
.L_x_3064:
[----:B------:R-:W-:Y:S02]  /*127a0*/  ULDC.64 UR4, c[0x0][0x5f8] ;  /* 0x00017e0000047ab9 */ /* 0x000fe40000000a00 */
[----:B------:R-:W-:-:S04]  /*127b0*/  IADD3 R24, P0, R24, UR4, RZ ;  /* 0x0000000418187c10 */ /* 0x000fc8000ff1e0ff */
[----:B------:R-:W-:-:S05]  /*127c0*/  IADD3.X R25, RZ, UR5, RZ, P0, !PT ;  /* 0x00000005ff197c10 */ /* 0x000fca00087fe4ff */
[----:B------:R-:W-:Y:S01]  /*127d0*/  STG.E.64 desc[UR60][R24.64], R16 ;  /* 0x0000001018007986 */ /* 0x000fe2000c101b3c */
[----:B------:R-:W-:Y:S05]  /*127e0*/  EXIT ;  /* 0x000000000000794d */ /* 0x000fea0003800000 */
.L_x_3062:
[----:B------:R-:W-:Y:S04]  /*127f0*/  STG.E.64 desc[UR60][R6.64], R18 ;  /* 0x0000001206007986 */ /* 0x000fe8000c101b3c */
[----:B------:R-:W-:Y:S01]  /*12800*/  STG.E.64 desc[UR60][R8.64], R16 ;  /* 0x0000001008007986 */ /* 0x000fe2000c101b3c */
[----:B------:R-:W-:Y:S05]  /*12810*/  EXIT ;  /* 0x000000000000794d */ /* 0x000fea0003800000 */
.L_x_3065:
        /* <DEDUP_REMOVED lines=14> */
.L_x_9834:


//--------------------- .text._ZN2at6native13reduce_kernelILi128ELi4ENS0_8ReduceOpIhNS0_14func_wrapper_tImZNS0_15xor_sum_functorIhvEclERNS_14TensorIteratorEEUlmmE_EEjmLi4ELi4EEEEEvT1_ --------------------------
	.section	.text._ZN2at6native13reduce_kernelILi128ELi4ENS0_8ReduceOpIhNS0_14func_wrapper_tImZNS0_15xor_sum_functorIhvEclERNS_14TensorIteratorEEUlmmE_EEjmLi4ELi4EEEEEvT1_,"ax",@progbits
	.align	128
        .global         _ZN2at6native13reduce_kernelILi128ELi4ENS0_8ReduceOpIhNS0_14func_wrapper_tImZNS0_15xor_sum_functorIhvEclERNS_14TensorIteratorEEUlmmE_EEjmLi4ELi4EEEEEvT1_
        .type           _ZN2at6native13reduce_kernelILi128ELi4ENS0_8ReduceOpIhNS0_14func_wrapper_tImZNS0_15xor_sum_functorIhvEclERNS_14TensorIteratorEEUlmmE_EEjmLi4ELi4EEEEEvT1_,@function
        .size           _ZN2at6native13reduce_kernelILi128ELi4ENS0_8ReduceOpIhNS0_14func_wrapper_tImZNS0_15xor_sum_functorIhvEclERNS_14TensorIteratorEEUlmmE_EEjmLi4ELi4EEEEEvT1_,(.L_x_9835 - _ZN2at6native13reduce_kernelILi128ELi4ENS0_8ReduceOpIhNS0_14func_wrapper_tImZNS0_15xor_sum_functorIhvEclERNS_14TensorIteratorEEUlmmE_EEjmLi4ELi4EEEEEvT1_)
        .other          _ZN2at6native13reduce_kernelILi128ELi4ENS0_8ReduceOpIhNS0_14func_wrapper_tImZNS0_15xor_sum_functorIhvEclERNS_14TensorIteratorEEUlmmE_EEjmLi4ELi4EEEEEvT1_,@"STO_CUDA_ENTRY STV_DEFAULT"
_ZN2at6native13reduce_kernelILi128ELi4ENS0_8ReduceOpIhNS0_14func_wrapper_tImZNS0_15xor_sum_functorIhvEclERNS_14TensorIteratorEEUlmmE_EEjmLi4ELi4EEEEEvT1_:
.text._ZN2at6native13reduce_kernelILi128ELi4ENS0_8ReduceOpIhNS0_14func_wrapper_tImZNS0_15xor_sum_functorIhvEclERNS_14TensorIteratorEEUlmmE_EEjmLi4ELi4EEEEEvT1_:
        /* <DEDUP_REMOVED lines=293> */
.L_x_3066:
        /* <DEDUP_REMOVED lines=30> */
.L_x_3070:
[----:B------:R-:W0:Y:S01]  /*1430*/  LDC R7, c[0x0][0x5f0] ;  /* 0x00017c00ff077b82 */ /* 0x000e220000000800 */
[----:B------:R-:W-:Y:S01]  /*1440*/  ULDC UR4, c[0x0][0x224] ;  /* 0x0000890000047ab9 */ /* 0x000fe20000000800 */
[----:B------:R-:W-:Y:S01]  /*1450*/  BSSY B0, `(.L_x_3071) ;  /* 0x0000030000007945 */ /* 0x000fe20003800000 */
[----:B------:R-:W-:-:S05]  /*1460*/  IMAD.U32 R0, RZ, RZ, UR4 ;  /* 0x00000004ff007e24 */ /* 0x000fca000f8e00ff */
[----:B------:R-:W1:Y:S08]  /*1470*/  LDC R11, c[0x0][0x218] ;  /* 0x00008600ff0b7b82 */ /* 0x000e700000000800 */
[----:B------:R-:W2:Y:S01]  /*1480*/  LDC R10, c[0x0][0x21c] ;  /* 0x00008700ff0a7b82 */ /* 0x000ea20000000800 */
[----:B0-----:R-:W-:-:S05]  /*1490*/  IMAD.IADD R6, R24, 0x1, R7 ;  /* 0x0000000118067824 */ /* 0x001fca00078e0207 */
[----:B------:R-:W-:Y:S02]  /*14a0*/  LOP3.LUT P0, R6, R6, 0x3, RZ, 0xc0, !PT ;  /* 0x0000000306067812 */ /* 0x000fe4000780c0ff */
[----:B-1----:R-:W-:Y:S01]  /*14b0*/  MOV R15, R11 ;  /* 0x0000000b000f7202 */ /* 0x002fe20000000f00 */
[----:B--2---:R-:W-:-:S10]  /*14c0*/  IMAD.MOV.U32 R20, RZ, RZ, R10 ;  /* 0x000000ffff147224 */ /* 0x004fd400078e000a */
        /* <DEDUP_REMOVED lines=19> */
.L_x_3076:
[----:B------:R-:W-:Y:S05]  /*1600*/  BSYNC B2 ;  /* 0x0000000000027941 */ /* 0x000fea0003800000 */
.L_x_3075:
        /* <DEDUP_REMOVED lines=9> */
[----:B------:R-:W2:Y:S01]  /*16a0*/  LDG.E.U8 R4, desc[UR60][R4.64] ;  /* 0x0000003c04047981 */ /* 0x000ea2000c1e1100 */
[----:B------:R-:W-:Y:S01]  /*16b0*/  IMAD.MOV.U32 R20, RZ, RZ, R10 ;  /* 0x000000ffff147224 */ /* 0x000fe200078e000a */
[----:B--2---:R-:W-:-:S07]  /*16c0*/  LOP3.LUT R15, R4, UR4, RZ, 0x3c, !PT ;  /* 0x00000004040f7c12 */ /* 0x004fce000f8e3cff */
.L_x_3074:
[----:B------:R-:W-:Y:S05]  /*16d0*/  BSYNC B1 ;  /* 0x0000000000017941 */ /* 0x000fea0003800000 */
.L_x_3073:
[----:B------:R-:W0:Y:S01]  /*16e0*/  LDC R5, c[0x0][0x224] ;  /* 0x00008900ff057b82 */ /* 0x000e220000000800 */
[----:B------:R-:W-:Y:S01]  /*16f0*/  IADD3 R16, P0, P1, R24, R7, R3 ;  /* 0x0000000718107210 */ /* 0x000fe2000791e003 */
[----:B------:R-:W-:-:S03]  /*1700*/  ULDC UR4, c[0x0][0x5f4] ;  /* 0x00017d0000047ab9 */ /* 0x000fc60000000800 */
[----:B------:R-:W-:Y:S02]  /*1710*/  IADD3 R16, P2, R16, 0x4, RZ ;  /* 0x0000000410107810 */ /* 0x000fe40007f5e0ff */
[----:B------:R-:W-:-:S05]  /*1720*/  IADD3.X R17, RZ, UR4, R17, P0, P1 ;  /* 0x00000004ff117c10 */ /* 0x000fca00087e2411 */
[----:B------:R-:W-:Y:S01]  /*1730*/  IMAD.X R17, RZ, RZ, R17, P2 ;  /* 0x000000ffff117224 */ /* 0x000fe200010e0611 */
[----:B0-----:R-:W-:-:S07]  /*1740*/  IADD3 R0, R6, -0x4, R5 ;  /* 0xfffffffc06007810 */ /* 0x001fce0007ffe005 */
.L_x_3072:
[----:B------:R-:W-:Y:S05]  /*1750*/  BSYNC B0 ;  /* 0x0000000000007941 */ /* 0x000fea0003800000 */
.L_x_3071:
[----:B------:R-:W0:Y:S01]  /*1760*/  LDC.64 R4, c[0x0][0x238] ;  /* 0x00008e00ff047b82 */ /* 0x000e220000000a00 */
[----:B------:R-:W-:Y:S01]  /*1770*/  BSSY B0, `(.L_x_3077) ;  /* 0x000001f000007945 */ /* 0x000fe20003800000 */
[----:B------:R-:W-:Y:S01]  /*1780*/  ISETP.NE.AND P2, PT, R2, RZ, PT ;  /* 0x000000ff0200720c */ /* 0x000fe20003f45270 */
[----:B------:R-:W-:Y:S01]  /*1790*/  IMAD.MOV.U32 R13, RZ, RZ, R10 ;  /* 0x000000ffff0d7224 */ /* 0x000fe200078e000a */
[----:B------:R-:W-:Y:S01]  /*17a0*/  MOV R14, R11 ;  /* 0x0000000b000e7202 */ /* 0x000fe20000000f00 */
[----:B------:R-:W-:-:S03]  /*17b0*/  IMAD.MOV.U32 R12, RZ, RZ, R11 ;  /* 0x000000ffff0c7224 */ /* 0x000fc600078e000b */
        /* <DEDUP_REMOVED lines=11> */
.L_x_3079:
        /* <DEDUP_REMOVED lines=15> */
.L_x_3078:
[----:B------:R-:W-:Y:S05]  /*1960*/  BSYNC B0 ;  /* 0x0000000000007941 */ /* 0x000fea0003800000 */
.L_x_3077:
        /* <DEDUP_REMOVED lines=8> */
.L_x_3081:
[----:B------:R-:W-:Y:S05]  /*19f0*/  BSYNC B0 ;  /* 0x0000000000007941 */ /* 0x000fea0003800000 */
.L_x_3080:
        /* <DEDUP_REMOVED lines=12> */
.L_x_3083:
[----:B------:R-:W-:Y:S05]  /*1ac0*/  BSYNC B0 ;  /* 0x0000000000007941 */ /* 0x000fea0003800000 */
.L_x_3082:
        /* <DEDUP_REMOVED lines=8> */
.L_x_3069:
        /* <DEDUP_REMOVED lines=14> */
[----:B------:R-:W-:Y:S01]  /*1c30*/  IMAD.MOV.U32 R40, RZ, RZ, R20 ;  /* 0x000000ffff287224 */ /* 0x000fe200078e0014 */
[----:B------:R-:W-:Y:S01]  /*1c40*/  MOV R39, R20 ;  /* 0x0000001400277202 */ /* 0x000fe20000000f00 */
[----:B-1----:R-:W-:Y:S01]  /*1c50*/  IMAD.MOV.U32 R3, RZ, RZ, R0 ;  /* 0x000000ffff037224 */ /* 0x002fe200078e0000 */
        /* <DEDUP_REMOVED lines=23> */
[--C-:B------:R-:W-:Y:S02]  /*1dd0*/  IMAD.MOV.U32 R15, RZ, RZ, R0.reuse ;  /* 0x000000ffff0f7224 */ /* 0x100fe400078e0000 */
        /* <DEDUP_REMOVED lines=33> */
.L_x_3092:
        /* <DEDUP_REMOVED lines=298> */
.L_x_3088:
[----:B------:R-:W-:Y:S01]  /*3290*/  LOP3.LUT R37, R44, 0xfffffffc, RZ, 0xc0, !PT ;  /* 0xfffffffc2c257812 */ /* 0x000fe200078ec0ff */
[----:B------:R-:W-:-:S03]  /*32a0*/  ULDC UR36, c[0x0][0x22c] ;  /* 0x00008b0000247ab9 */ /* 0x000fc60000000800 */
[----:B------:R-:W-:-:S05]  /*32b0*/  IADD3 R36, P1, R37, R16, RZ ;  /* 0x0000001025247210 */ /* 0x000fca0007f3e0ff */
[----:B------:R-:W-:-:S05]  /*32c0*/  IMAD.X R37, RZ, RZ, R17, P1 ;  /* 0x000000ffff257224 */ /* 0x000fca00008e0611 */
[----:B------:R-:W2:Y:S01]  /*32d0*/  LDG.E R36, desc[UR60][R36.64] ;  /* 0x0000003c24247981 */ /* 0x000ea2000c1e1900 */
[----:B------:R-:W-:-:S05]  /*32e0*/  MOV R43, UR36 ;  /* 0x00000024002b7c02 */ /* 0x000fca0008000f00 */
[----:B------:R-:W-:Y:S01]  /*32f0*/  IMAD.IADD R46, R46, 0x1, R43 ;  /* 0x000000012e2e7824 */ /* 0x000fe200078e022b */
[C---:B--2---:R-:W-:Y:S02]  /*3300*/  PRMT R45, R36.reuse, 0x7770, RZ ;  /* 0x00007770242d7816 */ /* 0x044fe400000000ff */
[C---:B------:R-:W-:Y:S02]  /*3310*/  PRMT R42, R36.reuse, 0x7771, RZ ;  /* 0x00007771242a7816 */ /* 0x040fe400000000ff */
[C---:B------:R-:W-:Y:S02]  /*3320*/  PRMT R47, R36.reuse, 0x7772, RZ ;  /* 0x00007772242f7816 */ /* 0x040fe400000000ff */
        /* <DEDUP_REMOVED lines=247> */
.L_x_3089:
[----:B------:R-:W-:-:S04]  /*42a0*/  LOP3.LUT R37, R50, 0xfffffffc, RZ, 0xc0, !PT ;  /* 0xfffffffc32257812 */ /* 0x000fc800078ec0ff */
[----:B------:R-:W-:-:S05]  /*42b0*/  IADD3 R36, P1, R37, R16, RZ ;  /* 0x0000001025247210 */ /* 0x000fca0007f3e0ff */
[----:B------:R-:W-:-:S05]  /*42c0*/  IMAD.X R37, RZ, RZ, R17, P1 ;  /* 0x000000ffff257224 */ /* 0x000fca00008e0611 */
[----:B------:R-:W2:Y:S01]  /*42d0*/  LDG.E R36, desc[UR60][R36.64] ;  /* 0x0000003c24247981 */ /* 0x000ea2000c1e1900 */
[----:B------:R-:W-:Y:S01]  /*42e0*/  IMAD.IADD R58, R46, 0x1, R43 ;  /* 0x000000012e3a7824 */ /* 0x000fe200078e022b */
[----:B------:R-:W-:Y:S01]  /*42f0*/  HFMA2.MMA R46, -RZ, RZ, 0, 0 ;  /* 0x00000000ff2e7435 */ /* 0x000fe200000001ff */
[----:B------:R-:W-:Y:S01]  /*4300*/  IMAD.MOV.U32 R54, RZ, RZ, RZ ;  /* 0x000000ffff367224 */ /* 0x000fe200078e00ff */
        /* <DEDUP_REMOVED lines=250> */
.L_x_3090:
        /* <DEDUP_REMOVED lines=255> */
.L_x_3091:
[----:B------:R-:W-:Y:S01]  /*62a0*/  LOP3.LUT R37, R46, 0xfffffffc, RZ, 0xc0, !PT ;  /* 0xfffffffc2e257812 */ /* 0x000fe200078ec0ff */
[----:B------:R-:W-:-:S03]  /*62b0*/  ULDC UR4, c[0x0][0x224] ;  /* 0x0000890000047ab9 */ /* 0x000fc60000000800 */
[----:B------:R-:W-:-:S05]  /*62c0*/  IADD3 R36, P1, R37, R16, RZ ;  /* 0x0000001025247210 */ /* 0x000fca0007f3e0ff */
[----:B------:R-:W-:-:S05]  /*62d0*/  IMAD.X R37, RZ, RZ, R17, P1 ;  /* 0x000000ffff257224 */ /* 0x000fca00008e0611 */
[----:B------:R-:W2:Y:S01]  /*62e0*/  LDG.E R36, desc[UR60][R36.64] ;  /* 0x0000003c24247981 */ /* 0x000ea2000c1e1900 */
        /* <DEDUP_REMOVED lines=10> */
[----:B------:R-:W-:Y:S02]  /*6390*/  LOP3.LUT R29, R29, 0xff, R50, 0x78, !PT ;  /* 0x000000ff1d1d7812 */ /* 0x000fe400078e7832 */
[----:B------:R-:W-:Y:S02]  /*63a0*/  LOP3.LUT R28, R28, 0xff, R51, 0x78, !PT ;  /* 0x000000ff1c1c7812 */ /* 0x000fe400078e7833 */
[----:B------:R-:W-:Y:S02]  /*63b0*/  LOP3.LUT R30, R30, 0xff, R55, 0x78, !PT ;  /* 0x000000ff1e1e7812 */ /* 0x000fe400078e7837 */
[----:B------:R-:W-:-:S02]  /*63c0*/  LOP3.LUT R31, R31, 0xff, R54, 0x78, !PT ;  /* 0x000000ff1f1f7812 */ /* 0x000fc400078e7836 */
[----:B------:R-:W-:Y:S02]  /*63d0*/  LOP3.LUT R32, R32, 0xff, R53, 0x78, !PT ;  /* 0x000000ff20207812 */ /* 0x000fe400078e7835 */
[----:B------:R-:W-:Y:S02]  /*63e0*/  LOP3.LUT R33, R33, 0xff, R52, 0x78, !PT ;  /* 0x000000ff21217812 */ /* 0x000fe400078e7834 */
[C---:B--2---:R-:W-:Y:S02]  /*63f0*/  PRMT R59, R36.reuse, 0x7770, RZ ;  /* 0x00007770243b7816 */ /* 0x044fe400000000ff */
[C---:B------:R-:W-:Y:S02]  /*6400*/  PRMT R58, R36.reuse, 0x7771, RZ ;  /* 0x00007771243a7816 */ /* 0x040fe400000000ff */
[C---:B------:R-:W-:Y:S02]  /*6410*/  PRMT R61, R36.reuse, 0x7772, RZ ;  /* 0x00007772243d7816 */ /* 0x040fe400000000ff */
[----:B------:R-:W-:-:S02]  /*6420*/  PRMT R60, R36, 0x7773, RZ ;  /* 0x00007773243c7816 */ /* 0x000fc400000000ff */
[----:B------:R-:W-:Y:S02]  /*6430*/  LOP3.LUT R38, R38, R59, RZ, 0x3c, !PT ;  /* 0x0000003b26267212 */ /* 0x000fe400078e3cff */
[----:B------:R-:W-:Y:S02]  /*6440*/  LOP3.LUT R39, R39, R58, RZ, 0x3c, !PT ;  /* 0x0000003a27277212 */ /* 0x000fe400078e3cff */
[----:B------:R-:W-:Y:S02]  /*6450*/  LOP3.LUT R40, R40, R61, RZ, 0x3c, !PT ;  /* 0x0000003d28287212 */ /* 0x000fe400078e3cff */
[----:B------:R-:W-:Y:S01]  /*6460*/  LOP3.LUT R41, R41, R60, RZ, 0x3c, !PT ;  /* 0x0000003c29297212 */ /* 0x000fe200078e3cff */
[----:B------:R-:W-:Y:S06]  /*6470*/  @!P1 BRA `(.L_x_3092) ;  /* 0xffffffb800dc9947 */ /* 0x000fec000383ffff */
[----:B------:R-:W-:Y:S05]  /*6480*/  BSYNC B1 ;  /* 0x0000000000017941 */ /* 0x000fea0003800000 */
.L_x_3087:
[----:B------:R-:W-:Y:S05]  /*6490*/  BSYNC B0 ;  /* 0x0000000000007941 */ /* 0x000fea0003800000 */
.L_x_3086:
        /* <DEDUP_REMOVED lines=280> */
.L_x_3095:
        /* <DEDUP_REMOVED lines=285> */
.L_x_3096:
        /* <DEDUP_REMOVED lines=285> */
.L_x_3097:
        /* <DEDUP_REMOVED lines=285> */
.L_x_3098:
[----:B------:R-:W-:-:S04]  /*ab90*/  LOP3.LUT R35, R58, 0xfffffffc, RZ, 0xc0, !PT ;  /* 0xfffffffc3a237812 */ /* 0x000fc800078ec0ff */
[----:B------:R-:W-:-:S05]  /*aba0*/  IADD3 R16, P1, R35, R16, RZ ;  /* 0x0000001023107210 */ /* 0x000fca0007f3e0ff */
[----:B------:R-:W-:-:S05]  /*abb0*/  IMAD.X R17, RZ, RZ, R17, P1 ;  /* 0x000000ffff117224 */ /* 0x000fca00008e0611 */
[----:B------:R-:W2:Y:S02]  /*abc0*/  LDG.E R16, desc[UR60][R16.64] ;  /* 0x0000003c10107981 */ /* 0x000ea4000c1e1900 */
[C---:B--2---:R-:W-:Y:S02]  /*abd0*/  PRMT R59, R16.reuse, 0x7770, RZ ;  /* 0x00007770103b7816 */ /* 0x044fe400000000ff */
[C---:B------:R-:W-:Y:S02]  /*abe0*/  PRMT R58, R16.reuse, 0x7771, RZ ;  /* 0x00007771103a7816 */ /* 0x040fe400000000ff */
[C---:B------:R-:W-:Y:S02]  /*abf0*/  PRMT R61, R16.reuse, 0x7772, RZ ;  /* 0x00007772103d7816 */ /* 0x040fe400000000ff */
[----:B------:R-:W-:-:S07]  /*ac00*/  PRMT R60, R16, 0x7773, RZ ;  /* 0x00007773103c7816 */ /* 0x000fce00000000ff */
.L_x_3094:
[----:B------:R-:W-:Y:S05]  /*ac10*/  BSYNC B0 ;  /* 0x0000000000007941 */ /* 0x000fea0003800000 */
.L_x_3093:
[----:B------:R-:W-:Y:S04]  /*ac20*/  BSSY B0, `(.L_x_3099) ;  /* 0x000001a000007945 */ /* 0x000fe80003800000 */
[----:B------:R-:W-:Y:S05]  /*ac30*/  @P0 BRA `(.L_x_3100) ;  /* 0x0000000000600947 */ /* 0x000fea0003800000 */
[----:B------:R-:W-:Y:S02]  /*ac40*/  IADD3 R16, R46, R43, RZ ;  /* 0x0000002b2e107210 */ /* 0x000fe40007ffe0ff */
[----:B------:R-:W-:Y:S02]  /*ac50*/  LOP3.LUT R20, R20, 0xff, R45, 0x78, !PT ;  /* 0x000000ff14147812 */ /* 0x000fe400078e782d */
[----:B------:R-:W-:Y:S02]  /*ac60*/  ISETP.GE.U32.AND P0, PT, R16, R57, PT ;  /* 0x000000391000720c */ /* 0x000fe40003f06070 */
[----:B------:R-:W-:Y:S02]  /*ac70*/  LOP3.LUT R21, R21, 0xff, R42, 0x78, !PT ;  /* 0x000000ff15157812 */ /* 0x000fe400078e782a */
[----:B------:R-:W-:Y:S02]  /*ac80*/  LOP3.LUT R24, R24, 0xff, R47, 0x78, !PT ;  /* 0x000000ff18187812 */ /* 0x000fe400078e782f */
[----:B------:R-:W-:-:S07]  /*ac90*/  LOP3.LUT R25, R25, 0xff, R44, 0x78, !PT ;  /* 0x000000ff19197812 */ /* 0x000fce00078e782c */
[----:B------:R-:W-:Y:S05]  /*aca0*/  @P0 BRA `(.L_x_3100) ;  /* 0x0000000000440947 */ /* 0x000fea0003800000 */
[----:B------:R-:W-:Y:S01]  /*acb0*/  IMAD.IADD R16, R16, 0x1, R43 ;  /* 0x0000000110107824 */ /* 0x000fe200078e022b */
[----:B------:R-:W-:Y:S02]  /*acc0*/  LOP3.LUT R27, R27, 0xff, R48, 0x78, !PT ;  /* 0x000000ff1b1b7812 */ /* 0x000fe400078e7830 */
[----:B------:R-:W-:Y:S02]  /*acd0*/  LOP3.LUT R26, R26, 0xff, R49, 0x78, !PT ;  /* 0x000000ff1a1a7812 */ /* 0x000fe400078e7831 */
[----:B------:R-:W-:Y:S02]  /*ace0*/  ISETP.GE.U32.AND P0, PT, R16, R57, PT ;  /* 0x000000391000720c */ /* 0x000fe40003f06070 */
[----:B------:R-:W-:Y:S02]  /*acf0*/  LOP3.LUT R29, R29, 0xff, R50, 0x78, !PT ;  /* 0x000000ff1d1d7812 */ /* 0x000fe400078e7832 */
[----:B------:R-:W-:-:S09]  /*ad00*/  LOP3.LUT R28, R28, 0xff, R51, 0x78, !PT ;  /* 0x000000ff1c1c7812 */ /* 0x000fd200078e7833 */
[----:B------:R-:W-:Y:S05]  /*ad10*/  @P0 BRA `(.L_x_3100) ;  /* 0x0000000000280947 */ /* 0x000fea0003800000 */
[----:B------:R-:W-:Y:S02]  /*ad20*/  IADD3 R16, R16, R43, RZ ;  /* 0x0000002b10107210 */ /* 0x000fe40007ffe0ff */
[----:B------:R-:W-:Y:S02]  /*ad30*/  LOP3.LUT R30, R30, 0xff, R55, 0x78, !PT ;  /* 0x000000ff1e1e7812 */ /* 0x000fe400078e7837 */
[----:B------:R-:W-:Y:S02]  /*ad40*/  ISETP.GE.U32.AND P0, PT, R16, R57, PT ;  /* 0x000000391000720c */ /* 0x000fe40003f06070 */
[----:B------:R-:W-:Y:S02]  /*ad50*/  LOP3.LUT R31, R31, 0xff, R54, 0x78, !PT ;  /* 0x000000ff1f1f7812 */ /* 0x000fe400078e7836 */
[----:B------:R-:W-:Y:S02]  /*ad60*/  LOP3.LUT R32, R32, 0xff, R53, 0x78, !PT ;  /* 0x000000ff20207812 */ /* 0x000fe400078e7835 */
[----:B------:R-:W-:-:S07]  /*ad70*/  LOP3.LUT R33, R33, 0xff, R52, 0x78, !PT ;  /* 0x000000ff21217812 */ /* 0x000fce00078e7834 */
[----:B------:R-:W-:Y:S02]  /*ad80*/  @!P0 LOP3.LUT R38, R38, 0xff, R59, 0x78, !PT ;  /* 0x000000ff26268812 */ /* 0x000fe400078e783b */
[----:B------:R-:W-:Y:S02]  /*ad90*/  @!P0 LOP3.LUT R39, R39, 0xff, R58, 0x78, !PT ;  /* 0x000000ff27278812 */ /* 0x000fe400078e783a */
[----:B------:R-:W-:Y:S02]  /*ada0*/  @!P0 LOP3.LUT R40, R40, 0xff, R61, 0x78, !PT ;  /* 0x000000ff28288812 */ /* 0x000fe400078e783d */
[----:B------:R-:W-:-:S07]  /*adb0*/  @!P0 LOP3.LUT R41, R41, 0xff, R60, 0x78, !PT ;  /* 0x000000ff29298812 */ /* 0x000fce00078e783c */
.L_x_3100:
[----:B------:R-:W-:Y:S05]  /*adc0*/  BSYNC B0 ;  /* 0x0000000000007941 */ /* 0x000fea0003800000 */
.L_x_3099:
        /* <DEDUP_REMOVED lines=17> */
.L_x_3085:
[----:B------:R-:W-:Y:S01]  /*aee0*/  ISETP.GE.U32.AND P0, PT, R4, R57, PT ;  /* 0x000000390400720c */ /* 0x000fe20003f06070 */
[----:B------:R-:W-:Y:S01]  /*aef0*/  BSSY B0, `(.L_x_3101) ;  /* 0x0000083000007945 */ /* 0x000fe20003800000 */
[--C-:B------:R-:W-:Y:S01]  /*af00*/  IMAD.MOV.U32 R15, RZ, RZ, R20.reuse ;  /* 0x000000ffff0f7224 */ /* 0x100fe200078e0014 */
[----:B-1----:R-:W-:Y:S01]  /*af10*/  MOV R14, R0 ;  /* 0x00000000000e7202 */ /* 0x002fe20000000f00 */
        /* <DEDUP_REMOVED lines=56> */
.L_x_3104:
[----:B------:R-:W-:Y:S02]  /*b2a0*/  IMAD R4, R49, R46, RZ ;  /* 0x0000002e31047224 */ /* 0x000fe400078e02ff */
[----:B------:R-:W-:-:S03]  /*b2b0*/  IMAD.IADD R46, R43, 0x1, R46 ;  /* 0x000000012b2e7824 */ /* 0x000fc600078e022e */
[----:B------:R-:W-:Y:S01]  /*b2c0*/  LOP3.LUT R9, R4, 0xfffffffc, RZ, 0xc0, !PT ;  /* 0xfffffffc04097812 */ /* 0x000fe200078ec0ff */
[C---:B------:R-:W-:Y:S01]  /*b2d0*/  IMAD R4, R46.reuse, R49, RZ ;  /* 0x000000312e047224 */ /* 0x040fe200078e02ff */
[----:B------:R-:W-:Y:S02]  /*b2e0*/  IADD3 R46, R46, R43, RZ ;  /* 0x0000002b2e2e7210 */ /* 0x000fe40007ffe0ff */
[-C--:B------:R-:W-:Y:S02]  /*b2f0*/  IADD3 R8, P0, R9, R16.reuse, RZ ;  /* 0x0000001009087210 */ /* 0x080fe40007f1e0ff */
[----:B------:R-:W-:Y:S01]  /*b300*/  LOP3.LUT R5, R4, 0xfffffffc, RZ, 0xc0, !PT ;  /* 0xfffffffc04057812 */ /* 0x000fe200078ec0ff */
[C---:B------:R-:W-:Y:S01]  /*b310*/  IMAD R6, R46.reuse, R49, RZ ;  /* 0x000000312e067224 */ /* 0x040fe200078e02ff */
[----:B------:R-:W-:Y:S01]  /*b320*/  IADD3 R46, R46, R43, RZ ;  /* 0x0000002b2e2e7210 */ /* 0x000fe20007ffe0ff */
[----:B------:R-:W-:Y:S01]  /*b330*/  IMAD.X R9, RZ, RZ, R17, P0 ;  /* 0x000000ffff097224 */ /* 0x000fe200000e0611 */
[----:B------:R-:W-:-:S02]  /*b340*/  IADD3 R4, P0, R5, R16, RZ ;  /* 0x0000001005047210 */ /* 0x000fc40007f1e0ff */
[----:B------:R-:W-:Y:S01]  /*b350*/  LOP3.LUT R7, R6, 0xfffffffc, RZ, 0xc0, !PT ;  /* 0xfffffffc06077812 */ /* 0x000fe200078ec0ff */
[----:B------:R-:W-:Y:S01]  /*b360*/  IMAD R10, R46, R49, RZ ;  /* 0x000000312e0a7224 */ /* 0x000fe200078e02ff */
[----:B------:R0:W2:Y:S01]  /*b370*/  LDG.E R53, desc[UR60][R8.64] ;  /* 0x0000003c08357981 */ /* 0x0000a2000c1e1900 */
[----:B------:R-:W-:Y:S01]  /*b380*/  IMAD.X R5, RZ, RZ, R17, P0 ;  /* 0x000000ffff057224 */ /* 0x000fe200000e0611 */
[-C--:B------:R-:W-:Y:S02]  /*b390*/  IADD3 R6, P0, R7, R16.reuse, RZ ;  /* 0x0000001007067210 */ /* 0x080fe40007f1e0ff */
[----:B------:R-:W-:Y:S02]  /*b3a0*/  LOP3.LUT R11, R10, 0xfffffffc, RZ, 0xc0, !PT ;  /* 0xfffffffc0a0b7812 */ /* 0x000fe400078ec0ff */
[----:B------:R-:W-:Y:S01]  /*b3b0*/  IADD3.X R7, RZ, R17, RZ, P0, !PT ;  /* 0x00000011ff077210 */ /* 0x000fe200007fe4ff */
[----:B------:R-:W3:Y:S01]  /*b3c0*/  LDG.E R4, desc[UR60][R4.64] ;  /* 0x0000003c04047981 */ /* 0x000ee2000c1e1900 */
[----:B------:R-:W-:-:S03]  /*b3d0*/  IADD3 R10, P0, R11, R16, RZ ;  /* 0x000000100b0a7210 */ /* 0x000fc60007f1e0ff */
[----:B------:R-:W4:Y:S02]  /*b3e0*/  LDG.E R6, desc[UR60][R6.64] ;  /* 0x0000003c06067981 */ /* 0x000f24000c1e1900 */
[----:B------:R-:W-:-:S06]  /*b3f0*/  IMAD.X R11, RZ, RZ, R17, P0 ;  /* 0x000000ffff0b7224 */ /* 0x000fcc00000e0611 */
[----:B------:R3:W5:Y:S01]  /*b400*/  LDG.E R11, desc[UR60][R10.64] ;  /* 0x0000003c0a0b7981 */ /* 0x000762000c1e1900 */
[----:B------:R-:W-:-:S05]  /*b410*/  IADD3 R46, R46, R43, RZ ;  /* 0x0000002b2e2e7210 */ /* 0x000fca0007ffe0ff */
[----:B0-----:R-:W-:-:S05]  /*b420*/  IMAD R8, R43, 0x3, R46 ;  /* 0x000000032b087824 */ /* 0x001fca00078e022e */
[----:B------:R-:W-:Y:S02]  /*b430*/  ISETP.GE.U32.AND P0, PT, R8, R57, PT ;  /* 0x000000390800720c */ /* 0x000fe40003f06070 */
[C---:B--2---:R-:W-:Y:S02]  /*b440*/  PRMT R9, R53.reuse, 0x7770, RZ ;  /* 0x0000777035097816 */ /* 0x044fe400000000ff */
[C---:B------:R-:W-:Y:S02]  /*b450*/  PRMT R51, R53.reuse, 0x7771, RZ ;  /* 0x0000777135337816 */ /* 0x040fe400000000ff */
[C---:B------:R-:W-:Y:S02]  /*b460*/  PRMT R8, R53.reuse, 0x7772, RZ ;  /* 0x0000777235087816 */ /* 0x040fe400000000ff */
[----:B------:R-:W-:Y:S02]  /*b470*/  PRMT R53, R53, 0x7773, RZ ;  /* 0x0000777335357816 */ /* 0x000fe400000000ff */
[----:B---3--:R-:W-:-:S02]  /*b480*/  PRMT R10, R4, 0x7770, RZ ;  /* 0x00007770040a7816 */ /* 0x008fc400000000ff */
[C---:B------:R-:W-:Y:S02]  /*b490*/  PRMT R48, R4.reuse, 0x7771, RZ ;  /* 0x0000777104307816 */ /* 0x040fe400000000ff */
[C---:B------:R-:W-:Y:S02]  /*b4a0*/  PRMT R55, R4.reuse, 0x7772, RZ ;  /* 0x0000777204377816 */ /* 0x040fe400000000ff */
[----:B------:R-:W-:Y:S02]  /*b4b0*/  PRMT R56, R4, 0x7773, RZ ;  /* 0x0000777304387816 */ /* 0x000fe400000000ff */
[C---:B----4-:R-:W-:Y:S02]  /*b4c0*/  PRMT R59, R6.reuse, 0x7770, RZ ;  /* 0x00007770063b7816 */ /* 0x050fe400000000ff */
[C---:B------:R-:W-:Y:S02]  /*b4d0*/  PRMT R63, R6.reuse, 0x7771, RZ ;  /* 0x00007771063f7816 */ /* 0x040fe400000000ff */
[----:B------:R-:W-:-:S02]  /*b4e0*/  PRMT R54, R6, 0x7772, RZ ;  /* 0x0000777206367816 */ /* 0x000fc400000000ff */
[----:B------:R-:W-:Y:S02]  /*b4f0*/  PRMT R61, R6, 0x7773, RZ ;  /* 0x00007773063d7816 */ /* 0x000fe400000000ff */
[C---:B-----5:R-:W-:Y:S02]  /*b500*/  PRMT R5, R11.reuse, 0x7770, RZ ;  /* 0x000077700b057816 */ /* 0x060fe400000000ff */
[C---:B------:R-:W-:Y:S02]  /*b510*/  PRMT R52, R11.reuse, 0x7771, RZ ;  /* 0x000077710b347816 */ /* 0x040fe400000000ff */
[C---:B------:R-:W-:Y:S02]  /*b520*/  PRMT R50, R11.reuse, 0x7772, RZ ;  /* 0x000077720b327816 */ /* 0x040fe400000000ff */
[----:B------:R-:W-:Y:S02]  /*b530*/  PRMT R4, R11, 0x7773, RZ ;  /* 0x000077730b047816 */ /* 0x000fe400000000ff */
        /* <DEDUP_REMOVED lines=18> */
.L_x_3103:
[----:B------:R-:W-:Y:S02]  /*b660*/  PRMT R7, R9, 0x7610, R7 ;  /* 0x0000761009077816 */ /* 0x000fe40000000007 */
[----:B------:R-:W-:Y:S02]  /*b670*/  PRMT R6, R8, 0x7610, R6 ;  /* 0x0000761008067816 */ /* 0x000fe40000000006 */
[----:B------:R-:W-:Y:S02]  /*b680*/  PRMT R9, R51, 0x7610, R9 ;  /* 0x0000761033097816 */ /* 0x000fe40000000009 */
[----:B------:R-:W-:Y:S02]  /*b690*/  PRMT R8, R10, 0x7610, R8 ;  /* 0x000076100a087816 */ /* 0x000fe40000000008 */
[----:B------:R-:W-:Y:S02]  /*b6a0*/  PRMT R10, R48, 0x7610, R10 ;  /* 0x00007610300a7816 */ /* 0x000fe4000000000a */
[----:B------:R-:W-:-:S02]  /*b6b0*/  PRMT R51, R55, 0x7610, R51 ;  /* 0x0000761037337816 */ /* 0x000fc40000000033 */
[----:B------:R-:W-:Y:S02]  /*b6c0*/  PRMT R11, R53, 0x7610, R11 ;  /* 0x00007610350b7816 */ /* 0x000fe4000000000b */
[----:B------:R-:W-:Y:S02]  /*b6d0*/  PRMT R48, R56, 0x7610, R48 ;  /* 0x0000761038307816 */ /* 0x000fe40000000030 */
[----:B------:R-:W-:Y:S02]  /*b6e0*/  PRMT R55, R59, 0x7610, R55 ;  /* 0x000076103b377816 */ /* 0x000fe40000000037 */
[----:B------:R-:W-:Y:S02]  /*b6f0*/  PRMT R59, R63, 0x7610, R59 ;  /* 0x000076103f3b7816 */ /* 0x000fe4000000003b */
[----:B------:R-:W-:Y:S02]  /*b700*/  PRMT R53, R5, 0x7610, R53 ;  /* 0x0000761005357816 */ /* 0x000fe40000000035 */
[----:B------:R-:W-:-:S07]  /*b710*/  PRMT R56, R4, 0x7610, R56 ;  /* 0x0000761004387816 */ /* 0x000fce0000000038 */
.L_x_3102:
[----:B------:R-:W-:Y:S05]  /*b720*/  BSYNC B0 ;  /* 0x0000000000007941 */ /* 0x000fea0003800000 */
.L_x_3101:
        /* <DEDUP_REMOVED lines=27> */
[----:B------:R-:W-:-:S05]  /*b8e0*/  IMAD.IADD R4, R58, 0x1, R43 ;  /* 0x000000013a047824 */ /* 0x000fca00078e022b */
[----:B------:R-:W-:-:S13]  /*b8f0*/  ISETP.GE.U32.AND P1, PT, R4, R57, PT ;  /* 0x000000390400720c */ /* 0x000fda0003f26070 */
[-C--:B------:R-:W-:Y:S02]  /*b900*/  @!P1 IMAD R4, R4, R49.reuse, RZ ;  /* 0x0000003104049224 */ /* 0x080fe400078e02ff */
[----:B------:R-:W-:-:S03]  /*b910*/  IMAD R49, R58, R49, RZ ;  /* 0x000000313a317224 */ /* 0x000fc600078e02ff */
[----:B------:R-:W-:Y:S02]  /*b920*/  @!P1 LOP3.LUT R5, R4, 0xfffffffc, RZ, 0xc0, !PT ;  /* 0xfffffffc04059812 */ /* 0x000fe400078ec0ff */
[----:B------:R-:W-:Y:S02]  /*b930*/  LOP3.LUT R49, R49, 0xfffffffc, RZ, 0xc0, !PT ;  /* 0xfffffffc31317812 */ /* 0x000fe400078ec0ff */
        /* <DEDUP_REMOVED lines=18> */
.L_x_3106:
[----:B------:R-:W-:Y:S05]  /*ba60*/  BSYNC B0 ;  /* 0x0000000000007941 */ /* 0x000fea0003800000 */
.L_x_3105:
        /* <DEDUP_REMOVED lines=26> */
.L_x_3108:
[----:B------:R-:W-:Y:S05]  /*bc10*/  BSYNC B0 ;  /* 0x0000000000007941 */ /* 0x000fea0003800000 */
.L_x_3107:
        /* <DEDUP_REMOVED lines=17> */
.L_x_3084:
        /* <DEDUP_REMOVED lines=66> */
.L_x_3112:
[C---:B------:R-:W-:Y:S01]  /*c150*/  LOP3.LUT R5, R9.reuse, 0xfffffffc, RZ, 0xc0, !PT ;  /* 0xfffffffc09057812 */ /* 0x040fe200078ec0ff */
[----:B------:R-:W-:-:S03]  /*c160*/  IMAD.IADD R7, R9, 0x1, R18 ;  /* 0x0000000109077824 */ /* 0x000fc600078e0212 */
[-C--:B------:R-:W-:Y:S02]  /*c170*/  IADD3 R8, P0, R5, R16.reuse, RZ ;  /* 0x0000001005087210 */ /* 0x080fe40007f1e0ff */
[C---:B------:R-:W-:Y:S01]  /*c180*/  LOP3.LUT R5, R7.reuse, 0xfffffffc, RZ, 0xc0, !PT ;  /* 0xfffffffc07057812 */ /* 0x040fe200078ec0ff */
[--C-:B------:R-:W-:Y:S01]  /*c190*/  IMAD.IADD R7, R7, 0x1, R18.reuse ;  /* 0x0000000107077824 */ /* 0x100fe200078e0212 */
[-C--:B------:R-:W-:Y:S02]  /*c1a0*/  IADD3.X R9, RZ, R17.reuse, RZ, P0, !PT ;  /* 0x00000011ff097210 */ /* 0x080fe400007fe4ff */
[----:B------:R-:W-:Y:S01]  /*c1b0*/  IADD3 R4, P0, R5, R16, RZ ;  /* 0x0000001005047210 */ /* 0x000fe20007f1e0ff */
[C---:B------:R-:W-:Y:S01]  /*c1c0*/  IMAD.IADD R47, R7.reuse, 0x1, R18 ;  /* 0x00000001072f7824 */ /* 0x040fe200078e0212 */
[----:B------:R-:W-:Y:S01]  /*c1d0*/  LOP3.LUT R11, R7, 0xfffffffc, RZ, 0xc0, !PT ;  /* 0xfffffffc070b7812 */ /* 0x000fe200078ec0ff */
[----:B------:R0:W2:Y:S01]  /*c1e0*/  LDG.E R48, desc[UR60][R8.64] ;  /* 0x0000003c08307981 */ /* 0x0000a2000c1e1900 */
[----:B------:R-:W-:-:S02]  /*c1f0*/  IADD3.X R5, RZ, R17, RZ, P0, !PT ;  /* 0x00000011ff057210 */ /* 0x000fc400007fe4ff */
[-C--:B------:R-:W-:Y:S02]  /*c200*/  IADD3 R6, P0, R11, R16.reuse, RZ ;  /* 0x000000100b067210 */ /* 0x080fe40007f1e0ff */
[----:B------:R-:W-:Y:S01]  /*c210*/  LOP3.LUT R11, R47, 0xfffffffc, RZ, 0xc0, !PT ;  /* 0xfffffffc2f0b7812 */ /* 0x000fe200078ec0ff */
[----:B------:R-:W3:Y:S01]  /*c220*/  LDG.E R4, desc[UR60][R4.64] ;  /* 0x0000003c04047981 */ /* 0x000ee2000c1e1900 */
[----:B------:R-:W-:Y:S02]  /*c230*/  IADD3.X R7, RZ, R17, RZ, P0, !PT ;  /* 0x00000011ff077210 */ /* 0x000fe400007fe4ff */
[----:B------:R-:W-:-:S03]  /*c240*/  IADD3 R10, P0, R11, R16, RZ ;  /* 0x000000100b0a7210 */ /* 0x000fc60007f1e0ff */
[----:B------:R-:W4:Y:S02]  /*c250*/  LDG.E R6, desc[UR60][R6.64] ;  /* 0x0000003c06067981 */ /* 0x000f24000c1e1900 */
[----:B------:R-:W-:-:S06]  /*c260*/  IMAD.X R11, RZ, RZ, R17, P0 ;  /* 0x000000ffff0b7224 */ /* 0x000fcc00000e0611 */
[----:B------:R3:W5:Y:S01]  /*c270*/  LDG.E R11, desc[UR60][R10.64] ;  /* 0x0000003c0a0b7981 */ /* 0x000762000c1e1900 */
[----:B0-----:R-:W-:-:S05]  /*c280*/  IADD3 R9, R47, R18, RZ ;  /* 0x000000122f097210 */ /* 0x001fca0007ffe0ff */
[----:B------:R-:W-:-:S05]  /*c290*/  IMAD R8, R18, 0x3, R9 ;  /* 0x0000000312087824 */ /* 0x000fca00078e0209 */
[----:B------:R-:W-:Y:S02]  /*c2a0*/  ISETP.GE.U32.AND P0, PT, R8, R57, PT ;  /* 0x000000390800720c */ /* 0x000fe40003f06070 */
[C---:B--2---:R-:W-:Y:S02]  /*c2b0*/  PRMT R47, R48.reuse, 0x7770, RZ ;  /* 0x00007770302f7816 */ /* 0x044fe400000000ff */
[C---:B------:R-:W-:Y:S02]  /*c2c0*/  PRMT R8, R48.reuse, 0x7771, RZ ;  /* 0x0000777130087816 */ /* 0x040fe400000000ff */
[----:B------:R-:W-:Y:S02]  /*c2d0*/  PRMT R49, R48, 0x7772, RZ ;  /* 0x0000777230317816 */ /* 0x000fe400000000ff */
[C---:B---3--:R-:W-:Y:S02]  /*c2e0*/  PRMT R10, R4.reuse, 0x7770, RZ ;  /* 0x00007770040a7816 */ /* 0x048fe400000000ff */
[----:B------:R-:W-:-:S02]  /*c2f0*/  PRMT R51, R4, 0x7771, RZ ;  /* 0x0000777104337816 */ /* 0x000fc400000000ff */
[C---:B------:R-:W-:Y:S02]  /*c300*/  PRMT R52, R4.reuse, 0x7772, RZ ;  /* 0x0000777204347816 */ /* 0x040fe400000000ff */
[----:B------:R-:W-:Y:S02]  /*c310*/  PRMT R53, R4, 0x7773, RZ ;  /* 0x0000777304357816 */ /* 0x000fe400000000ff */
        /* <DEDUP_REMOVED lines=27> */
.L_x_3111:
        /* <DEDUP_REMOVED lines=11> */
[----:B------:R-:W-:-:S02]  /*c580*/  PRMT R58, R4, 0x7610, R58 ;  /* 0x00007610043a7816 */ /* 0x000fc4000000003a */
[----:B------:R-:W-:-:S07]  /*c590*/  PRMT R55, R5, 0x7610, R55 ;  /* 0x0000761005377816 */ /* 0x000fce0000000037 */
.L_x_3110:
[----:B------:R-:W-:Y:S05]  /*c5a0*/  BSYNC B0 ;  /* 0x0000000000007941 */ /* 0x000fea0003800000 */
.L_x_3109:
[----:B------:R-:W-:Y:S01]  /*c5b0*/  ISETP.GE.U32.AND P0, PT, R9, R57, PT ;  /* 0x000000390900720c */ /* 0x000fe20003f06070 */
[----:B------:R-:W-:-:S12]  /*c5c0*/  BSSY B0, `(.L_x_3113) ;  /* 0x000002e000007945 */ /* 0x000fd80003800000 */
[----:B------:R-:W-:Y:S05]  /*c5d0*/  @P0 BRA `(.L_x_3114) ;  /* 0x0000000000b00947 */ /* 0x000fea0003800000 */
        /* <DEDUP_REMOVED lines=44> */
.L_x_3114:
[----:B------:R-:W-:Y:S05]  /*c8a0*/  BSYNC B0 ;  /* 0x0000000000007941 */ /* 0x000fea0003800000 */
.L_x_3113:
        /* <DEDUP_REMOVED lines=26> */
.L_x_3116:
[----:B------:R-:W-:Y:S05]  /*ca50*/  BSYNC B0 ;  /* 0x0000000000007941 */ /* 0x000fea0003800000 */
.L_x_3115:
        /* <DEDUP_REMOVED lines=16> */
.L_x_3068:
[----:B------:R-:W-:Y:S05]  /*cb60*/  BSYNC B6 ;  /* 0x0000000000067941 */ /* 0x000fea0003800000 */
.L_x_3067:
        /* <DEDUP_REMOVED lines=10> */
[----:B------:R-:W-:Y:S01]  /*cc10*/  VIADD R3, R0, 0x10 ;  /* 0x0000001000037836 */ /* 0x000fe20000000000 */
[----:B------:R-:W-:Y:S01]  /*cc20*/  MOV R7, R29 ;  /* 0x0000001d00077202 */ /* 0x000fe20000000f00 */
[----:B------:R-:W3:Y:S01]  /*cc30*/  LDC R20, c[0x0][0x4] ;  /* 0x00000100ff147b82 */ /* 0x000ee20000000800 */
[----:B--2---:R-:W-:-:S02]  /*cc40*/  IMAD R0, R2, R18, R19 ;  /* 0x0000001202007224 */ /* 0x004fc400078e0213 */
        /* <DEDUP_REMOVED lines=8> */
.L_x_3120:
        /* <DEDUP_REMOVED lines=19> */
[----:B------:R-:W-:Y:S01]  /*ce00*/  LOP3.LUT R29, R11, R29, RZ, 0x3c, !PT ;  /* 0x0000001d0b1d7212 */ /* 0x000fe200078e3cff */
[----:B------:R-:W-:Y:S01]  /*ce10*/  IMAD.MOV.U32 R6, RZ, RZ, R28 ;  /* 0x000000ffff067224 */ /* 0x000fe200078e001c */
        /* <DEDUP_REMOVED lines=8> */
.L_x_3119:
[----:B------:R-:W-:Y:S05]  /*cea0*/  BSYNC B0 ;  /* 0x0000000000007941 */ /* 0x000fea0003800000 */
.L_x_3118:
[----:B------:R-:W-:Y:S01]  /*ceb0*/  IMAD.MOV.U32 R0, RZ, RZ, R16 ;  /* 0x000000ffff007224 */ /* 0x000fe200078e0010 */
[----:B------:R-:W-:Y:S06]  /*cec0*/  @P1 BRA `(.L_x_3120) ;  /* 0xfffffffc00801947 */ /* 0x000fec000383ffff */
.L_x_3117:
        /* <DEDUP_REMOVED lines=27> */
.L_x_3125:
[----:B-1----:R-:W-:Y:S01]  /*d080*/  IMAD.IADD R4, R19, 0x1, R0 ;  /* 0x0000000113047824 */ /* 0x002fe200078e0200 */
[----:B------:R-:W-:Y:S05]  /*d090*/  WARPSYNC.ALL ;  /* 0x0000000000007948 */ /* 0x000fea0003800000 */
[----:B------:R-:W-:Y:S01]  /*d0a0*/  BAR.SYNC.DEFER_BLOCKING 0x0 ;  /* 0x0000000000007b1d */ /* 0x000fe20000010000 */
[----:B------:R-:W-:-:S04]  /*d0b0*/  ISETP.GE.U32.AND P0, PT, R4, R17, PT ;  /* 0x000000110400720c */ /* 0x000fc80003f06070 */
[----:B------:R-:W-:Y:S01]  /*d0c0*/  ISETP.GE.U32.OR P0, PT, R19, R0, P0 ;  /* 0x000000001300720c */ /* 0x000fe20000706470 */
[----:B------:R-:W-:-:S12]  /*d0d0*/  BSSY B0, `(.L_x_3123) ;  /* 0x0000015000007945 */ /* 0x000fd80003800000 */
[----:B------:R-:W-:Y:S05]  /*d0e0*/  @P0 BRA `(.L_x_3124) ;  /* 0x00000000004c0947 */ /* 0x000fea0003800000 */
        /* <DEDUP_REMOVED lines=19> */
.L_x_3124:
[----:B------:R-:W-:Y:S05]  /*d220*/  BSYNC B0 ;  /* 0x0000000000007941 */ /* 0x000fea0003800000 */
.L_x_3123:
[----:B------:R-:W-:-:S04]  /*d230*/  SHF.R.S32.HI R0, RZ, 0x1, R0 ;  /* 0x00000001ff007819 */ /* 0x000fc80000011400 */
[----:B------:R-:W-:-:S13]  /*d240*/  ISETP.GE.AND P0, PT, R0, 0x20, PT ;  /* 0x000000200000780c */ /* 0x000fda0003f06270 */
[----:B------:R-:W-:Y:S05]  /*d250*/  @P0 BRA `(.L_x_3125) ;  /* 0xfffffffc00880947 */ /* 0x000fea000383ffff */
[----:B------:R-:W-:-:S07]  /*d260*/  IMAD.MOV.U32 R0, RZ, RZ, 0x20 ;  /* 0x00000020ff007424 */ /* 0x000fce00078e00ff */
.L_x_3122:
[----:B------:R-:W-:Y:S01]  /*d270*/  ISETP.GE.AND P0, PT, R0, 0x2, PT ;  /* 0x000000020000780c */ /* 0x000fe20003f06270 */
[----:B------:R-:W-:Y:S05]  /*d280*/  WARPSYNC.ALL ;  /* 0x0000000000007948 */ /* 0x000fea0003800000 */
[----:B------:R-:W-:Y:S07]  /*d290*/  BAR.SYNC.DEFER_BLOCKING 0x0 ;  /* 0x0000000000007b1d */ /* 0x000fee0000010000 */
[----:B------:R-:W-:Y:S05]  /*d2a0*/  @!P0 BRA `(.L_x_3121) ;  /* 0x0000000000508947 */ /* 0x000fea0003800000 */
[----:B-1----:R-:W-:-:S11]  /*d2b0*/  HFMA2.MMA R3, -RZ, RZ, 0, 5.9604644775390625e-08 ;  /* 0x00000001ff037435 */ /* 0x002fd600000001ff */
.L_x_3126:
        /* <DEDUP_REMOVED lines=19> */
.L_x_3121:
[----:B-1----:R-:W1:Y:S01]  /*d3f0*/  LDC R3, c[0x0][0x3f4] ;  /* 0x0000fd00ff037b82 */ /* 0x002e620000000800 */
        /* <DEDUP_REMOVED lines=278> */
.L_x_3127:
        /* <DEDUP_REMOVED lines=278> */
.L_x_3128:
        /* <DEDUP_REMOVED lines=278> */
.L_x_3129:
        /* <DEDUP_REMOVED lines=277> */
.L_x_3130:
        /* <DEDUP_REMOVED lines=296> */
.L_x_3132:
        /* <DEDUP_REMOVED lines=277> */
.L_x_3133:
[----:B0-----:R-:W-:Y:S01]  /*13d40*/  IADD3 R34, P0, R16, UR4, RZ ;  /* 0x0000000410227c10 */ /* 0x001fe2000ff1e0ff */
        /* <DEDUP_REMOVED lines=278> */
.L_x_3134:
        /* <DEDUP_REMOVED lines=277> */
.L_x_3135:
        /* <DEDUP_REMOVED lines=16> */
.L_x_3137:
[----:B------:R-:W-:Y:S05]  /*16100*/  BSYNC B0 ;  /* 0x0000000000007941 */ /* 0x000fea0003800000 */
.L_x_3136:
        /* <DEDUP_REMOVED lines=17> */
.L_x_3139:
[----:B------:R-:W-:Y:S05]  /*16220*/  BSYNC B0 ;  /* 0x0000000000007941 */ /* 0x000fea0003800000 */
.L_x_3138:
        /* <DEDUP_REMOVED lines=35> */
.L_x_3141:
[----:B------:R-:W-:Y:S05]  /*16460*/  BSYNC B0 ;  /* 0x0000000000007941 */ /* 0x000fea0003800000 */
.L_x_3140:
        /* <DEDUP_REMOVED lines=46> */
.L_x_3146:
        /* <DEDUP_REMOVED lines=18> */
.L_x_3145:
[----:B------:R-:W-:Y:S05]  /*16870*/  BRA `(.L_x_3144) ;  /* 0x00000000009c7947 */ /* 0x000fea0003800000 */
.L_x_3143:
        /* <DEDUP_REMOVED lines=21> */
.L_x_3147:
        /* <DEDUP_REMOVED lines=18> */
.L_x_3144:
[----:B------:R-:W-:Y:S05]  /*16af0*/  BSYNC B0 ;  /* 0x0000000000007941 */ /* 0x000fea0003800000 */
.L_x_3142:
        /* <DEDUP_REMOVED lines=20> */
.L_x_3151:
        /* <DEDUP_REMOVED lines=30> */
.L_x_3150:
[----:B------:R-:W-:Y:S05]  /*16e20*/  BSYNC B0 ;  /* 0x0000000000007941 */ /* 0x000fea0003800000 */
.L_x_3149:
[----:B0-----:R-:W-:Y:S01]  /*16e30*/  IMAD.MOV.U32 R13, RZ, RZ, R29 ;  /* 0x000000ffff0d7224 */ /* 0x001fe200078e001d */
[----:B------:R-:W-:Y:S06]  /*16e40*/  @P2 BRA `(.L_x_3151) ;  /* 0xfffffffc007c2947 */ /* 0x000fec000383ffff */
.L_x_3148:
        /* <DEDUP_REMOVED lines=21> */
.L_x_3156:
        /* <DEDUP_REMOVED lines=27> */
.L_x_3155:
[----:B------:R-:W-:Y:S05]  /*17150*/  BSYNC B0 ;  /* 0x0000000000007941 */ /* 0x000fea0003800000 */
.L_x_3154:
[----:B------:R-:W-:-:S04]  /*17160*/  SHF.R.S32.HI R23, RZ, 0x1, R23 ;  /* 0x00000001ff177819 */ /* 0x000fc80000011417 */
[----:B------:R-:W-:-:S13]  /*17170*/  ISETP.GE.AND P0, PT, R23, 0x20, PT ;  /* 0x000000201700780c */ /* 0x000fda0003f06270 */
[----:B------:R-:W-:Y:S05]  /*17180*/  @P0 BRA `(.L_x_3156) ;  /* 0xfffffffc00840947 */ /* 0x000fea000383ffff */
[----:B------:R-:W-:-:S11]  /*17190*/  HFMA2.MMA R2, -RZ, RZ, 0, 1.9073486328125e-06 ;  /* 0x00000020ff027435 */ /* 0x000fd600000001ff */
.L_x_3153:
[----:B------:R-:W-:Y:S01]  /*171a0*/  BAR.SYNC.DEFER_BLOCKING 0x0 ;  /* 0x0000000000007b1d */ /* 0x000fe20000010000 */
[----:B------:R-:W-:-:S13]  /*171b0*/  ISETP.GE.AND P0, PT, R2, 0x2, PT ;  /* 0x000000020200780c */ /* 0x000fda0003f06270 */
[----:B------:R-:W-:Y:S05]  /*171c0*/  @!P0 BRA `(.L_x_3152) ;  /* 0x0000000000508947 */ /* 0x000fea0003800000 */
[----:B0-----:R-:W-:-:S07]  /*171d0*/  IMAD.MOV.U32 R13, RZ, RZ, 0x1 ;  /* 0x00000001ff0d7424 */ /* 0x001fce00078e00ff */
.L_x_3157:
        /* <DEDUP_REMOVED lines=19> */
.L_x_3152:
        /* <DEDUP_REMOVED lines=21> */
.L_x_3159:
        /* <DEDUP_REMOVED lines=29> */
.L_x_3161:
        /* <DEDUP_REMOVED lines=22> */
.L_x_3162:
        /* <DEDUP_REMOVED lines=22> */
.L_x_3163:
        /* <DEDUP_REMOVED lines=22> */
.L_x_3164:
[----:B------:R-:W-:Y:S02]  /*17a50*/  ULDC.64 UR4, c[0x0][0x5f8] ;  /* 0x00017e0000047ab9 */ /* 0x000fe40000000a00 */
[----:B------:R-:W-:-:S04]  /*17a60*/  IADD3 R18, P0, R18, UR4, RZ ;  /* 0x0000000412127c10 */ /* 0x000fc8000ff1e0ff */
[----:B------:R-:W-:-:S05]  /*17a70*/  IADD3.X R19, RZ, UR5, RZ, P0, !PT ;  /* 0x00000005ff137c10 */ /* 0x000fca00087fe4ff */
[----:B------:R-:W-:Y:S01]  /*17a80*/  STG.E.64 desc[UR60][R18.64], R28 ;  /* 0x0000001c12007986 */ /* 0x000fe2000c101b3c */
[----:B------:R-:W-:Y:S05]  /*17a90*/  EXIT ;  /* 0x000000000000794d */ /* 0x000fea0003800000 */
.L_x_3160:
[----:B------:R-:W-:Y:S04]  /*17aa0*/  STG.E.64 desc[UR60][R4.64], R30 ;  /* 0x0000001e04007986 */ /* 0x000fe8000c101b3c */
[----:B------:R-:W-:Y:S04]  /*17ab0*/  STG.E.64 desc[UR60][R4.64+0x8], R24 ;  /* 0x0000081804007986 */ /* 0x000fe8000c101b3c */
[----:B------:R-:W-:Y:S04]  /*17ac0*/  STG.E.64 desc[UR60][R4.64+0x10], R26 ;  /* 0x0000101a04007986 */ /* 0x000fe8000c101b3c */
[----:B------:R-:W-:Y:S01]  /*17ad0*/  STG.E.64 desc[UR60][R4.64+0x18], R28 ;  /* 0x0000181c04007986 */ /* 0x000fe2000c101b3c */
[----:B------:R-:W-:Y:S05]  /*17ae0*/  EXIT ;  /* 0x000000000000794d */ /* 0x000fea0003800000 */
.L_x_3158:
        /* <DEDUP_REMOVED lines=16> */
.L_x_3165:
        /* <DEDUP_REMOVED lines=29> */
.L_x_3167:
        /* <DEDUP_REMOVED lines=22> */
.L_x_3168:
        /* <DEDUP_REMOVED lines=22> */
.L_x_3169:
        /* <DEDUP_REMOVED lines=22> */
.L_x_3170:
[----:B------:R-:W-:Y:S02]  /*181e0*/  ULDC.64 UR4, c[0x0][0x5f8] ;  /* 0x00017e0000047ab9 */ /* 0x000fe40000000a00 */
[----:B------:R-:W-:-:S04]  /*181f0*/  IADD3 R18, P0, R18, UR4, RZ ;  /* 0x0000000412127c10 */ /* 0x000fc8000ff1e0ff */
[----:B------:R-:W-:-:S05]  /*18200*/  IADD3.X R19, RZ, UR5, RZ, P0, !PT ;  /* 0x00000005ff137c10 */ /* 0x000fca00087fe4ff */
[----:B------:R-:W-:Y:S01]  /*18210*/  STG.E.64 desc[UR60][R18.64], R38 ;  /* 0x0000002612007986 */ /* 0x000fe2000c101b3c */
[----:B------:R-:W-:Y:S05]  /*18220*/  EXIT ;  /* 0x000000000000794d */ /* 0x000fea0003800000 */
.L_x_3166:
[----:B------:R-:W-:Y:S04]  /*18230*/  STG.E.64 desc[UR60][R36.64], R24 ;  /* 0x0000001824007986 */ /* 0x000fe8000c101b3c */
[----:B------:R-:W-:Y:S04]  /*18240*/  STG.E.64 desc[UR60][R34.64], R26 ;  /* 0x0000001a22007986 */ /* 0x000fe8000c101b3c */
[----:B------:R-:W-:Y:S04]  /*18250*/  STG.E.64 desc[UR60][R32.64], R28 ;  /* 0x0000001c20007986 */ /* 0x000fe8000c101b3c */
[----:B------:R-:W-:Y:S01]  /*18260*/  STG.E.64 desc[UR60][R30.64], R38 ;  /* 0x000000261e007986 */ /* 0x000fe2000c101b3c */
[----:B------:R-:W-:Y:S05]  /*18270*/  EXIT ;  /* 0x000000000000794d */ /* 0x000fea0003800000 */
.L_x_3131:
        /* <DEDUP_REMOVED lines=31> */
.L_x_3172:
        /* <DEDUP_REMOVED lines=23> */
.L_x_3174:
        /* <DEDUP_REMOVED lines=22> */
.L_x_3175:
        /* <DEDUP_REMOVED lines=10> */
[----:B------:R3:W4:Y:S01]  /*187e0*/  LDC.64 R2, c[0x4][R0] ;  /* 0x0100000000027b82 */ /* 0x0007220000000a00 */
        /* <DEDUP_REMOVED lines=8> */
[----:B---3--:R-:W-:-:S07]  /*18870*/  IMAD.MOV.U32 R13, RZ, RZ, RZ ;  /* 0x000000ffff0d7224 */ /* 0x008fce00078e00ff */
[----:B------:R-:W-:-:S07]  /*18880*/  LEPC R20, `(.L_x_3176) ;  /* 0x000000001014794e */ /* 0x000fce0000000000 */
[----:B012-4-:R-:W-:Y:S05]  /*18890*/  CALL.ABS.NOINC R2 ;  /* 0x0000000002007343 */ /* 0x017fea0003c00000 */
.L_x_3176:
        /* <DEDUP_REMOVED lines=22> */
.L_x_3177:
[----:B------:R-:W-:Y:S02]  /*18a00*/  ULDC.64 UR4, c[0x0][0x5f8] ;  /* 0x00017e0000047ab9 */ /* 0x000fe40000000a00 */
[----:B------:R-:W-:-:S04]  /*18a10*/  IADD3 R16, P0, R16, UR4, RZ ;  /* 0x0000000410107c10 */ /* 0x000fc8000ff1e0ff */
[----:B------:R-:W-:-:S05]  /*18a20*/  IADD3.X R17, RZ, UR5, RZ, P0, !PT ;  /* 0x00000005ff117c10 */ /* 0x000fca00087fe4ff */
[----:B------:R-:W-:Y:S01]  /*18a30*/  STG.E.64 desc[UR60][R16.64], R28 ;  /* 0x0000001c10007986 */ /* 0x000fe2000c101b3c */
[----:B------:R-:W-:Y:S05]  /*18a40*/  EXIT ;  /* 0x000000000000794d */ /* 0x000fea0003800000 */
.L_x_3173:
[----:B------:R-:W-:Y:S04]  /*18a50*/  STG.E.64 desc[UR60][R4.64], R22 ;  /* 0x0000001604007986 */ /* 0x000fe8000c101b3c */
[----:B------:R-:W-:Y:S04]  /*18a60*/  STG.E.64 desc[UR60][R4.64+0x8], R24 ;  /* 0x0000081804007986 */ /* 0x000fe8000c101b3c */
[----:B------:R-:W-:Y:S04]  /*18a70*/  STG.E.64 desc[UR60][R4.64+0x10], R26 ;  /* 0x0000101a04007986 */ /* 0x000fe8000c101b3c */
[----:B------:R-:W-:Y:S01]  /*18a80*/  STG.E.64 desc[UR60][R4.64+0x18], R28 ;  /* 0x0000181c04007986 */ /* 0x000fe2000c101b3c */
[----:B------:R-:W-:Y:S05]  /*18a90*/  EXIT ;  /* 0x000000000000794d */ /* 0x000fea0003800000 */
.L_x_3171:
        /* <DEDUP_REMOVED lines=16> */
.L_x_3178:
        /* <DEDUP_REMOVED lines=23> */
.L_x_3180:
        /* <DEDUP_REMOVED lines=22> */
.L_x_3181:
        /* <DEDUP_REMOVED lines=22> */
.L_x_3182:
        /* <DEDUP_REMOVED lines=22> */
.L_x_3183:
[----:B------:R-:W-:Y:S02]  /*19130*/  ULDC.64 UR4, c[0x0][0x5f8] ;  /* 0x00017e0000047ab9 */ /* 0x000fe40000000a00 */
[----:B------:R-:W-:-:S04]  /*19140*/  IADD3 R16, P0, R16, UR4, RZ ;  /* 0x0000000410107c10 */ /* 0x000fc8000ff1e0ff */
[----:B------:R-:W-:-:S05]  /*19150*/  IADD3.X R17, RZ, UR5, RZ, P0, !PT ;  /* 0x00000005ff117c10 */ /* 0x000fca00087fe4ff */
[----:B------:R-:W-:Y:S01]  /*19160*/  STG.E.64 desc[UR60][R16.64], R28 ;  /* 0x0000001c10007986 */ /* 0x000fe2000c101b3c */
[----:B------:R-:W-:Y:S05]  /*19170*/  EXIT ;  /* 0x000000000000794d */ /* 0x000fea0003800000 */
.L_x_3179:
[----:B------:R-:W-:Y:S04]  /*19180*/  STG.E.64 desc[UR60][R6.64], R22 ;  /* 0x0000001606007986 */ /* 0x000fe8000c101b3c */
[----:B------:R-:W-:Y:S04]  /*19190*/  STG.E.64 desc[UR60][R8.64], R24 ;  /* 0x0000001808007986 */ /* 0x000fe8000c101b3c */
[----:B------:R-:W-:Y:S04]  /*191a0*/  STG.E.64 desc[UR60][R10.64], R26 ;  /* 0x0000001a0a007986 */ /* 0x000fe8000c101b3c */
[----:B------:R-:W-:Y:S01]  /*191b0*/  STG.E.64 desc[UR60][R32.64], R28 ;  /* 0x0000001c20007986 */ /* 0x000fe2000c101b3c */
[----:B------:R-:W-:Y:S05]  /*191c0*/  EXIT ;  /* 0x000000000000794d */ /* 0x000fea0003800000 */
.L_x_3184:
        /* <DEDUP_REMOVED lines=11> */
.L_x_9835:


//--------------------- .text._ZN2at6native13reduce_kernelILi512ELi1ENS0_8ReduceOpIN3c108BFloat16ENS0_9NanSumOpsIffEEjfLi4ELi4EEEEEvT1_ --------------------------
	.section	.text._ZN2at6native13reduce_kernelILi512ELi1ENS0_8ReduceOpIN3c108BFloat16ENS0_9NanSumOpsIffEEjfLi4ELi4EEEEEvT1_,"ax",@progbits
	.align	128
        .global         _ZN2at6native13reduce_kernelILi512ELi1ENS0_8ReduceOpIN3c108BFloat16ENS0_9NanSumOpsIffEEjfLi4ELi4EEEEEvT1_
        .type           _ZN2at6native13reduce_kernelILi512ELi1ENS0_8ReduceOpIN3c108BFloat16ENS0_9NanSumOpsIffEEjfLi4ELi4EEEEEvT1_,@function
        .size           _ZN2at6native13reduce_kernelILi512ELi1ENS0_8ReduceOpIN3c108BFloat16ENS0_9NanSumOpsIffEEjfLi4ELi4EEEEEvT1_,(.L_x_9836 - _ZN2at6native13reduce_kernelILi512ELi1ENS0_8ReduceOpIN3c108BFloat16ENS0_9NanSumOpsIffEEjfLi4ELi4EEEEEvT1_)
        .other          _ZN2at6native13reduce_kernelILi512ELi1ENS0_8ReduceOpIN3c108BFloat16ENS0_9NanSumOpsIffEEjfLi4ELi4EEEEEvT1_,@"STO_CUDA_ENTRY STV_DEFAULT"
_ZN2at6native13reduce_kernelILi512ELi1ENS0_8ReduceOpIN3c108BFloat16ENS0_9NanSumOpsIffEEjfLi4ELi4EEEEEvT1_:
.text._ZN2at6native13reduce_kernelILi512ELi1ENS0_8ReduceOpIN3c108BFloat16ENS0_9NanSumOpsIffEEjfLi4ELi4EEEEEvT1_:
        /* <DEDUP_REMOVED lines=287> */
.L_x_3185:
        /* <DEDUP_REMOVED lines=10> */
[----:B------:R-:W-:Y:S01]  /*1290*/  ULDC.64 UR36, c[0x0][0x208] ;  /* 0x0000820000247ab9 */ /* 0x000fe20000000a00 */
[----:B------:R-:W-:Y:S01]  /*12a0*/  BSSY B0, `(.L_x_3186) ;  /* 0x0000a14000007945 */ /* 0x000fe20003800000 */
[----:B0-----:R-:W-:-:S02]  /*12b0*/  IMAD R2, R3, UR27, R2 ;  /* 0x0000001b03027c24 */ /* 0x001fc4000f8e0202 */
[----:B------:R-:W-:Y:S01]  /*12c0*/  IMAD R6, R3, UR4, R6 ;  /* 0x0000000403067c24 */ /* 0x000fe2000f8e0206 */
[----:B------:R-:W-:Y:S01]  /*12d0*/  ULDC UR4, c[0x0][0x220] ;  /* 0x0000880000047ab9 */ /* 0x000fe20000000800 */
[----:B--2---:R-:W-:Y:S02]  /*12e0*/  IMAD R19, R5, UR28, R2 ;  /* 0x0000001c05137c24 */ /* 0x004fe4000f8e0202 */
[----:B------:R-:W-:Y:S02]  /*12f0*/  IMAD.U32 R2, RZ, RZ, UR6 ;  /* 0x00000006ff027e24 */ /* 0x000fe4000f8e00ff */
        /* <DEDUP_REMOVED lines=15> */
[----:B------:R-:W-:-:S04]  /*13f0*/  LOP3.LUT R11, R4, 0x3, RZ, 0xc0, !PT ;  /* 0x00000003040b7812 */ /* 0x000fc800078ec0ff */
[----:B------:R-:W-:Y:S02]  /*1400*/  ISETP.NE.AND P0, PT, R11, RZ, PT ;  /* 0x000000ff0b00720c */ /* 0x000fe40003f05270 */
[----:B0-----:R-:W-:-:S11]  /*1410*/  MOV R4, R9 ;  /* 0x0000000900047202 */ /* 0x001fd60000000f00 */
        /* <DEDUP_REMOVED lines=15> */
.L_x_3194:
[----:B------:R-:W-:Y:S05]  /*1510*/  BSYNC B3 ;  /* 0x0000000000037941 */ /* 0x000fea0003800000 */
.L_x_3193:
[----:B------:R-:W-:-:S04]  /*1520*/  PRMT R6, R6, 0x9910, RZ ;  /* 0x0000991006067816 */ /* 0x000fc800000000ff */
[----:B------:R-:W-:-:S13]  /*1530*/  ISETP.NE.AND P0, PT, R6, RZ, PT ;  /* 0x000000ff0600720c */ /* 0x000fda0003f05270 */
[----:B------:R-:W-:Y:S05]  /*1540*/  @!P0 BRA `(.L_x_3192) ;  /* 0x0000000000288947 */ /* 0x000fea0003800000 */
[----:B------:R-:W-:Y:S01]  /*1550*/  IADD3 R7, P0, R0, -R11, RZ ;  /* 0x8000000b00077210 */ /* 0x000fe20007f1e0ff */
[----:B------:R-:W-:-:S03]  /*1560*/  ULDC UR4, c[0x0][0x214] ;  /* 0x0000850000047ab9 */ /* 0x000fc60000000800 */
[----:B------:R-:W-:Y:S02]  /*1570*/  IADD3.X R4, RZ, -0x1, RZ, P0, !PT ;  /* 0xffffffffff047810 */ /* 0x000fe400007fe4ff */
[----:B------:R-:W-:-:S04]  /*1580*/  LEA R6, P0, R7, R12, 0x1 ;  /* 0x0000000c07067211 */ /* 0x000fc800078008ff */
[----:B------:R-:W-:-:S05]  /*1590*/  LEA.HI.X R7, R7, R13, R4, 0x1, P0 ;  /* 0x0000000d07077211 */ /* 0x000fca00000f0c04 */
[----:B------:R-:W2:Y:S02]  /*15a0*/  LDG.E.U16 R6, desc[UR36][R6.64] ;  /* 0x0000002406067981 */ /* 0x000ea4000c1e1500 */
[----:B--2---:R-:W-:-:S05]  /*15b0*/  IMAD.U32 R4, R6, 0x10000, RZ ;  /* 0x0001000006047824 */ /* 0x004fca00078e00ff */
[----:B------:R-:W-:-:S04]  /*15c0*/  FSETP.GTU.FTZ.AND P0, PT, |R4|, +INF , PT ;  /* 0x7f8000000400780b */ /* 0x000fc80003f1c200 */
[----:B------:R-:W-:-:S05]  /*15d0*/  FSEL R4, R4, RZ, !P0 ;  /* 0x000000ff04047208 */ /* 0x000fca0004000000 */
[----:B------:R-:W-:-:S07]  /*15e0*/  FADD.FTZ R4, R4, UR4 ;  /* 0x0000000404047e21 */ /* 0x000fce0008010000 */
.L_x_3192:
[----:B------:R-:W-:Y:S05]  /*15f0*/  BSYNC B2 ;  /* 0x0000000000027941 */ /* 0x000fea0003800000 */
.L_x_3191:
[C---:B------:R-:W-:Y:S02]  /*1600*/  IADD3 R7, P0, -R11.reuse, 0x4, RZ ;  /* 0x000000040b077810 */ /* 0x040fe40007f1e1ff */
[----:B------:R-:W-:Y:S02]  /*1610*/  IADD3 R8, R11, -0x4, R2 ;  /* 0xfffffffc0b087810 */ /* 0x000fe40007ffe002 */
[----:B------:R-:W-:Y:S02]  /*1620*/  LEA R12, P1, R7, R12, 0x1 ;  /* 0x0000000c070c7211 */ /* 0x000fe400078208ff */
[----:B------:R-:W-:-:S04]  /*1630*/  IADD3.X R6, RZ, -0x1, RZ, P0, !PT ;  /* 0xffffffffff067810 */ /* 0x000fc800007fe4ff */
[----:B------:R-:W-:-:S07]  /*1640*/  LEA.HI.X R13, R7, R13, R6, 0x1, P1 ;  /* 0x0000000d070d7211 */ /* 0x000fce00008f0c06 */
.L_x_3190:
[----:B------:R-:W-:Y:S05]  /*1650*/  BSYNC B1 ;  /* 0x0000000000017941 */ /* 0x000fea0003800000 */
.L_x_3189:
[----:B------:R-:W-:Y:S01]  /*1660*/  LEA R7, R19, 0x3, 0x2 ;  /* 0x0000000313077811 */ /* 0x000fe200078e10ff */
[----:B------:R-:W-:Y:S01]  /*1670*/  BSSY B1, `(.L_x_3195) ;  /* 0x0000021000017945 */ /* 0x000fe20003800000 */
[----:B------:R-:W-:Y:S01]  /*1680*/  ISETP.NE.AND P0, PT, RZ, UR27, PT ;  /* 0x0000001bff007c0c */ /* 0x000fe2000bf05270 */
[----:B------:R-:W-:Y:S01]  /*1690*/  IMAD.MOV.U32 R16, RZ, RZ, R9 ;  /* 0x000000ffff107224 */ /* 0x000fe200078e0009 */
[----:B------:R-:W-:Y:S02]  /*16a0*/  ISETP.GE.U32.AND P2, PT, R7, R8, PT ;  /* 0x000000080700720c */ /* 0x000fe40003f46070 */
[----:B------:R-:W-:Y:S02]  /*16b0*/  ISETP.NE.AND P1, PT, R3, RZ, PT ;  /* 0x000000ff0300720c */ /* 0x000fe40003f25270 */
[----:B------:R-:W-:-:S09]  /*16c0*/  MOV R2, R9 ;  /* 0x0000000900027202 */ /* 0x000fd20000000f00 */
[----:B------:R-:W-:Y:S05]  /*16d0*/  @P2 BRA `(.L_x_3196) ;  /* 0x0000000000682947 */ /* 0x000fea0003800000 */
[----:B------:R-:W-:-:S07]  /*16e0*/  IMAD.MOV.U32 R2, RZ, RZ, R9 ;  /* 0x000000ffff027224 */ /* 0x000fce00078e0009 */
.L_x_3197:
[----:B------:R-:W-:Y:S01]  /*16f0*/  IMAD.WIDE.U32 R6, R19, 0x8, R12 ;  /* 0x0000000813067825 */ /* 0x000fe200078e000c */
[----:B------:R-:W-:-:S05]  /*1700*/  ULDC UR4, c[0x0][0x224] ;  /* 0x0000890000047ab9 */ /* 0x000fca0000000800 */
[----:B------:R-:W2:Y:S01]  /*1710*/  LDG.E.64 R6, desc[UR36][R6.64] ;  /* 0x0000002406067981 */ /* 0x000ea2000c1e1b00 */
[----:B------:R-:W-:-:S04]  /*1720*/  IADD3 R19, R19, UR4, RZ ;  /* 0x0000000413137c10 */ /* 0x000fc8000fffe0ff */
[----:B------:R-:W-:-:S04]  /*1730*/  LEA R17, R19, 0x3, 0x2 ;  /* 0x0000000313117811 */ /* 0x000fc800078e10ff */
[----:B------:R-:W-:Y:S02]  /*1740*/  ISETP.GE.U32.AND P6, PT, R17, R8, PT ;  /* 0x000000081100720c */ /* 0x000fe40003fc6070 */
[C---:B--2---:R-:W-:Y:S01]  /*1750*/  PRMT R10, R6.reuse, 0x7632, R10 ;  /* 0x00007632060a7816 */ /* 0x044fe2000000000a */
[----:B------:R-:W-:Y:S01]  /*1760*/  IMAD.U32 R17, R6, 0x10000, RZ ;  /* 0x0001000006117824 */ /* 0x000fe200078e00ff */
[C---:B------:R-:W-:Y:S02]  /*1770*/  PRMT R11, R7.reuse, 0x7632, R11 ;  /* 0x00007632070b7816 */ /* 0x040fe4000000000b */
[----:B------:R-:W-:Y:S01]  /*1780*/  SHF.L.U32 R18, R7, 0x10, RZ ;  /* 0x0000001007127819 */ /* 0x000fe200000006ff */
[----:B------:R-:W-:Y:S01]  /*1790*/  IMAD.U32 R10, R10, 0x10000, RZ ;  /* 0x000100000a0a7824 */ /* 0x000fe200078e00ff */
[----:B------:R-:W-:Y:S02]  /*17a0*/  SHF.L.U32 R11, R11, 0x10, RZ ;  /* 0x000000100b0b7819 */ /* 0x000fe400000006ff */
[----:B------:R-:W-:-:S02]  /*17b0*/  FSETP.GTU.FTZ.AND P2, PT, |R17|, +INF , PT ;  /* 0x7f8000001100780b */ /* 0x000fc40003f5c200 */
[----:B------:R-:W-:Y:S02]  /*17c0*/  FSETP.GTU.FTZ.AND P4, PT, |R18|, +INF , PT ;  /* 0x7f8000001200780b */ /* 0x000fe40003f9c200 */
[----:B------:R-:W-:Y:S02]  /*17d0*/  FSETP.GTU.FTZ.AND P3, PT, |R10|, +INF , PT ;  /* 0x7f8000000a00780b */ /* 0x000fe40003f7c200 */
[----:B------:R-:W-:Y:S02]  /*17e0*/  FSETP.GTU.FTZ.AND P5, PT, |R11|, +INF , PT ;  /* 0x7f8000000b00780b */ /* 0x000fe40003fbc200 */
[----:B------:R-:W-:Y:S02]  /*17f0*/  FSEL R17, R17, RZ, !P2 ;  /* 0x000000ff11117208 */ /* 0x000fe40005000000 */
[----:B------:R-:W-:Y:S02]  /*1800*/  FSEL R7, R18, RZ, !P4 ;  /* 0x000000ff12077208 */ /* 0x000fe40006000000 */
[----:B------:R-:W-:Y:S01]  /*1810*/  FSEL R10, R10, RZ, !P3 ;  /* 0x000000ff0a0a7208 */ /* 0x000fe20005800000 */
[----:B------:R-:W-:Y:S01]  /*1820*/  FADD.FTZ R4, R17, R4 ;  /* 0x0000000411047221 */ /* 0x000fe20000010000 */
[----:B------:R-:W-:Y:S01]  /*1830*/  FSEL R11, R11, RZ, !P5 ;  /* 0x000000ff0b0b7208 */ /* 0x000fe20006800000 */
[----:B------:R-:W-:-:S02]  /*1840*/  FADD.FTZ R2, R7, R2 ;  /* 0x0000000207027221 */ /* 0x000fc40000010000 */
[----:B------:R-:W-:Y:S02]  /*1850*/  FADD.FTZ R9, R10, R9 ;  /* 0x000000090a097221 */ /* 0x000fe40000010000 */
[----:B------:R-:W-:Y:S01]  /*1860*/  FADD.FTZ R16, R11, R16 ;  /* 0x000000100b107221 */ /* 0x000fe20000010000 */
[----:B------:R-:W-:Y:S06]  /*1870*/  @!P6 BRA `(.L_x_3197) ;  /* 0xfffffffc009ce947 */ /* 0x000fec000383ffff */
.L_x_3196:
[----:B------:R-:W-:Y:S05]  /*1880*/  BSYNC B1 ;  /* 0x0000000000017941 */ /* 0x000fea0003800000 */
.L_x_3195:
        /* <DEDUP_REMOVED lines=8> */
.L_x_3199:
[----:B------:R-:W-:Y:S05]  /*1910*/  BSYNC B1 ;  /* 0x0000000000017941 */ /* 0x000fea0003800000 */
.L_x_3198:
        /* <DEDUP_REMOVED lines=10> */
[----:B--2---:R-:W-:-:S05]  /*19c0*/  IMAD.U32 R5, R12, 0x10000, RZ ;  /* 0x000100000c057824 */ /* 0x004fca00078e00ff */
[----:B------:R-:W-:-:S04]  /*19d0*/  FSETP.GTU.FTZ.AND P0, PT, |R5|, +INF , PT ;  /* 0x7f8000000500780b */ /* 0x000fc80003f1c200 */
[----:B------:R-:W-:-:S05]  /*19e0*/  FSEL R5, R5, RZ, !P0 ;  /* 0x000000ff05057208 */ /* 0x000fca0004000000 */
[----:B------:R-:W-:-:S07]  /*19f0*/  FADD.FTZ R4, R4, R5 ;  /* 0x0000000504047221 */ /* 0x000fce0000010000 */
.L_x_3201:
[----:B------:R-:W-:Y:S05]  /*1a00*/  BSYNC B1 ;  /* 0x0000000000017941 */ /* 0x000fea0003800000 */
.L_x_3200:
[----:B------:R-:W-:-:S04]  /*1a10*/  FADD.FTZ R9, R9, R4 ;  /* 0x0000000409097221 */ /* 0x000fc80000010000 */
[----:B------:R-:W-:-:S04]  /*1a20*/  FADD.FTZ R9, R9, R2 ;  /* 0x0000000209097221 */ /* 0x000fc80000010000 */
[----:B------:R-:W-:Y:S01]  /*1a30*/  FADD.FTZ R16, R9, R16 ;  /* 0x0000001009107221 */ /* 0x000fe20000010000 */
[----:B------:R-:W-:Y:S06]  /*1a40*/  BRA `(.L_x_3187) ;  /* 0x0000009800647947 */ /* 0x000fec0003800000 */
.L_x_3188:
        /* <DEDUP_REMOVED lines=11> */
[----:B------:R-:W-:Y:S01]  /*1b00*/  IMAD R7, R4, 0x3, R19 ;  /* 0x0000000304077824 */ /* 0x000fe200078e0213 */
[----:B0-----:R-:W-:Y:S01]  /*1b10*/  MOV R6, R8 ;  /* 0x0000000800067202 */ /* 0x001fe20000000f00 */
[----:B------:R-:W-:Y:S06]  /*1b20*/  @!P1 BRA `(.L_x_3203) ;  /* 0x0000008c00109947 */ /* 0x000fec0003800000 */
[----:B------:R-:W-:Y:S01]  /*1b30*/  ISETP.GE.U32.AND P0, PT, R7, R2, PT ;  /* 0x000000020700720c */ /* 0x000fe20003f06070 */
[----:B------:R-:W-:Y:S01]  /*1b40*/  BSSY B1, `(.L_x_3204) ;  /* 0x000043b000017945 */ /* 0x000fe20003800000 */
[----:B------:R-:W-:Y:S01]  /*1b50*/  IMAD.MOV.U32 R7, RZ, RZ, R8 ;  /* 0x000000ffff077224 */ /* 0x000fe200078e0008 */
[----:B------:R-:W-:-:S10]  /*1b60*/  MOV R9, R8 ;  /* 0x0000000800097202 */ /* 0x000fd40000000f00 */
[----:B------:R-:W-:Y:S05]  /*1b70*/  @P0 BRA `(.L_x_3205) ;  /* 0x0000004000dc0947 */ /* 0x000fea0003800000 */
[----:B------:R-:W0:Y:S01]  /*1b80*/  LDC.64 R16, c[0x0][0x258] ;  /* 0x00009600ff107b82 */ /* 0x000e220000000a00 */
[----:B------:R-:W-:Y:S01]  /*1b90*/  BSSY B2, `(.L_x_3206) ;  /* 0x0000434000027945 */ /* 0x000fe20003800000 */
[----:B------:R-:W-:Y:S01]  /*1ba0*/  ISETP.NE.AND P0, PT, R10, RZ, PT ;  /* 0x000000ff0a00720c */ /* 0x000fe20003f05270 */
[----:B------:R-:W-:Y:S01]  /*1bb0*/  IMAD.MOV.U32 R7, RZ, RZ, R8 ;  /* 0x000000ffff077224 */ /* 0x000fe200078e0008 */
[----:B------:R-:W-:-:S11]  /*1bc0*/  MOV R9, R8 ;  /* 0x0000000800097202 */ /* 0x000fd60000000f00 */
.L_x_3211:
        /* <DEDUP_REMOVED lines=286> */
.L_x_3207:
[----:B------:R-:W-:Y:S01]  /*2db0*/  LOP3.LUT R11, R10, 0xfffffffe, RZ, 0xc0, !PT ;  /* 0xfffffffe0a0b7812 */ /* 0x000fe200078ec0ff */
[----:B------:R-:W-:Y:S02]  /*2dc0*/  ULDC UR38, c[0x0][0x224] ;  /* 0x0000890000267ab9 */ /* 0x000fe40000000800 */
[----:B------:R-:W-:Y:S01]  /*2dd0*/  IMAD.U32 R4, RZ, RZ, UR38 ;  /* 0x00000026ff047e24 */ /* 0x000fe2000f8e00ff */
[----:B------:R-:W-:-:S04]  /*2de0*/  IADD3 R10, P1, R12, R11, RZ ;  /* 0x0000000b0c0a7210 */ /* 0x000fc80007f3e0ff */
[----:B------:R-:W-:-:S06]  /*2df0*/  IADD3.X R11, RZ, R13, RZ, P1, !PT ;  /* 0x0000000dff0b7210 */ /* 0x000fcc0000ffe4ff */
[----:B------:R1:W5:Y:S01]  /*2e00*/  LDG.E.U16 R11, desc[UR36][R10.64] ;  /* 0x000000240a0b7981 */ /* 0x000362000c1e1500 */
[----:B------:R-:W-:Y:S01]  /*2e10*/  IMAD.IADD R5, R5, 0x1, R4 ;  /* 0x0000000105057824 */ /* 0x000fe200078e0204 */
[----:B------:R-:W-:Y:S06]  /*2e20*/  @!P0 BRA `(.L_x_3208) ;  /* 0x0000000c00d88947 */ /* 0x000fec0003800000 */
        /* <DEDUP_REMOVED lines=12> */
[----:B-1----:R-:W-:-:S05]  /*2ef0*/  IMAD.HI.U32 R10, R20, UR33, R18 ;  /* 0x00000021140a7c27 */ /* 0x002fca000f8e0012 */
        /* <DEDUP_REMOVED lines=233> */
.L_x_3208:
[----:B------:R-:W-:-:S04]  /*3d90*/  LOP3.LUT R21, R2, 0xfffffffe, RZ, 0xc0, !PT ;  /* 0xfffffffe02157812 */ /* 0x000fc800078ec0ff */
[----:B------:R-:W-:-:S04]  /*3da0*/  IADD3 R20, P1, R12, R21, RZ ;  /* 0x000000150c147210 */ /* 0x000fc80007f3e0ff */
[----:B------:R-:W-:-:S05]  /*3db0*/  IADD3.X R21, RZ, R13, RZ, P1, !PT ;  /* 0x0000000dff157210 */ /* 0x000fca0000ffe4ff */
[----:B------:R2:W5:Y:S01]  /*3dc0*/  LDG.E.U16 R20, desc[UR36][R20.64] ;  /* 0x0000002414147981 */ /* 0x000562000c1e1500 */
[----:B------:R-:W-:Y:S01]  /*3dd0*/  IMAD.IADD R5, R5, 0x1, R4 ;  /* 0x0000000105057824 */ /* 0x000fe200078e0204 */
[----:B------:R-:W-:Y:S01]  /*3de0*/  MOV R2, RZ ;  /* 0x000000ff00027202 */ /* 0x000fe20000000f00 */
[----:B-1----:R-:W-:Y:S01]  /*3df0*/  IMAD.MOV.U32 R10, RZ, RZ, RZ ;  /* 0x000000ffff0a7224 */ /* 0x002fe200078e00ff */
[----:B------:R-:W-:Y:S06]  /*3e00*/  @!P0 BRA `(.L_x_3209) ;  /* 0x0000000c00d88947 */ /* 0x000fec0003800000 */
[----:B------:R-:W-:Y:S01]  /*3e10*/  MOV R18, RZ ;  /* 0x000000ff00127202 */ /* 0x000fe20000000f00 */
[----:B------:R-:W-:Y:S01]  /*3e20*/  IMAD.MOV.U32 R19, RZ, RZ, R5 ;  /* 0x000000ffff137224 */ /* 0x000fe200078e0005 */
[----:B0-----:R-:W-:-:S03]  /*3e30*/  ISETP.NE.AND P1, PT, R16, 0x1, PT ;  /* 0x000000011000780c */ /* 0x001fc60003f25270 */
[----:B------:R-:W-:-:S05]  /*3e40*/  IMAD.HI.U32 R10, R5, UR30, R18 ;  /* 0x0000001e050a7c27 */ /* 0x000fca000f8e0012 */
[----:B--2---:R-:W-:-:S04]  /*3e50*/  SHF.R.U32.HI R21, RZ, UR31, R10 ;  /* 0x0000001fff157c19 */ /* 0x004fc8000801160a */
        /* <DEDUP_REMOVED lines=241> */
.L_x_3209:
[----:B------:R-:W-:-:S04]  /*4d70*/  LOP3.LUT R19, R10, 0xfffffffe, RZ, 0xc0, !PT ;  /* 0xfffffffe0a137812 */ /* 0x000fc800078ec0ff */
[----:B------:R-:W-:-:S04]  /*4d80*/  IADD3 R18, P1, R12, R19, RZ ;  /* 0x000000130c127210 */ /* 0x000fc80007f3e0ff */
[----:B------:R-:W-:-:S05]  /*4d90*/  IADD3.X R19, RZ, R13, RZ, P1, !PT ;  /* 0x0000000dff137210 */ /* 0x000fca0000ffe4ff */
[----:B------:R1:W5:Y:S01]  /*4da0*/  LDG.E.U16 R10, desc[UR36][R18.64] ;  /* 0x00000024120a7981 */ /* 0x000362000c1e1500 */
[----:B------:R-:W-:Y:S01]  /*4db0*/  IMAD.IADD R5, R5, 0x1, R4 ;  /* 0x0000000105057824 */ /* 0x000fe200078e0204 */
[----:B------:R-:W-:Y:S06]  /*4dc0*/  @!P0 BRA `(.L_x_3210) ;  /* 0x0000000c00d88947 */ /* 0x000fec0003800000 */
[----:B-1----:R-:W-:Y:S01]  /*4dd0*/  MOV R18, RZ ;  /* 0x000000ff00127202 */ /* 0x002fe20000000f00 */
        /* <DEDUP_REMOVED lines=245> */
.L_x_3210:
[----:B-1----:R-:W-:Y:S01]  /*5d30*/  LOP3.LUT R19, R2, 0xfffffffe, RZ, 0xc0, !PT ;  /* 0xfffffffe02137812 */ /* 0x002fe200078ec0ff */
[----:B------:R-:W-:Y:S01]  /*5d40*/  IMAD.IADD R5, R5, 0x1, R4 ;  /* 0x0000000105057824 */ /* 0x000fe200078e0204 */
[----:B------:R-:W-:Y:S02]  /*5d50*/  ULDC UR4, c[0x0][0x21c] ;  /* 0x0000870000047ab9 */ /* 0x000fe40000000800 */
[----:B------:R-:W-:-:S04]  /*5d60*/  IADD3 R18, P1, R12, R19, RZ ;  /* 0x000000130c127210 */ /* 0x000fc80007f3e0ff */
[----:B------:R-:W-:-:S05]  /*5d70*/  IADD3.X R19, RZ, R13, RZ, P1, !PT ;  /* 0x0000000dff137210 */ /* 0x000fca0000ffe4ff */
[----:B------:R-:W3:Y:S01]  /*5d80*/  LDG.E.U16 R18, desc[UR36][R18.64] ;  /* 0x0000002412127981 */ /* 0x000ee2000c1e1500 */
[----:B------:R-:W-:Y:S01]  /*5d90*/  IMAD R23, R4, 0x3, R5 ;  /* 0x0000000304177824 */ /* 0x000fe200078e0205 */
[----:B------:R-:W-:Y:S01]  /*5da0*/  MOV R2, UR4 ;  /* 0x0000000400027c02 */ /* 0x000fe20008000f00 */
[----:B--2--5:R-:W-:Y:S02]  /*5db0*/  IMAD.U32 R21, R11, 0x10000, RZ ;  /* 0x000100000b157824 */ /* 0x024fe400078e00ff */
[----:B------:R-:W-:Y:S01]  /*5dc0*/  IMAD.U32 R24, R10, 0x10000, RZ ;  /* 0x000100000a187824 */ /* 0x000fe200078e00ff */
[----:B------:R-:W-:Y:S02]  /*5dd0*/  ISETP.GE.U32.AND P5, PT, R23, R2, PT ;  /* 0x000000021700720c */ /* 0x000fe40003fa6070 */
[----:B------:R-:W-:Y:S02]  /*5de0*/  SHF.L.U32 R23, R20, 0x10, RZ ;  /* 0x0000001014177819 */ /* 0x000fe400000006ff */
[----:B------:R-:W-:-:S02]  /*5df0*/  FSETP.GTU.FTZ.AND P1, PT, |R21|, +INF , PT ;  /* 0x7f8000001500780b */ /* 0x000fc40003f3c200 */
[----:B------:R-:W-:Y:S02]  /*5e00*/  FSETP.GTU.FTZ.AND P2, PT, |R23|, +INF , PT ;  /* 0x7f8000001700780b */ /* 0x000fe40003f5c200 */
[C---:B------:R-:W-:Y:S02]  /*5e10*/  FSETP.GTU.FTZ.AND P3, PT, |R24|.reuse, +INF , PT ;  /* 0x7f8000001800780b */ /* 0x040fe40003f7c200 */
[----:B------:R-:W-:Y:S02]  /*5e20*/  FSEL R22, R21, RZ, !P1 ;  /* 0x000000ff15167208 */ /* 0x000fe40004800000 */
[----:B------:R-:W-:Y:S02]  /*5e30*/  FSEL R23, R23, RZ, !P2 ;  /* 0x000000ff17177208 */ /* 0x000fe40005000000 */
[----:B------:R-:W-:Y:S01]  /*5e40*/  FSEL R24, R24, RZ, !P3 ;  /* 0x000000ff18187208 */ /* 0x000fe20005800000 */
[----:B------:R-:W-:Y:S02]  /*5e50*/  FADD.FTZ R9, R22, R9 ;  /* 0x0000000916097221 */ /* 0x000fe40000010000 */
[----:B------:R-:W-:-:S02]  /*5e60*/  FADD.FTZ R8, R23, R8 ;  /* 0x0000000817087221 */ /* 0x000fc40000010000 */
[----:B------:R-:W-:Y:S01]  /*5e70*/  FADD.FTZ R7, R24, R7 ;  /* 0x0000000718077221 */ /* 0x000fe20000010000 */
[----:B---3--:R-:W-:-:S04]  /*5e80*/  SHF.L.U32 R25, R18, 0x10, RZ ;  /* 0x0000001012197819 */ /* 0x008fc800000006ff */
[----:B------:R-:W-:-:S04]  /*5e90*/  FSETP.GTU.FTZ.AND P4, PT, |R25|, +INF , PT ;  /* 0x7f8000001900780b */ /* 0x000fc80003f9c200 */
[----:B------:R-:W-:-:S05]  /*5ea0*/  FSEL R25, R25, RZ, !P4 ;  /* 0x000000ff19197208 */ /* 0x000fca0006000000 */
[----:B------:R-:W-:Y:S01]  /*5eb0*/  FADD.FTZ R6, R25, R6 ;  /* 0x0000000619067221 */ /* 0x000fe20000010000 */
[----:B------:R-:W-:Y:S06]  /*5ec0*/  @!P5 BRA `(.L_x_3211) ;  /* 0xffffffbc0040d947 */ /* 0x000fec000383ffff */
[----:B------:R-:W-:Y:S05]  /*5ed0*/  BSYNC B2 ;  /* 0x0000000000027941 */ /* 0x000fea0003800000 */
.L_x_3206:
[----:B------:R-:W-:-:S07]  /*5ee0*/  PRMT R22, R18, 0x7610, R22 ;  /* 0x0000761012167816 */ /* 0x000fce0000000016 */
.L_x_3205:
[----:B------:R-:W-:Y:S05]  /*5ef0*/  BSYNC B1 ;  /* 0x0000000000017941 */ /* 0x000fea0003800000 */
.L_x_3204:
        /* <DEDUP_REMOVED lines=280> */
.L_x_3214:
[----:B------:R-:W-:-:S04]  /*7080*/  LOP3.LUT R11, R11, 0xfffffffe, RZ, 0xc0, !PT ;  /* 0xfffffffe0b0b7812 */ /* 0x000fc800078ec0ff */
[----:B0-----:R-:W-:-:S04]  /*7090*/  IADD3 R16, P2, R12, R11, RZ ;  /* 0x0000000b0c107210 */ /* 0x001fc80007f5e0ff */
[----:B------:R-:W-:-:S05]  /*70a0*/  IADD3.X R17, RZ, R13, RZ, P2, !PT ;  /* 0x0000000dff117210 */ /* 0x000fca00017fe4ff */
[----:B------:R1:W5:Y:S01]  /*70b0*/  LDG.E.U16 R11, desc[UR36][R16.64] ;  /* 0x00000024100b7981 */ /* 0x000362000c1e1500 */
[----:B------:R-:W-:-:S05]  /*70c0*/  IMAD.IADD R19, R5, 0x1, R4 ;  /* 0x0000000105137824 */ /* 0x000fca00078e0204 */
[----:B------:R-:W-:-:S13]  /*70d0*/  ISETP.GE.U32.AND P2, PT, R19, R2, PT ;  /* 0x000000021300720c */ /* 0x000fda0003f46070 */
[----:B-1----:R-:W-:Y:S05]  /*70e0*/  @P2 BRA `(.L_x_3213) ;  /* 0x0000003400202947 */ /* 0x002fea0003800000 */
[----:B------:R-:W-:Y:S01]  /*70f0*/  HFMA2.MMA R20, -RZ, RZ, 0, 0 ;  /* 0x00000000ff147435 */ /* 0x000fe200000001ff */
[----:B------:R-:W-:Y:S10]  /*7100*/  @!P1 BRA `(.L_x_3215) ;  /* 0x0000001000409947 */ /* 0x000ff40003800000 */
        /* <DEDUP_REMOVED lines=272> */
.L_x_3215:
[----:B------:R-:W-:-:S04]  /*8210*/  LOP3.LUT R17, R20, 0xfffffffe, RZ, 0xc0, !PT ;  /* 0xfffffffe14117812 */ /* 0x000fc800078ec0ff */
[----:B------:R-:W-:-:S04]  /*8220*/  IADD3 R16, P2, R12, R17, RZ ;  /* 0x000000110c107210 */ /* 0x000fc80007f5e0ff */
[----:B------:R-:W-:-:S05]  /*8230*/  IADD3.X R17, RZ, R13, RZ, P2, !PT ;  /* 0x0000000dff117210 */ /* 0x000fca00017fe4ff */
[----:B------:R1:W5:Y:S01]  /*8240*/  LDG.E.U16 R20, desc[UR36][R16.64] ;  /* 0x0000002410147981 */ /* 0x000362000c1e1500 */
[----:B------:R-:W-:-:S04]  /*8250*/  IADD3 R19, R19, R4, RZ ;  /* 0x0000000413137210 */ /* 0x000fc80007ffe0ff */
[----:B------:R-:W-:-:S13]  /*8260*/  ISETP.GE.U32.AND P2, PT, R19, R2, PT ;  /* 0x000000021300720c */ /* 0x000fda0003f46070 */
[----:B-1----:R-:W-:Y:S05]  /*8270*/  @P2 BRA `(.L_x_3213) ;  /* 0x0000002000bc2947 */ /* 0x002fea0003800000 */
[----:B------:R-:W-:Y:S01]  /*8280*/  IMAD.MOV.U32 R10, RZ, RZ, RZ ;  /* 0x000000ffff0a7224 */ /* 0x000fe200078e00ff */
        /* <DEDUP_REMOVED lines=269> */
[----:B------:R-:W-:-:S04]  /*9360*/  @P2 SHF.R.U32.HI R16, RZ, R17, R16 ;  /* 0x00000011ff102219 */ /* 0x000fc80000011610 */
[----:B------:R-:W-:-:S05]  /*9370*/  @P2 IADD3 R24, -R16, RZ, RZ ;  /* 0x000000ff10182210 */ /* 0x000fca0007ffe1ff */
[----:B-1----:R-:W-:-:S04]  /*9380*/  @P2 IMAD R23, R23, R24, R25 ;  /* 0x0000001817172224 */ /* 0x002fc800078e0219 */
[----:B--2---:R-:W-:-:S07]  /*9390*/  @P2 IMAD R10, R23, R29, R10 ;  /* 0x0000001d170a2224 */ /* 0x004fce00078e020a */
.L_x_3216:
[----:B------:R-:W-:-:S04]  /*93a0*/  LOP3.LUT R25, R10, 0xfffffffe, RZ, 0xc0, !PT ;  /* 0xfffffffe0a197812 */ /* 0x000fc800078ec0ff */
[----:B------:R-:W-:-:S05]  /*93b0*/  IADD3 R24, P2, R12, R25, RZ ;  /* 0x000000190c187210 */ /* 0x000fca0007f5e0ff */
[----:B------:R-:W-:-:S05]  /*93c0*/  IMAD.X R25, RZ, RZ, R13, P2 ;  /* 0x000000ffff197224 */ /* 0x000fca00010e060d */
[----:B------:R1:W5:Y:S01]  /*93d0*/  LDG.E.U16 R10, desc[UR36][R24.64] ;  /* 0x00000024180a7981 */ /* 0x000362000c1e1500 */
[----:B------:R-:W-:-:S04]  /*93e0*/  IADD3 R17, R19, R4, RZ ;  /* 0x0000000413117210 */ /* 0x000fc80007ffe0ff */
        /* <DEDUP_REMOVED lines=276> */
.L_x_3217:
[----:B------:R-:W-:-:S04]  /*a530*/  LOP3.LUT R23, R22, 0xfffffffe, RZ, 0xc0, !PT ;  /* 0xfffffffe16177812 */ /* 0x000fc800078ec0ff */
[----:B------:R-:W-:-:S04]  /*a540*/  IADD3 R22, P1, R12, R23, RZ ;  /* 0x000000170c167210 */ /* 0x000fc80007f3e0ff */
[----:B------:R-:W-:-:S05]  /*a550*/  IADD3.X R23, RZ, R13, RZ, P1, !PT ;  /* 0x0000000dff177210 */ /* 0x000fca0000ffe4ff */
[----:B------:R1:W5:Y:S04]  /*a560*/  LDG.E.U16 R22, desc[UR36][R22.64] ;  /* 0x0000002416167981 */ /* 0x000368000c1e1500 */
.L_x_3213:
[----:B------:R-:W-:Y:S05]  /*a570*/  BSYNC B1 ;  /* 0x0000000000017941 */ /* 0x000fea0003800000 */
.L_x_3212:
[----:B------:R-:W-:Y:S04]  /*a580*/  BSSY B1, `(.L_x_3218) ;  /* 0x000001a000017945 */ /* 0x000fe80003800000 */
[----:B------:R-:W-:Y:S05]  /*a590*/  @P0 BRA `(.L_x_3219) ;  /* 0x0000000000600947 */ /* 0x000fea0003800000 */
[----:B------:R-:W-:Y:S01]  /*a5a0*/  IADD3 R5, R5, R4, RZ ;  /* 0x0000000405057210 */ /* 0x000fe20007ffe0ff */
[----:B-----5:R-:W-:-:S03]  /*a5b0*/  IMAD.U32 R11, R11, 0x10000, RZ ;  /* 0x000100000b0b7824 */ /* 0x020fc600078e00ff */
[----:B------:R-:W-:Y:S02]  /*a5c0*/  ISETP.GE.U32.AND P1, PT, R5, R2, PT ;  /* 0x000000020500720c */ /* 0x000fe40003f26070 */
[----:B------:R-:W-:-:S04]  /*a5d0*/  FSETP.GTU.FTZ.AND P0, PT, |R11|, +INF , PT ;  /* 0x7f8000000b00780b */ /* 0x000fc80003f1c200 */
[----:B------:R-:W-:-:S05]  /*a5e0*/  FSEL R12, R11, RZ, !P0 ;  /* 0x000000ff0b0c7208 */ /* 0x000fca0004000000 */
[----:B------:R-:W-:Y:S02]  /*a5f0*/  FADD.FTZ R9, R9, R12 ;  /* 0x0000000c09097221 */ /* 0x000fe40000010000 */
[----:B------:R-:W-:Y:S05]  /*a600*/  @P1 BRA `(.L_x_3219) ;  /* 0x0000000000441947 */ /* 0x000fea0003800000 */
[----:B------:R-:W-:Y:S01]  /*a610*/  IMAD.IADD R11, R5, 0x1, R4 ;  /* 0x00000001050b7824 */ /* 0x000fe200078e0204 */
[----:B------:R-:W-:-:S04]  /*a620*/  SHF.L.U32 R20, R20, 0x10, RZ ;  /* 0x0000001014147819 */ /* 0x000fc800000006ff */
[----:B------:R-:W-:Y:S02]  /*a630*/  ISETP.GE.U32.AND P1, PT, R11, R2, PT ;  /* 0x000000020b00720c */ /* 0x000fe40003f26070 */
[----:B------:R-:W-:-:S04]  /*a640*/  FSETP.GTU.FTZ.AND P0, PT, |R20|, +INF , PT ;  /* 0x7f8000001400780b */ /* 0x000fc80003f1c200 */
[----:B------:R-:W-:-:S05]  /*a650*/  FSEL R5, R20, RZ, !P0 ;  /* 0x000000ff14057208 */ /* 0x000fca0004000000 */
[----:B------:R-:W-:Y:S02]  /*a660*/  FADD.FTZ R8, R8, R5 ;  /* 0x0000000508087221 */ /* 0x000fe40000010000 */
[----:B------:R-:W-:Y:S05]  /*a670*/  @P1 BRA `(.L_x_3219) ;  /* 0x0000000000281947 */ /* 0x000fea0003800000 */
[----:B------:R-:W-:Y:S02]  /*a680*/  IADD3 R5, R11, R4, RZ ;  /* 0x000000040b057210 */ /* 0x000fe40007ffe0ff */
[----:B------:R-:W-:Y:S02]  /*a690*/  SHF.L.U32 R10, R10, 0x10, RZ ;  /* 0x000000100a0a7819 */ /* 0x000fe400000006ff */
[----:B------:R-:W-:Y:S02]  /*a6a0*/  ISETP.GE.U32.AND P1, PT, R5, R2, PT ;  /* 0x000000020500720c */ /* 0x000fe40003f26070 */
[----:B------:R-:W-:-:S04]  /*a6b0*/  FSETP.GTU.FTZ.AND P0, PT, |R10|, +INF , PT ;  /* 0x7f8000000a00780b */ /* 0x000fc80003f1c200 */
[----:B------:R-:W-:-:S05]  /*a6c0*/  FSEL R10, R10, RZ, !P0 ;  /* 0x000000ff0a0a7208 */ /* 0x000fca0004000000 */
[----:B------:R-:W-:Y:S02]  /*a6d0*/  FADD.FTZ R7, R7, R10 ;  /* 0x0000000a07077221 */ /* 0x000fe40000010000 */
[----:B------:R-:W-:-:S05]  /*a6e0*/  @!P1 IMAD.U32 R22, R22, 0x10000, RZ ;  /* 0x0001000016169824 */ /* 0x000fca00078e00ff */
[----:B------:R-:W-:-:S04]  /*a6f0*/  @!P1 FSETP.GTU.FTZ.AND P2, PT, |R22|, +INF , PT ;  /* 0x7f8000001600980b */ /* 0x000fc80003f5c200 */
[----:B------:R-:W-:-:S05]  /*a700*/  @!P1 FSEL R5, R22, RZ, !P2 ;  /* 0x000000ff16059208 */ /* 0x000fca0005000000 */
[----:B------:R-:W-:-:S07]  /*a710*/  @!P1 FADD.FTZ R6, R6, R5 ;  /* 0x0000000506069221 */ /* 0x000fce0000010000 */
.L_x_3219:
[----:B------:R-:W-:Y:S05]  /*a720*/  BSYNC B1 ;  /* 0x0000000000017941 */ /* 0x000fea0003800000 */
.L_x_3218:
[----:B------:R-:W-:-:S04]  /*a730*/  FADD.FTZ R8, R8, R9 ;  /* 0x0000000908087221 */ /* 0x000fc80000010000 */
[----:B------:R-:W-:-:S04]  /*a740*/  FADD.FTZ R7, R8, R7 ;  /* 0x0000000708077221 */ /* 0x000fc80000010000 */
[----:B0-----:R-:W-:Y:S01]  /*a750*/  FADD.FTZ R16, R7, R6 ;  /* 0x0000000607107221 */ /* 0x001fe20000010000 */
[----:B------:R-:W-:Y:S06]  /*a760*/  BRA `(.L_x_3187) ;  /* 0x0000000c001c7947 */ /* 0x000fec0003800000 */
.L_x_3203:
[----:B------:R-:W-:Y:S01]  /*a770*/  ISETP.GE.U32.AND P0, PT, R7, R2, PT ;  /* 0x000000020700720c */ /* 0x000fe20003f06070 */
[----:B------:R-:W-:Y:S01]  /*a780*/  BSSY B1, `(.L_x_3220) ;  /* 0x000002e000017945 */ /* 0x000fe20003800000 */
[-C--:B------:R-:W-:Y:S01]  /*a790*/  MOV R7, R8.reuse ;  /* 0x0000000800077202 */ /* 0x080fe20000000f00 */
[----:B------:R-:W-:Y:S01]  /*a7a0*/  IMAD.MOV.U32 R21, RZ, RZ, R8 ;  /* 0x000000ffff157224 */ /* 0x000fe200078e0008 */
[----:B------:R-:W-:-:S09]  /*a7b0*/  MOV R20, R8 ;  /* 0x0000000800147202 */ /* 0x000fd20000000f00 */
[----:B------:R-:W-:Y:S05]  /*a7c0*/  @P0 BRA `(.L_x_3221) ;  /* 0x0000000000a40947 */ /* 0x000fea0003800000 */
[----:B------:R-:W-:Y:S01]  /*a7d0*/  BSSY B2, `(.L_x_3222) ;  /* 0x0000027000027945 */ /* 0x000fe20003800000 */
[-C--:B------:R-:W-:Y:S01]  /*a7e0*/  MOV R7, R8.reuse ;  /* 0x0000000800077202 */ /* 0x080fe20000000f00 */
[----:B------:R-:W-:Y:S01]  /*a7f0*/  IMAD.MOV.U32 R21, RZ, RZ, R8 ;  /* 0x000000ffff157224 */ /* 0x000fe200078e0008 */
[----:B------:R-:W-:-:S07]  /*a800*/  MOV R20, R8 ;  /* 0x0000000800147202 */ /* 0x000fce0000000f00 */
.L_x_3223:
[-C--:B------:R-:W-:Y:S01]  /*a810*/  IADD3 R11, R4, R5.reuse, RZ ;  /* 0x00000005040b7210 */ /* 0x080fe20007ffe0ff */
[----:B------:R-:W-:-:S03]  /*a820*/  IMAD R9, R22, R5, RZ ;  /* 0x0000000516097224 */ /* 0x000fc600078e02ff */
[----:B------:R-:W-:Y:S01]  /*a830*/  IADD3 R17, R11, R4, RZ ;  /* 0x000000040b117210 */ /* 0x000fe20007ffe0ff */
[----:B------:R-:W-:Y:S02]  /*a840*/  IMAD R11, R22, R11, RZ ;  /* 0x0000000b160b7224 */ /* 0x000fe400078e02ff */
[----:B------:R-:W-:-:S04]  /*a850*/  IMAD.WIDE.U32 R8, R9, 0x2, R12 ;  /* 0x0000000209087825 */ /* 0x000fc800078e000c */
[----:B------:R-:W-:Y:S02]  /*a860*/  IMAD.IADD R23, R17, 0x1, R4 ;  /* 0x0000000111177824 */ /* 0x000fe400078e0204 */
[C---:B------:R-:W-:Y:S01]  /*a870*/  IMAD R17, R22.reuse, R17, RZ ;  /* 0x0000001116117224 */ /* 0x040fe200078e02ff */
[----:B------:R-:W2:Y:S01]  /*a880*/  LDG.E.U16 R8, desc[UR36][R8.64] ;  /* 0x0000002408087981 */ /* 0x000ea2000c1e1500 */
[----:B------:R-:W-:Y:S02]  /*a890*/  IMAD R19, R22, R23, RZ ;  /* 0x0000001716137224 */ /* 0x000fe400078e02ff */
[----:B------:R-:W-:-:S04]  /*a8a0*/  IMAD.WIDE.U32 R10, R11, 0x2, R12 ;  /* 0x000000020b0a7825 */ /* 0x000fc800078e000c */
[--C-:B------:R-:W-:Y:S02]  /*a8b0*/  IMAD.WIDE.U32 R16, R17, 0x2, R12.reuse ;  /* 0x0000000211107825 */ /* 0x100fe400078e000c */
[----:B------:R-:W3:Y:S02]  /*a8c0*/  LDG.E.U16 R10, desc[UR36][R10.64] ;  /* 0x000000240a0a7981 */ /* 0x000ee4000c1e1500 */
[----:B------:R-:W-:Y:S02]  /*a8d0*/  IMAD.WIDE.U32 R18, R19, 0x2, R12 ;  /* 0x0000000213127825 */ /* 0x000fe400078e000c */
[----:B------:R-:W4:Y:S04]  /*a8e0*/  LDG.E.U16 R16, desc[UR36][R16.64] ;  /* 0x0000002410107981 */ /* 0x000f28000c1e1500 */
[----:B------:R-:W5:Y:S01]  /*a8f0*/  LDG.E.U16 R18, desc[UR36][R18.64] ;  /* 0x0000002412127981 */ /* 0x000f62000c1e1500 */
[----:B------:R-:W-:-:S05]  /*a900*/  IADD3 R5, R23, R4, RZ ;  /* 0x0000000417057210 */ /* 0x000fca0007ffe0ff */
[----:B------:R-:W-:-:S05]  /*a910*/  IMAD R23, R4, 0x3, R5 ;  /* 0x0000000304177824 */ /* 0x000fca00078e0205 */
[----:B------:R-:W-:Y:S02]  /*a920*/  ISETP.GE.U32.AND P4, PT, R23, R2, PT ;  /* 0x000000021700720c */ /* 0x000fe40003f86070 */
[----:B--2---:R-:W-:-:S04]  /*a930*/  SHF.L.U32 R23, R8, 0x10, RZ ;  /* 0x0000001008177819 */ /* 0x004fc800000006ff */
[----:B------:R-:W-:Y:S01]  /*a940*/  FSETP.GTU.FTZ.AND P0, PT, |R23|, +INF , PT ;  /* 0x7f8000001700780b */ /* 0x000fe20003f1c200 */
[----:B---3--:R-:W-:Y:S01]  /*a950*/  IMAD.U32 R25, R10, 0x10000, RZ ;  /* 0x000100000a197824 */ /* 0x008fe200078e00ff */
[----:B----4-:R-:W-:Y:S02]  /*a960*/  SHF.L.U32 R26, R16, 0x10, RZ ;  /* 0x00000010101a7819 */ /* 0x010fe400000006ff */
[----:B-----5:R-:W-:Y:S02]  /*a970*/  SHF.L.U32 R27, R18, 0x10, RZ ;  /* 0x00000010121b7819 */ /* 0x020fe400000006ff */
[----:B------:R-:W-:Y:S02]  /*a980*/  FSETP.GTU.FTZ.AND P1, PT, |R25|, +INF , PT ;  /* 0x7f8000001900780b */ /* 0x000fe40003f3c200 */
[----:B------:R-:W-:Y:S02]  /*a990*/  FSETP.GTU.FTZ.AND P2, PT, |R26|, +INF , PT ;  /* 0x7f8000001a00780b */ /* 0x000fe40003f5c200 */
[----:B------:R-:W-:-:S02]  /*a9a0*/  FSETP.GTU.FTZ.AND P3, PT, |R27|, +INF , PT ;  /* 0x7f8000001b00780b */ /* 0x000fc40003f7c200 */
[----:B------:R-:W-:Y:S02]  /*a9b0*/  FSEL R24, R23, RZ, !P0 ;  /* 0x000000ff17187208 */ /* 0x000fe40004000000 */
[----:B------:R-:W-:Y:S02]  /*a9c0*/  FSEL R25, R25, RZ, !P1 ;  /* 0x000000ff19197208 */ /* 0x000fe40004800000 */
[----:B------:R-:W-:Y:S02]  /*a9d0*/  FSEL R26, R26, RZ, !P2 ;  /* 0x000000ff1a1a7208 */ /* 0x000fe40005000000 */
[----:B------:R-:W-:Y:S01]  /*a9e0*/  FSEL R27, R27, RZ, !P3 ;  /* 0x000000ff1b1b7208 */ /* 0x000fe20005800000 */
[----:B------:R-:W-:Y:S01]  /*a9f0*/  FADD.FTZ R21, R24, R21 ;  /* 0x0000001518157221 */ /* 0x000fe20000010000 */
[----:B------:R-:W-:Y:S01]  /*aa00*/  FADD.FTZ R20, R25, R20 ;  /* 0x0000001419147221 */ /* 0x000fe20000010000 */
[----:B------:R-:W-:Y:S02]  /*aa10*/  FADD.FTZ R7, R26, R7 ;  /* 0x000000071a077221 */ /* 0x000fe40000010000 */
[----:B------:R-:W-:Y:S01]  /*aa20*/  FADD.FTZ R6, R27, R6 ;  /* 0x000000061b067221 */ /* 0x000fe20000010000 */
[----:B------:R-:W-:Y:S06]  /*aa30*/  @!P4 BRA `(.L_x_3223) ;  /* 0xfffffffc0074c947 */ /* 0x000fec000383ffff */
[----:B------:R-:W-:Y:S05]  /*aa40*/  BSYNC B2 ;  /* 0x0000000000027941 */ /* 0x000fea0003800000 */
.L_x_3222:
[----:B------:R-:W-:-:S07]  /*aa50*/  PRMT R11, R8, 0x7610, R11 ;  /* 0x00007610080b7816 */ /* 0x000fce000000000b */
.L_x_3221:
[----:B------:R-:W-:Y:S05]  /*aa60*/  BSYNC B1 ;  /* 0x0000000000017941 */ /* 0x000fea0003800000 */
.L_x_3220:
        /* <DEDUP_REMOVED lines=15> */
[----:B------:R-:W-:Y:S01]  /*ab60*/  IADD3 R19, R17, R4, RZ ;  /* 0x0000000411137210 */ /* 0x000fe20007ffe0ff */
[----:B------:R-:W-:-:S03]  /*ab70*/  IMAD R9, R22, R17, RZ ;  /* 0x0000001116097224 */ /* 0x000fc600078e02ff */
[----:B------:R-:W-:Y:S01]  /*ab80*/  ISETP.GE.U32.AND P0, PT, R19, R2, PT ;  /* 0x000000021300720c */ /* 0x000fe20003f06070 */
[----:B------:R-:W-:-:S05]  /*ab90*/  IMAD.WIDE.U32 R8, R9, 0x2, R12 ;  /* 0x0000000209087825 */ /* 0x000fca00078e000c */
[----:B------:R0:W5:Y:S07]  /*aba0*/  LDG.E.U16 R16, desc[UR36][R8.64] ;  /* 0x0000002408107981 */ /* 0x00016e000c1e1500 */
[----:B------:R-:W-:-:S04]  /*abb0*/  @!P0 IMAD R17, R22, R19, RZ ;  /* 0x0000001316118224 */ /* 0x000fc800078e02ff */
[----:B------:R-:W-:-:S05]  /*abc0*/  @!P0 IMAD.WIDE.U32 R12, R17, 0x2, R12 ;  /* 0x00000002110c8825 */ /* 0x000fca00078e000c */
[----:B------:R0:W5:Y:S02]  /*abd0*/  @!P0 LDG.E.U16 R18, desc[UR36][R12.64] ;  /* 0x000000240c128981 */ /* 0x000164000c1e1500 */
.L_x_3225:
[----:B------:R-:W-:Y:S05]  /*abe0*/  BSYNC B1 ;  /* 0x0000000000017941 */ /* 0x000fea0003800000 */
.L_x_3224:
[----:B------:R-:W-:Y:S04]  /*abf0*/  BSSY B1, `(.L_x_3226) ;  /* 0x000001a000017945 */ /* 0x000fe80003800000 */
[----:B------:R-:W-:Y:S05]  /*ac00*/  @P1 BRA `(.L_x_3227) ;  /* 0x0000000000601947 */ /* 0x000fea0003800000 */
[----:B------:R-:W-:Y:S01]  /*ac10*/  IADD3 R5, R5, R4, RZ ;  /* 0x0000000405057210 */ /* 0x000fe20007ffe0ff */
[----:B-----5:R-:W-:-:S03]  /*ac20*/  IMAD.U32 R11, R11, 0x10000, RZ ;  /* 0x000100000b0b7824 */ /* 0x020fc600078e00ff */
[----:B------:R-:W-:Y:S02]  /*ac30*/  ISETP.GE.U32.AND P1, PT, R5, R2, PT ;  /* 0x000000020500720c */ /* 0x000fe40003f26070 */
[----:B------:R-:W-:-:S04]  /*ac40*/  FSETP.GTU.FTZ.AND P0, PT, |R11|, +INF , PT ;  /* 0x7f8000000b00780b */ /* 0x000fc80003f1c200 */
[----:B0-----:R-:W-:-:S05]  /*ac50*/  FSEL R8, R11, RZ, !P0 ;  /* 0x000000ff0b087208 */ /* 0x001fca0004000000 */
        /* <DEDUP_REMOVED lines=19> */
.L_x_3227:
[----:B------:R-:W-:Y:S05]  /*ad90*/  BSYNC B1 ;  /* 0x0000000000017941 */ /* 0x000fea0003800000 */
.L_x_3226:
[----:B------:R-:W-:-:S04]  /*ada0*/  FADD.FTZ R20, R21, R20 ;  /* 0x0000001415147221 */ /* 0x000fc80000010000 */
[----:B------:R-:W-:-:S04]  /*adb0*/  FADD.FTZ R7, R20, R7 ;  /* 0x0000000714077221 */ /* 0x000fc80000010000 */
[----:B-----5:R-:W-:Y:S01]  /*adc0*/  FADD.FTZ R16, R7, R6 ;  /* 0x0000000607107221 */ /* 0x020fe20000010000 */
[----:B------:R-:W-:Y:S06]  /*add0*/  BRA `(.L_x_3187) ;  /* 0x0000000400807947 */ /* 0x000fec0003800000 */
.L_x_3202:
[----:B------:R-:W0:Y:S01]  /*ade0*/  LDC R18, c[0x0][0x224] ;  /* 0x00008900ff127b82 */ /* 0x000e220000000800 */
[----:B------:R-:W-:Y:S07]  /*adf0*/  BSSY B1, `(.L_x_3228) ;  /* 0x000002c000017945 */ /* 0x000fee0003800000 */
[----:B------:R-:W1:Y:S01]  /*ae00*/  LDC R10, c[0x0][0x214] ;  /* 0x00008500ff0a7b82 */ /* 0x000e620000000800 */
[----:B0-----:R-:W-:-:S05]  /*ae10*/  IMAD R5, R18, 0x3, R19 ;  /* 0x0000000312057824 */ /* 0x001fca00078e0213 */
[----:B------:R-:W-:Y:S02]  /*ae20*/  ISETP.GE.U32.AND P0, PT, R5, R2, PT ;  /* 0x000000020500720c */ /* 0x000fe40003f06070 */
[-C--:B-1----:R-:W-:Y:S01]  /*ae30*/  MOV R17, R10.reuse ;  /* 0x0000000a00117202 */ /* 0x082fe20000000f00 */
[----:B------:R-:W-:Y:S01]  /*ae40*/  IMAD.MOV.U32 R11, RZ, RZ, R10 ;  /* 0x000000ffff0b7224 */ /* 0x000fe200078e000a */
[----:B------:R-:W-:-:S09]  /*ae50*/  MOV R16, R10 ;  /* 0x0000000a00107202 */ /* 0x000fd20000000f00 */
[----:B------:R-:W-:Y:S05]  /*ae60*/  @P0 BRA `(.L_x_3229) ;  /* 0x0000000000900947 */ /* 0x000fea0003800000 */
[----:B------:R-:W-:Y:S01]  /*ae70*/  BSSY B2, `(.L_x_3230) ;  /* 0x0000022000027945 */ /* 0x000fe20003800000 */
[-C--:B------:R-:W-:Y:S02]  /*ae80*/  MOV R16, R10.reuse ;  /* 0x0000000a00107202 */ /* 0x080fe40000000f00 */
[----:B------:R-:W-:-:S07]  /*ae90*/  MOV R11, R10 ;  /* 0x0000000a000b7202 */ /* 0x000fce0000000f00 */
.L_x_3231:
[C---:B------:R-:W-:Y:S02]  /*aea0*/  IMAD.IADD R5, R19.reuse, 0x1, R18 ;  /* 0x0000000113057824 */ /* 0x040fe400078e0212 */
[----:B------:R-:W-:-:S03]  /*aeb0*/  IMAD.WIDE.U32 R20, R19, 0x2, R12 ;  /* 0x0000000213147825 */ /* 0x000fc600078e000c */
[CC--:B------:R-:W-:Y:S01]  /*aec0*/  IADD3 R7, R5.reuse, R18.reuse, RZ ;  /* 0x0000001205077210 */ /* 0x0c0fe20007ffe0ff */
[--C-:B------:R-:W-:Y:S02]  /*aed0*/  IMAD.WIDE.U32 R4, R5, 0x2, R12.reuse ;  /* 0x0000000205047825 */ /* 0x100fe400078e000c */
[----:B------:R-:W2:Y:S01]  /*aee0*/  LDG.E.U16 R20, desc[UR36][R20.64] ;  /* 0x0000002414147981 */ /* 0x000ea2000c1e1500 */
[C---:B------:R-:W-:Y:S01]  /*aef0*/  IADD3 R23, R7.reuse, R18, RZ ;  /* 0x0000001207177210 */ /* 0x040fe20007ffe0ff */
[--C-:B------:R-:W-:Y:S02]  /*af00*/  IMAD.WIDE.U32 R6, R7, 0x2, R12.reuse ;  /* 0x0000000207067825 */ /* 0x100fe400078e000c */
[----:B------:R-:W3:Y:S02]  /*af10*/  LDG.E.U16 R4, desc[UR36][R4.64] ;  /* 0x0000002404047981 */ /* 0x000ee4000c1e1500 */
[C---:B------:R-:W-:Y:S02]  /*af20*/  IMAD.WIDE.U32 R8, R23.reuse, 0x2, R12 ;  /* 0x0000000217087825 */ /* 0x040fe400078e000c */
[----:B------:R-:W4:Y:S04]  /*af30*/  LDG.E.U16 R6, desc[UR36][R6.64] ;  /* 0x0000002406067981 */ /* 0x000f28000c1e1500 */
[----:B------:R-:W5:Y:S01]  /*af40*/  LDG.E.U16 R8, desc[UR36][R8.64] ;  /* 0x0000002408087981 */ /* 0x000f62000c1e1500 */
[----:B------:R-:W-:-:S04]  /*af50*/  IMAD.IADD R19, R23, 0x1, R18 ;  /* 0x0000000117137824 */ /* 0x000fc800078e0212 */
[----:B------:R-:W-:-:S05]  /*af60*/  IMAD R23, R18, 0x3, R19 ;  /* 0x0000000312177824 */ /* 0x000fca00078e0213 */
[----:B------:R-:W-:Y:S02]  /*af70*/  ISETP.GE.U32.AND P4, PT, R23, R2, PT ;  /* 0x000000021700720c */ /* 0x000fe40003f86070 */
[----:B--2---:R-:W-:Y:S02]  /*af80*/  SHF.L.U32 R22, R20, 0x10, RZ ;  /* 0x0000001014167819 */ /* 0x004fe400000006ff */
[----:B---3--:R-:W-:Y:S01]  /*af90*/  SHF.L.U32 R23, R4, 0x10, RZ ;  /* 0x0000001004177819 */ /* 0x008fe200000006ff */
[----:B----4-:R-:W-:Y:S01]  /*afa0*/  IMAD.U32 R24, R6, 0x10000, RZ ;  /* 0x0001000006187824 */ /* 0x010fe200078e00ff */
[----:B------:R-:W-:Y:S02]  /*afb0*/  FSETP.GTU.FTZ.AND P0, PT, |R22|, +INF , PT ;  /* 0x7f8000001600780b */ /* 0x000fe40003f1c200 */
[----:B-----5:R-:W-:Y:S02]  /*afc0*/  SHF.L.U32 R25, R8, 0x10, RZ ;  /* 0x0000001008197819 */ /* 0x020fe400000006ff */
[----:B------:R-:W-:-:S02]  /*afd0*/  FSETP.GTU.FTZ.AND P2, PT, |R24|, +INF , PT ;  /* 0x7f8000001800780b */ /* 0x000fc40003f5c200 */
[----:B------:R-:W-:Y:S02]  /*afe0*/  FSETP.GTU.FTZ.AND P1, PT, |R23|, +INF , PT ;  /* 0x7f8000001700780b */ /* 0x000fe40003f3c200 */
[----:B------:R-:W-:Y:S02]  /*aff0*/  FSETP.GTU.FTZ.AND P3, PT, |R25|, +INF , PT ;  /* 0x7f8000001900780b */ /* 0x000fe40003f7c200 */
[----:B------:R-:W-:Y:S02]  /*b000*/  FSEL R5, R22, RZ, !P0 ;  /* 0x000000ff16057208 */ /* 0x000fe40004000000 */
[----:B------:R-:W-:Y:S02]  /*b010*/  FSEL R7, R24, RZ, !P2 ;  /* 0x000000ff18077208 */ /* 0x000fe40005000000 */
[----:B------:R-:W-:Y:S02]  /*b020*/  FSEL R22, R23, RZ, !P1 ;  /* 0x000000ff17167208 */ /* 0x000fe40004800000 */
[----:B------:R-:W-:Y:S01]  /*b030*/  FSEL R24, R25, RZ, !P3 ;  /* 0x000000ff19187208 */ /* 0x000fe20005800000 */
[----:B------:R-:W-:Y:S01]  /*b040*/  FADD.FTZ R10, R5, R10 ;  /* 0x0000000a050a7221 */ /* 0x000fe20000010000 */
[----:B------:R-:W-:Y:S01]  /*b050*/  FADD.FTZ R16, R7, R16 ;  /* 0x0000001007107221 */ /* 0x000fe20000010000 */
[----:B------:R-:W-:-:S02]  /*b060*/  FADD.FTZ R11, R22, R11 ;  /* 0x0000000b160b7221 */ /* 0x000fc40000010000 */
[----:B------:R-:W-:Y:S01]  /*b070*/  FADD.FTZ R17, R24, R17 ;  /* 0x0000001118117221 */ /* 0x000fe20000010000 */
[----:B------:R-:W-:Y:S06]  /*b080*/  @!P4 BRA `(.L_x_3231) ;  /* 0xfffffffc0084c947 */ /* 0x000fec000383ffff */
[----:B------:R-:W-:Y:S05]  /*b090*/  BSYNC B2 ;  /* 0x0000000000027941 */ /* 0x000fea0003800000 */
.L_x_3230:
[----:B------:R-:W-:-:S07]  /*b0a0*/  PRMT R7, R4, 0x7610, R7 ;  /* 0x0000761004077816 */ /* 0x000fce0000000007 */
.L_x_3229:
[----:B------:R-:W-:Y:S05]  /*b0b0*/  BSYNC B1 ;  /* 0x0000000000017941 */ /* 0x000fea0003800000 */
.L_x_3228:
        /* <DEDUP_REMOVED lines=10> */
[----:B------:R-:W-:-:S05]  /*b160*/  IMAD.IADD R9, R9, 0x1, R18 ;  /* 0x0000000109097824 */ /* 0x000fca00078e0212 */
        /* <DEDUP_REMOVED lines=8> */
.L_x_3233:
[----:B------:R-:W-:Y:S05]  /*b1f0*/  BSYNC B1 ;  /* 0x0000000000017941 */ /* 0x000fea0003800000 */
.L_x_3232:
[----:B------:R-:W-:Y:S04]  /*b200*/  BSSY B1, `(.L_x_3234) ;  /* 0x000001a000017945 */ /* 0x000fe80003800000 */
[----:B------:R-:W-:Y:S05]  /*b210*/  @P1 BRA `(.L_x_3235) ;  /* 0x0000000000601947 */ /* 0x000fea0003800000 */
[----:B------:R-:W-:Y:S01]  /*b220*/  IMAD.IADD R19, R19, 0x1, R18 ;  /* 0x0000000113137824 */ /* 0x000fe200078e0212 */
[----:B-----5:R-:W-:-:S04]  /*b230*/  SHF.L.U32 R20, R20, 0x10, RZ ;  /* 0x0000001014147819 */ /* 0x020fc800000006ff */
[----:B------:R-:W-:Y:S02]  /*b240*/  ISETP.GE.U32.AND P1, PT, R19, R2, PT ;  /* 0x000000021300720c */ /* 0x000fe40003f26070 */
[----:B------:R-:W-:-:S04]  /*b250*/  FSETP.GTU.FTZ.AND P0, PT, |R20|, +INF , PT ;  /* 0x7f8000001400780b */ /* 0x000fc80003f1c200 */
[----:B0-----:R-:W-:-:S05]  /*b260*/  FSEL R5, R20, RZ, !P0 ;  /* 0x000000ff14057208 */ /* 0x001fca0004000000 */
        /* <DEDUP_REMOVED lines=15> */
[----:B------:R-:W-:-:S04]  /*b360*/  @!P1 SHF.L.U32 R8, R8, 0x10, RZ ;  /* 0x0000001008089819 */ /* 0x000fc800000006ff */
[----:B------:R-:W-:-:S04]  /*b370*/  @!P1 FSETP.GTU.FTZ.AND P2, PT, |R8|, +INF , PT ;  /* 0x7f8000000800980b */ /* 0x000fc80003f5c200 */
[----:B------:R-:W-:-:S05]  /*b380*/  @!P1 FSEL R8, R8, RZ, !P2 ;  /* 0x000000ff08089208 */ /* 0x000fca0005000000 */
[----:B------:R-:W-:-:S07]  /*b390*/  @!P1 FADD.FTZ R17, R17, R8 ;  /* 0x0000000811119221 */ /* 0x000fce0000010000 */
.L_x_3235:
[----:B------:R-:W-:Y:S05]  /*b3a0*/  BSYNC B1 ;  /* 0x0000000000017941 */ /* 0x000fea0003800000 */
.L_x_3234:
[----:B------:R-:W-:-:S04]  /*b3b0*/  FADD.FTZ R11, R10, R11 ;  /* 0x0000000b0a0b7221 */ /* 0x000fc80000010000 */
[----:B------:R-:W-:-:S04]  /*b3c0*/  FADD.FTZ R16, R11, R16 ;  /* 0x000000100b107221 */ /* 0x000fc80000010000 */
[----:B------:R-:W-:-:S07]  /*b3d0*/  FADD.FTZ R16, R16, R17 ;  /* 0x0000001110107221 */ /* 0x000fce0000010000 */
.L_x_3187:
[----:B------:R-:W-:Y:S05]  /*b3e0*/  BSYNC B0 ;  /* 0x0000000000007941 */ /* 0x000fea0003800000 */
.L_x_3186:
[----:B------:R-:W-:Y:S02]  /*b3f0*/  ULDC UR4, c[0x0][0x234] ;  /* 0x00008d0000047ab9 */ /* 0x000fe40000000800 */
[----:B------:R-:W-:-:S13]  /*b400*/  ISETP.NE.AND P0, PT, RZ, UR4, PT ;  /* 0x00000004ff007c0c */ /* 0x000fda000bf05270 */
[----:B------:R-:W-:Y:S05]  /*b410*/  @!P0 BRA `(.L_x_3236) ;  /* 0x0000000000648947 */ /* 0x000fea0003800000 */
[----:B------:R-:W2:Y:S01]  /*b420*/  S2UR UR5, SR_CgaCtaId ;  /* 0x00000000000579c3 */ /* 0x000ea20000008800 */
[----:B------:R-:W-:Y:S01]  /*b430*/  UMOV UR4, 0x400 ;  /* 0x0000040000047882 */ /* 0x000fe20000000000 */
[----:B------:R-:W-:Y:S01]  /*b440*/  ULDC UR6, c[0x0][0x0] ;  /* 0x0000000000067ab9 */ /* 0x000fe20000000800 */
[----:B------:R-:W-:Y:S01]  /*b450*/  UIADD3 UR4, UR4, 0x10, URZ ;  /* 0x0000001004047890 */ /* 0x000fe2000fffe03f */
[----:B------:R-:W-:Y:S01]  /*b460*/  IMAD R2, R3, UR6, R0 ;  /* 0x0000000603027c24 */ /* 0x000fe2000f8e0200 */
[----:B------:R-:W-:Y:S02]  /*b470*/  ULDC UR7, c[0x0][0x4] ;  /* 0x0000010000077ab9 */ /* 0x000fe40000000800 */
[----:B--2---:R-:W-:Y:S02]  /*b480*/  ULEA UR4, UR5, UR4, 0x18 ;  /* 0x0000000405047291 */ /* 0x004fe4000f8ec03f */
[----:B------:R-:W-:-:S04]  /*b490*/  USHF.R.U32.HI UR5, URZ, 0x1, UR7 ;  /* 0x000000013f057899 */ /* 0x000fc80008011607 */
[----:B0-----:R-:W-:Y:S02]  /*b4a0*/  LEA R5, R2, UR4, 0x2 ;  /* 0x0000000402057c11 */ /* 0x001fe4000f8e10ff */
[----:B------:R-:W-:-:S03]  /*b4b0*/  ISETP.NE.AND P0, PT, RZ, UR5, PT ;  /* 0x00000005ff007c0c */ /* 0x000fc6000bf05270 */
[----:B------:R2:W-:Y:S10]  /*b4c0*/  STS [R5], R16 ;  /* 0x0000001005007388 */ /* 0x0005f40000000800 */
[----:B--2---:R-:W-:Y:S05]  /*b4d0*/  @!P0 BRA `(.L_x_3236) ;  /* 0x0000000000348947 */ /* 0x004fea0003800000 */
[----:B------:R-:W-:-:S07]  /*b4e0*/  IMAD.U32 R2, RZ, RZ, UR5 ;  /* 0x00000005ff027e24 */ /* 0x000fce000f8e00ff */
.L_x_3237:
[----:B-----5:R-:W-:Y:S01]  /*b4f0*/  IADD3 R7, R3, R2, RZ ;  /* 0x0000000203077210 */ /* 0x020fe20007ffe0ff */
[----:B------:R-:W-:Y:S03]  /*b500*/  BAR.SYNC.DEFER_BLOCKING 0x0 ;  /* 0x0000000000007b1d */ /* 0x000fe60000010000 */
[----:B------:R-:W-:-:S04]  /*b510*/  ISETP.GE.U32.AND P0, PT, R7, UR7, PT ;  /* 0x0000000707007c0c */ /* 0x000fc8000bf06070 */
[----:B------:R-:W-:-:S13]  /*b520*/  ISETP.GE.U32.OR P0, PT, R3, R2, P0 ;  /* 0x000000020300720c */ /* 0x000fda0000706470 */
[----:B------:R-:W-:-:S05]  /*b530*/  @!P0 IMAD R4, R7, UR6, R0 ;  /* 0x0000000607048c24 */ /* 0x000fca000f8e0200 */
[----:B------:R-:W-:-:S05]  /*b540*/  @!P0 LEA R4, R4, UR4, 0x2 ;  /* 0x0000000404048c11 */ /* 0x000fca000f8e10ff */
[----:B------:R-:W0:Y:S02]  /*b550*/  @!P0 LDS R7, [R4] ;  /* 0x0000000004078984 */ /* 0x000e240000000800 */
[----:B0-----:R-:W-:-:S05]  /*b560*/  @!P0 FADD.FTZ R16, R16, R7 ;  /* 0x0000000710108221 */ /* 0x001fca0000010000 */
[----:B------:R2:W-:Y:S01]  /*b570*/  @!P0 STS [R5], R16 ;  /* 0x0000001005008388 */ /* 0x0005e20000000800 */
[----:B------:R-:W-:Y:S02]  /*b580*/  ISETP.GT.AND P0, PT, R2, 0x1, PT ;  /* 0x000000010200780c */ /* 0x000fe40003f04270 */
[----:B------:R-:W-:-:S11]  /*b590*/  SHF.R.S32.HI R2, RZ, 0x1, R2 ;  /* 0x00000001ff027819 */ /* 0x000fd60000011402 */
[----:B--2---:R-:W-:Y:S05]  /*b5a0*/  @P0 BRA `(.L_x_3237) ;  /* 0xfffffffc00d00947 */ /* 0x004fea000383ffff */
.L_x_3236:
        /* <DEDUP_REMOVED lines=10> */
[----:B------:R-:W-:-:S04]  /*b650*/  UIADD3 UR4, UR4, 0x10, URZ ;  /* 0x0000001004047890 */ /* 0x000fc8000fffe03f */
        /* <DEDUP_REMOVED lines=8> */
.L_x_3240:
[----:B------:R-:W-:Y:S01]  /*b6e0*/  IADD3 R2, R0, R4, RZ ;  /* 0x0000000400027210 */ /* 0x000fe20007ffe0ff */
[----:B------:R-:W-:Y:S03]  /*b6f0*/  BAR.SYNC.DEFER_BLOCKING 0x0 ;  /* 0x0000000000007b1d */ /* 0x000fe60000010000 */
[----:B------:R-:W-:-:S04]  /*b700*/  ISETP.GE.U32.AND P0, PT, R2, R9, PT ;  /* 0x000000090200720c */ /* 0x000fc80003f06070 */
[----:B------:R-:W-:-:S13]  /*b710*/  ISETP.GE.U32.OR P0, PT, R0, R4, P0 ;  /* 0x000000040000720c */ /* 0x000fda0000706470 */
[----:B------:R-:W-:Y:S02]  /*b720*/  @!P0 LEA R2, R4, R5, 0x2 ;  /* 0x0000000504028211 */ /* 0x000fe400078e10ff */
[----:B------:R-:W-:-:S03]  /*b730*/  SHF.R.S32.HI R4, RZ, 0x1, R4 ;  /* 0x00000001ff047819 */ /* 0x000fc60000011404 */
[----:B-----5:R-:W0:Y:S02]  /*b740*/  @!P0 LDS R7, [R2] ;  /* 0x0000000002078984 */ /* 0x020e240000000800 */
[----:B0-----:R-:W-:-:S05]  /*b750*/  @!P0 FADD.FTZ R16, R16, R7 ;  /* 0x0000000710108221 */ /* 0x001fca0000010000 */
[----:B------:R0:W-:Y:S01]  /*b760*/  @!P0 STS [R5], R16 ;  /* 0x0000001005008388 */ /* 0x0001e20000000800 */
[----:B------:R-:W-:-:S13]  /*b770*/  ISETP.GE.AND P0, PT, R4, 0x20, PT ;  /* 0x000000200400780c */ /* 0x000fda0003f06270 */
[----:B0-----:R-:W-:Y:S05]  /*b780*/  @P0 BRA `(.L_x_3240) ;  /* 0xfffffffc00d40947 */ /* 0x001fea000383ffff */
[----:B------:R-:W-:-:S07]  /*b790*/  IMAD.MOV.U32 R2, RZ, RZ, 0x20 ;  /* 0x00000020ff027424 */ /* 0x000fce00078e00ff */
.L_x_3239:
[----:B------:R-:W-:Y:S01]  /*b7a0*/  BAR.SYNC.DEFER_BLOCKING 0x0 ;  /* 0x0000000000007b1d */ /* 0x000fe20000010000 */
[----:B------:R-:W-:-:S13]  /*b7b0*/  ISETP.GE.AND P0, PT, R2, 0x2, PT ;  /* 0x000000020200780c */ /* 0x000fda0003f06270 */
[----:B------:R-:W-:Y:S05]  /*b7c0*/  @!P0 BRA `(.L_x_3238) ;  /* 0x0000000000188947 */ /* 0x000fea0003800000 */
[----:B------:R-:W-:-:S11]  /*b7d0*/  HFMA2.MMA R5, -RZ, RZ, 0, 5.9604644775390625e-08 ;  /* 0x00000001ff057435 */ /* 0x000fd600000001ff */
.L_x_3241:
[----:B-----5:R0:W2:Y:S02]  /*b7e0*/  SHFL.DOWN PT, R7, R16, R5, 0x1f ;  /* 0x08001f0510077589 */ /* 0x0200a400000e0000 */
[----:B0-----:R-:W-:-:S04]  /*b7f0*/  SHF.L.U32 R5, R5, 0x1, RZ ;  /* 0x0000000105057819 */ /* 0x001fc800000006ff */
[----:B------:R-:W-:Y:S01]  /*b800*/  ISETP.GE.AND P0, PT, R5, R2, PT ;  /* 0x000000020500720c */ /* 0x000fe20003f06270 */
[----:B--2---:R-:W-:-:S12]  /*b810*/  FADD.FTZ R16, R7, R16 ;  /* 0x0000001007107221 */ /* 0x004fd80000010000 */
[----:B------:R-:W-:Y:S05]  /*b820*/  @!P0 BRA `(.L_x_3241) ;  /* 0xfffffffc00ec8947 */ /* 0x000fea000383ffff */
.L_x_3238:
[----:B0-----:R-:W0:Y:S01]  /*b830*/  LDC R13, c[0x0][0x3ec] ;  /* 0x0000fb00ff0d7b82 */ /* 0x001e220000000800 */
[----:B------:R-:W-:Y:S01]  /*b840*/  IMAD.MOV.U32 R17, RZ, RZ, RZ ;  /* 0x000000ffff117224 */ /* 0x000fe200078e00ff */
[----:B0-----:R-:W-:-:S13]  /*b850*/  ISETP.NE.AND P1, PT, R13, RZ, PT ;  /* 0x000000ff0d00720c */ /* 0x001fda0003f25270 */
[----:B------:R-:W-:Y:S05]  /*b860*/  @!P1 BRA `(.L_x_3242) ;  /* 0x0000001000449947 */ /* 0x000fea0003800000 */
[----:B------:R-:W-:Y:S01]  /*b870*/  MOV R14, RZ ;  /* 0x000000ff000e7202 */ /* 0x000fe20000000f00 */
[----:B------:R-:W-:Y:S01]  /*b880*/  ULDC.64 UR6, c[0x0][0x3f0] ;  /* 0x0000fc0000067ab9 */ /* 0x000fe20000000a00 */
[----:B------:R-:W-:Y:S01]  /*b890*/  ULDC UR4, c[0x0][0x3f8] ;  /* 0x0000fe0000047ab9 */ /* 0x000fe20000000800 */
[----:B------:R-:W-:Y:S02]  /*b8a0*/  ISETP.NE.AND P0, PT, R13, 0x1, PT ;  /* 0x000000010d00780c */ /* 0x000fe40003f05270 */
[----:B------:R-:W-:-:S05]  /*b8b0*/  IMAD.HI.U32 R4, R15, UR7, R14 ;  /* 0x000000070f047c27 */ /* 0x000fca000f8e000e */
[----:B------:R-:W-:Y:S01]  /*b8c0*/  SHF.R.U32.HI R5, RZ, UR4, R4 ;  /* 0x00000004ff057c19 */ /* 0x000fe20008011604 */
[----:B------:R-:W-:-:S03]  /*b8d0*/  ULDC UR4, c[0x0][0x51c] ;  /* 0x0001470000047ab9 */ /* 0x000fc60000000800 */
[----:B-----5:R-:W-:-:S05]  /*b8e0*/  IADD3 R7, -R5, RZ, RZ ;  /* 0x000000ff05077210 */ /* 0x020fca0007ffe1ff */
        /* <DEDUP_REMOVED lines=265> */
.L_x_3242:
[----:B------:R-:W-:Y:S01]  /*c980*/  ULDC.64 UR6, c[0x0][0x600] ;  /* 0x0001800000067ab9 */ /* 0x000fe20000000a00 */
[----:B------:R-:W-:Y:S02]  /*c990*/  CS2R R4, SRZ ;  /* 0x0000000000047805 */ /* 0x000fe4000001ff00 */
[----:B------:R-:W-:Y:S01]  /*c9a0*/  ISETP.NE.U32.AND P0, PT, RZ, UR6, PT ;  /* 0x00000006ff007c0c */ /* 0x000fe2000bf05070 */
[----:B------:R-:W-:Y:S01]  /*c9b0*/  ULDC.64 UR4, c[0x0][0x5f0] ;  /* 0x00017c0000047ab9 */ /* 0x000fe20000000a00 */
[----:B------:R-:W-:Y:S02]  /*c9c0*/  MOV R12, RZ ;  /* 0x000000ff000c7202 */ /* 0x000fe40000000f00 */
[----:B------:R-:W-:Y:S02]  /*c9d0*/  ISETP.NE.AND.EX P0, PT, RZ, UR7, PT, P0 ;  /* 0x00000007ff007c0c */ /* 0x000fe4000bf05300 */
[----:B-----5:R-:W-:-:S04]  /*c9e0*/  IADD3 R6, P2, R17, UR4, RZ ;  /* 0x0000000411067c10 */ /* 0x020fc8000ff5e0ff */
[----:B------:R-:W-:-:S07]  /*c9f0*/  IADD3.X R7, RZ, UR5, RZ, P2, !PT ;  /* 0x00000005ff077c10 */ /* 0x000fce00097fe4ff */
[----:B------:R-:W-:Y:S01]  /*ca00*/  @P0 IADD3 R4, P3, R17, UR6, RZ ;  /* 0x0000000611040c10 */ /* 0x000fe2000ff7e0ff */
[----:B------:R-:W-:Y:S02]  /*ca10*/  ULDC UR6, c[0x0][0x238] ;  /* 0x00008e0000067ab9 */ /* 0x000fe40000000800 */
[----:B------:R-:W-:Y:S02]  /*ca20*/  ISETP.NE.AND P4, PT, RZ, UR6, PT ;  /* 0x00000006ff007c0c */ /* 0x000fe4000bf85270 */
[----:B------:R-:W-:-:S04]  /*ca30*/  @P0 IMAD.X R5, RZ, RZ, UR7, P3 ;  /* 0x00000007ff050e24 */ /* 0x000fc800098e06ff */
[----:B------:R-:W-:-:S07]  /*ca40*/  @P0 IMAD.MOV.U32 R12, RZ, RZ, R5 ;  /* 0x000000ffff0c0224 */ /* 0x000fce00078e0005 */
[----:B------:R-:W-:Y:S05]  /*ca50*/  @!P4 BRA `(.L_x_3243) ;  /* 0x000000200060c947 */ /* 0x000fea0003800000 */
[----:B------:R-:W0:Y:S01]  /*ca60*/  S2R R2, SR_CTAID.X ;  /* 0x0000000000027919 */ /* 0x000e220000002500 */
[----:B------:R-:W-:Y:S01]  /*ca70*/  ULDC UR6, c[0x0][0x23c] ;  /* 0x00008f0000067ab9 */ /* 0x000fe20000000800 */
[----:B------:R-:W-:Y:S01]  /*ca80*/  MOV R17, RZ ;  /* 0x000000ff00117202 */ /* 0x000fe20000000f00 */
[----:B------:R-:W-:Y:S01]  /*ca90*/  IMAD R6, R0, UR6, RZ ;  /* 0x0000000600067c24 */ /* 0x000fe2000f8e02ff */
[----:B------:R-:W-:-:S03]  /*caa0*/  ULDC UR6, c[0x0][0x240] ;  /* 0x0000900000067ab9 */ /* 0x000fc60000000800 */
[----:B------:R-:W-:Y:S01]  /*cab0*/  IMAD R7, R3, UR6, R6 ;  /* 0x0000000603077c24 */ /* 0x000fe2000f8e0206 */
[----:B------:R-:W-:-:S03]  /*cac0*/  ULDC UR6, c[0x0][0x228] ;  /* 0x00008a0000067ab9 */ /* 0x000fc60000000800 */
[----:B0-----:R-:W-:Y:S01]  /*cad0*/  IMAD R7, R2, UR6, R7 ;  /* 0x0000000602077c24 */ /* 0x001fe2000f8e0207 */
        /* <DEDUP_REMOVED lines=274> */
.L_x_3244:
        /* <DEDUP_REMOVED lines=12> */
[----:B------:R-:W-:Y:S01]  /*dcc0*/  HFMA2.MMA R8, -RZ, RZ, 0, 5.9604644775390625e-08 ;  /* 0x00000001ff087435 */ /* 0x000fe200000001ff */
[----:B------:R-:W-:-:S13]  /*dcd0*/  ISETP.NE.AND P1, PT, RZ, UR4, PT ;  /* 0x00000004ff007c0c */ /* 0x000fda000bf25270 */
[----:B------:R-:W-:-:S04]  /*dce0*/  @P1 ISETP.NE.AND P0, PT, R3, RZ, PT ;  /* 0x000000ff0300120c */ /* 0x000fc80003f05270 */
[----:B------:R-:W-:-:S04]  /*dcf0*/  @P1 SEL R9, RZ, 0x1, P0 ;  /* 0x00000001ff091807 */ /* 0x000fc80000000000 */
[----:B------:R-:W-:-:S07]  /*dd00*/  @P1 PRMT R8, R9, 0x7610, R8 ;  /* 0x0000761009081816 */ /* 0x000fce0000000008 */
.L_x_3246:
[----:B0-----:R-:W-:Y:S05]  /*dd10*/  BSYNC B0 ;  /* 0x0000000000007941 */ /* 0x001fea0003800000 */
.L_x_3245:
        /* <DEDUP_REMOVED lines=13> */
[----:B------:R0:W-:Y:S02]  /*ddf0*/  STG.E desc[UR36][R8.64], R16 ;  /* 0x0000001008007986 */ /* 0x0001e4000c101924 */
.L_x_3248:
[----:B------:R-:W-:Y:S05]  /*de00*/  BSYNC B0 ;  /* 0x0000000000007941 */ /* 0x000fea0003800000 */
.L_x_3247:
        /* <DEDUP_REMOVED lines=35> */
.L_x_3250:
[----:B------:R-:W-:Y:S05]  /*e040*/  BSYNC B0 ;  /* 0x0000000000007941 */ /* 0x000fea0003800000 */
.L_x_3249:
        /* <DEDUP_REMOVED lines=15> */
[----:B------:R-:W-:Y:S01]  /*e140*/  ULDC UR4, c[0x0][0x214] ;  /* 0x0000850000047ab9 */ /* 0x000fe20000000800 */
[----:B------:R-:W-:Y:S01]  /*e150*/  BSSY B0, `(.L_x_3251) ;  /* 0x0000029000007945 */ /* 0x000fe20003800000 */
[----:B------:R-:W-:-:S03]  /*e160*/  MOV R16, UR4 ;  /* 0x0000000400107c02 */ /* 0x000fc60008000f00 */
        /* <DEDUP_REMOVED lines=13> */
.L_x_3255:
[----:B------:R-:W-:-:S04]  /*e240*/  IMAD.IADD R11, R2, 0x1, R13 ;  /* 0x00000001020b7824 */ /* 0x000fc800078e020d */
[----:B--2---:R-:W-:-:S06]  /*e250*/  IMAD.WIDE.U32 R10, R11, 0x4, R8 ;  /* 0x000000040b0a7825 */ /* 0x004fcc00078e0008 */
[----:B------:R-:W2:Y:S01]  /*e260*/  LDG.E R11, desc[UR36][R10.64] ;  /* 0x000000240a0b7981 */ /* 0x000ea2000c1e1900 */
[----:B------:R-:W-:-:S04]  /*e270*/  IADD3 R13, R14, R13, RZ ;  /* 0x0000000d0e0d7210 */ /* 0x000fc80007ffe0ff */
[----:B------:R-:W-:Y:S01]  /*e280*/  ISETP.GE.U32.AND P0, PT, R13, UR6, PT ;  /* 0x000000060d007c0c */ /* 0x000fe2000bf06070 */
[----:B--2---:R-:W-:-:S12]  /*e290*/  FADD.FTZ R16, R11, R16 ;  /* 0x000000100b107221 */ /* 0x004fd80000010000 */
[----:B------:R-:W-:Y:S05]  /*e2a0*/  @!P0 BRA `(.L_x_3255) ;  /* 0xfffffffc00e48947 */ /* 0x000fea000383ffff */
[----:B------:R-:W-:Y:S05]  /*e2b0*/  BSYNC B1 ;  /* 0x0000000000017941 */ /* 0x000fea0003800000 */
.L_x_3254:
[----:B------:R-:W-:Y:S05]  /*e2c0*/  BRA `(.L_x_3253) ;  /* 0x0000000000447947 */ /* 0x000fea0003800000 */
.L_x_3252:
[----:B------:R-:W-:Y:S02]  /*e2d0*/  ULDC UR5, c[0x0][0x22c] ;  /* 0x00008b0000057ab9 */ /* 0x000fe40000000800 */
[----:B------:R-:W-:-:S13]  /*e2e0*/  ISETP.GE.U32.AND P0, PT, R3, UR5, PT ;  /* 0x0000000503007c0c */ /* 0x000fda000bf06070 */
[----:B------:R-:W-:Y:S05]  /*e2f0*/  @P0 BRA `(.L_x_3253) ;  /* 0x0000000000380947 */ /* 0x000fea0003800000 */
[----:B------:R-:W-:Y:S01]  /*e300*/  ULDC UR4, c[0x0][0x10] ;  /* 0x0000040000047ab9 */ /* 0x000fe20000000800 */
[----:B------:R-:W0:Y:S01]  /*e310*/  LDC R14, c[0x0][RZ] ;  /* 0x00000000ff0e7b82 */ /* 0x000e220000000800 */
[----:B------:R-:W-:Y:S01]  /*e320*/  MOV R13, R3 ;  /* 0x00000003000d7202 */ /* 0x000fe20000000f00 */
[----:B------:R-:W-:-:S06]  /*e330*/  IMAD R2, R2, UR4, RZ ;  /* 0x0000000402027c24 */ /* 0x000fcc000f8e02ff */
[----:B------:R-:W2:Y:S08]  /*e340*/  LDC.64 R8, c[0x0][0x608] ;  /* 0x00018200ff087b82 */ /* 0x000eb00000000a00 */
[----:B------:R-:W3:Y:S02]  /*e350*/  LDC R18, c[0x0][0x4] ;  /* 0x00000100ff127b82 */ /* 0x000ee40000000800 */
.L_x_3256:
[----:B------:R-:W-:-:S04]  /*e360*/  IMAD.IADD R11, R2, 0x1, R13 ;  /* 0x00000001020b7824 */ /* 0x000fc800078e020d */
[----:B0-----:R-:W-:-:S04]  /*e370*/  IMAD R11, R11, R14, R0 ;  /* 0x0000000e0b0b7224 */ /* 0x001fc800078e0200 */
[----:B--2---:R-:W-:-:S06]  /*e380*/  IMAD.WIDE.U32 R10, R11, 0x4, R8 ;  /* 0x000000040b0a7825 */ /* 0x004fcc00078e0008 */
[----:B------:R-:W2:Y:S01]  /*e390*/  LDG.E R11, desc[UR36][R10.64] ;  /* 0x000000240a0b7981 */ /* 0x000ea2000c1e1900 */
[----:B---3--:R-:W-:-:S04]  /*e3a0*/  IADD3 R13, R18, R13, RZ ;  /* 0x0000000d120d7210 */ /* 0x008fc80007ffe0ff */
[----:B------:R-:W-:Y:S01]  /*e3b0*/  ISETP.GE.U32.AND P0, PT, R13, UR5, PT ;  /* 0x000000050d007c0c */ /* 0x000fe2000bf06070 */
[----:B--2---:R-:W-:-:S12]  /*e3c0*/  FADD.FTZ R16, R11, R16 ;  /* 0x000000100b107221 */ /* 0x004fd80000010000 */
[----:B------:R-:W-:Y:S05]  /*e3d0*/  @!P0 BRA `(.L_x_3256) ;  /* 0xfffffffc00e08947 */ /* 0x000fea000383ffff */
.L_x_3253:
[----:B------:R-:W-:Y:S05]  /*e3e0*/  BSYNC B0 ;  /* 0x0000000000007941 */ /* 0x000fea0003800000 */
.L_x_3251:
        /* <DEDUP_REMOVED lines=10> */
[----:B------:R0:W-:Y:S02]  /*e490*/  STS [R9], R16 ;  /* 0x0000001009007388 */ /* 0x0001e40000000800 */
[----:B------:R-:W-:Y:S05]  /*e4a0*/  @!P0 BRA `(.L_x_3257) ;  /* 0x0000000000348947 */ /* 0x000fea0003800000 */
[----:B------:R-:W-:-:S07]  /*e4b0*/  MOV R2, UR4 ;  /* 0x0000000400027c02 */ /* 0x000fce0008000f00 */
.L_x_3258:
[----:B------:R-:W-:Y:S01]  /*e4c0*/  IMAD.IADD R8, R3, 0x1, R2 ;  /* 0x0000000103087824 */ /* 0x000fe200078e0202 */
[----:B------:R-:W-:Y:S04]  /*e4d0*/  BAR.SYNC.DEFER_BLOCKING 0x0 ;  /* 0x0000000000007b1d */ /* 0x000fe80000010000 */
[----:B------:R-:W-:-:S04]  /*e4e0*/  ISETP.GE.U32.AND P0, PT, R8, UR5, PT ;  /* 0x0000000508007c0c */ /* 0x000fc8000bf06070 */
[----:B------:R-:W-:-:S13]  /*e4f0*/  ISETP.GE.U32.OR P0, PT, R3, R2, P0 ;  /* 0x000000020300720c */ /* 0x000fda0000706470 */
[----:B------:R-:W-:-:S05]  /*e500*/  @!P0 IMAD R8, R8, R13, R0 ;  /* 0x0000000d08088224 */ /* 0x000fca00078e0200 */
[----:B------:R-:W-:-:S05]  /*e510*/  @!P0 LEA R8, R8, UR7, 0x2 ;  /* 0x0000000708088c11 */ /* 0x000fca000f8e10ff */
[----:B------:R-:W0:Y:S02]  /*e520*/  @!P0 LDS R11, [R8] ;  /* 0x00000000080b8984 */ /* 0x000e240000000800 */
[----:B0-----:R-:W-:-:S05]  /*e530*/  @!P0 FADD.FTZ R16, R16, R11 ;  /* 0x0000000b10108221 */ /* 0x001fca0000010000 */
[----:B------:R2:W-:Y:S01]  /*e540*/  @!P0 STS [R9], R16 ;  /* 0x0000001009008388 */ /* 0x0005e20000000800 */
[----:B------:R-:W-:Y:S02]  /*e550*/  ISETP.GT.AND P0, PT, R2, 0x1, PT ;  /* 0x000000010200780c */ /* 0x000fe40003f04270 */
[----:B------:R-:W-:-:S11]  /*e560*/  SHF.R.S32.HI R2, RZ, 0x1, R2 ;  /* 0x00000001ff027819 */ /* 0x000fd60000011402 */
[----:B--2---:R-:W-:Y:S05]  /*e570*/  @P0 BRA `(.L_x_3258) ;  /* 0xfffffffc00d00947 */ /* 0x004fea000383ffff */
.L_x_3257:
[----:B------:R-:W-:Y:S05]  /*e580*/  @!P2 BRA `(.L_x_3259) ;  /* 0x000000000078a947 */ /* 0x000fea0003800000 */
[----:B------:R-:W-:Y:S02]  /*e590*/  ISETP.GT.AND P0, PT, R13, 0x20, PT ;  /* 0x000000200d00780c */ /* 0x000fe40003f04270 */
[----:B------:R-:W-:-:S11]  /*e5a0*/  MOV R2, R13 ;  /* 0x0000000d00027202 */ /* 0x000fd60000000f00 */
[----:B------:R-:W-:Y:S05]  /*e5b0*/  @!P0 BRA `(.L_x_3260) ;  /* 0x0000000000488947 */ /* 0x000fea0003800000 */
[----:B------:R-:W-:Y:S01]  /*e5c0*/  LEA.HI R2, R13, R13, RZ, 0x1 ;  /* 0x0000000d0d027211 */ /* 0x000fe200078f08ff */
[----:B------:R2:W-:Y:S03]  /*e5d0*/  STS [R9], R16 ;  /* 0x0000001009007388 */ /* 0x0005e60000000800 */
[----:B------:R-:W-:Y:S01]  /*e5e0*/  SHF.R.S32.HI R3, RZ, 0x1, R2 ;  /* 0x00000001ff037819 */ /* 0x000fe20000011402 */
[----:B------:R-:W-:-:S03]  /*e5f0*/  HFMA2.MMA R2, -RZ, RZ, 0, 1.9073486328125e-06 ;  /* 0x00000020ff027435 */ /* 0x000fc600000001ff */
[----:B------:R-:W-:-:S13]  /*e600*/  ISETP.GE.AND P0, PT, R3, 0x20, PT ;  /* 0x000000200300780c */ /* 0x000fda0003f06270 */
[----:B--2---:R-:W-:Y:S05]  /*e610*/  @!P0 BRA `(.L_x_3260) ;  /* 0x0000000000308947 */ /* 0x004fea0003800000 */
.L_x_3261:
[----:B------:R-:W-:Y:S01]  /*e620*/  IMAD.IADD R2, R0, 0x1, R3 ;  /* 0x0000000100027824 */ /* 0x000fe200078e0203 */
[----:B------:R-:W-:Y:S04]  /*e630*/  BAR.SYNC.DEFER_BLOCKING 0x0 ;  /* 0x0000000000007b1d */ /* 0x000fe80000010000 */
[----:B------:R-:W-:-:S04]  /*e640*/  ISETP.GE.U32.AND P0, PT, R2, R13, PT ;  /* 0x0000000d0200720c */ /* 0x000fc80003f06070 */
[----:B------:R-:W-:-:S13]  /*e650*/  ISETP.GE.U32.OR P0, PT, R0, R3, P0 ;  /* 0x000000030000720c */ /* 0x000fda0000706470 */
[----:B------:R-:W-:Y:S02]  /*e660*/  @!P0 LEA R2, R3, R9, 0x2 ;  /* 0x0000000903028211 */ /* 0x000fe400078e10ff */
[----:B------:R-:W-:-:S03]  /*e670*/  SHF.R.S32.HI R3, RZ, 0x1, R3 ;  /* 0x00000001ff037819 */ /* 0x000fc60000011403 */
[----:B------:R-:W0:Y:S02]  /*e680*/  @!P0 LDS R11, [R2] ;  /* 0x00000000020b8984 */ /* 0x000e240000000800 */
[----:B0-----:R-:W-:-:S05]  /*e690*/  @!P0 FADD.FTZ R16, R16, R11 ;  /* 0x0000000b10108221 */ /* 0x001fca0000010000 */
[----:B------:R2:W-:Y:S01]  /*e6a0*/  @!P0 STS [R9], R16 ;  /* 0x0000001009008388 */ /* 0x0005e20000000800 */
[----:B------:R-:W-:-:S13]  /*e6b0*/  ISETP.GE.AND P0, PT, R3, 0x20, PT ;  /* 0x000000200300780c */ /* 0x000fda0003f06270 */
[----:B--2---:R-:W-:Y:S05]  /*e6c0*/  @P0 BRA `(.L_x_3261) ;  /* 0xfffffffc00d40947 */ /* 0x004fea000383ffff */
[----:B------:R-:W-:-:S07]  /*e6d0*/  MOV R2, 0x20 ;  /* 0x0000002000027802 */ /* 0x000fce0000000f00 */
.L_x_3260:
[----:B------:R-:W-:Y:S01]  /*e6e0*/  BAR.SYNC.DEFER_BLOCKING 0x0 ;  /* 0x0000000000007b1d */ /* 0x000fe20000010000 */
[----:B------:R-:W-:-:S13]  /*e6f0*/  ISETP.GE.AND P0, PT, R2, 0x2, PT ;  /* 0x000000020200780c */ /* 0x000fda0003f06270 */
[----:B------:R-:W-:Y:S05]  /*e700*/  @!P0 BRA `(.L_x_3259) ;  /* 0x0000000000188947 */ /* 0x000fea0003800000 */
[----:B------:R-:W-:-:S07]  /*e710*/  IMAD.MOV.U32 R3, RZ, RZ, 0x1 ;  /* 0x00000001ff037424 */ /* 0x000fce00078e00ff */
.L_x_3262:
[----:B0-----:R0:W2:Y:S02]  /*e720*/  SHFL.DOWN PT, R9, R16, R3, 0x1f ;  /* 0x08001f0310097589 */ /* 0x0010a400000e0000 */
[----:B0-----:R-:W-:-:S04]  /*e730*/  SHF.L.U32 R3, R3, 0x1, RZ ;  /* 0x0000000103037819 */ /* 0x001fc800000006ff */
[----:B------:R-:W-:Y:S01]  /*e740*/  ISETP.GE.AND P0, PT, R3, R2, PT ;  /* 0x000000020300720c */ /* 0x000fe20003f06270 */
[----:B--2---:R-:W-:-:S12]  /*e750*/  FADD.FTZ R16, R9, R16 ;  /* 0x0000001009107221 */ /* 0x004fd80000010000 */
[----:B------:R-:W-:Y:S05]  /*e760*/  @!P0 BRA `(.L_x_3262) ;  /* 0xfffffffc00ec8947 */ /* 0x000fea000383ffff */
.L_x_3259:
        /* <DEDUP_REMOVED lines=9> */
[----:B------:R-:W0:Y:S02]  /*e800*/  LDG.E R3, desc[UR36][R4.64] ;  /* 0x0000002404037981 */ /* 0x000e24000c1e1900 */
[----:B0-----:R-:W-:-:S07]  /*e810*/  FADD.FTZ R16, R16, R3 ;  /* 0x0000000310107221 */ /* 0x001fce0000010000 */
.L_x_3264:
        /* <DEDUP_REMOVED lines=19> */
[----:B012---:R-:W-:Y:S05]  /*e950*/  CALL.ABS.NOINC R2 ;  /* 0x0000000002007343 */ /* 0x007fea0003c00000 */
.L_x_3266:
[----:B------:R-:W-:Y:S02]  /*e960*/  ULDC.64 UR4, c[0x0][0x5f0] ;  /* 0x00017c0000047ab9 */ /* 0x000fe40000000a00 */
[----:B------:R-:W-:-:S04]  /*e970*/  IADD3 R2, P0, R17, UR4, RZ ;  /* 0x0000000411027c10 */ /* 0x000fc8000ff1e0ff */
[----:B------:R-:W-:-:S05]  /*e980*/  IADD3.X R3, RZ, UR5, RZ, P0, !PT ;  /* 0x00000005ff037c10 */ /* 0x000fca00087fe4ff */
[----:B------:R-:W-:Y:S01]  /*e990*/  STG.E desc[UR36][R2.64], R16 ;  /* 0x0000001002007986 */ /* 0x000fe2000c101924 */
[----:B------:R-:W-:Y:S05]  /*e9a0*/  EXIT ;  /* 0x000000000000794d */ /* 0x000fea0003800000 */
.L_x_3265:
[----:B------:R-:W-:Y:S01]  /*e9b0*/  STG.E desc[UR36][R4.64], R16 ;  /* 0x0000001004007986 */ /* 0x000fe2000c101924 */
[----:B------:R-:W-:Y:S05]  /*e9c0*/  EXIT ;  /* 0x000000000000794d */ /* 0x000fea0003800000 */
.L_x_3263:
[----:B------:R-:W-:Y:S01]  /*e9d0*/  ISETP.NE.AND P0, PT, RZ, UR38, PT ;  /* 0x00000026ff007c0c */ /* 0x000fe2000bf05270 */
[----:B------:R-:W-:Y:S02]  /*e9e0*/  ULDC.U8 UR4, c[0x0][0x621] ;  /* 0x0001884000047ab9 */ /* 0x000fe40000000000 */
[----:B------:R-:W-:-:S10]  /*e9f0*/  ISETP.NE.AND P1, PT, RZ, UR4, PT ;  /* 0x00000004ff007c0c */ /* 0x000fd4000bf25270 */
[----:B------:R-:W-:Y:S05]  /*ea00*/  @!P0 BRA `(.L_x_3267) ;  /* 0x0000000000088947 */ /* 0x000fea0003800000 */
[----:B------:R-:W0:Y:S02]  /*ea10*/  LDG.E R3, desc[UR36][R6.64] ;  /* 0x0000002406037981 */ /* 0x000e24000c1e1900 */
[----:B0-----:R-:W-:-:S07]  /*ea20*/  FADD.FTZ R16, R16, R3 ;  /* 0x0000000310107221 */ /* 0x001fce0000010000 */
.L_x_3267:
[----:B------:R-:W-:Y:S05]  /*ea30*/  @!P1 BRA `(.L_x_3268) ;  /* 0x0000000000609947 */ /* 0x000fea0003800000 */
[----:B------:R-:W2:Y:S02]  /*ea40*/  LDC R0, c[0x0][0x624] ;  /* 0x00018900ff007b82 */ /* 0x000ea40000000800 */
[----:B--2---:R-:W-:-:S13]  /*ea50*/  ISETP.NE.AND P0, PT, R0, 0x1, PT ;  /* 0x000000010000780c */ /* 0x004fda0003f05270 */
[----:B------:R-:W-:Y:S05]  /*ea60*/  @!P0 BRA `(.L_x_3269) ;  /* 0x0000000000408947 */ /* 0x000fea0003800000 */
[----:B------:R-:W-:Y:S01]  /*ea70*/  MOV R2, 0x0 ;  /* 0x0000000000027802 */ /* 0x000fe20000000f00 */
[----:B------:R-:W-:Y:S01]  /*ea80*/  ULDC.64 UR4, c[0x4][0x7c8] ;  /* 0x0101f20000047ab9 */ /* 0x000fe20000000a00 */
[----:B------:R-:W-:Y:S01]  /*ea90*/  ULDC.64 UR6, c[0x4][0x478] ;  /* 0x01011e0000067ab9 */ /* 0x000fe20000000a00 */
[----:B------:R-:W-:Y:S01]  /*eaa0*/  IMAD.U32 R4, RZ, RZ, UR4 ;  /* 0x00000004ff047e24 */ /* 0x000fe2000f8e00ff */
[----:B------:R-:W-:Y:S01]  /*eab0*/  MOV R5, UR5 ;  /* 0x0000000500057c02 */ /* 0x000fe20008000f00 */
[----:B------:R-:W-:Y:S01]  /*eac0*/  ULDC.64 UR4, c[0x4][0x7b8] ;  /* 0x0101ee0000047ab9 */ /* 0x000fe20000000a00 */
[----:B------:R-:W2:Y:S01]  /*ead0*/  LDC.64 R2, c[0x4][R2] ;  /* 0x0100000002027b82 */ /* 0x000ea20000000a00 */
        /* <DEDUP_REMOVED lines=9> */
.L_x_3269:
[----:B------:R-:W-:Y:S02]  /*eb70*/  ULDC.64 UR4, c[0x0][0x5f0] ;  /* 0x00017c0000047ab9 */ /* 0x000fe40000000a00 */
[----:B------:R-:W-:-:S05]  /*eb80*/  IADD3 R2, P0, R17, UR4, RZ ;  /* 0x0000000411027c10 */ /* 0x000fca000ff1e0ff */
[----:B------:R-:W-:-:S05]  /*eb90*/  IMAD.X R3, RZ, RZ, UR5, P0 ;  /* 0x00000005ff037e24 */ /* 0x000fca00080e06ff */
[----:B------:R-:W-:Y:S01]  /*eba0*/  STG.E desc[UR36][R2.64], R16 ;  /* 0x0000001002007986 */ /* 0x000fe2000c101924 */
[----:B------:R-:W-:Y:S05]  /*ebb0*/  EXIT ;  /* 0x000000000000794d */ /* 0x000fea0003800000 */
.L_x_3268:
[----:B------:R-:W-:Y:S01]  /*ebc0*/  STG.E desc[UR36][R6.64], R16 ;  /* 0x0000001006007986 */ /* 0x000fe2000c101924 */
[----:B------:R-:W-:Y:S05]  /*ebd0*/  EXIT ;  /* 0x000000000000794d */ /* 0x000fea0003800000 */
.L_x_3243:
        /* <DEDUP_REMOVED lines=19> */
[----:B------:R-:W2:Y:S02]  /*ed10*/  LDG.E R3, desc[UR36][R4.64] ;  /* 0x0000002404037981 */ /* 0x000ea4000c1e1900 */
[----:B--2---:R-:W-:-:S07]  /*ed20*/  FADD.FTZ R16, R16, R3 ;  /* 0x0000000310107221 */ /* 0x004fce0000010000 */
.L_x_3271:
        /* <DEDUP_REMOVED lines=19> */
[----:B01----:R-:W-:Y:S05]  /*ee60*/  CALL.ABS.NOINC R2 ;  /* 0x0000000002007343 */ /* 0x003fea0003c00000 */
.L_x_3273:
[----:B------:R-:W-:Y:S02]  /*ee70*/  ULDC.64 UR4, c[0x0][0x5f0] ;  /* 0x00017c0000047ab9 */ /* 0x000fe40000000a00 */
[----:B------:R-:W-:-:S04]  /*ee80*/  IADD3 R2, P0, R17, UR4, RZ ;  /* 0x0000000411027c10 */ /* 0x000fc8000ff1e0ff */
[----:B------:R-:W-:-:S05]  /*ee90*/  IADD3.X R3, RZ, UR5, RZ, P0, !PT ;  /* 0x00000005ff037c10 */ /* 0x000fca00087fe4ff */
[----:B------:R-:W-:Y:S01]  /*eea0*/  STG.E desc[UR36][R2.64], R16 ;  /* 0x0000001002007986 */ /* 0x000fe2000c101924 */
[----:B------:R-:W-:Y:S05]  /*eeb0*/  EXIT ;  /* 0x000000000000794d */ /* 0x000fea0003800000 */
.L_x_3272:
[----:B------:R-:W-:Y:S01]  /*eec0*/  STG.E desc[UR36][R4.64], R16 ;  /* 0x0000001004007986 */ /* 0x000fe2000c101924 */
[----:B------:R-:W-:Y:S05]  /*eed0*/  EXIT ;  /* 0x000000000000794d */ /* 0x000fea0003800000 */
.L_x_3270:
[----:B------:R-:W-:Y:S01]  /*eee0*/  ISETP.NE.AND P0, PT, RZ, UR38, PT ;  /* 0x00000026ff007c0c */ /* 0x000fe2000bf05270 */
[----:B------:R-:W-:Y:S02]  /*eef0*/  ULDC.U8 UR4, c[0x0][0x621] ;  /* 0x0001884000047ab9 */ /* 0x000fe40000000000 */
[----:B------:R-:W-:-:S10]  /*ef00*/  ISETP.NE.AND P1, PT, RZ, UR4, PT ;  /* 0x00000004ff007c0c */ /* 0x000fd4000bf25270 */
[----:B------:R-:W-:Y:S05]  /*ef10*/  @!P0 BRA `(.L_x_3274) ;  /* 0x0000000000088947 */ /* 0x000fea0003800000 */
[----:B------:R-:W2:Y:S02]  /*ef20*/  LDG.E R3, desc[UR36][R6.64] ;  /* 0x0000002406037981 */ /* 0x000ea4000c1e1900 */
[----:B--2---:R-:W-:-:S07]  /*ef30*/  FADD.FTZ R16, R16, R3 ;  /* 0x0000000310107221 */ /* 0x004fce0000010000 */
.L_x_3274:
        /* <DEDUP_REMOVED lines=19> */
[----:B01----:R-:W-:Y:S05]  /*f070*/  CALL.ABS.NOINC R2 ;  /* 0x0000000002007343 */ /* 0x003fea0003c00000 */
.L_x_3276:
[----:B------:R-:W-:Y:S02]  /*f080*/  ULDC.64 UR4, c[0x0][0x5f0] ;  /* 0x00017c0000047ab9 */ /* 0x000fe40000000a00 */
[----:B------:R-:W-:-:S04]  /*f090*/  IADD3 R2, P0, R17, UR4, RZ ;  /* 0x0000000411027c10 */ /* 0x000fc8000ff1e0ff */
[----:B------:R-:W-:-:S05]  /*f0a0*/  IADD3.X R3, RZ, UR5, RZ, P0, !PT ;  /* 0x00000005ff037c10 */ /* 0x000fca00087fe4ff */
[----:B------:R-:W-:Y:S01]  /*f0b0*/  STG.E desc[UR36][R2.64], R16 ;  /* 0x0000001002007986 */ /* 0x000fe2000c101924 */
[----:B------:R-:W-:Y:S05]  /*f0c0*/  EXIT ;  /* 0x000000000000794d */ /* 0x000fea0003800000 */
.L_x_3275:
[----:B------:R-:W-:Y:S01]  /*f0d0*/  STG.E desc[UR36][R6.64], R16 ;  /* 0x0000001006007986 */ /* 0x000fe2000c101924 */
[----:B------:R-:W-:Y:S05]  /*f0e0*/  EXIT ;  /* 0x000000000000794d */ /* 0x000fea0003800000 */
.L_x_3277:
        /* <DEDUP_REMOVED lines=9> */
.L_x_9836:


//--------------------- .text._ZN2at6native13reduce_kernelILi256ELi2ENS0_8ReduceOpIN3c108BFloat16ENS0_9NanSumOpsIffEEjfLi4ELi4EEEEEvT1_ --------------------------
	.section	.text._ZN2at6native13reduce_kernelILi256ELi2ENS0_8ReduceOpIN3c108BFloat16ENS0_9NanSumOpsIffEEjfLi4ELi4EEEEEvT1_,"ax",@progbits
	.align	128
        .global         _ZN2at6native13reduce_kernelILi256ELi2ENS0_8ReduceOpIN3c108BFloat16ENS0_9NanSumOpsIffEEjfLi4ELi4EEEEEvT1_
        .type           _ZN2at6native13reduce_kernelILi256ELi2ENS0_8ReduceOpIN3c108BFloat16ENS0_9NanSumOpsIffEEjfLi4ELi4EEEEEvT1_,@function
        .size           _ZN2at6native13reduce_kernelILi256ELi2ENS0_8ReduceOpIN3c108BFloat16ENS0_9NanSumOpsIffEEjfLi4ELi4EEEEEvT1_,(.L_x_9837 - _ZN2at6native13reduce_kernelILi256ELi2ENS0_8ReduceOpIN3c108BFloat16ENS0_9NanSumOpsIffEEjfLi4ELi4EEEEEvT1_)
        .other          _ZN2at6native13reduce_kernelILi256ELi2ENS0_8ReduceOpIN3c108BFloat16ENS0_9NanSumOpsIffEEjfLi4ELi4EEEEEvT1_,@"STO_CUDA_ENTRY STV_DEFAULT"
_ZN2at6native13reduce_kernelILi256ELi2ENS0_8ReduceOpIN3c108BFloat16ENS0_9NanSumOpsIffEEjfLi4ELi4EEEEEvT1_:
.text._ZN2at6native13reduce_kernelILi256ELi2ENS0_8ReduceOpIN3c108BFloat16ENS0_9NanSumOpsIffEEjfLi4ELi4EEEEEvT1_:
        /* <DEDUP_REMOVED lines=288> */
.L_x_3278:
        /* <DEDUP_REMOVED lines=44> */
.L_x_3282:
[----:B------:R-:W0:Y:S01]  /*14c0*/  LDC R5, c[0x0][0x214] ;  /* 0x00008500ff057b82 */ /* 0x000e220000000800 */
[----:B------:R-:W-:Y:S01]  /*14d0*/  SHF.R.U64 R0, R18, 0x1, R19 ;  /* 0x0000000112007819 */ /* 0x000fe20000001213 */
[----:B------:R-:W-:Y:S01]  /*14e0*/  ULDC UR4, c[0x0][0x21c] ;  /* 0x0000870000047ab9 */ /* 0x000fe20000000800 */
[----:B------:R-:W-:Y:S01]  /*14f0*/  BSSY B0, `(.L_x_3283) ;  /* 0x000002b000007945 */ /* 0x000fe20003800000 */
[----:B------:R-:W-:Y:S02]  /*1500*/  MOV R4, UR4 ;  /* 0x0000000400047c02 */ /* 0x000fe40008000f00 */
[----:B------:R-:W-:-:S04]  /*1510*/  LOP3.LUT R8, R0, 0x3, RZ, 0xc0, !PT ;  /* 0x0000000300087812 */ /* 0x000fc800078ec0ff */
[----:B------:R-:W-:Y:S01]  /*1520*/  ISETP.NE.AND P0, PT, R8, RZ, PT ;  /* 0x000000ff0800720c */ /* 0x000fe20003f05270 */
[----:B0-----:R-:W-:-:S12]  /*1530*/  IMAD.MOV.U32 R0, RZ, RZ, R5 ;  /* 0x000000ffff007224 */ /* 0x001fd800078e0005 */
        /* <DEDUP_REMOVED lines=17> */
.L_x_3288:
[----:B------:R-:W-:Y:S05]  /*1650*/  BSYNC B2 ;  /* 0x0000000000027941 */ /* 0x000fea0003800000 */
.L_x_3287:
[----:B------:R-:W-:-:S04]  /*1660*/  PRMT R3, R3, 0x9910, RZ ;  /* 0x0000991003037816 */ /* 0x000fc800000000ff */
[----:B------:R-:W-:-:S13]  /*1670*/  ISETP.NE.AND P0, PT, R3, RZ, PT ;  /* 0x000000ff0300720c */ /* 0x000fda0003f05270 */
[----:B------:R-:W-:Y:S05]  /*1680*/  @!P0 BRA `(.L_x_3286) ;  /* 0x0000000000288947 */ /* 0x000fea0003800000 */
[----:B------:R-:W-:Y:S01]  /*1690*/  IADD3 R3, P0, R23, -R8, RZ ;  /* 0x8000000817037210 */ /* 0x000fe20007f1e0ff */
[----:B------:R-:W-:-:S04]  /*16a0*/  ULDC UR4, c[0x0][0x214] ;  /* 0x0000850000047ab9 */ /* 0x000fc80000000800 */
[----:B------:R-:W-:Y:S01]  /*16b0*/  IMAD.X R0, RZ, RZ, -0x1, P0 ;  /* 0xffffffffff007424 */ /* 0x000fe200000e06ff */
[----:B------:R-:W-:-:S04]  /*16c0*/  LEA R6, P0, R3, R18, 0x1 ;  /* 0x0000001203067211 */ /* 0x000fc800078008ff */
[----:B------:R-:W-:-:S05]  /*16d0*/  LEA.HI.X R7, R3, R19, R0, 0x1, P0 ;  /* 0x0000001303077211 */ /* 0x000fca00000f0c00 */
[----:B------:R-:W2:Y:S02]  /*16e0*/  LDG.E.U16 R6, desc[UR60][R6.64] ;  /* 0x0000003c06067981 */ /* 0x000ea4000c1e1500 */
[----:B--2---:R-:W-:-:S04]  /*16f0*/  SHF.L.U32 R0, R6, 0x10, RZ ;  /* 0x0000001006007819 */ /* 0x004fc800000006ff */
[----:B------:R-:W-:-:S04]  /*1700*/  FSETP.GTU.FTZ.AND P0, PT, |R0|, +INF , PT ;  /* 0x7f8000000000780b */ /* 0x000fc80003f1c200 */
[----:B------:R-:W-:-:S05]  /*1710*/  FSEL R0, R0, RZ, !P0 ;  /* 0x000000ff00007208 */ /* 0x000fca0004000000 */
[----:B------:R-:W-:-:S07]  /*1720*/  FADD.FTZ R0, R0, UR4 ;  /* 0x0000000400007e21 */ /* 0x000fce0008010000 */
.L_x_3286:
[----:B------:R-:W-:Y:S05]  /*1730*/  BSYNC B1 ;  /* 0x0000000000017941 */ /* 0x000fea0003800000 */
.L_x_3285:
[----:B------:R-:W0:Y:S01]  /*1740*/  LDC R7, c[0x0][0x21c] ;  /* 0x00008700ff077b82 */ /* 0x000e220000000800 */
[----:B------:R-:W-:-:S04]  /*1750*/  IADD3 R3, P0, -R8, 0x4, RZ ;  /* 0x0000000408037810 */ /* 0x000fc80007f1e1ff */
[----:B------:R-:W-:Y:S01]  /*1760*/  LEA R18, P1, R3, R18, 0x1 ;  /* 0x0000001203127211 */ /* 0x000fe200078208ff */
[----:B------:R-:W-:-:S05]  /*1770*/  IMAD.X R6, RZ, RZ, -0x1, P0 ;  /* 0xffffffffff067424 */ /* 0x000fca00000e06ff */
[----:B------:R-:W-:Y:S02]  /*1780*/  LEA.HI.X R19, R3, R19, R6, 0x1, P1 ;  /* 0x0000001303137211 */ /* 0x000fe400008f0c06 */
[----:B0-----:R-:W-:-:S07]  /*1790*/  IADD3 R4, R8, -0x4, R7 ;  /* 0xfffffffc08047810 */ /* 0x001fce0007ffe007 */
.L_x_3284:
[----:B------:R-:W-:Y:S05]  /*17a0*/  BSYNC B0 ;  /* 0x0000000000007941 */ /* 0x000fea0003800000 */
.L_x_3283:
[----:B------:R-:W0:Y:S01]  /*17b0*/  LDC.64 R6, c[0x0][0x230] ;  /* 0x00008c00ff067b82 */ /* 0x000e220000000a00 */
[----:B------:R-:W-:Y:S01]  /*17c0*/  BSSY B0, `(.L_x_3289) ;  /* 0x0000026000007945 */ /* 0x000fe20003800000 */
[----:B------:R-:W-:-:S06]  /*17d0*/  ISETP.NE.AND P0, PT, R2, RZ, PT ;  /* 0x000000ff0200720c */ /* 0x000fcc0003f05270 */
        /* <DEDUP_REMOVED lines=10> */
[----:B------:R-:W-:-:S07]  /*1880*/  MOV R7, R5 ;  /* 0x0000000500077202 */ /* 0x000fce0000000f00 */
.L_x_3291:
[----:B------:R-:W-:Y:S01]  /*1890*/  IMAD.WIDE.U32 R8, R11, 0x8, R18 ;  /* 0x000000080b087825 */ /* 0x000fe200078e0012 */
[----:B------:R-:W-:-:S05]  /*18a0*/  ULDC UR4, c[0x0][0x224] ;  /* 0x0000890000047ab9 */ /* 0x000fca0000000800 */
[----:B------:R-:W2:Y:S01]  /*18b0*/  LDG.E.64 R8, desc[UR60][R8.64] ;  /* 0x0000003c08087981 */ /* 0x000ea2000c1e1b00 */
[----:B------:R-:W-:-:S05]  /*18c0*/  VIADD R11, R11, UR4 ;  /* 0x000000040b0b7c36 */ /* 0x000fca0008000000 */
        /* <DEDUP_REMOVED lines=9> */
[C---:B------:R-:W-:Y:S02]  /*1960*/  FSETP.GTU.FTZ.AND P4, PT, |R13|.reuse, +INF , PT ;  /* 0x7f8000000d00780b */ /* 0x040fe40003f9c200 */
        /* <DEDUP_REMOVED lines=11> */
.L_x_3290:
[----:B------:R-:W-:Y:S05]  /*1a20*/  BSYNC B0 ;  /* 0x0000000000007941 */ /* 0x000fea0003800000 */
.L_x_3289:
        /* <DEDUP_REMOVED lines=8> */
.L_x_3293:
[----:B------:R-:W-:Y:S05]  /*1ab0*/  BSYNC B0 ;  /* 0x0000000000007941 */ /* 0x000fea0003800000 */
.L_x_3292:
        /* <DEDUP_REMOVED lines=10> */
[----:B--2---:R-:W-:-:S04]  /*1b60*/  SHF.L.U32 R4, R18, 0x10, RZ ;  /* 0x0000001012047819 */ /* 0x004fc800000006ff */
[----:B------:R-:W-:-:S04]  /*1b70*/  FSETP.GTU.FTZ.AND P0, PT, |R4|, +INF , PT ;  /* 0x7f8000000400780b */ /* 0x000fc80003f1c200 */
[----:B------:R-:W-:-:S05]  /*1b80*/  FSEL R9, R4, RZ, !P0 ;  /* 0x000000ff04097208 */ /* 0x000fca0004000000 */
[----:B------:R-:W-:-:S07]  /*1b90*/  FADD.FTZ R0, R0, R9 ;  /* 0x0000000900007221 */ /* 0x000fce0000010000 */
.L_x_3295:
[----:B------:R-:W-:Y:S05]  /*1ba0*/  BSYNC B0 ;  /* 0x0000000000007941 */ /* 0x000fea0003800000 */
.L_x_3294:
[----:B------:R-:W-:Y:S01]  /*1bb0*/  FADD.FTZ R0, R7, R0 ;  /* 0x0000000007007221 */ /* 0x000fe20000010000 */
[----:B------:R-:W-:-:S03]  /*1bc0*/  IMAD.MOV.U32 R19, RZ, RZ, RZ ;  /* 0x000000ffff137224 */ /* 0x000fc600078e00ff */
[----:B------:R-:W-:-:S04]  /*1bd0*/  FADD.FTZ R0, R0, R5 ;  /* 0x0000000500007221 */ /* 0x000fc80000010000 */
[----:B------:R-:W-:Y:S01]  /*1be0*/  FADD.FTZ R18, R0, R3 ;  /* 0x0000000300127221 */ /* 0x000fe20000010000 */
[----:B------:R-:W-:Y:S06]  /*1bf0*/  BRA `(.L_x_3280) ;  /* 0x000000a400347947 */ /* 0x000fec0003800000 */
.L_x_3281:
        /* <DEDUP_REMOVED lines=10> */
[----:B------:R-:W-:Y:S02]  /*1ca0*/  IMAD R5, R0, 0x3, R27 ;  /* 0x0000000300057824 */ /* 0x000fe400078e021b */
[----:B0-----:R-:W-:Y:S01]  /*1cb0*/  IMAD.MOV.U32 R3, RZ, RZ, R8 ;  /* 0x000000ffff037224 */ /* 0x001fe200078e0008 */
        /* <DEDUP_REMOVED lines=8> */
[----:B------:R-:W-:-:S06]  /*1d40*/  IMAD.MOV.U32 R9, RZ, RZ, R8 ;  /* 0x000000ffff097224 */ /* 0x000fcc00078e0008 */
[----:B------:R-:W-:Y:S05]  /*1d50*/  @P0 BRA `(.L_x_3299) ;  /* 0x00000044000c0947 */ /* 0x000fea0003800000 */
        /* <DEDUP_REMOVED lines=8> */
[----:B------:R-:W-:-:S07]  /*1de0*/  MOV R10, R8 ;  /* 0x00000008000a7202 */ /* 0x000fce0000000f00 */
.L_x_3305:
        /* <DEDUP_REMOVED lines=286> */
.L_x_3301:
[----:B------:R-:W-:Y:S01]  /*2fd0*/  LOP3.LUT R21, R0, 0xfffffffc, RZ, 0xc0, !PT ;  /* 0xfffffffc00157812 */ /* 0x000fe200078ec0ff */
[----:B------:R-:W-:-:S03]  /*2fe0*/  ULDC UR36, c[0x0][0x224] ;  /* 0x0000890000247ab9 */ /* 0x000fc60000000800 */
[----:B------:R-:W-:-:S04]  /*2ff0*/  IADD3 R20, P1, R18, R21, RZ ;  /* 0x0000001512147210 */ /* 0x000fc80007f3e0ff */
[----:B------:R-:W-:-:S05]  /*3000*/  IADD3.X R21, RZ, R19, RZ, P1, !PT ;  /* 0x00000013ff157210 */ /* 0x000fca0000ffe4ff */
        /* <DEDUP_REMOVED lines=239> */
.L_x_3302:
[----:B------:R-:W-:-:S04]  /*3f00*/  LOP3.LUT R13, R13, 0xfffffffc, RZ, 0xc0, !PT ;  /* 0xfffffffc0d0d7812 */ /* 0x000fc800078ec0ff */
[----:B------:R-:W-:-:S05]  /*3f10*/  IADD3 R20, P1, R18, R13, RZ ;  /* 0x0000000d12147210 */ /* 0x000fca0007f3e0ff */
[----:B------:R-:W-:-:S05]  /*3f20*/  IMAD.X R21, RZ, RZ, R19, P1 ;  /* 0x000000ffff157224 */ /* 0x000fca00008e0613 */
[----:B------:R-:W2:Y:S01]  /*3f30*/  LDG.E R20, desc[UR60][R20.64] ;  /* 0x0000003c14147981 */ /* 0x000ea2000c1e1900 */
[----:B------:R-:W-:Y:S01]  /*3f40*/  IADD3 R29, R27, R0, RZ ;  /* 0x000000001b1d7210 */ /* 0x000fe20007ffe0ff */
[----:B------:R-:W-:Y:S01]  /*3f50*/  IMAD.MOV.U32 R28, RZ, RZ, RZ ;  /* 0x000000ffff1c7224 */ /* 0x000fe200078e00ff */
[----:B------:R-:W-:Y:S02]  /*3f60*/  MOV R26, RZ ;  /* 0x000000ff001a7202 */ /* 0x000fe40000000f00 */
[C---:B--2---:R-:W-:Y:S02]  /*3f70*/  PRMT R13, R20.reuse, 0x7610, R13 ;  /* 0x00007610140d7816 */ /* 0x044fe4000000000d */
        /* <DEDUP_REMOVED lines=247> */
.L_x_3303:
        /* <DEDUP_REMOVED lines=252> */
.L_x_3304:
[----:B------:R-:W-:Y:S01]  /*5eb0*/  LOP3.LUT R21, R28, 0xfffffffc, RZ, 0xc0, !PT ;  /* 0xfffffffc1c157812 */ /* 0x000fe200078ec0ff */
[----:B------:R-:W-:Y:S01]  /*5ec0*/  IMAD.IADD R27, R29, 0x1, R0 ;  /* 0x000000011d1b7824 */ /* 0x000fe200078e0200 */
[----:B------:R-:W-:Y:S01]  /*5ed0*/  SHF.L.U32 R30, R13, 0x10, RZ ;  /* 0x000000100d1e7819 */ /* 0x000fe200000006ff */
[----:B------:R-:W-:Y:S01]  /*5ee0*/  ULDC UR4, c[0x0][0x21c] ;  /* 0x0000870000047ab9 */ /* 0x000fe20000000800 */
[----:B------:R-:W-:-:S04]  /*5ef0*/  IADD3 R20, P1, R18, R21, RZ ;  /* 0x0000001512147210 */ /* 0x000fc80007f3e0ff */
[----:B------:R-:W-:-:S05]  /*5f00*/  IADD3.X R21, RZ, R19, RZ, P1, !PT ;  /* 0x00000013ff157210 */ /* 0x000fca0000ffe4ff */
[----:B------:R1:W2:Y:S01]  /*5f10*/  LDG.E R20, desc[UR60][R20.64] ;  /* 0x0000003c14147981 */ /* 0x0002a2000c1e1900 */
[----:B------:R-:W-:Y:S01]  /*5f20*/  SHF.L.U32 R28, R11, 0x10, RZ ;  /* 0x000000100b1c7819 */ /* 0x000fe200000006ff */
[----:B------:R-:W-:Y:S01]  /*5f30*/  IMAD.U32 R29, R12, 0x10000, RZ ;  /* 0x000100000c1d7824 */ /* 0x000fe200078e00ff */
[----:B------:R-:W-:Y:S01]  /*5f40*/  FSETP.GTU.FTZ.AND P3, PT, |R30|, +INF , PT ;  /* 0x7f8000001e00780b */ /* 0x000fe20003f7c200 */
[----:B------:R-:W-:Y:S01]  /*5f50*/  IMAD R31, R0, 0x3, R27 ;  /* 0x00000003001f7824 */ /* 0x000fe200078e021b */
[C---:B------:R-:W-:Y:S01]  /*5f60*/  FSETP.GTU.FTZ.AND P1, PT, |R28|.reuse, +INF , PT ;  /* 0x7f8000001c00780b */ /* 0x040fe20003f3c200 */
[----:B------:R-:W-:Y:S01]  /*5f70*/  IMAD.U32 R26, RZ, RZ, UR4 ;  /* 0x00000004ff1a7e24 */ /* 0x000fe2000f8e00ff */
[----:B------:R-:W-:Y:S02]  /*5f80*/  FSETP.GTU.FTZ.AND P2, PT, |R29|, +INF , PT ;  /* 0x7f8000001d00780b */ /* 0x000fe40003f5c200 */
[----:B------:R-:W-:Y:S02]  /*5f90*/  FSEL R28, R28, RZ, !P1 ;  /* 0x000000ff1c1c7208 */ /* 0x000fe40004800000 */
[----:B-1----:R-:W-:-:S02]  /*5fa0*/  FSEL R21, R30, RZ, !P3 ;  /* 0x000000ff1e157208 */ /* 0x002fc40005800000 */
[----:B------:R-:W-:Y:S01]  /*5fb0*/  FSEL R29, R29, RZ, !P2 ;  /* 0x000000ff1d1d7208 */ /* 0x000fe20005000000 */
[----:B------:R-:W-:Y:S01]  /*5fc0*/  FADD.FTZ R9, R28, R9 ;  /* 0x000000091c097221 */ /* 0x000fe20000010000 */
[----:B------:R-:W-:Y:S01]  /*5fd0*/  SHF.L.U32 R28, R22, 0x10, RZ ;  /* 0x00000010161c7819 */ /* 0x000fe200000006ff */
[----:B------:R-:W-:Y:S01]  /*5fe0*/  FADD.FTZ R8, R21, R8 ;  /* 0x0000000815087221 */ /* 0x000fe20000010000 */
[----:B------:R-:W-:Y:S01]  /*5ff0*/  ISETP.GE.U32.AND P5, PT, R31, R26, PT ;  /* 0x0000001a1f00720c */ /* 0x000fe20003fa6070 */
[----:B------:R-:W-:Y:S01]  /*6000*/  FADD.FTZ R10, R29, R10 ;  /* 0x0000000a1d0a7221 */ /* 0x000fe20000010000 */
[----:B------:R-:W-:Y:S01]  /*6010*/  IMAD.U32 R29, R25, 0x10000, RZ ;  /* 0x00010000191d7824 */ /* 0x000fe200078e00ff */
[----:B------:R-:W-:Y:S02]  /*6020*/  FSETP.GTU.FTZ.AND P1, PT, |R28|, +INF , PT ;  /* 0x7f8000001c00780b */ /* 0x000fe40003f3c200 */
[----:B------:R-:W-:Y:S02]  /*6030*/  SHF.L.U32 R30, R24, 0x10, RZ ;  /* 0x00000010181e7819 */ /* 0x000fe400000006ff */
[----:B------:R-:W-:-:S02]  /*6040*/  FSEL R28, R28, RZ, !P1 ;  /* 0x000000ff1c1c7208 */ /* 0x000fc40004800000 */
[C---:B------:R-:W-:Y:S02]  /*6050*/  FSETP.GTU.FTZ.AND P2, PT, |R29|.reuse, +INF , PT ;  /* 0x7f8000001d00780b */ /* 0x040fe40003f5c200 */
[----:B------:R-:W-:Y:S01]  /*6060*/  FSETP.GTU.FTZ.AND P3, PT, |R30|, +INF , PT ;  /* 0x7f8000001e00780b */ /* 0x000fe20003f7c200 */
[----:B------:R-:W-:Y:S01]  /*6070*/  FADD.FTZ R7, R28, R7 ;  /* 0x000000071c077221 */ /* 0x000fe20000010000 */
[----:B------:R-:W-:Y:S02]  /*6080*/  FSEL R29, R29, RZ, !P2 ;  /* 0x000000ff1d1d7208 */ /* 0x000fe40005000000 */
[----:B------:R-:W-:-:S03]  /*6090*/  FSEL R30, R30, RZ, !P3 ;  /* 0x000000ff1e1e7208 */ /* 0x000fc60005800000 */
[----:B------:R-:W-:Y:S02]  /*60a0*/  FADD.FTZ R6, R29, R6 ;  /* 0x000000061d067221 */ /* 0x000fe40000010000 */
[----:B------:R-:W-:Y:S01]  /*60b0*/  FADD.FTZ R5, R30, R5 ;  /* 0x000000051e057221 */ /* 0x000fe20000010000 */
[C---:B--2---:R-:W-:Y:S01]  /*60c0*/  PRMT R21, R20.reuse, 0x7632, R21 ;  /* 0x0000763214157816 */ /* 0x044fe20000000015 */
[----:B------:R-:W-:-:S03]  /*60d0*/  IMAD.U32 R31, R20, 0x10000, RZ ;  /* 0x00010000141f7824 */ /* 0x000fc600078e00ff */
[----:B------:R-:W-:Y:S02]  /*60e0*/  SHF.L.U32 R21, R21, 0x10, RZ ;  /* 0x0000001015157819 */ /* 0x000fe400000006ff */
[----:B------:R-:W-:Y:S02]  /*60f0*/  FSETP.GTU.FTZ.AND P1, PT, |R31|, +INF , PT ;  /* 0x7f8000001f00780b */ /* 0x000fe40003f3c200 */
[----:B------:R-:W-:Y:S02]  /*6100*/  FSETP.GTU.FTZ.AND P4, PT, |R21|, +INF , PT ;  /* 0x7f8000001500780b */ /* 0x000fe40003f9c200 */
[----:B------:R-:W-:Y:S02]  /*6110*/  FSEL R31, R31, RZ, !P1 ;  /* 0x000000ff1f1f7208 */ /* 0x000fe40004800000 */
[----:B------:R-:W-:-:S03]  /*6120*/  FSEL R32, R21, RZ, !P4 ;  /* 0x000000ff15207208 */ /* 0x000fc60006000000 */
[----:B------:R-:W-:Y:S02]  /*6130*/  FADD.FTZ R4, R31, R4 ;  /* 0x000000041f047221 */ /* 0x000fe40000010000 */
[----:B------:R-:W-:Y:S01]  /*6140*/  FADD.FTZ R3, R32, R3 ;  /* 0x0000000320037221 */ /* 0x000fe20000010000 */
[----:B------:R-:W-:Y:S06]  /*6150*/  @!P5 BRA `(.L_x_3305) ;  /* 0xffffffbc0024d947 */ /* 0x000fec000383ffff */
[----:B------:R-:W-:Y:S05]  /*6160*/  BSYNC B1 ;  /* 0x0000000000017941 */ /* 0x000fea0003800000 */
.L_x_3300:
[C---:B------:R-:W-:Y:S02]  /*6170*/  PRMT R29, R20.reuse, 0x7610, R29 ;  /* 0x00007610141d7816 */ /* 0x040fe4000000001d */
[----:B------:R-:W-:-:S07]  /*6180*/  PRMT R30, R20, 0x7632, R30 ;  /* 0x00007632141e7816 */ /* 0x000fce000000001e */
.L_x_3299:
[----:B------:R-:W-:Y:S05]  /*6190*/  BSYNC B0 ;  /* 0x0000000000007941 */ /* 0x000fea0003800000 */
.L_x_3298:
        /* <DEDUP_REMOVED lines=280> */
.L_x_3308:
[----:B------:R-:W-:-:S04]  /*7320*/  LOP3.LUT R11, R11, 0xfffffffc, RZ, 0xc0, !PT ;  /* 0xfffffffc0b0b7812 */ /* 0x000fc800078ec0ff */
[----:B0-----:R-:W-:-:S05]  /*7330*/  IADD3 R14, P2, R18, R11, RZ ;  /* 0x0000000b120e7210 */ /* 0x001fca0007f5e0ff */
        /* <DEDUP_REMOVED lines=281> */
.L_x_3309:
        /* <DEDUP_REMOVED lines=283> */
.L_x_3310:
        /* <DEDUP_REMOVED lines=283> */
.L_x_3311:
[----:B------:R-:W-:-:S04]  /*a830*/  LOP3.LUT R15, R29, 0xfffffffc, RZ, 0xc0, !PT ;  /* 0xfffffffc1d0f7812 */ /* 0x000fc800078ec0ff */
[----:B------:R-:W-:-:S04]  /*a840*/  IADD3 R14, P1, R18, R15, RZ ;  /* 0x0000000f120e7210 */ /* 0x000fc80007f3e0ff */
[----:B------:R-:W-:-:S05]  /*a850*/  IADD3.X R15, RZ, R19, RZ, P1, !PT ;  /* 0x00000013ff0f7210 */ /* 0x000fca0000ffe4ff */
[----:B------:R-:W2:Y:S02]  /*a860*/  LDG.E R14, desc[UR60][R14.64] ;  /* 0x0000003c0e0e7981 */ /* 0x000ea4000c1e1900 */
[C---:B--2---:R-:W-:Y:S02]  /*a870*/  PRMT R29, R14.reuse, 0x7610, R29 ;  /* 0x000076100e1d7816 */ /* 0x044fe4000000001d */
[----:B------:R-:W-:-:S07]  /*a880*/  PRMT R30, R14, 0x7632, R30 ;  /* 0x000076320e1e7816 */ /* 0x000fce000000001e */
.L_x_3307:
[----:B------:R-:W-:Y:S05]  /*a890*/  BSYNC B0 ;  /* 0x0000000000007941 */ /* 0x000fea0003800000 */
.L_x_3306:
[----:B------:R-:W-:Y:S04]  /*a8a0*/  BSSY B0, `(.L_x_3312) ;  /* 0x000002a000007945 */ /* 0x000fe80003800000 */
[----:B------:R-:W-:Y:S05]  /*a8b0*/  @P0 BRA `(.L_x_3313) ;  /* 0x0000000000a00947 */ /* 0x000fea0003800000 */
[----:B------:R-:W-:Y:S01]  /*a8c0*/  IMAD.IADD R27, R27, 0x1, R0 ;  /* 0x000000011b1b7824 */ /* 0x000fe200078e0200 */
[----:B0-----:R-:W-:Y:S01]  /*a8d0*/  SHF.L.U32 R14, R12, 0x10, RZ ;  /* 0x000000100c0e7819 */ /* 0x001fe200000006ff */
[----:B------:R-:W-:-:S03]  /*a8e0*/  IMAD.U32 R11, R11, 0x10000, RZ ;  /* 0x000100000b0b7824 */ /* 0x000fc600078e00ff */
[----:B------:R-:W-:Y:S02]  /*a8f0*/  ISETP.GE.U32.AND P2, PT, R27, R26, PT ;  /* 0x0000001a1b00720c */ /* 0x000fe40003f46070 */
[C---:B------:R-:W-:Y:S02]  /*a900*/  FSETP.GTU.FTZ.AND P0, PT, |R11|.reuse, +INF , PT ;  /* 0x7f8000000b00780b */ /* 0x040fe40003f1c200 */
[C---:B------:R-:W-:Y:S02]  /*a910*/  FSETP.GTU.FTZ.AND P1, PT, |R14|.reuse, +INF , PT ;  /* 0x7f8000000e00780b */ /* 0x040fe40003f3c200 */
[----:B------:R-:W-:Y:S02]  /*a920*/  FSEL R12, R11, RZ, !P0 ;  /* 0x000000ff0b0c7208 */ /* 0x000fe40004000000 */
[----:B------:R-:W-:-:S03]  /*a930*/  FSEL R11, R14, RZ, !P1 ;  /* 0x000000ff0e0b7208 */ /* 0x000fc60004800000 */
[----:B------:R-:W-:Y:S02]  /*a940*/  FADD.FTZ R9, R9, R12 ;  /* 0x0000000c09097221 */ /* 0x000fe40000010000 */
[----:B------:R-:W-:Y:S01]  /*a950*/  FADD.FTZ R10, R10, R11 ;  /* 0x0000000b0a0a7221 */ /* 0x000fe20000010000 */
[----:B------:R-:W-:Y:S06]  /*a960*/  @P2 BRA `(.L_x_3313) ;  /* 0x0000000000742947 */ /* 0x000fec0003800000 */
[----:B------:R-:W-:Y:S01]  /*a970*/  IADD3 R11, R27, R0, RZ ;  /* 0x000000001b0b7210 */ /* 0x000fe20007ffe0ff */
[----:B------:R-:W-:Y:S01]  /*a980*/  IMAD.U32 R22, R22, 0x10000, RZ ;  /* 0x0001000016167824 */ /* 0x000fe200078e00ff */
[----:B------:R-:W-:Y:S02]  /*a990*/  SHF.L.U32 R13, R13, 0x10, RZ ;  /* 0x000000100d0d7819 */ /* 0x000fe400000006ff */
[----:B------:R-:W-:Y:S02]  /*a9a0*/  ISETP.GE.U32.AND P2, PT, R11, R26, PT ;  /* 0x0000001a0b00720c */ /* 0x000fe40003f46070 */
[C---:B------:R-:W-:Y:S02]  /*a9b0*/  FSETP.GTU.FTZ.AND P0, PT, |R13|.reuse, +INF , PT ;  /* 0x7f8000000d00780b */ /* 0x040fe40003f1c200 */
[----:B------:R-:W-:Y:S02]  /*a9c0*/  FSETP.GTU.FTZ.AND P1, PT, |R22|, +INF , PT ;  /* 0x7f8000001600780b */ /* 0x000fe40003f3c200 */
[----:B------:R-:W-:-:S02]  /*a9d0*/  FSEL R13, R13, RZ, !P0 ;  /* 0x000000ff0d0d7208 */ /* 0x000fc40004000000 */
[----:B------:R-:W-:-:S03]  /*a9e0*/  FSEL R22, R22, RZ, !P1 ;  /* 0x000000ff16167208 */ /* 0x000fc60004800000 */
[----:B------:R-:W-:Y:S02]  /*a9f0*/  FADD.FTZ R8, R8, R13 ;  /* 0x0000000d08087221 */ /* 0x000fe40000010000 */
[----:B------:R-:W-:Y:S01]  /*aa00*/  FADD.FTZ R7, R7, R22 ;  /* 0x0000001607077221 */ /* 0x000fe20000010000 */
[----:B------:R-:W-:Y:S06]  /*aa10*/  @P2 BRA `(.L_x_3313) ;  /* 0x0000000000482947 */ /* 0x000fec0003800000 */
[----:B------:R-:W-:Y:S01]  /*aa20*/  IMAD.IADD R11, R11, 0x1, R0 ;  /* 0x000000010b0b7824 */ /* 0x000fe200078e0200 */
[----:B------:R-:W-:Y:S01]  /*aa30*/  SHF.L.U32 R25, R25, 0x10, RZ ;  /* 0x0000001019197819 */ /* 0x000fe200000006ff */
[----:B------:R-:W-:-:S03]  /*aa40*/  IMAD.U32 R24, R24, 0x10000, RZ ;  /* 0x0001000018187824 */ /* 0x000fc600078e00ff */
[----:B------:R-:W-:Y:S02]  /*aa50*/  ISETP.GE.U32.AND P2, PT, R11, R26, PT ;  /* 0x0000001a0b00720c */ /* 0x000fe40003f46070 */
[C---:B------:R-:W-:Y:S02]  /*aa60*/  FSETP.GTU.FTZ.AND P0, PT, |R25|.reuse, +INF , PT ;  /* 0x7f8000001900780b */ /* 0x040fe40003f1c200 */
[C---:B------:R-:W-:Y:S02]  /*aa70*/  FSETP.GTU.FTZ.AND P1, PT, |R24|.reuse, +INF , PT ;  /* 0x7f8000001800780b */ /* 0x040fe40003f3c200 */
[----:B------:R-:W-:Y:S02]  /*aa80*/  FSEL R25, R25, RZ, !P0 ;  /* 0x000000ff19197208 */ /* 0x000fe40004000000 */
[----:B------:R-:W-:-:S03]  /*aa90*/  FSEL R24, R24, RZ, !P1 ;  /* 0x000000ff18187208 */ /* 0x000fc60004800000 */
[----:B------:R-:W-:Y:S02]  /*aaa0*/  FADD.FTZ R6, R6, R25 ;  /* 0x0000001906067221 */ /* 0x000fe40000010000 */
[----:B------:R-:W-:Y:S01]  /*aab0*/  @!P2 IMAD.U32 R30, R30, 0x10000, RZ ;  /* 0x000100001e1ea824 */ /* 0x000fe200078e00ff */
[----:B------:R-:W-:Y:S01]  /*aac0*/  @!P2 SHF.L.U32 R29, R29, 0x10, RZ ;  /* 0x000000101d1da819 */ /* 0x000fe200000006ff */
[----:B------:R-:W-:-:S03]  /*aad0*/  FADD.FTZ R5, R5, R24 ;  /* 0x0000001805057221 */ /* 0x000fc60000010000 */
[C---:B------:R-:W-:Y:S02]  /*aae0*/  @!P2 FSETP.GTU.FTZ.AND P3, PT, |R29|.reuse, +INF , PT ;  /* 0x7f8000001d00a80b */ /* 0x040fe40003f7c200 */
[C---:B------:R-:W-:Y:S02]  /*aaf0*/  @!P2 FSETP.GTU.FTZ.AND P4, PT, |R30|.reuse, +INF , PT ;  /* 0x7f8000001e00a80b */ /* 0x040fe40003f9c200 */
[----:B------:R-:W-:Y:S02]  /*ab00*/  @!P2 FSEL R29, R29, RZ, !P3 ;  /* 0x000000ff1d1da208 */ /* 0x000fe40005800000 */
[----:B------:R-:W-:-:S03]  /*ab10*/  @!P2 FSEL R30, R30, RZ, !P4 ;  /* 0x000000ff1e1ea208 */ /* 0x000fc60006000000 */
[----:B------:R-:W-:Y:S02]  /*ab20*/  @!P2 FADD.FTZ R4, R4, R29 ;  /* 0x0000001d0404a221 */ /* 0x000fe40000010000 */
[----:B------:R-:W-:-:S07]  /*ab30*/  @!P2 FADD.FTZ R3, R3, R30 ;  /* 0x0000001e0303a221 */ /* 0x000fce0000010000 */
.L_x_3313:
[----:B------:R-:W-:Y:S05]  /*ab40*/  BSYNC B0 ;  /* 0x0000000000007941 */ /* 0x000fea0003800000 */
.L_x_3312:
[----:B------:R-:W-:Y:S01]  /*ab50*/  FADD.FTZ R10, R7, R10 ;  /* 0x0000000a070a7221 */ /* 0x000fe20000010000 */
[----:B------:R-:W-:-:S03]  /*ab60*/  FADD.FTZ R9, R8, R9 ;  /* 0x0000000908097221 */ /* 0x000fc60000010000 */
[----:B------:R-:W-:Y:S01]  /*ab70*/  FADD.FTZ R10, R10, R5 ;  /* 0x000000050a0a7221 */ /* 0x000fe20000010000 */
[----:B------:R-:W-:-:S03]  /*ab80*/  FADD.FTZ R9, R9, R6 ;  /* 0x0000000609097221 */ /* 0x000fc60000010000 */
[----:B------:R-:W-:Y:S01]  /*ab90*/  FADD.FTZ R19, R10, R3 ;  /* 0x000000030a137221 */ /* 0x000fe20000010000 */
[----:B------:R-:W-:Y:S01]  /*aba0*/  FADD.FTZ R18, R9, R4 ;  /* 0x0000000409127221 */ /* 0x000fe20000010000 */
[----:B------:R-:W-:Y:S06]  /*abb0*/  BRA `(.L_x_3280) ;  /* 0x0000001400447947 */ /* 0x000fec0003800000 */
.L_x_3297:
        /* <DEDUP_REMOVED lines=9> */
[----:B------:R-:W-:Y:S01]  /*ac50*/  BSSY B1, `(.L_x_3316) ;  /* 0x0000042000017945 */ /* 0x000fe20003800000 */
[-C--:B------:R-:W-:Y:S01]  /*ac60*/  MOV R14, R8.reuse ;  /* 0x00000008000e7202 */ /* 0x080fe20000000f00 */
[--C-:B------:R-:W-:Y:S01]  /*ac70*/  IMAD.MOV.U32 R13, RZ, RZ, R8.reuse ;  /* 0x000000ffff0d7224 */ /* 0x100fe200078e0008 */
[-C--:B------:R-:W-:Y:S01]  /*ac80*/  MOV R11, R8.reuse ;  /* 0x00000008000b7202 */ /* 0x080fe20000000f00 */
[--C-:B------:R-:W-:Y:S01]  /*ac90*/  IMAD.MOV.U32 R12, RZ, RZ, R8.reuse ;  /* 0x000000ffff0c7224 */ /* 0x100fe200078e0008 */
[----:B------:R-:W-:Y:S01]  /*aca0*/  MOV R10, R8 ;  /* 0x00000008000a7202 */ /* 0x000fe20000000f00 */
[----:B------:R-:W-:-:S07]  /*acb0*/  IMAD.MOV.U32 R9, RZ, RZ, R8 ;  /* 0x000000ffff097224 */ /* 0x000fce00078e0008 */
.L_x_3317:
[-C--:B------:R-:W-:Y:S01]  /*acc0*/  IMAD R4, R20, R27.reuse, RZ ;  /* 0x0000001b14047224 */ /* 0x080fe200078e02ff */
[----:B------:R-:W-:-:S04]  /*acd0*/  IADD3 R27, R0, R27, RZ ;  /* 0x0000001b001b7210 */ /* 0x000fc80007ffe0ff */
[----:B------:R-:W-:Y:S01]  /*ace0*/  SHF.R.U32.HI R25, RZ, 0x1, R4 ;  /* 0x00000001ff197819 */ /* 0x000fe20000011604 */
[----:B------:R-:W-:Y:S02]  /*acf0*/  IMAD R4, R20, R27, RZ ;  /* 0x0000001b14047224 */ /* 0x000fe400078e02ff */
[----:B------:R-:W-:Y:S02]  /*ad00*/  IMAD.IADD R27, R27, 0x1, R0 ;  /* 0x000000011b1b7824 */ /* 0x000fe400078e0200 */
[----:B------:R-:W-:Y:S01]  /*ad10*/  IMAD.WIDE.U32 R24, R25, 0x4, R18 ;  /* 0x0000000419187825 */ /* 0x000fe200078e0012 */
[----:B------:R-:W-:Y:S02]  /*ad20*/  SHF.R.U32.HI R29, RZ, 0x1, R4 ;  /* 0x00000001ff1d7819 */ /* 0x000fe40000011604 */
[----:B------:R-:W-:-:S03]  /*ad30*/  IADD3 R21, R27, R0, RZ ;  /* 0x000000001b157210 */ /* 0x000fc60007ffe0ff */
[----:B------:R-:W2:Y:S01]  /*ad40*/  LDG.E R24, desc[UR60][R24.64] ;  /* 0x0000003c18187981 */ /* 0x000ea2000c1e1900 */
[C---:B------:R-:W-:Y:S02]  /*ad50*/  IMAD R27, R20.reuse, R27, RZ ;  /* 0x0000001b141b7224 */ /* 0x040fe400078e02ff */
[----:B------:R-:W-:Y:S02]  /*ad60*/  IMAD R4, R20, R21, RZ ;  /* 0x0000001514047224 */ /* 0x000fe400078e02ff */
[----:B------:R-:W-:Y:S01]  /*ad70*/  IMAD.WIDE.U32 R28, R29, 0x4, R18 ;  /* 0x000000041d1c7825 */ /* 0x000fe200078e0012 */
[----:B------:R-:W-:Y:S02]  /*ad80*/  SHF.R.U32.HI R5, RZ, 0x1, R27 ;  /* 0x00000001ff057819 */ /* 0x000fe4000001161b */
[----:B------:R-:W-:-:S03]  /*ad90*/  SHF.R.U32.HI R7, RZ, 0x1, R4 ;  /* 0x00000001ff077819 */ /* 0x000fc60000011604 */
[----:B------:R0:W3:Y:S01]  /*ada0*/  LDG.E R28, desc[UR60][R28.64] ;  /* 0x0000003c1c1c7981 */ /* 0x0000e2000c1e1900 */
[----:B------:R-:W-:-:S04]  /*adb0*/  IMAD.WIDE.U32 R4, R5, 0x4, R18 ;  /* 0x0000000405047825 */ /* 0x000fc800078e0012 */
[----:B------:R-:W-:Y:S02]  /*adc0*/  IMAD.WIDE.U32 R6, R7, 0x4, R18 ;  /* 0x0000000407067825 */ /* 0x000fe400078e0012 */
[----:B------:R1:W4:Y:S04]  /*add0*/  LDG.E R4, desc[UR60][R4.64] ;  /* 0x0000003c04047981 */ /* 0x000328000c1e1900 */
[----:B------:R-:W5:Y:S01]  /*ade0*/  LDG.E R6, desc[UR60][R6.64] ;  /* 0x0000003c06067981 */ /* 0x000f62000c1e1900 */
[----:B------:R-:W-:-:S04]  /*adf0*/  IMAD.IADD R27, R21, 0x1, R0 ;  /* 0x00000001151b7824 */ /* 0x000fc800078e0200 */
[----:B0-----:R-:W-:-:S05]  /*ae00*/  IMAD R29, R0, 0x3, R27 ;  /* 0x00000003001d7824 */ /* 0x001fca00078e021b */
[----:B------:R-:W-:Y:S02]  /*ae10*/  ISETP.GE.U32.AND P4, PT, R29, R26, PT ;  /* 0x0000001a1d00720c */ /* 0x000fe40003f86070 */
[C---:B--2---:R-:W-:Y:S02]  /*ae20*/  PRMT R15, R24.reuse, 0x7632, R15 ;  /* 0x00007632180f7816 */ /* 0x044fe4000000000f */
[----:B------:R-:W-:-:S03]  /*ae30*/  SHF.L.U32 R21, R24, 0x10, RZ ;  /* 0x0000001018157819 */ /* 0x000fc600000006ff */
[----:B------:R-:W-:Y:S01]  /*ae40*/  IMAD.U32 R15, R15, 0x10000, RZ ;  /* 0x000100000f0f7824 */ /* 0x000fe200078e00ff */
[----:B------:R-:W-:-:S04]  /*ae50*/  FSETP.GTU.FTZ.AND P0, PT, |R21|, +INF , PT ;  /* 0x7f8000001500780b */ /* 0x000fc80003f1c200 */
[C---:B------:R-:W-:Y:S02]  /*ae60*/  FSETP.GTU.FTZ.AND P1, PT, |R15|.reuse, +INF , PT ;  /* 0x7f8000000f00780b */ /* 0x040fe40003f3c200 */
[C---:B---3--:R-:W-:Y:S02]  /*ae70*/  SHF.L.U32 R25, R28.reuse, 0x10, RZ ;  /* 0x000000101c197819 */ /* 0x048fe400000006ff */
[----:B------:R-:W-:Y:S02]  /*ae80*/  FSEL R15, R15, RZ, !P1 ;  /* 0x000000ff0f0f7208 */ /* 0x000fe40004800000 */
[----:B-1----:R-:W-:Y:S02]  /*ae90*/  PRMT R5, R28, 0x7632, R5 ;  /* 0x000076321c057816 */ /* 0x002fe40000000005 */
[----:B------:R-:W-:Y:S01]  /*aea0*/  FSETP.GTU.FTZ.AND P2, PT, |R25|, +INF , PT ;  /* 0x7f8000001900780b */ /* 0x000fe20003f5c200 */
[----:B------:R-:W-:Y:S01]  /*aeb0*/  FADD.FTZ R10, R15, R10 ;  /* 0x0000000a0f0a7221 */ /* 0x000fe20000010000 */
[----:B------:R-:W-:Y:S01]  /*aec0*/  FSEL R22, R21, RZ, !P0 ;  /* 0x000000ff15167208 */ /* 0x000fe20004000000 */
[----:B------:R-:W-:Y:S01]  /*aed0*/  IMAD.U32 R15, R5, 0x10000, RZ ;  /* 0x00010000050f7824 */ /* 0x000fe200078e00ff */
[----:B------:R-:W-:-:S02]  /*aee0*/  FSEL R25, R25, RZ, !P2 ;  /* 0x000000ff19197208 */ /* 0x000fc40005000000 */
[----:B----4-:R-:W-:Y:S01]  /*aef0*/  PRMT R5, R4, 0x7632, R5 ;  /* 0x0000763204057816 */ /* 0x010fe20000000005 */
[----:B------:R-:W-:Y:S01]  /*af00*/  FADD.FTZ R9, R22, R9 ;  /* 0x0000000916097221 */ /* 0x000fe20000010000 */
[----:B-----5:R-:W-:Y:S01]  /*af10*/  PRMT R7, R6, 0x7632, R7 ;  /* 0x0000763206077816 */ /* 0x020fe20000000007 */
[----:B------:R-:W-:Y:S01]  /*af20*/  FADD.FTZ R12, R25, R12 ;  /* 0x0000000c190c7221 */ /* 0x000fe20000010000 */
[----:B------:R-:W-:Y:S01]  /*af30*/  FSETP.GTU.FTZ.AND P0, PT, |R15|, +INF , PT ;  /* 0x7f8000000f00780b */ /* 0x000fe20003f1c200 */
[----:B------:R-:W-:Y:S01]  /*af40*/  IMAD.U32 R5, R5, 0x10000, RZ ;  /* 0x0001000005057824 */ /* 0x000fe200078e00ff */
[----:B------:R-:W-:Y:S01]  /*af50*/  SHF.L.U32 R21, R4, 0x10, RZ ;  /* 0x0000001004157819 */ /* 0x000fe200000006ff */
[----:B------:R-:W-:Y:S01]  /*af60*/  IMAD.U32 R7, R7, 0x10000, RZ ;  /* 0x0001000007077824 */ /* 0x000fe200078e00ff */
[----:B------:R-:W-:Y:S02]  /*af70*/  SHF.L.U32 R25, R6, 0x10, RZ ;  /* 0x0000001006197819 */ /* 0x000fe400000006ff */
[----:B------:R-:W-:-:S02]  /*af80*/  FSEL R22, R15, RZ, !P0 ;  /* 0x000000ff0f167208 */ /* 0x000fc40004000000 */
[----:B------:R-:W-:Y:S02]  /*af90*/  FSETP.GTU.FTZ.AND P1, PT, |R21|, +INF , PT ;  /* 0x7f8000001500780b */ /* 0x000fe40003f3c200 */
[----:B------:R-:W-:Y:S01]  /*afa0*/  FSETP.GTU.FTZ.AND P0, PT, |R5|, +INF , PT ;  /* 0x7f8000000500780b */ /* 0x000fe20003f1c200 */
[----:B------:R-:W-:Y:S01]  /*afb0*/  FADD.FTZ R11, R22, R11 ;  /* 0x0000000b160b7221 */ /* 0x000fe20000010000 */
[----:B------:R-:W-:Y:S02]  /*afc0*/  FSETP.GTU.FTZ.AND P2, PT, |R25|, +INF , PT ;  /* 0x7f8000001900780b */ /* 0x000fe40003f5c200 */
[----:B------:R-:W-:Y:S02]  /*afd0*/  FSETP.GTU.FTZ.AND P3, PT, |R7|, +INF , PT ;  /* 0x7f8000000700780b */ /* 0x000fe40003f7c200 */
[----:B------:R-:W-:Y:S02]  /*afe0*/  FSEL R30, R21, RZ, !P1 ;  /* 0x000000ff151e7208 */ /* 0x000fe40004800000 */
[----:B------:R-:W-:-:S02]  /*aff0*/  FSEL R5, R5, RZ, !P0 ;  /* 0x000000ff05057208 */ /* 0x000fc40004000000 */
[----:B------:R-:W-:Y:S01]  /*b000*/  FSEL R25, R25, RZ, !P2 ;  /* 0x000000ff19197208 */ /* 0x000fe20005000000 */
[----:B------:R-:W-:Y:S01]  /*b010*/  FADD.FTZ R13, R30, R13 ;  /* 0x0000000d1e0d7221 */ /* 0x000fe20000010000 */
[----:B------:R-:W-:Y:S01]  /*b020*/  FSEL R32, R7, RZ, !P3 ;  /* 0x000000ff07207208 */ /* 0x000fe20005800000 */
[----:B------:R-:W-:Y:S02]  /*b030*/  FADD.FTZ R14, R5, R14 ;  /* 0x0000000e050e7221 */ /* 0x000fe40000010000 */
[----:B------:R-:W-:Y:S02]  /*b040*/  FADD.FTZ R8, R25, R8 ;  /* 0x0000000819087221 */ /* 0x000fe40000010000 */
[----:B------:R-:W-:Y:S01]  /*b050*/  FADD.FTZ R3, R32, R3 ;  /* 0x0000000320037221 */ /* 0x000fe20000010000 */
[----:B------:R-:W-:Y:S06]  /*b060*/  @!P4 BRA `(.L_x_3317) ;  /* 0xfffffffc0014c947 */ /* 0x000fec000383ffff */
[----:B------:R-:W-:Y:S05]  /*b070*/  BSYNC B1 ;  /* 0x0000000000017941 */ /* 0x000fea0003800000 */
.L_x_3316:
        /* <DEDUP_REMOVED lines=8> */
.L_x_3315:
[----:B------:R-:W-:Y:S05]  /*b100*/  BSYNC B0 ;  /* 0x0000000000007941 */ /* 0x000fea0003800000 */
.L_x_3314:
        /* <DEDUP_REMOVED lines=35> */
.L_x_3319:
[----:B------:R-:W-:Y:S05]  /*b340*/  BSYNC B0 ;  /* 0x0000000000007941 */ /* 0x000fea0003800000 */
.L_x_3318:
[----:B------:R-:W-:Y:S04]  /*b350*/  BSSY B0, `(.L_x_3320) ;  /* 0x000002a000007945 */ /* 0x000fe80003800000 */
[----:B------:R-:W-:Y:S05]  /*b360*/  @P1 BRA `(.L_x_3321) ;  /* 0x0000000000a01947 */ /* 0x000fea0003800000 */
        /* <DEDUP_REMOVED lines=40> */
.L_x_3321:
[----:B------:R-:W-:Y:S05]  /*b5f0*/  BSYNC B0 ;  /* 0x0000000000007941 */ /* 0x000fea0003800000 */
.L_x_3320:
[----:B------:R-:W-:Y:S01]  /*b600*/  FADD.FTZ R11, R10, R11 ;  /* 0x0000000b0a0b7221 */ /* 0x000fe20000010000 */
[----:B------:R-:W-:-:S03]  /*b610*/  FADD.FTZ R12, R9, R12 ;  /* 0x0000000c090c7221 */ /* 0x000fc60000010000 */
[----:B------:R-:W-:Y:S01]  /*b620*/  FADD.FTZ R14, R11, R14 ;  /* 0x0000000e0b0e7221 */ /* 0x000fe20000010000 */
[----:B------:R-:W-:-:S03]  /*b630*/  FADD.FTZ R13, R12, R13 ;  /* 0x0000000d0c0d7221 */ /* 0x000fc60000010000 */
[----:B------:R-:W-:Y:S01]  /*b640*/  FADD.FTZ R19, R14, R3 ;  /* 0x000000030e137221 */ /* 0x000fe20000010000 */
[----:B------:R-:W-:Y:S01]  /*b650*/  FADD.FTZ R18, R13, R8 ;  /* 0x000000080d127221 */ /* 0x000fe20000010000 */
[----:B------:R-:W-:Y:S06]  /*b660*/  BRA `(.L_x_3280) ;  /* 0x0000000800987947 */ /* 0x000fec0003800000 */
.L_x_3296:
[----:B------:R-:W0:Y:S01]  /*b670*/  LDC R3, c[0x0][0x224] ;  /* 0x00008900ff037b82 */ /* 0x000e220000000800 */
[----:B------:R-:W-:Y:S01]  /*b680*/  BSSY B0, `(.L_x_3322) ;  /* 0x0000053000007945 */ /* 0x000fe20003800000 */
[----:B------:R-:W-:-:S06]  /*b690*/  MOV R14, R27 ;  /* 0x0000001b000e7202 */ /* 0x000fcc0000000f00 */
[----:B------:R-:W1:Y:S01]  /*b6a0*/  LDC R0, c[0x0][0x214] ;  /* 0x00008500ff007b82 */ /* 0x000e620000000800 */
        /* <DEDUP_REMOVED lines=17> */
.L_x_3325:
[----:B------:R-:W-:Y:S02]  /*b7c0*/  SHF.R.U32.HI R25, RZ, 0x1, R14 ;  /* 0x00000001ff197819 */ /* 0x000fe4000001160e */
[----:B------:R-:W-:-:S03]  /*b7d0*/  IADD3 R14, R14, R3, RZ ;  /* 0x000000030e0e7210 */ /* 0x000fc60007ffe0ff */
[----:B------:R-:W-:Y:S01]  /*b7e0*/  IMAD.WIDE.U32 R24, R25, 0x4, R18 ;  /* 0x0000000419187825 */ /* 0x000fe200078e0012 */
[----:B------:R-:W-:-:S03]  /*b7f0*/  SHF.R.U32.HI R29, RZ, 0x1, R14 ;  /* 0x00000001ff1d7819 */ /* 0x000fc6000001160e */
[----:B------:R-:W-:Y:S01]  /*b800*/  IMAD.IADD R14, R14, 0x1, R3 ;  /* 0x000000010e0e7824 */ /* 0x000fe200078e0203 */
[----:B------:R-:W2:Y:S01]  /*b810*/  LDG.E R13, desc[UR60][R24.64] ;  /* 0x0000003c180d7981 */ /* 0x000ea2000c1e1900 */
[----:B------:R-:W-:-:S03]  /*b820*/  IMAD.WIDE.U32 R28, R29, 0x4, R18 ;  /* 0x000000041d1c7825 */ /* 0x000fc600078e0012 */
[----:B------:R-:W-:Y:S02]  /*b830*/  IADD3 R30, R14, R3, RZ ;  /* 0x000000030e1e7210 */ /* 0x000fe40007ffe0ff */
[----:B------:R-:W-:Y:S01]  /*b840*/  SHF.R.U32.HI R21, RZ, 0x1, R14 ;  /* 0x00000001ff157819 */ /* 0x000fe2000001160e */
[----:B------:R-:W3:Y:S01]  /*b850*/  LDG.E R15, desc[UR60][R28.64] ;  /* 0x0000003c1c0f7981 */ /* 0x000ee2000c1e1900 */
[----:B------:R-:W-:-:S03]  /*b860*/  SHF.R.U32.HI R5, RZ, 0x1, R30 ;  /* 0x00000001ff057819 */ /* 0x000fc6000001161e */
[----:B------:R-:W-:-:S04]  /*b870*/  IMAD.WIDE.U32 R20, R21, 0x4, R18 ;  /* 0x0000000415147825 */ /* 0x000fc800078e0012 */
[----:B------:R-:W-:Y:S02]  /*b880*/  IMAD.WIDE.U32 R4, R5, 0x4, R18 ;  /* 0x0000000405047825 */ /* 0x000fe400078e0012 */
[----:B------:R-:W4:Y:S04]  /*b890*/  LDG.E R20, desc[UR60][R20.64] ;  /* 0x0000003c14147981 */ /* 0x000f28000c1e1900 */
[----:B------:R0:W5:Y:S01]  /*b8a0*/  LDG.E R4, desc[UR60][R4.64] ;  /* 0x0000003c04047981 */ /* 0x000162000c1e1900 */
[----:B------:R-:W-:-:S04]  /*b8b0*/  IMAD.IADD R14, R30, 0x1, R3 ;  /* 0x000000011e0e7824 */ /* 0x000fc800078e0203 */
[----:B------:R-:W-:-:S05]  /*b8c0*/  IMAD R27, R3, 0x3, R14 ;  /* 0x00000003031b7824 */ /* 0x000fca00078e020e */
[----:B------:R-:W-:Y:S02]  /*b8d0*/  ISETP.GE.U32.AND P4, PT, R27, R26, PT ;  /* 0x0000001a1b00720c */ /* 0x000fe40003f86070 */
[C---:B--2---:R-:W-:Y:S02]  /*b8e0*/  PRMT R22, R13.reuse, 0x7632, R22 ;  /* 0x000076320d167816 */ /* 0x044fe40000000016 */
[----:B------:R-:W-:-:S03]  /*b8f0*/  SHF.L.U32 R24, R13, 0x10, RZ ;  /* 0x000000100d187819 */ /* 0x000fc600000006ff */
[----:B------:R-:W-:Y:S01]  /*b900*/  IMAD.U32 R22, R22, 0x10000, RZ ;  /* 0x0001000016167824 */ /* 0x000fe200078e00ff */
[----:B------:R-:W-:Y:S02]  /*b910*/  FSETP.GTU.FTZ.AND P0, PT, |R24|, +INF , PT ;  /* 0x7f8000001800780b */ /* 0x000fe40003f1c200 */
[C---:B---3--:R-:W-:Y:S02]  /*b920*/  SHF.L.U32 R25, R15.reuse, 0x10, RZ ;  /* 0x000000100f197819 */ /* 0x048fe400000006ff */
[C---:B------:R-:W-:Y:S02]  /*b930*/  FSETP.GTU.FTZ.AND P1, PT, |R22|.reuse, +INF , PT ;  /* 0x7f8000001600780b */ /* 0x040fe40003f3c200 */
[----:B0-----:R-:W-:Y:S02]  /*b940*/  PRMT R5, R15, 0x7632, R5 ;  /* 0x000076320f057816 */ /* 0x001fe40000000005 */
[----:B------:R-:W-:Y:S02]  /*b950*/  FSEL R21, R22, RZ, !P1 ;  /* 0x000000ff16157208 */ /* 0x000fe40004800000 */
[----:B------:R-:W-:Y:S01]  /*b960*/  FSETP.GTU.FTZ.AND P2, PT, |R25|, +INF , PT ;  /* 0x7f8000001900780b */ /* 0x000fe20003f5c200 */
[----:B------:R-:W-:Y:S01]  /*b970*/  IMAD.U32 R22, R5, 0x10000, RZ ;  /* 0x0001000005167824 */ /* 0x000fe200078e00ff */
[----:B------:R-:W-:Y:S01]  /*b980*/  FSEL R24, R24, RZ, !P0 ;  /* 0x000000ff18187208 */ /* 0x000fe20004000000 */
[----:B------:R-:W-:Y:S01]  /*b990*/  FADD.FTZ R12, R21, R12 ;  /* 0x0000000c150c7221 */ /* 0x000fe20000010000 */
[----:B------:R-:W-:-:S02]  /*b9a0*/  FSEL R25, R25, RZ, !P2 ;  /* 0x000000ff19197208 */ /* 0x000fc40005000000 */
[----:B----4-:R-:W-:Y:S01]  /*b9b0*/  PRMT R5, R20, 0x7632, R5 ;  /* 0x0000763214057816 */ /* 0x010fe20000000005 */
[----:B------:R-:W-:Y:S01]  /*b9c0*/  FADD.FTZ R11, R24, R11 ;  /* 0x0000000b180b7221 */ /* 0x000fe20000010000 */
[----:B-----5:R-:W-:Y:S01]  /*b9d0*/  PRMT R21, R4, 0x7632, R21 ;  /* 0x0000763204157816 */ /* 0x020fe20000000015 */
[----:B------:R-:W-:Y:S01]  /*b9e0*/  FADD.FTZ R10, R25, R10 ;  /* 0x0000000a190a7221 */ /* 0x000fe20000010000 */
[----:B------:R-:W-:Y:S01]  /*b9f0*/  SHF.L.U32 R24, R20, 0x10, RZ ;  /* 0x0000001014187819 */ /* 0x000fe200000006ff */
[----:B------:R-:W-:Y:S01]  /*ba00*/  IMAD.U32 R25, R5, 0x10000, RZ ;  /* 0x0001000005197824 */ /* 0x000fe200078e00ff */
[----:B------:R-:W-:Y:S01]  /*ba10*/  FSETP.GTU.FTZ.AND P0, PT, |R22|, +INF , PT ;  /* 0x7f8000001600780b */ /* 0x000fe20003f1c200 */
[----:B------:R-:W-:Y:S01]  /*ba20*/  IMAD.U32 R21, R21, 0x10000, RZ ;  /* 0x0001000015157824 */ /* 0x000fe200078e00ff */
[----:B------:R-:W-:Y:S02]  /*ba30*/  SHF.L.U32 R27, R4, 0x10, RZ ;  /* 0x00000010041b7819 */ /* 0x000fe400000006ff */
[----:B------:R-:W-:-:S02]  /*ba40*/  FSETP.GTU.FTZ.AND P1, PT, |R24|, +INF , PT ;  /* 0x7f8000001800780b */ /* 0x000fc40003f3c200 */
[----:B------:R-:W-:Y:S02]  /*ba50*/  FSEL R22, R22, RZ, !P0 ;  /* 0x000000ff16167208 */ /* 0x000fe40004000000 */
[----:B------:R-:W-:Y:S02]  /*ba60*/  FSETP.GTU.FTZ.AND P0, PT, |R25|, +INF , PT ;  /* 0x7f8000001900780b */ /* 0x000fe40003f1c200 */
[----:B------:R-:W-:Y:S01]  /*ba70*/  FSETP.GTU.FTZ.AND P2, PT, |R27|, +INF , PT ;  /* 0x7f8000001b00780b */ /* 0x000fe20003f5c200 */
[----:B------:R-:W-:Y:S01]  /*ba80*/  FADD.FTZ R9, R22, R9 ;  /* 0x0000000916097221 */ /* 0x000fe20000010000 */
        /* <DEDUP_REMOVED lines=11> */
.L_x_3324:
[C---:B------:R-:W-:Y:S02]  /*bb40*/  PRMT R27, R13.reuse, 0x7610, R27 ;  /* 0x000076100d1b7816 */ /* 0x040fe4000000001b */
[----:B------:R-:W-:Y:S02]  /*bb50*/  PRMT R21, R13, 0x7632, R21 ;  /* 0x000076320d157816 */ /* 0x000fe40000000015 */
[C---:B------:R-:W-:Y:S02]  /*bb60*/  PRMT R22, R15.reuse, 0x7610, R22 ;  /* 0x000076100f167816 */ /* 0x040fe40000000016 */
[----:B------:R-:W-:Y:S02]  /*bb70*/  PRMT R24, R15, 0x7632, R24 ;  /* 0x000076320f187816 */ /* 0x000fe40000000018 */
[----:B------:R-:W-:Y:S02]  /*bb80*/  PRMT R25, R20, 0x7632, R25 ;  /* 0x0000763214197816 */ /* 0x000fe40000000019 */
[----:B------:R-:W-:-:S02]  /*bb90*/  PRMT R13, R4, 0x7610, R13 ;  /* 0x00007610040d7816 */ /* 0x000fc4000000000d */
[----:B------:R-:W-:-:S07]  /*bba0*/  PRMT R15, R4, 0x7632, R15 ;  /* 0x00007632040f7816 */ /* 0x000fce000000000f */
.L_x_3323:
[----:B------:R-:W-:Y:S05]  /*bbb0*/  BSYNC B0 ;  /* 0x0000000000007941 */ /* 0x000fea0003800000 */
.L_x_3322:
        /* <DEDUP_REMOVED lines=31> */
.L_x_3327:
[----:B------:R-:W-:Y:S05]  /*bdb0*/  BSYNC B0 ;  /* 0x0000000000007941 */ /* 0x000fea0003800000 */
.L_x_3326:
[----:B------:R-:W-:Y:S04]  /*bdc0*/  BSSY B0, `(.L_x_3328) ;  /* 0x000002a000007945 */ /* 0x000fe80003800000 */
[----:B------:R-:W-:Y:S05]  /*bdd0*/  @P1 BRA `(.L_x_3329) ;  /* 0x0000000000a01947 */ /* 0x000fea0003800000 */
[----:B------:R-:W-:Y:S01]  /*bde0*/  IMAD.IADD R14, R14, 0x1, R3 ;  /* 0x000000010e0e7824 */ /* 0x000fe200078e0203 */
[----:B------:R-:W-:Y:S01]  /*bdf0*/  SHF.L.U32 R21, R21, 0x10, RZ ;  /* 0x0000001015157819 */ /* 0x000fe200000006ff */
[----:B------:R-:W-:-:S03]  /*be00*/  IMAD.U32 R27, R27, 0x10000, RZ ;  /* 0x000100001b1b7824 */ /* 0x000fc600078e00ff */
[----:B------:R-:W-:Y:S02]  /*be10*/  ISETP.GE.U32.AND P2, PT, R14, R26, PT ;  /* 0x0000001a0e00720c */ /* 0x000fe40003f46070 */
[----:B------:R-:W-:Y:S02]  /*be20*/  FSETP.GTU.FTZ.AND P0, PT, |R27|, +INF , PT ;  /* 0x7f8000001b00780b */ /* 0x000fe40003f1c200 */
[----:B------:R-:W-:Y:S02]  /*be30*/  FSETP.GTU.FTZ.AND P1, PT, |R21|, +INF , PT ;  /* 0x7f8000001500780b */ /* 0x000fe40003f3c200 */
        /* <DEDUP_REMOVED lines=9> */
[----:B------:R-:W-:Y:S02]  /*bed0*/  FSETP.GTU.FTZ.AND P0, PT, |R22|, +INF , PT ;  /* 0x7f8000001600780b */ /* 0x000fe40003f1c200 */
        /* <DEDUP_REMOVED lines=18> */
[----:B------:R-:W-:Y:S02]  /*c000*/  @!P2 FSETP.GTU.FTZ.AND P3, PT, |R13|, +INF , PT ;  /* 0x7f8000000d00a80b */ /* 0x000fe40003f7c200 */
[----:B------:R-:W-:Y:S02]  /*c010*/  @!P2 FSETP.GTU.FTZ.AND P4, PT, |R15|, +INF , PT ;  /* 0x7f8000000f00a80b */ /* 0x000fe40003f9c200 */
[----:B------:R-:W-:Y:S02]  /*c020*/  @!P2 FSEL R13, R13, RZ, !P3 ;  /* 0x000000ff0d0da208 */ /* 0x000fe40005800000 */
[----:B------:R-:W-:-:S03]  /*c030*/  @!P2 FSEL R15, R15, RZ, !P4 ;  /* 0x000000ff0f0fa208 */ /* 0x000fc60006000000 */
[----:B------:R-:W-:Y:S02]  /*c040*/  @!P2 FADD.FTZ R0, R0, R13 ;  /* 0x0000000d0000a221 */ /* 0x000fe40000010000 */
[----:B------:R-:W-:-:S07]  /*c050*/  @!P2 FADD.FTZ R6, R6, R15 ;  /* 0x0000000f0606a221 */ /* 0x000fce0000010000 */
.L_x_3329:
[----:B------:R-:W-:Y:S05]  /*c060*/  BSYNC B0 ;  /* 0x0000000000007941 */ /* 0x000fea0003800000 */
.L_x_3328:
[----:B------:R-:W-:Y:S01]  /*c070*/  FADD.FTZ R12, R12, R9 ;  /* 0x000000090c0c7221 */ /* 0x000fe20000010000 */
[----:B------:R-:W-:-:S03]  /*c080*/  FADD.FTZ R11, R11, R10 ;  /* 0x0000000a0b0b7221 */ /* 0x000fc60000010000 */
[----:B------:R-:W-:Y:S01]  /*c090*/  FADD.FTZ R7, R12, R7 ;  /* 0x000000070c077221 */ /* 0x000fe20000010000 */
[----:B------:R-:W-:-:S03]  /*c0a0*/  FADD.FTZ R11, R11, R8 ;  /* 0x000000080b0b7221 */ /* 0x000fc60000010000 */
[----:B------:R-:W-:Y:S01]  /*c0b0*/  FADD.FTZ R19, R7, R6 ;  /* 0x0000000607137221 */ /* 0x000fe20000010000 */
[----:B------:R-:W-:-:S07]  /*c0c0*/  FADD.FTZ R18, R11, R0 ;  /* 0x000000000b127221 */ /* 0x000fce0000010000 */
.L_x_3280:
[----:B------:R-:W-:Y:S05]  /*c0d0*/  BSYNC B6 ;  /* 0x0000000000067941 */ /* 0x000fea0003800000 */
.L_x_3279:
[----:B------:R-:W-:Y:S02]  /*c0e0*/  ULDC UR4, c[0x0][0x234] ;  /* 0x00008d0000047ab9 */ /* 0x000fe40000000800 */
[----:B------:R-:W-:-:S13]  /*c0f0*/  ISETP.NE.AND P0, PT, RZ, UR4, PT ;  /* 0x00000004ff007c0c */ /* 0x000fda000bf05270 */
[----:B------:R-:W-:Y:S05]  /*c100*/  @!P0 BRA `(.L_x_3330) ;  /* 0x0000000000688947 */ /* 0x000fea0003800000 */
[----:B------:R-:W1:Y:S01]  /*c110*/  S2R R4, SR_CgaCtaId ;  /* 0x0000000000047919 */ /* 0x000e620000008800 */
[----:B------:R-:W2:Y:S01]  /*c120*/  LDC R8, c[0x0][RZ] ;  /* 0x00000000ff087b82 */ /* 0x000ea20000000800 */
[----:B------:R-:W-:-:S04]  /*c130*/  MOV R0, 0x400 ;  /* 0x0000040000007802 */ /* 0x000fc80000000f00 */
[----:B------:R-:W-:-:S03]  /*c140*/  IADD3 R3, R0, 0x10, RZ ;  /* 0x0000001000037810 */ /* 0x000fc60007ffe0ff */
[----:B------:R-:W3:Y:S01]  /*c150*/  LDC R5, c[0x0][0x4] ;  /* 0x00000100ff057b82 */ /* 0x000ee20000000800 */
[----:B--2---:R-:W-:Y:S01]  /*c160*/  IMAD R0, R2, R8, R23 ;  /* 0x0000000802007224 */ /* 0x004fe200078e0217 */
[----:B-1----:R-:W-:Y:S02]  /*c170*/  LEA R3, R4, R3, 0x18 ;  /* 0x0000000304037211 */ /* 0x002fe400078ec0ff */
[----:B---3--:R-:W-:-:S03]  /*c180*/  SHF.R.U32.HI R4, RZ, 0x1, R5 ;  /* 0x00000001ff047819 */ /* 0x008fc60000011605 */
[----:B------:R-:W-:Y:S01]  /*c190*/  IMAD R0, R0, 0x8, R3 ;  /* 0x0000000800007824 */ /* 0x000fe200078e0203 */
[----:B------:R-:W-:-:S04]  /*c1a0*/  ISETP.NE.AND P0, PT, R4, RZ, PT ;  /* 0x000000ff0400720c */ /* 0x000fc80003f05270 */
[----:B------:R1:W-:Y:S09]  /*c1b0*/  STS.64 [R0], R18 ;  /* 0x0000001200007388 */ /* 0x0003f20000000a00 */
[----:B------:R-:W-:Y:S05]  /*c1c0*/  @!P0 BRA `(.L_x_3330) ;  /* 0x0000000000388947 */ /* 0x000fea0003800000 */
.L_x_3331:
[----:B------:R-:W-:Y:S01]  /*c1d0*/  IADD3 R6, R2, R4, RZ ;  /* 0x0000000402067210 */ /* 0x000fe20007ffe0ff */
[----:B------:R-:W-:Y:S05]  /*c1e0*/  WARPSYNC.ALL ;  /* 0x0000000000007948 */ /* 0x000fea0003800000 */
[----:B------:R-:W-:Y:S01]  /*c1f0*/  BAR.SYNC.DEFER_BLOCKING 0x0 ;  /* 0x0000000000007b1d */ /* 0x000fe20000010000 */
[----:B------:R-:W-:-:S04]  /*c200*/  ISETP.GE.U32.AND P0, PT, R6, R5, PT ;  /* 0x000000050600720c */ /* 0x000fc80003f06070 */
[----:B------:R-:W-:-:S13]  /*c210*/  ISETP.GE.U32.OR P0, PT, R2, R4, P0 ;  /* 0x000000040200720c */ /* 0x000fda0000706470 */
[----:B------:R-:W-:-:S04]  /*c220*/  @!P0 IMAD R6, R6, R8, R23 ;  /* 0x0000000806068224 */ /* 0x000fc800078e0217 */
[----:B------:R-:W-:-:S06]  /*c230*/  @!P0 IMAD R6, R6, 0x8, R3 ;  /* 0x0000000806068824 */ /* 0x000fcc00078e0203 */
[----:B------:R-:W1:Y:S02]  /*c240*/  @!P0 LDS.64 R6, [R6] ;  /* 0x0000000006068984 */ /* 0x000e640000000a00 */
[----:B-1----:R-:W-:Y:S01]  /*c250*/  @!P0 FADD.FTZ R18, R18, R6 ;  /* 0x0000000612128221 */ /* 0x002fe20000010000 */
[----:B------:R-:W-:-:S05]  /*c260*/  @!P0 FADD.FTZ R19, R19, R7 ;  /* 0x0000000713138221 */ /* 0x000fca0000010000 */
[----:B------:R2:W-:Y:S01]  /*c270*/  @!P0 STS.64 [R0], R18 ;  /* 0x0000001200008388 */ /* 0x0005e20000000a00 */
[----:B------:R-:W-:Y:S02]  /*c280*/  ISETP.GT.AND P0, PT, R4, 0x1, PT ;  /* 0x000000010400780c */ /* 0x000fe40003f04270 */
[----:B------:R-:W-:-:S11]  /*c290*/  SHF.R.S32.HI R4, RZ, 0x1, R4 ;  /* 0x00000001ff047819 */ /* 0x000fd60000011404 */
[----:B--2---:R-:W-:Y:S05]  /*c2a0*/  @P0 BRA `(.L_x_3331) ;  /* 0xfffffffc00c80947 */ /* 0x004fea000383ffff */
.L_x_3330:
        /* <DEDUP_REMOVED lines=10> */
[----:B------:R-:W-:-:S04]  /*c350*/  UIADD3 UR4, UR4, 0x10, URZ ;  /* 0x0000001004047890 */ /* 0x000fc8000fffe03f */
[----:B-1----:R-:W-:-:S06]  /*c360*/  ULEA UR4, UR5, UR4, 0x18 ;  /* 0x0000000405047291 */ /* 0x002fcc000f8ec03f */
[----:B------:R-:W-:Y:S02]  /*c370*/  LEA R3, R0, UR4, 0x3 ;  /* 0x0000000400037c11 */ /* 0x000fe4000f8e18ff */
[----:B------:R-:W-:-:S03]  /*c380*/  LEA.HI R0, R5, R5, RZ, 0x1 ;  /* 0x0000000505007211 */ /* 0x000fc600078f08ff */
[----:B------:R1:W-:Y:S01]  /*c390*/  STS.64 [R3], R18 ;  /* 0x0000001203007388 */ /* 0x0003e20000000a00 */
[----:B------:R-:W-:Y:S01]  /*c3a0*/  SHF.R.S32.HI R4, RZ, 0x1, R0 ;  /* 0x00000001ff047819 */ /* 0x000fe20000011400 */
[----:B------:R-:W-:-:S03]  /*c3b0*/  IMAD.MOV.U32 R0, RZ, RZ, 0x20 ;  /* 0x00000020ff007424 */ /* 0x000fc600078e00ff */
[----:B------:R-:W-:-:S13]  /*c3c0*/  ISETP.GE.AND P0, PT, R4, 0x20, PT ;  /* 0x000000200400780c */ /* 0x000fda0003f06270 */
[----:B-1----:R-:W-:Y:S05]  /*c3d0*/  @!P0 BRA `(.L_x_3333) ;  /* 0x0000000000388947 */ /* 0x002fea0003800000 */
.L_x_3334:
[----:B------:R-:W-:Y:S01]  /*c3e0*/  IADD3 R0, R23, R4, RZ ;  /* 0x0000000417007210 */ /* 0x000fe20007ffe0ff */
[----:B------:R-:W-:Y:S05]  /*c3f0*/  WARPSYNC.ALL ;  /* 0x0000000000007948 */ /* 0x000fea0003800000 */
[----:B------:R-:W-:Y:S01]  /*c400*/  BAR.SYNC.DEFER_BLOCKING 0x0 ;  /* 0x0000000000007b1d */ /* 0x000fe20000010000 */
[----:B------:R-:W-:-:S04]  /*c410*/  ISETP.GE.U32.AND P0, PT, R0, R5, PT ;  /* 0x000000050000720c */ /* 0x000fc80003f06070 */
[----:B------:R-:W-:-:S13]  /*c420*/  ISETP.GE.U32.OR P0, PT, R23, R4, P0 ;  /* 0x000000041700720c */ /* 0x000fda0000706470 */
[----:B------:R-:W-:Y:S01]  /*c430*/  @!P0 IMAD R0, R4, 0x8, R3 ;  /* 0x0000000804008824 */ /* 0x000fe200078e0203 */
[----:B------:R-:W-:-:S04]  /*c440*/  SHF.R.S32.HI R4, RZ, 0x1, R4 ;  /* 0x00000001ff047819 */ /* 0x000fc80000011404 */
[----:B------:R-:W1:Y:S02]  /*c450*/  @!P0 LDS.64 R6, [R0] ;  /* 0x0000000000068984 */ /* 0x000e640000000a00 */
[----:B-1----:R-:W-:Y:S01]  /*c460*/  @!P0 FADD.FTZ R18, R18, R6 ;  /* 0x0000000612128221 */ /* 0x002fe20000010000 */
[----:B------:R-:W-:-:S05]  /*c470*/  @!P0 FADD.FTZ R19, R19, R7 ;  /* 0x0000000713138221 */ /* 0x000fca0000010000 */
[----:B------:R1:W-:Y:S01]  /*c480*/  @!P0 STS.64 [R3], R18 ;  /* 0x0000001203008388 */ /* 0x0003e20000000a00 */
[----:B------:R-:W-:-:S13]  /*c490*/  ISETP.GE.AND P0, PT, R4, 0x20, PT ;  /* 0x000000200400780c */ /* 0x000fda0003f06270 */
[----:B-1----:R-:W-:Y:S05]  /*c4a0*/  @P0 BRA `(.L_x_3334) ;  /* 0xfffffffc00cc0947 */ /* 0x002fea000383ffff */
[----:B------:R-:W-:-:S11]  /*c4b0*/  HFMA2.MMA R0, -RZ, RZ, 0, 1.9073486328125e-06 ;  /* 0x00000020ff007435 */ /* 0x000fd600000001ff */
.L_x_3333:
[----:B------:R-:W-:Y:S01]  /*c4c0*/  ISETP.GE.AND P0, PT, R0, 0x2, PT ;  /* 0x000000020000780c */ /* 0x000fe20003f06270 */
[----:B------:R-:W-:Y:S05]  /*c4d0*/  WARPSYNC.ALL ;  /* 0x0000000000007948 */ /* 0x000fea0003800000 */
[----:B------:R-:W-:Y:S07]  /*c4e0*/  BAR.SYNC.DEFER_BLOCKING 0x0 ;  /* 0x0000000000007b1d */ /* 0x000fee0000010000 */
[----:B------:R-:W-:Y:S05]  /*c4f0*/  @!P0 BRA `(.L_x_3332) ;  /* 0x0000000000208947 */ /* 0x000fea0003800000 */
[----:B------:R-:W-:-:S07]  /*c500*/  IMAD.MOV.U32 R3, RZ, RZ, 0x1 ;  /* 0x00000001ff037424 */ /* 0x000fce00078e00ff */
.L_x_3335:
[----:B------:R-:W1:Y:S04]  /*c510*/  SHFL.DOWN PT, R5, R18, R3, 0x1f ;  /* 0x08001f0312057589 */ /* 0x000e6800000e0000 */
[----:B------:R2:W3:Y:S02]  /*c520*/  SHFL.DOWN PT, R4, R19, R3, 0x1f ;  /* 0x08001f0313047589 */ /* 0x0004e400000e0000 */
[----:B--2---:R-:W-:-:S04]  /*c530*/  SHF.L.U32 R3, R3, 0x1, RZ ;  /* 0x0000000103037819 */ /* 0x004fc800000006ff */
[----:B------:R-:W-:Y:S01]  /*c540*/  ISETP.GE.AND P0, PT, R3, R0, PT ;  /* 0x000000000300720c */ /* 0x000fe20003f06270 */
[----:B-1----:R-:W-:Y:S01]  /*c550*/  FADD.FTZ R18, R5, R18 ;  /* 0x0000001205127221 */ /* 0x002fe20000010000 */
[----:B---3--:R-:W-:-:S11]  /*c560*/  FADD.FTZ R19, R4, R19 ;  /* 0x0000001304137221 */ /* 0x008fd60000010000 */
[----:B------:R-:W-:Y:S05]  /*c570*/  @!P0 BRA `(.L_x_3335) ;  /* 0xfffffffc00e48947 */ /* 0x000fea000383ffff */
.L_x_3332:
[----:B0-----:R-:W0:Y:S01]  /*c580*/  LDC R14, c[0x0][0x3ec] ;  /* 0x0000fb00ff0e7b82 */ /* 0x001e220000000800 */
        /* <DEDUP_REMOVED lines=271> */
[----:B-1----:R-:W-:-:S05]  /*d680*/  IMAD.HI.U32 R0, R7, UR7, R6 ;  /* 0x0000000707007c27 */ /* 0x002fca000f8e0006 */
[----:B------:R-:W-:Y:S01]  /*d690*/  SHF.R.U32.HI R0, RZ, UR4, R0 ;  /* 0x00000004ff007c19 */ /* 0x000fe20008011600 */
[----:B------:R-:W-:-:S03]  /*d6a0*/  ULDC UR4, c[0x0][0x5dc] ;  /* 0x0001770000047ab9 */ /* 0x000fc60000000800 */
[----:B------:R-:W-:-:S05]  /*d6b0*/  IADD3 R3, -R0, RZ, RZ ;  /* 0x000000ff00037210 */ /* 0x000fca0007ffe1ff */
[----:B------:R-:W-:-:S04]  /*d6c0*/  IMAD R3, R3, UR6, R7 ;  /* 0x0000000603037c24 */ /* 0x000fc8000f8e0207 */
[----:B------:R-:W-:-:S07]  /*d6d0*/  IMAD R24, R3, UR4, R24 ;  /* 0x0000000403187c24 */ /* 0x000fce000f8e0218 */
.L_x_3336:
[----:B------:R-:W-:Y:S02]  /*d6e0*/  ULDC.64 UR4, c[0x0][0x5f0] ;  /* 0x00017c0000047ab9 */ /* 0x000fe40000000a00 */
[----:B------:R-:W-:-:S05]  /*d6f0*/  IADD3 R6, P0, R24, UR4, RZ ;  /* 0x0000000418067c10 */ /* 0x000fca000ff1e0ff */
[----:B------:R-:W-:Y:S01]  /*d700*/  IMAD.X R7, RZ, RZ, UR5, P0 ;  /* 0x00000005ff077e24 */ /* 0x000fe200080e06ff */
[----:B------:R-:W-:Y:S07]  /*d710*/  @!P1 BRA `(.L_x_3337) ;  /* 0x0000001000489947 */ /* 0x000fee0003800000 */
[----:B------:R-:W-:Y:S01]  /*d720*/  IADD3 R5, R17, 0x1, RZ ;  /* 0x0000000111057810 */ /* 0x000fe20007ffe0ff */
[----:B------:R-:W-:Y:S01]  /*d730*/  ULDC.64 UR8, c[0x0][0x3f0] ;  /* 0x0000fc0000087ab9 */ /* 0x000fe20000000a00 */
[----:B------:R-:W-:Y:S01]  /*d740*/  MOV R4, RZ ;  /* 0x000000ff00047202 */ /* 0x000fe20000000f00 */
[----:B------:R-:W-:Y:S01]  /*d750*/  ULDC UR6, c[0x0][0x3f8] ;  /* 0x0000fe0000067ab9 */ /* 0x000fe20000000800 */
[----:B------:R-:W-:-:S03]  /*d760*/  ISETP.NE.AND P0, PT, R14, 0x1, PT ;  /* 0x000000010e00780c */ /* 0x000fc60003f05270 */
        /* <DEDUP_REMOVED lines=263> */
[----:B-1----:R-:W-:-:S05]  /*e7e0*/  IMAD.HI.U32 R0, R5, UR9, R4 ;  /* 0x0000000905007c27 */ /* 0x002fca000f8e0004 */
[----:B------:R-:W-:Y:S01]  /*e7f0*/  SHF.R.U32.HI R0, RZ, UR6, R0 ;  /* 0x00000006ff007c19 */ /* 0x000fe20008011600 */
[----:B------:R-:W-:-:S04]  /*e800*/  ULDC UR6, c[0x0][0x5dc] ;  /* 0x0001770000067ab9 */ /* 0x000fc80000000800 */
[----:B------:R-:W-:-:S04]  /*e810*/  IMAD.MOV R3, RZ, RZ, -R0 ;  /* 0x000000ffff037224 */ /* 0x000fc800078e0a00 */
[----:B------:R-:W-:-:S04]  /*e820*/  IMAD R5, R3, UR8, R5 ;  /* 0x0000000803057c24 */ /* 0x000fc8000f8e0205 */
[----:B------:R-:W-:-:S07]  /*e830*/  IMAD R22, R5, UR6, R22 ;  /* 0x0000000605167c24 */ /* 0x000fce000f8e0216 */
.L_x_3337:
        /* <DEDUP_REMOVED lines=10> */
[----:B------:R-:W-:-:S04]  /*e8e0*/  @P0 IADD3.X R5, RZ, UR7, RZ, P3, !PT ;  /* 0x00000007ff050c10 */ /* 0x000fc80009ffe4ff */
[----:B------:R-:W-:-:S07]  /*e8f0*/  @P0 MOV R3, R5 ;  /* 0x0000000500030202 */ /* 0x000fce0000000f00 */
[----:B------:R-:W-:Y:S05]  /*e900*/  @!P4 BRA `(.L_x_3338) ;  /* 0x0000003400c4c947 */ /* 0x000fea0003800000 */
[----:B-1----:R-:W0:Y:S01]  /*e910*/  S2R R0, SR_CTAID.X ;  /* 0x0000000000007919 */ /* 0x002e220000002500 */
[----:B------:R-:W-:Y:S01]  /*e920*/  ULDC UR6, c[0x0][0x23c] ;  /* 0x00008f0000067ab9 */ /* 0x000fe20000000800 */
[----:B------:R-:W-:Y:S01]  /*e930*/  HFMA2.MMA R22, -RZ, RZ, 0, 0 ;  /* 0x00000000ff167435 */ /* 0x000fe200000001ff */
        /* <DEDUP_REMOVED lines=281> */
.L_x_3339:
[----:B------:R-:W-:-:S04]  /*fad0*/  IADD3 R6, P0, R24, UR4, RZ ;  /* 0x0000000418067c10 */ /* 0x000fc8000ff1e0ff */
[----:B------:R-:W-:Y:S01]  /*fae0*/  IADD3.X R7, RZ, UR5, RZ, P0, !PT ;  /* 0x00000005ff077c10 */ /* 0x000fe200087fe4ff */
[----:B------:R-:W-:Y:S08]  /*faf0*/  @!P1 BRA `(.L_x_3340) ;  /* 0x0000001000489947 */ /* 0x000ff00003800000 */
        /* <DEDUP_REMOVED lines=274> */
.L_x_3340:
        /* <DEDUP_REMOVED lines=16> */
.L_x_3342:
[----:B------:R-:W-:Y:S05]  /*10d20*/  BSYNC B0 ;  /* 0x0000000000007941 */ /* 0x000fea0003800000 */
.L_x_3341:
        /* <DEDUP_REMOVED lines=13> */
[----:B------:R0:W-:Y:S04]  /*10e00*/  STG.E desc[UR60][R10.64], R18 ;  /* 0x000000120a007986 */ /* 0x0001e8000c10193c */
[----:B------:R0:W-:Y:S02]  /*10e10*/  STG.E desc[UR60][R10.64+0x4], R19 ;  /* 0x000004130a007986 */ /* 0x0001e4000c10193c */
.L_x_3344:
[----:B------:R-:W-:Y:S05]  /*10e20*/  BSYNC B0 ;  /* 0x0000000000007941 */ /* 0x000fea0003800000 */
.L_x_3343:
        /* <DEDUP_REMOVED lines=35> */
.L_x_3346:
[----:B------:R-:W-:Y:S05]  /*11060*/  BSYNC B0 ;  /* 0x0000000000007941 */ /* 0x000fea0003800000 */
.L_x_3345:
[----:B------:R-:W2:Y:S08]  /*11070*/  S2UR UR5, SR_CgaCtaId ;  /* 0x00000000000579c3 */ /* 0x000eb00000008800 */
[----:B------:R-:W-:Y:S06]  /*11080*/  BAR.SYNC.DEFER_BLOCKING 0x0 ;  /* 0x0000000000007b1d */ /* 0x000fec0000010000 */
[----:B------:R-:W-:-:S02]  /*11090*/  UMOV UR4, 0x400 ;  /* 0x0000040000047882 */ /* 0x000fc40000000000 */
[----:B--2---:R-:W-:-:S09]  /*110a0*/  ULEA UR6, UR5, UR4, 0x18 ;  /* 0x0000000405067291 */ /* 0x004fd2000f8ec03f */
[----:B01----:R-:W0:Y:S02]  /*110b0*/  LDS.U8 R10, [UR6] ;  /* 0x00000006ff0a7984 */ /* 0x003e240008000000 */
        /* <DEDUP_REMOVED lines=18> */
[----:B------:R-:W-:Y:S02]  /*111e0*/  IMAD R12, R2, UR6, R23 ;  /* 0x00000006020c7c24 */ /* 0x000fe4000f8e0217 */
[----:B------:R-:W-:-:S03]  /*111f0*/  IMAD.U32 R17, RZ, RZ, UR9 ;  /* 0x00000009ff117e24 */ /* 0x000fc6000f8e00ff */
[----:B------:R-:W-:-:S13]  /*11200*/  ISETP.GE.U32.AND P0, PT, R12, UR8, PT ;  /* 0x000000080c007c0c */ /* 0x000fda000bf06070 */
[----:B------:R-:W-:Y:S05]  /*11210*/  @P0 BRA `(.L_x_3349) ;  /* 0x0000000000a00947 */ /* 0x000fea0003800000 */
[----:B------:R-:W-:Y:S01]  /*11220*/  ULDC UR7, c[0x0][0x10] ;  /* 0x0000040000077ab9 */ /* 0x000fe20000000800 */
[----:B------:R-:W0:Y:S01]  /*11230*/  LDC R19, c[0x0][0x4] ;  /* 0x00000100ff137b82 */ /* 0x000e220000000800 */
[----:B------:R-:W-:Y:S01]  /*11240*/  BSSY B1, `(.L_x_3350) ;  /* 0x000000f000017945 */ /* 0x000fe20003800000 */
[----:B------:R-:W-:Y:S01]  /*11250*/  MOV R14, R12 ;  /* 0x0000000c000e7202 */ /* 0x000fe20000000f00 */
[----:B------:R-:W-:Y:S01]  /*11260*/  IMAD R15, R0, UR7, RZ ;  /* 0x00000007000f7c24 */ /* 0x000fe2000f8e02ff */
[----:B------:R-:W-:-:S04]  /*11270*/  MOV R17, UR9 ;  /* 0x0000000900117c02 */ /* 0x000fc80008000f00 */
[----:B------:R-:W1:Y:S01]  /*11280*/  LDC.64 R10, c[0x0][0x608] ;  /* 0x00018200ff0a7b82 */ /* 0x000e620000000a00 */
[----:B0-----:R-:W-:-:S07]  /*11290*/  IMAD R19, R19, UR6, RZ ;  /* 0x0000000613137c24 */ /* 0x001fce000f8e02ff */
.L_x_3351:
[----:B------:R-:W-:-:S04]  /*112a0*/  IMAD.IADD R13, R15, 0x1, R14 ;  /* 0x000000010f0d7824 */ /* 0x000fc800078e020e */
[----:B-1----:R-:W-:-:S05]  /*112b0*/  IMAD.WIDE.U32 R12, R13, 0x8, R10 ;  /* 0x000000080d0c7825 */ /* 0x002fca00078e000a */
[----:B------:R-:W2:Y:S04]  /*112c0*/  LDG.E R21, desc[UR60][R12.64] ;  /* 0x0000003c0c157981 */ /* 0x000ea8000c1e1900 */
[----:B------:R-:W3:Y:S01]  /*112d0*/  LDG.E R0, desc[UR60][R12.64+0x4] ;  /* 0x0000043c0c007981 */ /* 0x000ee2000c1e1900 */
[----:B------:R-:W-:-:S04]  /*112e0*/  IADD3 R14, R19, R14, RZ ;  /* 0x0000000e130e7210 */ /* 0x000fc80007ffe0ff */
[----:B------:R-:W-:Y:S01]  /*112f0*/  ISETP.GE.U32.AND P0, PT, R14, UR8, PT ;  /* 0x000000080e007c0c */ /* 0x000fe2000bf06070 */
[----:B--2---:R-:W-:Y:S01]  /*11300*/  FADD.FTZ R16, R21, R16 ;  /* 0x0000001015107221 */ /* 0x004fe20000010000 */
[----:B---3--:R-:W-:-:S11]  /*11310*/  FADD.FTZ R17, R0, R17 ;  /* 0x0000001100117221 */ /* 0x008fd60000010000 */
[----:B------:R-:W-:Y:S05]  /*11320*/  @!P0 BRA `(.L_x_3351) ;  /* 0xfffffffc00dc8947 */ /* 0x000fea000383ffff */
[----:B------:R-:W-:Y:S05]  /*11330*/  BSYNC B1 ;  /* 0x0000000000017941 */ /* 0x000fea0003800000 */
.L_x_3350:
[----:B------:R-:W-:Y:S05]  /*11340*/  BRA `(.L_x_3349) ;  /* 0x0000000000547947 */ /* 0x000fea0003800000 */
.L_x_3348:
[----:B------:R-:W-:Y:S01]  /*11350*/  ULDC UR7, c[0x0][0x22c] ;  /* 0x00008b0000077ab9 */ /* 0x000fe20000000800 */
[----:B------:R-:W-:Y:S02]  /*11360*/  MOV R17, UR9 ;  /* 0x0000000900117c02 */ /* 0x000fe40008000f00 */
[----:B------:R-:W-:-:S13]  /*11370*/  ISETP.GE.U32.AND P0, PT, R2, UR7, PT ;  /* 0x0000000702007c0c */ /* 0x000fda000bf06070 */
[----:B------:R-:W-:Y:S05]  /*11380*/  @P0 BRA `(.L_x_3349) ;  /* 0x0000000000440947 */ /* 0x000fea0003800000 */
[----:B------:R-:W-:Y:S01]  /*11390*/  ULDC UR6, c[0x0][0x10] ;  /* 0x0000040000067ab9 */ /* 0x000fe20000000800 */
[----:B------:R-:W0:Y:S01]  /*113a0*/  LDC R18, c[0x0][RZ] ;  /* 0x00000000ff127b82 */ /* 0x000e220000000800 */
[----:B------:R-:W-:Y:S01]  /*113b0*/  IMAD.MOV.U32 R15, RZ, RZ, R2 ;  /* 0x000000ffff0f7224 */ /* 0x000fe200078e0002 */
[----:B------:R-:W-:Y:S01]  /*113c0*/  MOV R17, UR9 ;  /* 0x0000000900117c02 */ /* 0x000fe20008000f00 */
[----:B------:R-:W-:-:S05]  /*113d0*/  IMAD R0, R0, UR6, RZ ;  /* 0x0000000600007c24 */ /* 0x000fca000f8e02ff */
[----:B------:R-:W1:Y:S08]  /*113e0*/  LDC.64 R10, c[0x0][0x608] ;  /* 0x00018200ff0a7b82 */ /* 0x000e700000000a00 */
[----:B------:R-:W2:Y:S02]  /*113f0*/  LDC R20, c[0x0][0x4] ;  /* 0x00000100ff147b82 */ /* 0x000ea40000000800 */
.L_x_3352:
[----:B------:R-:W-:-:S05]  /*11400*/  IADD3 R12, R0, R15, RZ ;  /* 0x0000000f000c7210 */ /* 0x000fca0007ffe0ff */
[----:B0-----:R-:W-:-:S04]  /*11410*/  IMAD R13, R12, R18, R23 ;  /* 0x000000120c0d7224 */ /* 0x001fc800078e0217 */
[----:B-1----:R-:W-:-:S05]  /*11420*/  IMAD.WIDE.U32 R12, R13, 0x8, R10 ;  /* 0x000000080d0c7825 */ /* 0x002fca00078e000a */
[----:B------:R-:W3:Y:S04]  /*11430*/  LDG.E R19, desc[UR60][R12.64] ;  /* 0x0000003c0c137981 */ /* 0x000ee8000c1e1900 */
[----:B------:R-:W4:Y:S01]  /*11440*/  LDG.E R14, desc[UR60][R12.64+0x4] ;  /* 0x0000043c0c0e7981 */ /* 0x000f22000c1e1900 */
[----:B--2---:R-:W-:-:S05]  /*11450*/  IMAD.IADD R15, R20, 0x1, R15 ;  /* 0x00000001140f7824 */ /* 0x004fca00078e020f */
[----:B------:R-:W-:Y:S01]  /*11460*/  ISETP.GE.U32.AND P0, PT, R15, UR7, PT ;  /* 0x000000070f007c0c */ /* 0x000fe2000bf06070 */
[----:B---3--:R-:W-:Y:S01]  /*11470*/  FADD.FTZ R16, R19, R16 ;  /* 0x0000001013107221 */ /* 0x008fe20000010000 */
[----:B----4-:R-:W-:-:S11]  /*11480*/  FADD.FTZ R17, R14, R17 ;  /* 0x000000110e117221 */ /* 0x010fd60000010000 */
[----:B------:R-:W-:Y:S05]  /*11490*/  @!P0 BRA `(.L_x_3352) ;  /* 0xfffffffc00d88947 */ /* 0x000fea000383ffff */
.L_x_3349:
[----:B------:R-:W-:Y:S05]  /*114a0*/  BSYNC B0 ;  /* 0x0000000000007941 */ /* 0x000fea0003800000 */
.L_x_3347:
        /* <DEDUP_REMOVED lines=13> */
.L_x_3354:
[----:B------:R-:W-:Y:S01]  /*11580*/  IADD3 R10, R2, R11, RZ ;  /* 0x0000000b020a7210 */ /* 0x000fe20007ffe0ff */
[----:B------:R-:W-:Y:S03]  /*11590*/  BAR.SYNC.DEFER_BLOCKING 0x0 ;  /* 0x0000000000007b1d */ /* 0x000fe60000010000 */
[----:B------:R-:W-:-:S04]  /*115a0*/  ISETP.GE.U32.AND P0, PT, R10, UR6, PT ;  /* 0x000000060a007c0c */ /* 0x000fc8000bf06070 */
[----:B------:R-:W-:-:S13]  /*115b0*/  ISETP.GE.U32.OR P0, PT, R2, R11, P0 ;  /* 0x0000000b0200720c */ /* 0x000fda0000706470 */
[----:B------:R-:W-:-:S05]  /*115c0*/  @!P0 IMAD R10, R10, R14, R23 ;  /* 0x0000000e0a0a8224 */ /* 0x000fca00078e0217 */
[----:B------:R-:W-:-:S05]  /*115d0*/  @!P0 LEA R10, R10, UR4, 0x3 ;  /* 0x000000040a0a8c11 */ /* 0x000fca000f8e18ff */
[----:B------:R-:W0:Y:S02]  /*115e0*/  @!P0 LDS.64 R12, [R10] ;  /* 0x000000000a0c8984 */ /* 0x000e240000000a00 */
[----:B0-----:R-:W-:Y:S01]  /*115f0*/  @!P0 FADD.FTZ R16, R16, R12 ;  /* 0x0000000c10108221 */ /* 0x001fe20000010000 */
[----:B------:R-:W-:-:S05]  /*11600*/  @!P0 FADD.FTZ R17, R17, R13 ;  /* 0x0000000d11118221 */ /* 0x000fca0000010000 */
[----:B------:R1:W-:Y:S01]  /*11610*/  @!P0 STS.64 [R0], R16 ;  /* 0x0000001000008388 */ /* 0x0003e20000000a00 */
[----:B------:R-:W-:Y:S02]  /*11620*/  ISETP.GT.AND P0, PT, R11, 0x1, PT ;  /* 0x000000010b00780c */ /* 0x000fe40003f04270 */
[----:B------:R-:W-:-:S11]  /*11630*/  SHF.R.S32.HI R11, RZ, 0x1, R11 ;  /* 0x00000001ff0b7819 */ /* 0x000fd6000001140b */
[----:B-1----:R-:W-:Y:S05]  /*11640*/  @P0 BRA `(.L_x_3354) ;  /* 0xfffffffc00cc0947 */ /* 0x002fea000383ffff */
.L_x_3353:
        /* <DEDUP_REMOVED lines=10> */
.L_x_3357:
[----:B------:R-:W-:Y:S01]  /*116f0*/  IADD3 R2, R23, R10, RZ ;  /* 0x0000000a17027210 */ /* 0x000fe20007ffe0ff */
[----:B------:R-:W-:Y:S03]  /*11700*/  BAR.SYNC.DEFER_BLOCKING 0x0 ;  /* 0x0000000000007b1d */ /* 0x000fe60000010000 */
[----:B------:R-:W-:-:S04]  /*11710*/  ISETP.GE.U32.AND P0, PT, R2, R14, PT ;  /* 0x0000000e0200720c */ /* 0x000fc80003f06070 */
[----:B------:R-:W-:-:S13]  /*11720*/  ISETP.GE.U32.OR P0, PT, R23, R10, P0 ;  /* 0x0000000a1700720c */ /* 0x000fda0000706470 */
[----:B------:R-:W-:Y:S01]  /*11730*/  @!P0 IMAD R2, R10, 0x8, R0 ;  /* 0x000000080a028824 */ /* 0x000fe200078e0200 */
[----:B------:R-:W-:-:S04]  /*11740*/  SHF.R.S32.HI R10, RZ, 0x1, R10 ;  /* 0x00000001ff0a7819 */ /* 0x000fc8000001140a */
[----:B------:R-:W0:Y:S02]  /*11750*/  @!P0 LDS.64 R12, [R2] ;  /* 0x00000000020c8984 */ /* 0x000e240000000a00 */
[----:B0-----:R-:W-:Y:S01]  /*11760*/  @!P0 FADD.FTZ R16, R16, R12 ;  /* 0x0000000c10108221 */ /* 0x001fe20000010000 */
[----:B------:R-:W-:-:S05]  /*11770*/  @!P0 FADD.FTZ R17, R17, R13 ;  /* 0x0000000d11118221 */ /* 0x000fca0000010000 */
[----:B------:R1:W-:Y:S01]  /*11780*/  @!P0 STS.64 [R0], R16 ;  /* 0x0000001000008388 */ /* 0x0003e20000000a00 */
[----:B------:R-:W-:-:S13]  /*11790*/  ISETP.GE.AND P0, PT, R10, 0x20, PT ;  /* 0x000000200a00780c */ /* 0x000fda0003f06270 */
[----:B-1----:R-:W-:Y:S05]  /*117a0*/  @P0 BRA `(.L_x_3357) ;  /* 0xfffffffc00d00947 */ /* 0x002fea000383ffff */
[----:B------:R-:W-:-:S07]  /*117b0*/  MOV R2, 0x20 ;  /* 0x0000002000027802 */ /* 0x000fce0000000f00 */
.L_x_3356:
[----:B------:R-:W-:Y:S01]  /*117c0*/  BAR.SYNC.DEFER_BLOCKING 0x0 ;  /* 0x0000000000007b1d */ /* 0x000fe20000010000 */
[----:B------:R-:W-:-:S13]  /*117d0*/  ISETP.GE.AND P0, PT, R2, 0x2, PT ;  /* 0x000000020200780c */ /* 0x000fda0003f06270 */
[----:B------:R-:W-:Y:S05]  /*117e0*/  @!P0 BRA `(.L_x_3355) ;  /* 0x0000000000208947 */ /* 0x000fea0003800000 */
[----:B------:R-:W-:-:S11]  /*117f0*/  HFMA2.MMA R11, -RZ, RZ, 0, 5.9604644775390625e-08 ;  /* 0x00000001ff0b7435 */ /* 0x000fd600000001ff */
.L_x_3358:
[----:B------:R-:W1:Y:S04]  /*11800*/  SHFL.DOWN PT, R13, R16, R11, 0x1f ;  /* 0x08001f0b100d7589 */ /* 0x000e6800000e0000 */
[----:B0-----:R0:W2:Y:S02]  /*11810*/  SHFL.DOWN PT, R0, R17, R11, 0x1f ;  /* 0x08001f0b11007589 */ /* 0x0010a400000e0000 */
[----:B0-----:R-:W-:-:S05]  /*11820*/  IMAD.SHL.U32 R11, R11, 0x2, RZ ;  /* 0x000000020b0b7824 */ /* 0x001fca00078e00ff */
[----:B------:R-:W-:Y:S01]  /*11830*/  ISETP.GE.AND P0, PT, R11, R2, PT ;  /* 0x000000020b00720c */ /* 0x000fe20003f06270 */
[----:B-1----:R-:W-:Y:S01]  /*11840*/  FADD.FTZ R16, R13, R16 ;  /* 0x000000100d107221 */ /* 0x002fe20000010000 */
[----:B--2---:R-:W-:-:S11]  /*11850*/  FADD.FTZ R17, R0, R17 ;  /* 0x0000001100117221 */ /* 0x004fd60000010000 */
[----:B------:R-:W-:Y:S05]  /*11860*/  @!P0 BRA `(.L_x_3358) ;  /* 0xfffffffc00e48947 */ /* 0x000fea000383ffff */
.L_x_3355:
        /* <DEDUP_REMOVED lines=9> */
[----:B------:R-:W2:Y:S04]  /*11900*/  LDG.E R3, desc[UR60][R4.64] ;  /* 0x0000003c04037981 */ /* 0x000ea8000c1e1900 */
[----:B0-----:R-:W3:Y:S01]  /*11910*/  LDG.E R0, desc[UR60][R4.64+0x4] ;  /* 0x0000043c04007981 */ /* 0x001ee2000c1e1900 */
[----:B--2---:R-:W-:Y:S01]  /*11920*/  FADD.FTZ R16, R16, R3 ;  /* 0x0000000310107221 */ /* 0x004fe20000010000 */
[----:B---3--:R-:W-:-:S07]  /*11930*/  FADD.FTZ R17, R17, R0 ;  /* 0x0000000011117221 */ /* 0x008fce0000010000 */
.L_x_3360:
        /* <DEDUP_REMOVED lines=21> */
.L_x_3362:
[----:B------:R-:W-:Y:S01]  /*11a90*/  ULDC.64 UR4, c[0x0][0x5f0] ;  /* 0x00017c0000047ab9 */ /* 0x000fe20000000a00 */
[----:B------:R-:W-:Y:S02]  /*11aa0*/  ISETP.NE.AND P6, PT, R18, 0x1, PT ;  /* 0x000000011200780c */ /* 0x000fe40003fc5270 */
[----:B------:R-:W-:-:S04]  /*11ab0*/  IADD3 R24, P0, R24, UR4, RZ ;  /* 0x0000000418187c10 */ /* 0x000fc8000ff1e0ff */
[----:B------:R-:W-:-:S05]  /*11ac0*/  IADD3.X R25, RZ, UR5, RZ, P0, !PT ;  /* 0x00000005ff197c10 */ /* 0x000fca00087fe4ff */
[----:B------:R0:W-:Y:S02]  /*11ad0*/  STG.E desc[UR60][R24.64], R16 ;  /* 0x0000001018007986 */ /* 0x0001e4000c10193c */
        /* <DEDUP_REMOVED lines=17> */
.L_x_3363:
[----:B------:R-:W-:Y:S02]  /*11bf0*/  ULDC.64 UR4, c[0x0][0x5f0] ;  /* 0x00017c0000047ab9 */ /* 0x000fe40000000a00 */
[----:B------:R-:W-:-:S04]  /*11c00*/  IADD3 R22, P0, R22, UR4, RZ ;  /* 0x0000000416167c10 */ /* 0x000fc8000ff1e0ff */
[----:B------:R-:W-:-:S05]  /*11c10*/  IADD3.X R23, RZ, UR5, RZ, P0, !PT ;  /* 0x00000005ff177c10 */ /* 0x000fca00087fe4ff */
[----:B------:R-:W-:Y:S01]  /*11c20*/  STG.E desc[UR60][R22.64], R17 ;  /* 0x0000001116007986 */ /* 0x000fe2000c10193c */
[----:B------:R-:W-:Y:S05]  /*11c30*/  EXIT ;  /* 0x000000000000794d */ /* 0x000fea0003800000 */
.L_x_3361:
[----:B------:R-:W-:Y:S04]  /*11c40*/  STG.E desc[UR60][R4.64], R16 ;  /* 0x0000001004007986 */ /* 0x000fe8000c10193c */
[----:B------:R-:W-:Y:S01]  /*11c50*/  STG.E desc[UR60][R4.64+0x4], R17 ;  /* 0x0000041104007986 */ /* 0x000fe2000c10193c */
[----:B------:R-:W-:Y:S05]  /*11c60*/  EXIT ;  /* 0x000000000000794d */ /* 0x000fea0003800000 */
.L_x_3359:
        /* <DEDUP_REMOVED lines=8> */
.L_x_3364:
        /* <DEDUP_REMOVED lines=21> */
.L_x_3366:
[----:B------:R-:W-:Y:S01]  /*11e40*/  ULDC.64 UR4, c[0x0][0x5f0] ;  /* 0x00017c0000047ab9 */ /* 0x000fe20000000a00 */
[----:B------:R-:W-:Y:S02]  /*11e50*/  ISETP.NE.AND P6, PT, R18, 0x1, PT ;  /* 0x000000011200780c */ /* 0x000fe40003fc5270 */
[----:B------:R-:W-:-:S05]  /*11e60*/  IADD3 R24, P0, R24, UR4, RZ ;  /* 0x0000000418187c10 */ /* 0x000fca000ff1e0ff */
[----:B------:R-:W-:-:S05]  /*11e70*/  IMAD.X R25, RZ, RZ, UR5, P0 ;  /* 0x00000005ff197e24 */ /* 0x000fca00080e06ff */
[----:B------:R0:W-:Y:S01]  /*11e80*/  STG.E desc[UR60][R24.64], R16 ;  /* 0x0000001018007986 */ /* 0x0001e2000c10193c */
        /* <DEDUP_REMOVED lines=15> */
[----:B------:R-:W-:-:S07]  /*11f80*/  LEPC R20, `(.L_x_3367) ;  /* 0x000000001014794e */ /* 0x000fce0000000000 */
[----:B0-2---:R-:W-:Y:S05]  /*11f90*/  CALL.ABS.NOINC R2 ;  /* 0x0000000002007343 */ /* 0x005fea0003c00000 */
.L_x_3367:
[----:B------:R-:W-:Y:S02]  /*11fa0*/  ULDC.64 UR4, c[0x0][0x5f0] ;  /* 0x00017c0000047ab9 */ /* 0x000fe40000000a00 */
[----:B------:R-:W-:-:S04]  /*11fb0*/  IADD3 R22, P0, R22, UR4, RZ ;  /* 0x0000000416167c10 */ /* 0x000fc8000ff1e0ff */
[----:B------:R-:W-:-:S05]  /*11fc0*/  IADD3.X R23, RZ, UR5, RZ, P0, !PT ;  /* 0x00000005ff177c10 */ /* 0x000fca00087fe4ff */
[----:B------:R-:W-:Y:S01]  /*11fd0*/  STG.E desc[UR60][R22.64], R17 ;  /* 0x0000001116007986 */ /* 0x000fe2000c10193c */
[----:B------:R-:W-:Y:S05]  /*11fe0*/  EXIT ;  /* 0x000000000000794d */ /* 0x000fea0003800000 */
.L_x_3365:
[----:B------:R-:W-:Y:S04]  /*11ff0*/  STG.E desc[UR60][R6.64], R16 ;  /* 0x0000001006007986 */ /* 0x000fe8000c10193c */
[----:B------:R-:W-:Y:S01]  /*12000*/  STG.E desc[UR60][R8.64], R17 ;  /* 0x0000001108007986 */ /* 0x000fe2000c10193c */
[----:B------:R-:W-:Y:S05]  /*12010*/  EXIT ;  /* 0x000000000000794d */ /* 0x000fea0003800000 */
.L_x_3338:
        /* <DEDUP_REMOVED lines=11> */
[----:B-1----:R-:W0:Y:S01]  /*120d0*/  LDC.U8 R0, c[0x0][0x620] ;  /* 0x00018800ff007b82 */ /* 0x002e220000000000 */
[----:B------:R-:W-:-:S04]  /*120e0*/  ISETP.NE.U32.AND P0, PT, R4, RZ, PT ;  /* 0x000000ff0400720c */ /* 0x000fc80003f05070 */
[----:B------:R-:W-:-:S13]  /*120f0*/  ISETP.NE.AND.EX P0, PT, R3, RZ, PT, P0 ;  /* 0x000000ff0300720c */ /* 0x000fda0003f05300 */
[----:B------:R-:W-:Y:S05]  /*12100*/  @!P0 BRA `(.L_x_3368) ;  /* 0x0000000000ec8947 */ /* 0x000fea0003800000 */
[----:B0-----:R-:W-:Y:S01]  /*12110*/  ISETP.NE.AND P0, PT, R0, RZ, PT ;  /* 0x000000ff0000720c */ /* 0x001fe20003f05270 */
[----:B------:R-:W-:Y:S02]  /*12120*/  ULDC.U8 UR4, c[0x0][0x621] ;  /* 0x0001884000047ab9 */ /* 0x000fe40000000000 */
[----:B------:R-:W-:-:S10]  /*12130*/  ISETP.NE.AND P1, PT, RZ, UR4, PT ;  /* 0x00000004ff007c0c */ /* 0x000fd4000bf25270 */
[----:B------:R-:W-:Y:S05]  /*12140*/  @!P0 BRA `(.L_x_3369) ;  /* 0x0000000000108947 */ /* 0x000fea0003800000 */
[----:B------:R-:W2:Y:S04]  /*12150*/  LDG.E R3, desc[UR60][R4.64] ;  /* 0x0000003c04037981 */ /* 0x000ea8000c1e1900 */
[----:B------:R-:W3:Y:S01]  /*12160*/  LDG.E R0, desc[UR60][R4.64+0x4] ;  /* 0x0000043c04007981 */ /* 0x000ee2000c1e1900 */
[----:B--2---:R-:W-:Y:S01]  /*12170*/  FADD.FTZ R18, R18, R3 ;  /* 0x0000000312127221 */ /* 0x004fe20000010000 */
[----:B---3--:R-:W-:-:S07]  /*12180*/  FADD.FTZ R19, R19, R0 ;  /* 0x0000000013137221 */ /* 0x008fce0000010000 */
.L_x_3369:
        /* <DEDUP_REMOVED lines=21> */
.L_x_3371:
        /* <DEDUP_REMOVED lines=22> */
.L_x_3372:
[----:B------:R-:W-:Y:S02]  /*12440*/  ULDC.64 UR4, c[0x0][0x5f0] ;  /* 0x00017c0000047ab9 */ /* 0x000fe40000000a00 */
[----:B------:R-:W-:-:S05]  /*12450*/  IADD3 R22, P0, R22, UR4, RZ ;  /* 0x0000000416167c10 */ /* 0x000fca000ff1e0ff */
[----:B------:R-:W-:-:S05]  /*12460*/  IMAD.X R23, RZ, RZ, UR5, P0 ;  /* 0x00000005ff177e24 */ /* 0x000fca00080e06ff */
[----:B------:R-:W-:Y:S01]  /*12470*/  STG.E desc[UR60][R22.64], R19 ;  /* 0x0000001316007986 */ /* 0x000fe2000c10193c */
[----:B------:R-:W-:Y:S05]  /*12480*/  EXIT ;  /* 0x000000000000794d */ /* 0x000fea0003800000 */
.L_x_3370:
[----:B------:R-:W-:Y:S04]  /*12490*/  STG.E desc[UR60][R4.64], R18 ;  /* 0x0000001204007986 */ /* 0x000fe8000c10193c */
[----:B------:R-:W-:Y:S01]  /*124a0*/  STG.E desc[UR60][R4.64+0x4], R19 ;  /* 0x0000041304007986 */ /* 0x000fe2000c10193c */
[----:B------:R-:W-:Y:S05]  /*124b0*/  EXIT ;  /* 0x000000000000794d */ /* 0x000fea0003800000 */
.L_x_3368:
        /* <DEDUP_REMOVED lines=8> */
.L_x_3373:
        /* <DEDUP_REMOVED lines=21> */
.L_x_3375:
        /* <DEDUP_REMOVED lines=22> */
.L_x_3376:
[----:B------:R-:W-:Y:S02]  /*127f0*/  ULDC.64 UR4, c[0x0][0x5f0] ;  /* 0x00017c0000047ab9 */ /* 0x000fe40000000a00 */
[----:B------:R-:W-:-:S04]  /*12800*/  IADD3 R22, P0, R22, UR4, RZ ;  /* 0x0000000416167c10 */ /* 0x000fc8000ff1e0ff */
[----:B------:R-:W-:-:S05]  /*12810*/  IADD3.X R23, RZ, UR5, RZ, P0, !PT ;  /* 0x00000005ff177c10 */ /* 0x000fca00087fe4ff */
[----:B------:R-:W-:Y:S01]  /*12820*/  STG.E desc[UR60][R22.64], R19 ;  /* 0x0000001316007986 */ /* 0x000fe2000c10193c */
[----:B------:R-:W-:Y:S05]  /*12830*/  EXIT ;  /* 0x000000000000794d */ /* 0x000fea0003800000 */
.L_x_3374:
[----:B------:R-:W-:Y:S04]  /*12840*/  STG.E desc[UR60][R6.64], R18 ;  /* 0x0000001206007986 */ /* 0x000fe8000c10193c */
[----:B------:R-:W-:Y:S01]  /*12850*/  STG.E desc[UR60][R8.64], R19 ;  /* 0x0000001308007986 */ /* 0x000fe2000c10193c */
[----:B------:R-:W-:Y:S05]  /*12860*/  EXIT ;  /* 0x000000000000794d */ /* 0x000fea0003800000 */
.L_x_3377:
        /* <DEDUP_REMOVED lines=9> */
.L_x_9837:


//--------------------- .text._ZN2at6native13reduce_kernelILi128ELi4ENS0_8ReduceOpIN3c108BFloat16ENS0_9NanSumOpsIffEEjfLi4ELi4EEEEEvT1_ --------------------------
	.section	.text._ZN2at6native13reduce_kernelILi128ELi4ENS0_8ReduceOpIN3c108BFloat16ENS0_9NanSumOpsIffEEjfLi4ELi4EEEEEvT1_,"ax",@progbits
	.align	128
        .global         _ZN2at6native13reduce_kernelILi128ELi4ENS0_8ReduceOpIN3c108BFloat16ENS0_9NanSumOpsIffEEjfLi4ELi4EEEEEvT1_
        .type           _ZN2at6native13reduce_kernelILi128ELi4ENS0_8ReduceOpIN3c108BFloat16ENS0_9NanSumOpsIffEEjfLi4ELi4EEEEEvT1_,@function
        .size           _ZN2at6native13reduce_kernelILi128ELi4ENS0_8ReduceOpIN3c108BFloat16ENS0_9NanSumOpsIffEEjfLi4ELi4EEEEEvT1_,(.L_x_9838 - _ZN2at6native13reduce_kernelILi128ELi4ENS0_8ReduceOpIN3c108BFloat16ENS0_9NanSumOpsIffEEjfLi4ELi4EEEEEvT1_)
        .other          _ZN2at6native13reduce_kernelILi128ELi4ENS0_8ReduceOpIN3c108BFloat16ENS0_9NanSumOpsIffEEjfLi4ELi4EEEEEvT1_,@"STO_CUDA_ENTRY STV_DEFAULT"
_ZN2at6native13reduce_kernelILi128ELi4ENS0_8ReduceOpIN3c108BFloat16ENS0_9NanSumOpsIffEEjfLi4ELi4EEEEEvT1_:
.text._ZN2at6native13reduce_kernelILi128ELi4ENS0_8ReduceOpIN3c108BFloat16ENS0_9NanSumOpsIffEEjfLi4ELi4EEEEEvT1_:
[----:B------:R-:W0:Y:S01]  /*0000*/  LDC R1, c[0x0][0x28] ;  /* 0x00000a00ff017b82 */ /* 0x000e220000000800 */
[----:B------:R-:W1:Y:S07]  /*0010*/  S2R R17, SR_TID.X ;  /* 0x0000000000117919 */ /* 0x000e6e0000002100 */
[----:B------:R-:W2:Y:S01]  /*0020*/  LDC R8, c[0x0][0x3ec] ;  /* 0x0000fb00ff087b82 */ /* 0x000ea20000000800 */
[----:B------:R-:W-:Y:S01]  /*0030*/  ULDC.64 UR8, c[0x0][0x238] ;  /* 0x00008e0000087ab9 */ /* 0x000fe20000000a00 */
[----:B------:R-:W-:Y:S01]  /*0040*/  ULDC.64 UR6, c[0x0][0x230] ;  /* 0x00008c0000067ab9 */ /* 0x000fe20000000a00 */
[----:B------:R-:W3:Y:S01]  /*0050*/  S2R R2, SR_TID.Y ;  /* 0x0000000000027919 */ /* 0x000ee20000002200 */
[----:B------:R-:W-:Y:S01]  /*0060*/  ULDC UR5, c[0x0][0x240] ;  /* 0x0000900000057ab9 */ /* 0x000fe20000000800 */
[----:B------:R-:W-:Y:S01]  /*0070*/  HFMA2.MMA R0, -RZ, RZ, 0, 0 ;  /* 0x00000000ff007435 */ /* 0x000fe200000001ff */
        /* <DEDUP_REMOVED lines=285> */
.L_x_3378:
        /* <DEDUP_REMOVED lines=30> */
.L_x_3382:
        /* <DEDUP_REMOVED lines=25> */
.L_x_3388:
[----:B------:R-:W-:Y:S05]  /*15c0*/  BSYNC B2 ;  /* 0x0000000000027941 */ /* 0x000fea0003800000 */
.L_x_3387:
        /* <DEDUP_REMOVED lines=13> */
.L_x_3386:
[----:B------:R-:W-:Y:S05]  /*16a0*/  BSYNC B1 ;  /* 0x0000000000017941 */ /* 0x000fea0003800000 */
.L_x_3385:
[----:B------:R-:W0:Y:S01]  /*16b0*/  LDC R3, c[0x0][0x21c] ;  /* 0x00008700ff037b82 */ /* 0x000e220000000800 */
[----:B------:R-:W-:-:S04]  /*16c0*/  IADD3 R5, P0, -R6, 0x4, RZ ;  /* 0x0000000406057810 */ /* 0x000fc80007f1e1ff */
[----:B------:R-:W-:Y:S02]  /*16d0*/  LEA R18, P1, R5, R18, 0x1 ;  /* 0x0000001205127211 */ /* 0x000fe400078208ff */
[----:B------:R-:W-:-:S04]  /*16e0*/  IADD3.X R4, RZ, -0x1, RZ, P0, !PT ;  /* 0xffffffffff047810 */ /* 0x000fc800007fe4ff */
[----:B------:R-:W-:Y:S02]  /*16f0*/  LEA.HI.X R19, R5, R19, R4, 0x1, P1 ;  /* 0x0000001305137211 */ /* 0x000fe400008f0c04 */
[----:B0-----:R-:W-:-:S07]  /*1700*/  IADD3 R3, R6, -0x4, R3 ;  /* 0xfffffffc06037810 */ /* 0x001fce0007ffe003 */
.L_x_3384:
[----:B------:R-:W-:Y:S05]  /*1710*/  BSYNC B0 ;  /* 0x0000000000007941 */ /* 0x000fea0003800000 */
.L_x_3383:
        /* <DEDUP_REMOVED lines=13> */
[----:B------:R-:W-:-:S07]  /*17f0*/  IMAD.MOV.U32 R6, RZ, RZ, R9 ;  /* 0x000000ffff067224 */ /* 0x000fce00078e0009 */
.L_x_3391:
        /* <DEDUP_REMOVED lines=25> */
.L_x_3390:
[----:B------:R-:W-:Y:S05]  /*1990*/  BSYNC B0 ;  /* 0x0000000000007941 */ /* 0x000fea0003800000 */
.L_x_3389:
        /* <DEDUP_REMOVED lines=8> */
.L_x_3393:
[----:B------:R-:W-:Y:S05]  /*1a20*/  BSYNC B0 ;  /* 0x0000000000007941 */ /* 0x000fea0003800000 */
.L_x_3392:
        /* <DEDUP_REMOVED lines=14> */
.L_x_3395:
[----:B------:R-:W-:Y:S05]  /*1b10*/  BSYNC B0 ;  /* 0x0000000000007941 */ /* 0x000fea0003800000 */
.L_x_3394:
[----:B------:R-:W-:Y:S01]  /*1b20*/  FADD.FTZ R9, R9, R0 ;  /* 0x0000000009097221 */ /* 0x000fe20000010000 */
[----:B------:R-:W-:Y:S01]  /*1b30*/  HFMA2.MMA R25, -RZ, RZ, 0, 0 ;  /* 0x00000000ff197435 */ /* 0x000fe200000001ff */
[----:B------:R-:W-:Y:S02]  /*1b40*/  CS2R R26, SRZ ;  /* 0x00000000001a7805 */ /* 0x000fe4000001ff00 */
[----:B------:R-:W-:-:S04]  /*1b50*/  FADD.FTZ R9, R9, R6 ;  /* 0x0000000609097221 */ /* 0x000fc80000010000 */
[----:B------:R-:W-:Y:S01]  /*1b60*/  FADD.FTZ R24, R9, R24 ;  /* 0x0000001809187221 */ /* 0x000fe20000010000 */
[----:B------:R-:W-:Y:S06]  /*1b70*/  BRA `(.L_x_3380) ;  /* 0x000000b800187947 */ /* 0x000fec0003800000 */
.L_x_3381:
        /* <DEDUP_REMOVED lines=48> */
.L_x_3405:
        /* <DEDUP_REMOVED lines=286> */
.L_x_3401:
[----:B------:R-:W-:Y:S01]  /*3060*/  LOP3.LUT R31, R0, 0xfffffff8, RZ, 0xc0, !PT ;  /* 0xfffffff8001f7812 */ /* 0x000fe200078ec0ff */
[----:B------:R-:W-:-:S03]  /*3070*/  ULDC UR36, c[0x0][0x224] ;  /* 0x0000890000247ab9 */ /* 0x000fc60000000800 */
[----:B------:R-:W-:-:S04]  /*3080*/  IADD3 R30, P1, R18, R31, RZ ;  /* 0x0000001f121e7210 */ /* 0x000fc80007f3e0ff */
[----:B------:R-:W-:-:S05]  /*3090*/  IADD3.X R31, RZ, R19, RZ, P1, !PT ;  /* 0x00000013ff1f7210 */ /* 0x000fca0000ffe4ff */
        /* <DEDUP_REMOVED lines=252> */
.L_x_3402:
        /* <DEDUP_REMOVED lines=244> */
.L_x_3403:
[----:B------:R-:W-:-:S04]  /*4fa0*/  LOP3.LUT R31, R37, 0xfffffff8, RZ, 0xc0, !PT ;  /* 0xfffffff8251f7812 */ /* 0x000fc800078ec0ff */
[----:B------:R-:W-:-:S04]  /*4fb0*/  IADD3 R30, P1, R18, R31, RZ ;  /* 0x0000001f121e7210 */ /* 0x000fc80007f3e0ff */
[----:B------:R-:W-:-:S06]  /*4fc0*/  IADD3.X R31, RZ, R19, RZ, P1, !PT ;  /* 0x00000013ff1f7210 */ /* 0x000fcc0000ffe4ff */
        /* <DEDUP_REMOVED lines=252> */
.L_x_3404:
[----:B------:R-:W-:Y:S01]  /*5f90*/  LOP3.LUT R31, R36, 0xfffffff8, RZ, 0xc0, !PT ;  /* 0xfffffff8241f7812 */ /* 0x000fe200078ec0ff */
[----:B------:R-:W-:Y:S01]  /*5fa0*/  IMAD.U32 R43, R0, 0x10000, RZ ;  /* 0x00010000002b7824 */ /* 0x000fe200078e00ff */
[----:B------:R-:W-:Y:S01]  /*5fb0*/  SHF.L.U32 R42, R3, 0x10, RZ ;  /* 0x00000010032a7819 */ /* 0x000fe200000006ff */
[----:B------:R-:W-:Y:S01]  /*5fc0*/  IMAD.IADD R39, R39, 0x1, R4 ;  /* 0x0000000127277824 */ /* 0x000fe200078e0204 */
[----:B------:R-:W-:Y:S01]  /*5fd0*/  IADD3 R30, P1, R18, R31, RZ ;  /* 0x0000001f121e7210 */ /* 0x000fe20007f3e0ff */
[----:B------:R-:W-:-:S03]  /*5fe0*/  ULDC UR4, c[0x0][0x21c] ;  /* 0x0000870000047ab9 */ /* 0x000fc60000000800 */
[----:B------:R-:W-:-:S06]  /*5ff0*/  IADD3.X R31, RZ, R19, RZ, P1, !PT ;  /* 0x00000013ff1f7210 */ /* 0x000fcc0000ffe4ff */
[----:B------:R-:W2:Y:S01]  /*6000*/  LDG.E.64 R30, desc[UR60][R30.64] ;  /* 0x0000003c1e1e7981 */ /* 0x000ea2000c1e1b00 */
[----:B------:R-:W-:Y:S01]  /*6010*/  FSETP.GTU.FTZ.AND P1, PT, |R42|, +INF , PT ;  /* 0x7f8000002a00780b */ /* 0x000fe20003f3c200 */
[----:B------:R-:W-:Y:S01]  /*6020*/  IMAD.U32 R44, R32, 0x10000, RZ ;  /* 0x00010000202c7824 */ /* 0x000fe200078e00ff */
[C---:B------:R-:W-:Y:S01]  /*6030*/  FSETP.GTU.FTZ.AND P2, PT, |R43|.reuse, +INF , PT ;  /* 0x7f8000002b00780b */ /* 0x040fe20003f5c200 */
[----:B------:R-:W-:Y:S01]  /*6040*/  IMAD R45, R4, 0x3, R39 ;  /* 0x00000003042d7824 */ /* 0x000fe200078e0227 */
[----:B------:R-:W-:Y:S01]  /*6050*/  FSEL R42, R42, RZ, !P1 ;  /* 0x000000ff2a2a7208 */ /* 0x000fe20004800000 */
[----:B------:R-:W-:Y:S01]  /*6060*/  IMAD.U32 R47, R34, 0x10000, RZ ;  /* 0x00010000222f7824 */ /* 0x000fe200078e00ff */
[----:B------:R-:W-:Y:S02]  /*6070*/  FSEL R43, R43, RZ, !P2 ;  /* 0x000000ff2b2b7208 */ /* 0x000fe40005000000 */
[----:B------:R-:W-:Y:S01]  /*6080*/  MOV R36, UR4 ;  /* 0x0000000400247c02 */ /* 0x000fe20008000f00 */
[----:B------:R-:W-:Y:S01]  /*6090*/  FADD.FTZ R25, R42, R25 ;  /* 0x000000192a197221 */ /* 0x000fe20000010000 */
[----:B------:R-:W-:-:S02]  /*60a0*/  IMAD.U32 R42, R26, 0x10000, RZ ;  /* 0x000100001a2a7824 */ /* 0x000fc400078e00ff */
[----:B------:R-:W-:Y:S01]  /*60b0*/  FADD.FTZ R24, R43, R24 ;  /* 0x000000182b187221 */ /* 0x000fe20000010000 */
[----:B------:R-:W-:Y:S02]  /*60c0*/  SHF.L.U32 R43, R27, 0x10, RZ ;  /* 0x000000101b2b7819 */ /* 0x000fe400000006ff */
[----:B------:R-:W-:Y:S02]  /*60d0*/  FSETP.GTU.FTZ.AND P4, PT, |R44|, +INF , PT ;  /* 0x7f8000002c00780b */ /* 0x000fe40003f9c200 */
[C---:B------:R-:W-:Y:S02]  /*60e0*/  FSETP.GTU.FTZ.AND P2, PT, |R42|.reuse, +INF , PT ;  /* 0x7f8000002a00780b */ /* 0x040fe40003f5c200 */
[C---:B------:R-:W-:Y:S02]  /*60f0*/  FSETP.GTU.FTZ.AND P3, PT, |R43|.reuse, +INF , PT ;  /* 0x7f8000002b00780b */ /* 0x040fe40003f7c200 */
[----:B------:R-:W-:Y:S02]  /*6100*/  FSEL R42, R42, RZ, !P2 ;  /* 0x000000ff2a2a7208 */ /* 0x000fe40005000000 */
[----:B------:R-:W-:-:S02]  /*6110*/  FSEL R43, R43, RZ, !P3 ;  /* 0x000000ff2b2b7208 */ /* 0x000fc40005800000 */
[----:B------:R-:W-:Y:S01]  /*6120*/  ISETP.GE.U32.AND P1, PT, R45, R36, PT ;  /* 0x000000242d00720c */ /* 0x000fe20003f26070 */
[----:B------:R-:W-:Y:S01]  /*6130*/  FADD.FTZ R21, R42, R21 ;  /* 0x000000152a157221 */ /* 0x000fe20000010000 */
[----:B------:R-:W-:Y:S01]  /*6140*/  FSEL R45, R44, RZ, !P4 ;  /* 0x000000ff2c2d7208 */ /* 0x000fe20006000000 */
[----:B------:R-:W-:Y:S01]  /*6150*/  FADD.FTZ R20, R43, R20 ;  /* 0x000000142b147221 */ /* 0x000fe20000010000 */
[----:B------:R-:W-:Y:S01]  /*6160*/  SHF.L.U32 R46, R33, 0x10, RZ ;  /* 0x00000010212e7819 */ /* 0x000fe200000006ff */
[----:B------:R-:W-:Y:S01]  /*6170*/  IMAD.U32 R43, R38, 0x10000, RZ ;  /* 0x00010000262b7824 */ /* 0x000fe200078e00ff */
[----:B------:R-:W-:Y:S01]  /*6180*/  SHF.L.U32 R42, R35, 0x10, RZ ;  /* 0x00000010232a7819 */ /* 0x000fe200000006ff */
[----:B------:R-:W-:Y:S01]  /*6190*/  FADD.FTZ R16, R45, R16 ;  /* 0x000000102d107221 */ /* 0x000fe20000010000 */
[----:B------:R-:W-:Y:S01]  /*61a0*/  FSETP.GTU.FTZ.AND P5, PT, |R46|, +INF , PT ;  /* 0x7f8000002e00780b */ /* 0x000fe20003fbc200 */
[----:B------:R-:W-:Y:S01]  /*61b0*/  IMAD.U32 R45, R41, 0x10000, RZ ;  /* 0x00010000292d7824 */ /* 0x000fe200078e00ff */
[----:B------:R-:W-:-:S02]  /*61c0*/  SHF.L.U32 R44, R37, 0x10, RZ ;  /* 0x00000010252c7819 */ /* 0x000fc400000006ff */
[----:B------:R-:W-:Y:S02]  /*61d0*/  FSETP.GTU.FTZ.AND P2, PT, |R42|, +INF , PT ;  /* 0x7f8000002a00780b */ /* 0x000fe40003f5c200 */
[----:B------:R-:W-:Y:S02]  /*61e0*/  FSETP.GTU.FTZ.AND P3, PT, |R43|, +INF , PT ;  /* 0x7f8000002b00780b */ /* 0x000fe40003f7c200 */
[----:B------:R-:W-:Y:S02]  /*61f0*/  FSEL R46, R46, RZ, !P5 ;  /* 0x000000ff2e2e7208 */ /* 0x000fe40006800000 */
[----:B------:R-:W-:Y:S02]  /*6200*/  FSETP.GTU.FTZ.AND P4, PT, |R44|, +INF , PT ;  /* 0x7f8000002c00780b */ /* 0x000fe40003f9c200 */
[----:B------:R-:W-:Y:S01]  /*6210*/  FSEL R42, R42, RZ, !P2 ;  /* 0x000000ff2a2a7208 */ /* 0x000fe20005000000 */
[----:B------:R-:W-:Y:S01]  /*6220*/  FADD.FTZ R15, R46, R15 ;  /* 0x0000000f2e0f7221 */ /* 0x000fe20000010000 */
[----:B------:R-:W-:-:S02]  /*6230*/  FSETP.GTU.FTZ.AND P6, PT, |R47|, +INF , PT ;  /* 0x7f8000002f00780b */ /* 0x000fc40003fdc200 */
[----:B------:R-:W-:Y:S01]  /*6240*/  FSETP.GTU.FTZ.AND P5, PT, |R45|, +INF , PT ;  /* 0x7f8000002d00780b */ /* 0x000fe20003fbc200 */
[----:B------:R-:W-:Y:S01]  /*6250*/  FADD.FTZ R13, R42, R13 ;  /* 0x0000000d2a0d7221 */ /* 0x000fe20000010000 */
[----:B------:R-:W-:Y:S02]  /*6260*/  FSEL R43, R43, RZ, !P3 ;  /* 0x000000ff2b2b7208 */ /* 0x000fe40005800000 */
[----:B------:R-:W-:Y:S02]  /*6270*/  FSEL R44, R44, RZ, !P4 ;  /* 0x000000ff2c2c7208 */ /* 0x000fe40006000000 */
[----:B------:R-:W-:Y:S01]  /*6280*/  FSEL R47, R47, RZ, !P6 ;  /* 0x000000ff2f2f7208 */ /* 0x000fe20007000000 */
[----:B------:R-:W-:Y:S01]  /*6290*/  FADD.FTZ R12, R43, R12 ;  /* 0x0000000c2b0c7221 */ /* 0x000fe20000010000 */
[----:B------:R-:W-:Y:S01]  /*62a0*/  SHF.L.U32 R46, R40, 0x10, RZ ;  /* 0x00000010282e7819 */ /* 0x000fe200000006ff */
[----:B------:R-:W-:Y:S01]  /*62b0*/  FADD.FTZ R11, R44, R11 ;  /* 0x0000000b2c0b7221 */ /* 0x000fe20000010000 */
[----:B------:R-:W-:Y:S01]  /*62c0*/  FSEL R45, R45, RZ, !P5 ;  /* 0x000000ff2d2d7208 */ /* 0x000fe20006800000 */
[----:B------:R-:W-:Y:S01]  /*62d0*/  FADD.FTZ R14, R47, R14 ;  /* 0x0000000e2f0e7221 */ /* 0x000fe20000010000 */
[----:B------:R-:W-:-:S03]  /*62e0*/  FSETP.GTU.FTZ.AND P2, PT, |R46|, +INF , PT ;  /* 0x7f8000002e00780b */ /* 0x000fc60003f5c200 */
[----:B------:R-:W-:Y:S01]  /*62f0*/  FADD.FTZ R10, R45, R10 ;  /* 0x0000000a2d0a7221 */ /* 0x000fe20000010000 */
[----:B------:R-:W-:-:S05]  /*6300*/  FSEL R46, R46, RZ, !P2 ;  /* 0x000000ff2e2e7208 */ /* 0x000fca0005000000 */
[----:B------:R-:W-:Y:S01]  /*6310*/  FADD.FTZ R9, R46, R9 ;  /* 0x000000092e097221 */ /* 0x000fe20000010000 */
[C---:B--2---:R-:W-:Y:S01]  /*6320*/  PRMT R42, R30.reuse, 0x7632, R42 ;  /* 0x000076321e2a7816 */ /* 0x044fe2000000002a */
[----:B------:R-:W-:Y:S01]  /*6330*/  IMAD.U32 R44, R30, 0x10000, RZ ;  /* 0x000100001e2c7824 */ /* 0x000fe200078e00ff */
[C---:B------:R-:W-:Y:S02]  /*6340*/  PRMT R43, R31.reuse, 0x7632, R43 ;  /* 0x000076321f2b7816 */ /* 0x040fe4000000002b */
[----:B------:R-:W-:Y:S01]  /*6350*/  SHF.L.U32 R45, R31, 0x10, RZ ;  /* 0x000000101f2d7819 */ /* 0x000fe200000006ff */
[----:B------:R-:W-:Y:S01]  /*6360*/  IMAD.U32 R42, R42, 0x10000, RZ ;  /* 0x000100002a2a7824 */ /* 0x000fe200078e00ff */
[----:B------:R-:W-:Y:S02]  /*6370*/  SHF.L.U32 R47, R43, 0x10, RZ ;  /* 0x000000102b2f7819 */ /* 0x000fe400000006ff */
[----:B------:R-:W-:Y:S02]  /*6380*/  FSETP.GTU.FTZ.AND P2, PT, |R44|, +INF , PT ;  /* 0x7f8000002c00780b */ /* 0x000fe40003f5c200 */
[----:B------:R-:W-:-:S02]  /*6390*/  FSETP.GTU.FTZ.AND P4, PT, |R45|, +INF , PT ;  /* 0x7f8000002d00780b */ /* 0x000fc40003f9c200 */
        /* <DEDUP_REMOVED lines=11> */
[----:B------:R-:W-:Y:S05]  /*6450*/  BSYNC B1 ;  /* 0x0000000000017941 */ /* 0x000fea0003800000 */
.L_x_3400:
[C---:B------:R-:W-:Y:S02]  /*6460*/  PRMT R44, R31.reuse, 0x7610, R44 ;  /* 0x000076101f2c7816 */ /* 0x040fe4000000002c */
[----:B------:R-:W-:Y:S02]  /*6470*/  PRMT R42, R30, 0x7632, R42 ;  /* 0x000076321e2a7816 */ /* 0x000fe4000000002a */
[----:B------:R-:W-:-:S07]  /*6480*/  PRMT R31, R31, 0x7632, R31 ;  /* 0x000076321f1f7816 */ /* 0x000fce000000001f */
.L_x_3399:
[----:B------:R-:W-:Y:S05]  /*6490*/  BSYNC B0 ;  /* 0x0000000000007941 */ /* 0x000fea0003800000 */
.L_x_3398:
        /* <DEDUP_REMOVED lines=11> */
[----:B0-----:R-:W-:Y:S01]  /*6550*/  IMAD.HI.U32 R28, R39, UR4, R26 ;  /* 0x00000004271c7c27 */ /* 0x001fe2000f8e001a */
        /* <DEDUP_REMOVED lines=268> */
.L_x_3408:
[----:B0-----:R-:W-:-:S04]  /*7620*/  LOP3.LUT R29, R0, 0xfffffff8, RZ, 0xc0, !PT ;  /* 0xfffffff8001d7812 */ /* 0x001fc800078ec0ff */
        /* <DEDUP_REMOVED lines=284> */
.L_x_3409:
        /* <DEDUP_REMOVED lines=285> */
.L_x_3410:
[----:B------:R-:W-:-:S04]  /*99c0*/  LOP3.LUT R29, R37, 0xfffffff8, RZ, 0xc0, !PT ;  /* 0xfffffff8251d7812 */ /* 0x000fc800078ec0ff */
        /* <DEDUP_REMOVED lines=284> */
.L_x_3411:
[----:B------:R-:W-:-:S04]  /*ab90*/  LOP3.LUT R29, R42, 0xfffffff8, RZ, 0xc0, !PT ;  /* 0xfffffff82a1d7812 */ /* 0x000fc800078ec0ff */
[----:B------:R-:W-:-:S04]  /*aba0*/  IADD3 R18, P1, R18, R29, RZ ;  /* 0x0000001d12127210 */ /* 0x000fc80007f3e0ff */
[----:B------:R-:W-:-:S06]  /*abb0*/  IADD3.X R19, RZ, R19, RZ, P1, !PT ;  /* 0x00000013ff137210 */ /* 0x000fcc0000ffe4ff */
[----:B------:R-:W2:Y:S02]  /*abc0*/  LDG.E.64 R18, desc[UR60][R18.64] ;  /* 0x0000003c12127981 */ /* 0x000ea4000c1e1b00 */
[C---:B--2---:R-:W-:Y:S02]  /*abd0*/  PRMT R30, R18.reuse, 0x7610, R30 ;  /* 0x00007610121e7816 */ /* 0x044fe4000000001e */
[----:B------:R-:W-:Y:S02]  /*abe0*/  PRMT R42, R18, 0x7632, R42 ;  /* 0x00007632122a7816 */ /* 0x000fe4000000002a */
[C---:B------:R-:W-:Y:S02]  /*abf0*/  PRMT R44, R19.reuse, 0x7610, R44 ;  /* 0x00007610132c7816 */ /* 0x040fe4000000002c */
[----:B------:R-:W-:-:S07]  /*ac00*/  PRMT R31, R19, 0x7632, R31 ;  /* 0x00007632131f7816 */ /* 0x000fce000000001f */
.L_x_3407:
[----:B------:R-:W-:Y:S05]  /*ac10*/  BSYNC B0 ;  /* 0x0000000000007941 */ /* 0x000fea0003800000 */
.L_x_3406:
[----:B------:R-:W-:Y:S04]  /*ac20*/  BSSY B0, `(.L_x_3412) ;  /* 0x000004b000007945 */ /* 0x000fe80003800000 */
[----:B------:R-:W-:Y:S05]  /*ac30*/  @P0 BRA `(.L_x_3413) ;  /* 0x0000000400240947 */ /* 0x000fea0003800000 */
[----:B------:R-:W-:Y:S01]  /*ac40*/  IMAD.IADD R39, R39, 0x1, R4 ;  /* 0x0000000127277824 */ /* 0x000fe200078e0204 */
[----:B------:R-:W-:Y:S01]  /*ac50*/  SHF.L.U32 R18, R0, 0x10, RZ ;  /* 0x0000001000127819 */ /* 0x000fe200000006ff */
[----:B------:R-:W-:Y:S01]  /*ac60*/  IMAD.U32 R3, R3, 0x10000, RZ ;  /* 0x0001000003037824 */ /* 0x000fe200078e00ff */
[----:B------:R-:W-:Y:S01]  /*ac70*/  SHF.L.U32 R27, R27, 0x10, RZ ;  /* 0x000000101b1b7819 */ /* 0x000fe200000006ff */
[----:B------:R-:W-:Y:S01]  /*ac80*/  IMAD.U32 R26, R26, 0x10000, RZ ;  /* 0x000100001a1a7824 */ /* 0x000fe200078e00ff */
[----:B------:R-:W-:Y:S02]  /*ac90*/  ISETP.GE.U32.AND P4, PT, R39, R36, PT ;  /* 0x000000242700720c */ /* 0x000fe40003f86070 */
[----:B------:R-:W-:Y:S02]  /*aca0*/  FSETP.GTU.FTZ.AND P0, PT, |R3|, +INF , PT ;  /* 0x7f8000000300780b */ /* 0x000fe40003f1c200 */
[----:B------:R-:W-:Y:S02]  /*acb0*/  FSETP.GTU.FTZ.AND P1, PT, |R18|, +INF , PT ;  /* 0x7f8000001200780b */ /* 0x000fe40003f3c200 */
[----:B------:R-:W-:-:S02]  /*acc0*/  FSETP.GTU.FTZ.AND P2, PT, |R26|, +INF , PT ;  /* 0x7f8000001a00780b */ /* 0x000fc40003f5c200 */
[----:B------:R-:W-:Y:S02]  /*acd0*/  FSETP.GTU.FTZ.AND P3, PT, |R27|, +INF , PT ;  /* 0x7f8000001b00780b */ /* 0x000fe40003f7c200 */
[----:B------:R-:W-:Y:S02]  /*ace0*/  FSEL R0, R3, RZ, !P0 ;  /* 0x000000ff03007208 */ /* 0x000fe40004000000 */
[----:B------:R-:W-:Y:S02]  /*acf0*/  FSEL R3, R18, RZ, !P1 ;  /* 0x000000ff12037208 */ /* 0x000fe40004800000 */
[----:B------:R-:W-:Y:S01]  /*ad00*/  FSEL R26, R26, RZ, !P2 ;  /* 0x000000ff1a1a7208 */ /* 0x000fe20005000000 */
[----:B------:R-:W-:Y:S01]  /*ad10*/  FADD.FTZ R25, R25, R0 ;  /* 0x0000000019197221 */ /* 0x000fe20000010000 */
[----:B------:R-:W-:Y:S01]  /*ad20*/  FSEL R27, R27, RZ, !P3 ;  /* 0x000000ff1b1b7208 */ /* 0x000fe20005800000 */
[----:B------:R-:W-:Y:S02]  /*ad30*/  FADD.FTZ R24, R24, R3 ;  /* 0x0000000318187221 */ /* 0x000fe40000010000 */
[----:B------:R-:W-:-:S02]  /*ad40*/  FADD.FTZ R21, R21, R26 ;  /* 0x0000001a15157221 */ /* 0x000fc40000010000 */
[----:B------:R-:W-:Y:S01]  /*ad50*/  FADD.FTZ R20, R20, R27 ;  /* 0x0000001b14147221 */ /* 0x000fe20000010000 */
[----:B------:R-:W-:Y:S06]  /*ad60*/  @P4 BRA `(.L_x_3413) ;  /* 0x0000000000d84947 */ /* 0x000fec0003800000 */
[----:B------:R-:W-:Y:S01]  /*ad70*/  IADD3 R27, R39, R4, RZ ;  /* 0x00000004271b7210 */ /* 0x000fe20007ffe0ff */
[----:B------:R-:W-:Y:S01]  /*ad80*/  IMAD.U32 R33, R33, 0x10000, RZ ;  /* 0x0001000021217824 */ /* 0x000fe200078e00ff */
[----:B------:R-:W-:Y:S01]  /*ad90*/  SHF.L.U32 R32, R32, 0x10, RZ ;  /* 0x0000001020207819 */ /* 0x000fe200000006ff */
[----:B------:R-:W-:Y:S01]  /*ada0*/  IMAD.U32 R35, R35, 0x10000, RZ ;  /* 0x0001000023237824 */ /* 0x000fe200078e00ff */
[----:B------:R-:W-:Y:S02]  /*adb0*/  ISETP.GE.U32.AND P4, PT, R27, R36, PT ;  /* 0x000000241b00720c */ /* 0x000fe40003f86070 */
        /* <DEDUP_REMOVED lines=13> */
[----:B------:R-:W-:Y:S06]  /*ae90*/  @P4 BRA `(.L_x_3413) ;  /* 0x00000000008c4947 */ /* 0x000fec0003800000 */
        /* <DEDUP_REMOVED lines=19> */
[----:B------:R-:W-:Y:S01]  /*afd0*/  IMAD.U32 R42, R42, 0x10000, RZ ;  /* 0x000100002a2a7824 */ /* 0x000fe200078e00ff */
[----:B------:R-:W-:Y:S01]  /*afe0*/  SHF.L.U32 R30, R30, 0x10, RZ ;  /* 0x000000101e1e7819 */ /* 0x000fe200000006ff */
[----:B------:R-:W-:Y:S01]  /*aff0*/  IMAD.U32 R31, R31, 0x10000, RZ ;  /* 0x000100001f1f7824 */ /* 0x000fe200078e00ff */
[----:B------:R-:W-:Y:S02]  /*b000*/  SHF.L.U32 R44, R44, 0x10, RZ ;  /* 0x000000102c2c7819 */ /* 0x000fe400000006ff */
[----:B------:R-:W-:Y:S02]  /*b010*/  FSETP.GTU.FTZ.AND P0, PT, |R30|, +INF , PT ;  /* 0x7f8000001e00780b */ /* 0x000fe40003f1c200 */
[----:B------:R-:W-:Y:S02]  /*b020*/  FSETP.GTU.FTZ.AND P1, PT, |R42|, +INF , PT ;  /* 0x7f8000002a00780b */ /* 0x000fe40003f3c200 */
[----:B------:R-:W-:Y:S02]  /*b030*/  FSETP.GTU.FTZ.AND P2, PT, |R44|, +INF , PT ;  /* 0x7f8000002c00780b */ /* 0x000fe40003f5c200 */
[----:B------:R-:W-:-:S02]  /*b040*/  FSETP.GTU.FTZ.AND P3, PT, |R31|, +INF , PT ;  /* 0x7f8000001f00780b */ /* 0x000fc40003f7c200 */
[----:B------:R-:W-:Y:S02]  /*b050*/  FSEL R3, R30, RZ, !P0 ;  /* 0x000000ff1e037208 */ /* 0x000fe40004000000 */
[----:B------:R-:W-:Y:S02]  /*b060*/  FSEL R42, R42, RZ, !P1 ;  /* 0x000000ff2a2a7208 */ /* 0x000fe40004800000 */
[----:B------:R-:W-:Y:S01]  /*b070*/  FSEL R19, R44, RZ, !P2 ;  /* 0x000000ff2c137208 */ /* 0x000fe20005000000 */
[----:B------:R-:W-:Y:S01]  /*b080*/  FADD.FTZ R8, R8, R3 ;  /* 0x0000000308087221 */ /* 0x000fe20000010000 */
[----:B------:R-:W-:Y:S01]  /*b090*/  FSEL R0, R31, RZ, !P3 ;  /* 0x000000ff1f007208 */ /* 0x000fe20005800000 */
[----:B------:R-:W-:Y:S02]  /*b0a0*/  FADD.FTZ R7, R7, R42 ;  /* 0x0000002a07077221 */ /* 0x000fe40000010000 */
[----:B------:R-:W-:Y:S02]  /*b0b0*/  FADD.FTZ R6, R6, R19 ;  /* 0x0000001306067221 */ /* 0x000fe40000010000 */
[----:B------:R-:W-:-:S07]  /*b0c0*/  FADD.FTZ R5, R5, R0 ;  /* 0x0000000005057221 */ /* 0x000fce0000010000 */
.L_x_3413:
[----:B------:R-:W-:Y:S05]  /*b0d0*/  BSYNC B0 ;  /* 0x0000000000007941 */ /* 0x000fea0003800000 */
.L_x_3412:
[----:B------:R-:W-:Y:S01]  /*b0e0*/  FADD.FTZ R24, R15, R24 ;  /* 0x000000180f187221 */ /* 0x000fe20000010000 */
        /* <DEDUP_REMOVED lines=11> */
[----:B------:R-:W-:Y:S06]  /*b1a0*/  BRA `(.L_x_3380) ;  /* 0x00000020008c7947 */ /* 0x000fec0003800000 */
.L_x_3397:
        /* <DEDUP_REMOVED lines=32> */
.L_x_3417:
[-C--:B------:R-:W-:Y:S01]  /*b3b0*/  IMAD R16, R38, R39.reuse, RZ ;  /* 0x0000002726107224 */ /* 0x080fe200078e02ff */
[----:B------:R-:W-:-:S04]  /*b3c0*/  IADD3 R39, R4, R39, RZ ;  /* 0x0000002704277210 */ /* 0x000fc80007ffe0ff */
[----:B------:R-:W-:-:S05]  /*b3d0*/  SHF.R.U32.HI R21, RZ, 0x2, R16 ;  /* 0x00000002ff157819 */ /* 0x000fca0000011610 */
[----:B------:R-:W-:-:S06]  /*b3e0*/  IMAD.WIDE.U32 R20, R21, 0x8, R18 ;  /* 0x0000000815147825 */ /* 0x000fcc00078e0012 */
[----:B------:R-:W2:Y:S01]  /*b3f0*/  LDG.E.64 R20, desc[UR60][R20.64] ;  /* 0x0000003c14147981 */ /* 0x000ea2000c1e1b00 */
[----:B------:R-:W-:Y:S02]  /*b400*/  IMAD R16, R38, R39, RZ ;  /* 0x0000002726107224 */ /* 0x000fe400078e02ff */
[----:B------:R-:W-:-:S03]  /*b410*/  IMAD.IADD R39, R39, 0x1, R4 ;  /* 0x0000000127277824 */ /* 0x000fc600078e0204 */
[----:B------:R-:W-:Y:S01]  /*b420*/  SHF.R.U32.HI R29, RZ, 0x2, R16 ;  /* 0x00000002ff1d7819 */ /* 0x000fe20000011610 */
[----:B------:R-:W-:-:S04]  /*b430*/  IMAD R16, R38, R39, RZ ;  /* 0x0000002726107224 */ /* 0x000fc800078e02ff */
[----:B------:R-:W-:Y:S01]  /*b440*/  IMAD.WIDE.U32 R28, R29, 0x8, R18 ;  /* 0x000000081d1c7825 */ /* 0x000fe200078e0012 */
[----:B------:R-:W-:-:S05]  /*b450*/  SHF.R.U32.HI R31, RZ, 0x2, R16 ;  /* 0x00000002ff1f7819 */ /* 0x000fca0000011610 */
[----:B------:R-:W3:Y:S01]  /*b460*/  LDG.E.64 R28, desc[UR60][R28.64] ;  /* 0x0000003c1c1c7981 */ /* 0x000ee2000c1e1b00 */
[----:B------:R-:W-:Y:S01]  /*b470*/  IMAD.WIDE.U32 R30, R31, 0x8, R18 ;  /* 0x000000081f1e7825 */ /* 0x000fe200078e0012 */
[----:B------:R-:W-:-:S05]  /*b480*/  IADD3 R39, R39, R4, RZ ;  /* 0x0000000427277210 */ /* 0x000fca0007ffe0ff */
[----:B------:R-:W4:Y:S01]  /*b490*/  LDG.E.64 R30, desc[UR60][R30.64] ;  /* 0x0000003c1e1e7981 */ /* 0x000f22000c1e1b00 */
[----:B------:R-:W-:-:S05]  /*b4a0*/  IMAD R16, R38, R39, RZ ;  /* 0x0000002726107224 */ /* 0x000fca00078e02ff */
[----:B------:R-:W-:-:S05]  /*b4b0*/  SHF.R.U32.HI R33, RZ, 0x2, R16 ;  /* 0x00000002ff217819 */ /* 0x000fca0000011610 */
[----:B------:R-:W-:-:S06]  /*b4c0*/  IMAD.WIDE.U32 R32, R33, 0x8, R18 ;  /* 0x0000000821207825 */ /* 0x000fcc00078e0012 */
[----:B------:R-:W5:Y:S01]  /*b4d0*/  LDG.E.64 R32, desc[UR60][R32.64] ;  /* 0x0000003c20207981 */ /* 0x000f62000c1e1b00 */
[----:B------:R-:W-:-:S04]  /*b4e0*/  IMAD.IADD R39, R39, 0x1, R4 ;  /* 0x0000000127277824 */ /* 0x000fc800078e0204 */
[----:B------:R-:W-:Y:S01]  /*b4f0*/  IMAD R27, R4, 0x3, R39 ;  /* 0x00000003041b7824 */ /* 0x000fe200078e0227 */
[----:B--2---:R-:W-:Y:S01]  /*b500*/  SHF.L.U32 R16, R20, 0x10, RZ ;  /* 0x0000001014107819 */ /* 0x004fe200000006ff */
[----:B------:R-:W-:-:S03]  /*b510*/  IMAD.U32 R34, R21, 0x10000, RZ ;  /* 0x0001000015227824 */ /* 0x000fc600078e00ff */
[----:B------:R-:W-:Y:S02]  /*b520*/  FSETP.GTU.FTZ.AND P0, PT, |R16|, +INF , PT ;  /* 0x7f8000001000780b */ /* 0x000fe40003f1c200 */
[----:B------:R-:W-:Y:S02]  /*b530*/  FSETP.GTU.FTZ.AND P2, PT, |R34|, +INF , PT ;  /* 0x7f8000002200780b */ /* 0x000fe40003f5c200 */
[----:B------:R-:W-:Y:S02]  /*b540*/  FSEL R35, R16, RZ, !P0 ;  /* 0x000000ff10237208 */ /* 0x000fe40004000000 */
[----:B------:R-:W-:Y:S02]  /*b550*/  PRMT R16, R20, 0x7632, R16 ;  /* 0x0000763214107816 */ /* 0x000fe40000000010 */
[----:B------:R-:W-:Y:S01]  /*b560*/  ISETP.GE.U32.AND P0, PT, R27, R36, PT ;  /* 0x000000241b00720c */ /* 0x000fe20003f06070 */
[----:B------:R-:W-:Y:S01]  /*b570*/  FADD.FTZ R0, R35, R0 ;  /* 0x0000000023007221 */ /* 0x000fe20000010000 */
[----:B------:R-:W-:-:S02]  /*b580*/  PRMT R27, R21, 0x7632, R27 ;  /* 0x00007632151b7816 */ /* 0x000fc4000000001b */
[----:B------:R-:W-:Y:S01]  /*b590*/  SHF.L.U32 R16, R16, 0x10, RZ ;  /* 0x0000001010107819 */ /* 0x000fe200000006ff */
[----:B---3--:R-:W-:Y:S01]  /*b5a0*/  IMAD.U32 R41, R29, 0x10000, RZ ;  /* 0x000100001d297824 */ /* 0x008fe200078e00ff */
[----:B------:R-:W-:Y:S01]  /*b5b0*/  SHF.L.U32 R37, R28, 0x10, RZ ;  /* 0x000000101c257819 */ /* 0x000fe200000006ff */
[----:B------:R-:W-:Y:S01]  /*b5c0*/  IMAD.U32 R35, R27, 0x10000, RZ ;  /* 0x000100001b237824 */ /* 0x000fe200078e00ff */
[----:B------:R-:W-:Y:S02]  /*b5d0*/  FSETP.GTU.FTZ.AND P1, PT, |R16|, +INF , PT ;  /* 0x7f8000001000780b */ /* 0x000fe40003f3c200 */
[----:B------:R-:W-:Y:S02]  /*b5e0*/  FSEL R27, R34, RZ, !P2 ;  /* 0x000000ff221b7208 */ /* 0x000fe40005000000 */
[----:B------:R-:W-:Y:S02]  /*b5f0*/  FSETP.GTU.FTZ.AND P2, PT, |R35|, +INF , PT ;  /* 0x7f8000002300780b */ /* 0x000fe40003f5c200 */
[----:B------:R-:W-:Y:S01]  /*b600*/  FSEL R16, R16, RZ, !P1 ;  /* 0x000000ff10107208 */ /* 0x000fe20004800000 */
[----:B------:R-:W-:Y:S01]  /*b610*/  FADD.FTZ R6, R27, R6 ;  /* 0x000000061b067221 */ /* 0x000fe20000010000 */
[----:B------:R-:W-:-:S02]  /*b620*/  FSEL R34, R35, RZ, !P2 ;  /* 0x000000ff23227208 */ /* 0x000fc40005000000 */
[----:B------:R-:W-:Y:S01]  /*b630*/  FSETP.GTU.FTZ.AND P1, PT, |R37|, +INF , PT ;  /* 0x7f8000002500780b */ /* 0x000fe20003f3c200 */
[----:B------:R-:W-:Y:S01]  /*b640*/  FADD.FTZ R3, R16, R3 ;  /* 0x0000000310037221 */ /* 0x000fe20000010000 */
[----:B------:R-:W-:Y:S01]  /*b650*/  PRMT R27, R29, 0x7632, R27 ;  /* 0x000076321d1b7816 */ /* 0x000fe2000000001b */
[----:B------:R-:W-:Y:S01]  /*b660*/  FADD.FTZ R7, R34, R7 ;  /* 0x0000000722077221 */ /* 0x000fe20000010000 */
[----:B------:R-:W-:Y:S02]  /*b670*/  PRMT R16, R28, 0x7632, R16 ;  /* 0x000076321c107816 */ /* 0x000fe40000000010 */
[----:B------:R-:W-:Y:S01]  /*b680*/  FSEL R40, R37, RZ, !P1 ;  /* 0x000000ff25287208 */ /* 0x000fe20004800000 */
[----:B------:R-:W-:Y:S01]  /*b690*/  IMAD.U32 R35, R27, 0x10000, RZ ;  /* 0x000100001b237824 */ /* 0x000fe200078e00ff */
[----:B------:R-:W-:Y:S02]  /*b6a0*/  SHF.L.U32 R34, R16, 0x10, RZ ;  /* 0x0000001010227819 */ /* 0x000fe400000006ff */
[----:B----4-:R-:W-:Y:S01]  /*b6b0*/  PRMT R16, R30, 0x7632, R16 ;  /* 0x000076321e107816 */ /* 0x010fe20000000010 */
[----:B------:R-:W-:Y:S01]  /*b6c0*/  FADD.FTZ R9, R40, R9 ;  /* 0x0000000928097221 */ /* 0x000fe20000010000 */
[----:B------:R-:W-:Y:S01]  /*b6d0*/  FSETP.GTU.FTZ.AND P1, PT, |R34|, +INF , PT ;  /* 0x7f8000002200780b */ /* 0x000fe20003f3c200 */
[----:B------:R-:W-:Y:S01]  /*b6e0*/  IMAD.U32 R40, R31, 0x10000, RZ ;  /* 0x000100001f287824 */ /* 0x000fe200078e00ff */
[----:B------:R-:W-:-:S02]  /*b6f0*/  FSETP.GTU.FTZ.AND P3, PT, |R41|, +INF , PT ;  /* 0x7f8000002900780b */ /* 0x000fc40003f7c200 */
[----:B------:R-:W-:Y:S02]  /*b700*/  FSETP.GTU.FTZ.AND P2, PT, |R35|, +INF , PT ;  /* 0x7f8000002300780b */ /* 0x000fe40003f5c200 */
[----:B------:R-:W-:Y:S02]  /*b710*/  SHF.L.U32 R16, R16, 0x10, RZ ;  /* 0x0000001010107819 */ /* 0x000fe400000006ff */
[----:B------:R-:W-:Y:S02]  /*b720*/  FSEL R27, R34, RZ, !P1 ;  /* 0x000000ff221b7208 */ /* 0x000fe40004800000 */
[----:B------:R-:W-:Y:S02]  /*b730*/  FSEL R42, R41, RZ, !P3 ;  /* 0x000000ff292a7208 */ /* 0x000fe40005800000 */
[----:B------:R-:W-:Y:S01]  /*b740*/  FSEL R35, R35, RZ, !P2 ;  /* 0x000000ff23237208 */ /* 0x000fe20005000000 */
[----:B------:R-:W-:Y:S01]  /*b750*/  FADD.FTZ R8, R27, R8 ;  /* 0x000000081b087221 */ /* 0x000fe20000010000 */
[----:B------:R-:W-:Y:S01]  /*b760*/  FSETP.GTU.FTZ.AND P3, PT, |R40|, +INF , PT ;  /* 0x7f8000002800780b */ /* 0x000fe20003f7c200 */
[----:B------:R-:W-:Y:S01]  /*b770*/  FADD.FTZ R11, R42, R11 ;  /* 0x0000000b2a0b7221 */ /* 0x000fe20000010000 */
[----:B------:R-:W-:Y:S01]  /*b780*/  FSETP.GTU.FTZ.AND P2, PT, |R16|, +INF , PT ;  /* 0x7f8000001000780b */ /* 0x000fe20003f5c200 */
[----:B------:R-:W-:Y:S01]  /*b790*/  FADD.FTZ R10, R35, R10 ;  /* 0x0000000a230a7221 */ /* 0x000fe20000010000 */
[----:B------:R-:W-:-:S02]  /*b7a0*/  SHF.L.U32 R37, R30, 0x10, RZ ;  /* 0x000000101e257819 */ /* 0x000fc400000006ff */
[----:B------:R-:W-:Y:S02]  /*b7b0*/  FSEL R27, R40, RZ, !P3 ;  /* 0x000000ff281b7208 */ /* 0x000fe40005800000 */
[----:B------:R-:W-:Y:S02]  /*b7c0*/  FSEL R34, R16, RZ, !P2 ;  /* 0x000000ff10227208 */ /* 0x000fe40005000000 */
[----:B------:R-:W-:Y:S01]  /*b7d0*/  FSETP.GTU.FTZ.AND P1, PT, |R37|, +INF , PT ;  /* 0x7f8000002500780b */ /* 0x000fe20003f3c200 */
[----:B------:R-:W-:Y:S01]  /*b7e0*/  FADD.FTZ R14, R27, R14 ;  /* 0x0000000e1b0e7221 */ /* 0x000fe20000010000 */
[----:B------:R-:W-:Y:S01]  /*b7f0*/  PRMT R16, R31, 0x7632, R16 ;  /* 0x000076321f107816 */ /* 0x000fe20000000010 */
[----:B------:R-:W-:Y:S01]  /*b800*/  FADD.FTZ R13, R34, R13 ;  /* 0x0000000d220d7221 */ /* 0x000fe20000010000 */
[----:B------:R-:W-:Y:S02]  /*b810*/  FSEL R37, R37, RZ, !P1 ;  /* 0x000000ff25257208 */ /* 0x000fe40004800000 */
[----:B-----5:R-:W-:Y:S01]  /*b820*/  PRMT R27, R33, 0x7632, R27 ;  /* 0x00007632211b7816 */ /* 0x020fe2000000001b */
[----:B------:R-:W-:Y:S01]  /*b830*/  IMAD.U32 R34, R16, 0x10000, RZ ;  /* 0x0001000010227824 */ /* 0x000fe200078e00ff */
[C---:B------:R-:W-:Y:S01]  /*b840*/  PRMT R16, R32.reuse, 0x7632, R16 ;  /* 0x0000763220107816 */ /* 0x040fe20000000010 */
[----:B------:R-:W-:Y:S01]  /*b850*/  FADD.FTZ R12, R37, R12 ;  /* 0x0000000c250c7221 */ /* 0x000fe20000010000 */
[----:B------:R-:W-:Y:S01]  /*b860*/  IMAD.U32 R37, R33, 0x10000, RZ ;  /* 0x0001000021257824 */ /* 0x000fe200078e00ff */
[----:B------:R-:W-:Y:S01]  /*b870*/  SHF.L.U32 R35, R32, 0x10, RZ ;  /* 0x0000001020237819 */ /* 0x000fe200000006ff */
[----:B------:R-:W-:Y:S01]  /*b880*/  IMAD.U32 R27, R27, 0x10000, RZ ;  /* 0x000100001b1b7824 */ /* 0x000fe200078e00ff */
[----:B------:R-:W-:-:S02]  /*b890*/  FSETP.GTU.FTZ.AND P1, PT, |R34|, +INF , PT ;  /* 0x7f8000002200780b */ /* 0x000fc40003f3c200 */
[----:B------:R-:W-:Y:S02]  /*b8a0*/  SHF.L.U32 R16, R16, 0x10, RZ ;  /* 0x0000001010107819 */ /* 0x000fe400000006ff */
[----:B------:R-:W-:Y:S02]  /*b8b0*/  FSEL R34, R34, RZ, !P1 ;  /* 0x000000ff22227208 */ /* 0x000fe40004800000 */
[----:B------:R-:W-:Y:S02]  /*b8c0*/  FSETP.GTU.FTZ.AND P2, PT, |R35|, +INF , PT ;  /* 0x7f8000002300780b */ /* 0x000fe40003f5c200 */
[----:B------:R-:W-:Y:S01]  /*b8d0*/  FSETP.GTU.FTZ.AND P3, PT, |R37|, +INF , PT ;  /* 0x7f8000002500780b */ /* 0x000fe20003f7c200 */
[----:B------:R-:W-:Y:S01]  /*b8e0*/  FADD.FTZ R15, R34, R15 ;  /* 0x0000000f220f7221 */ /* 0x000fe20000010000 */
        /* <DEDUP_REMOVED lines=12> */
.L_x_3416:
[C---:B------:R-:W-:Y:S02]  /*b9b0*/  PRMT R41, R30.reuse, 0x7610, R41 ;  /* 0x000076101e297816 */ /* 0x040fe40000000029 */
[----:B------:R-:W-:Y:S02]  /*b9c0*/  PRMT R42, R30, 0x7632, R42 ;  /* 0x000076321e2a7816 */ /* 0x000fe4000000002a */
[C---:B------:R-:W-:Y:S02]  /*b9d0*/  PRMT R43, R31.reuse, 0x7610, R43 ;  /* 0x000076101f2b7816 */ /* 0x040fe4000000002b */
[----:B------:R-:W-:Y:S02]  /*b9e0*/  PRMT R44, R31, 0x7632, R44 ;  /* 0x000076321f2c7816 */ /* 0x000fe4000000002c */
[----:B------:R-:W-:Y:S02]  /*b9f0*/  PRMT R16, R20, 0x7610, R16 ;  /* 0x0000761014107816 */ /* 0x000fe40000000010 */
[----:B------:R-:W-:-:S02]  /*ba00*/  PRMT R30, R32, 0x7610, R30 ;  /* 0x00007610201e7816 */ /* 0x000fc4000000001e */
[----:B------:R-:W-:Y:S02]  /*ba10*/  PRMT R31, R33, 0x7610, R31 ;  /* 0x00007610211f7816 */ /* 0x000fe4000000001f */
[----:B------:R-:W-:Y:S02]  /*ba20*/  PRMT R20, R20, 0x7632, R20 ;  /* 0x0000763214147816 */ /* 0x000fe40000000014 */
[----:B------:R-:W-:Y:S02]  /*ba30*/  PRMT R27, R21, 0x7632, R27 ;  /* 0x00007632151b7816 */ /* 0x000fe4000000001b */
[C---:B------:R-:W-:Y:S02]  /*ba40*/  PRMT R34, R28.reuse, 0x7610, R34 ;  /* 0x000076101c227816 */ /* 0x040fe40000000022 */
[----:B------:R-:W-:Y:S02]  /*ba50*/  PRMT R35, R28, 0x7632, R35 ;  /* 0x000076321c237816 */ /* 0x000fe40000000023 */
[----:B------:R-:W-:-:S02]  /*ba60*/  PRMT R37, R29, 0x7610, R37 ;  /* 0x000076101d257816 */ /* 0x000fc40000000025 */
[----:B------:R-:W-:Y:S02]  /*ba70*/  PRMT R40, R29, 0x7632, R40 ;  /* 0x000076321d287816 */ /* 0x000fe40000000028 */
[----:B------:R-:W-:Y:S02]  /*ba80*/  PRMT R32, R32, 0x7632, R32 ;  /* 0x0000763220207816 */ /* 0x000fe40000000020 */
[----:B------:R-:W-:-:S07]  /*ba90*/  PRMT R33, R33, 0x7632, R33 ;  /* 0x0000763221217816 */ /* 0x000fce0000000021 */
.L_x_3415:
[----:B------:R-:W-:Y:S05]  /*baa0*/  BSYNC B0 ;  /* 0x0000000000007941 */ /* 0x000fea0003800000 */
.L_x_3414:
[----:B------:R-:W-:Y:S01]  /*bab0*/  ISETP.GE.U32.AND P1, PT, R39, R36, PT ;  /* 0x000000242700720c */ /* 0x000fe20003f26070 */
[----:B------:R-:W-:-:S12]  /*bac0*/  BSSY B0, `(.L_x_3418) ;  /* 0x0000029000007945 */ /* 0x000fd80003800000 */
[----:B------:R-:W-:Y:S05]  /*bad0*/  @P1 BRA `(.L_x_3419) ;  /* 0x00000000009c1947 */ /* 0x000fea0003800000 */
[----:B------:R-:W-:-:S05]  /*bae0*/  IMAD R16, R38, R39, RZ ;  /* 0x0000002726107224 */ /* 0x000fca00078e02ff */
[----:B------:R-:W-:-:S05]  /*baf0*/  SHF.R.U32.HI R29, RZ, 0x2, R16 ;  /* 0x00000002ff1d7819 */ /* 0x000fca0000011610 */
[----:B------:R-:W-:-:S05]  /*bb00*/  IMAD.WIDE.U32 R28, R29, 0x8, R18 ;  /* 0x000000081d1c7825 */ /* 0x000fca00078e0012 */
[----:B------:R-:W2:Y:S01]  /*bb10*/  LDG.E.64 R20, desc[UR60][R28.64] ;  /* 0x0000003c1c147981 */ /* 0x000ea2000c1e1b00 */
[----:B------:R-:W-:-:S04]  /*bb20*/  IADD3 R45, R39, R4, RZ ;  /* 0x00000004272d7210 */ /* 0x000fc80007ffe0ff */
[----:B------:R-:W-:Y:S02]  /*bb30*/  ISETP.GE.U32.AND P0, PT, R45, R36, PT ;  /* 0x000000242d00720c */ /* 0x000fe40003f06070 */
[C---:B--2---:R-:W-:Y:S02]  /*bb40*/  PRMT R16, R20.reuse, 0x7610, R16 ;  /* 0x0000761014107816 */ /* 0x044fe40000000010 */
[----:B------:R-:W-:Y:S02]  /*bb50*/  PRMT R20, R20, 0x7632, R20 ;  /* 0x0000763214147816 */ /* 0x000fe40000000014 */
[----:B------:R-:W-:-:S07]  /*bb60*/  PRMT R27, R21, 0x7632, R27 ;  /* 0x00007632151b7816 */ /* 0x000fce000000001b */
        /* <DEDUP_REMOVED lines=30> */
.L_x_3419:
[----:B------:R-:W-:Y:S05]  /*bd50*/  BSYNC B0 ;  /* 0x0000000000007941 */ /* 0x000fea0003800000 */
.L_x_3418:
        /* <DEDUP_REMOVED lines=75> */
.L_x_3421:
[----:B------:R-:W-:Y:S05]  /*c210*/  BSYNC B0 ;  /* 0x0000000000007941 */ /* 0x000fea0003800000 */
.L_x_3420:
        /* <DEDUP_REMOVED lines=13> */
.L_x_3396:
[----:B------:R-:W0:Y:S01]  /*c2f0*/  LDC R0, c[0x0][0x224] ;  /* 0x00008900ff007b82 */ /* 0x000e220000000800 */
[----:B------:R-:W-:Y:S07]  /*c300*/  BSSY B0, `(.L_x_3422) ;  /* 0x000008d000007945 */ /* 0x000fee0003800000 */
[----:B------:R-:W1:Y:S01]  /*c310*/  LDC R12, c[0x0][0x214] ;  /* 0x00008500ff0c7b82 */ /* 0x000e620000000800 */
        /* <DEDUP_REMOVED lines=33> */
.L_x_3425:
        /* <DEDUP_REMOVED lines=8> */
[----:B------:R-:W-:-:S05]  /*c5b0*/  SHF.R.U32.HI R9, RZ, 0x2, R3 ;  /* 0x00000002ff097819 */ /* 0x000fca0000011603 */
[----:B------:R-:W-:-:S04]  /*c5c0*/  IMAD.WIDE.U32 R8, R9, 0x8, R18 ;  /* 0x0000000809087825 */ /* 0x000fc800078e0012 */
[----:B------:R-:W-:Y:S02]  /*c5d0*/  IMAD.IADD R3, R3, 0x1, R0 ;  /* 0x0000000103037824 */ /* 0x000fe400078e0200 */
[----:B------:R-:W4:Y:S03]  /*c5e0*/  LDG.E.64 R8, desc[UR60][R8.64] ;  /* 0x0000003c08087981 */ /* 0x000f26000c1e1b00 */
[----:B------:R-:W-:-:S05]  /*c5f0*/  SHF.R.U32.HI R11, RZ, 0x2, R3 ;  /* 0x00000002ff0b7819 */ /* 0x000fca0000011603 */
[----:B------:R-:W-:-:S06]  /*c600*/  IMAD.WIDE.U32 R10, R11, 0x8, R18 ;  /* 0x000000080b0a7825 */ /* 0x000fcc00078e0012 */
[----:B------:R-:W5:Y:S01]  /*c610*/  LDG.E.64 R10, desc[UR60][R10.64] ;  /* 0x0000003c0a0a7981 */ /* 0x000f62000c1e1b00 */
[----:B------:R-:W-:-:S05]  /*c620*/  IADD3 R3, R3, R0, RZ ;  /* 0x0000000003037210 */ /* 0x000fca0007ffe0ff */
[----:B------:R-:W-:Y:S02]  /*c630*/  IMAD R35, R0, 0x3, R3 ;  /* 0x0000000300237824 */ /* 0x000fe400078e0203 */
[----:B--2---:R-:W-:Y:S01]  /*c640*/  IMAD.U32 R32, R4, 0x10000, RZ ;  /* 0x0001000004207824 */ /* 0x004fe200078e00ff */
[----:B------:R-:W-:-:S04]  /*c650*/  PRMT R34, R5, 0x7632, R34 ;  /* 0x0000763205227816 */ /* 0x000fc80000000022 */
[----:B------:R-:W-:Y:S02]  /*c660*/  FSETP.GTU.FTZ.AND P0, PT, |R32|, +INF , PT ;  /* 0x7f8000002000780b */ /* 0x000fe40003f1c200 */
[----:B------:R-:W-:Y:S02]  /*c670*/  SHF.L.U32 R37, R34, 0x10, RZ ;  /* 0x0000001022257819 */ /* 0x000fe400000006ff */
[----:B------:R-:W-:Y:S02]  /*c680*/  FSEL R38, R32, RZ, !P0 ;  /* 0x000000ff20267208 */ /* 0x000fe40004000000 */
[----:B------:R-:W-:Y:S02]  /*c690*/  PRMT R32, R4, 0x7632, R32 ;  /* 0x0000763204207816 */ /* 0x000fe40000000020 */
[----:B------:R-:W-:Y:S01]  /*c6a0*/  ISETP.GE.U32.AND P0, PT, R35, R36, PT ;  /* 0x000000242300720c */ /* 0x000fe20003f06070 */
[----:B------:R-:W-:Y:S01]  /*c6b0*/  FADD.FTZ R29, R38, R29 ;  /* 0x0000001d261d7221 */ /* 0x000fe20000010000 */
[----:B------:R-:W-:Y:S01]  /*c6c0*/  SHF.L.U32 R35, R5, 0x10, RZ ;  /* 0x0000001005237819 */ /* 0x000fe200000006ff */
[----:B------:R-:W-:Y:S01]  /*c6d0*/  IMAD.U32 R32, R32, 0x10000, RZ ;  /* 0x0001000020207824 */ /* 0x000fe200078e00ff */
[----:B---3--:R-:W-:Y:S01]  /*c6e0*/  SHF.L.U32 R39, R7, 0x10, RZ ;  /* 0x0000001007277819 */ /* 0x008fe200000006ff */
[----:B------:R-:W-:Y:S01]  /*c6f0*/  IMAD.U32 R38, R6, 0x10000, RZ ;  /* 0x0001000006267824 */ /* 0x000fe200078e00ff */
[----:B------:R-:W-:-:S02]  /*c700*/  FSETP.GTU.FTZ.AND P2, PT, |R35|, +INF , PT ;  /* 0x7f8000002300780b */ /* 0x000fc40003f5c200 */
[C---:B------:R-:W-:Y:S02]  /*c710*/  FSETP.GTU.FTZ.AND P1, PT, |R32|.reuse, +INF , PT ;  /* 0x7f8000002000780b */ /* 0x040fe40003f3c200 */
[----:B------:R-:W-:Y:S02]  /*c720*/  FSEL R34, R35, RZ, !P2 ;  /* 0x000000ff23227208 */ /* 0x000fe40005000000 */
[C---:B------:R-:W-:Y:S02]  /*c730*/  FSETP.GTU.FTZ.AND P2, PT, |R37|.reuse, +INF , PT ;  /* 0x7f8000002500780b */ /* 0x040fe40003f5c200 */
[----:B------:R-:W-:Y:S01]  /*c740*/  FSEL R35, R32, RZ, !P1 ;  /* 0x000000ff20237208 */ /* 0x000fe20004800000 */
[----:B------:R-:W-:Y:S01]  /*c750*/  FADD.FTZ R31, R34, R31 ;  /* 0x0000001f221f7221 */ /* 0x000fe20000010000 */
[----:B------:R-:W-:Y:S01]  /*c760*/  FSEL R32, R37, RZ, !P2 ;  /* 0x000000ff25207208 */ /* 0x000fe20005000000 */
[----:B----4-:R-:W-:Y:S01]  /*c770*/  IMAD.U32 R37, R8, 0x10000, RZ ;  /* 0x0001000008257824 */ /* 0x010fe200078e00ff */
[----:B------:R-:W-:Y:S01]  /*c780*/  FSETP.GTU.FTZ.AND P1, PT, |R38|, +INF , PT ;  /* 0x7f8000002600780b */ /* 0x000fe20003f3c200 */
[----:B------:R-:W-:Y:S01]  /*c790*/  FADD.FTZ R30, R35, R30 ;  /* 0x0000001e231e7221 */ /* 0x000fe20000010000 */
[----:B------:R-:W-:Y:S01]  /*c7a0*/  PRMT R34, R7, 0x7632, R34 ;  /* 0x0000763207227816 */ /* 0x000fe20000000022 */
[----:B------:R-:W-:Y:S01]  /*c7b0*/  FADD.FTZ R33, R32, R33 ;  /* 0x0000002120217221 */ /* 0x000fe20000010000 */
[----:B------:R-:W-:-:S02]  /*c7c0*/  FSEL R35, R38, RZ, !P1 ;  /* 0x000000ff26237208 */ /* 0x000fc40004800000 */
[----:B------:R-:W-:Y:S02]  /*c7d0*/  PRMT R32, R6, 0x7632, R32 ;  /* 0x0000763206207816 */ /* 0x000fe40000000020 */
[----:B------:R-:W-:Y:S01]  /*c7e0*/  SHF.L.U32 R34, R34, 0x10, RZ ;  /* 0x0000001022227819 */ /* 0x000fe200000006ff */
[----:B------:R-:W-:Y:S01]  /*c7f0*/  FADD.FTZ R28, R35, R28 ;  /* 0x0000001c231c7221 */ /* 0x000fe20000010000 */
[----:B------:R-:W-:Y:S01]  /*c800*/  FSETP.GTU.FTZ.AND P3, PT, |R39|, +INF , PT ;  /* 0x7f8000002700780b */ /* 0x000fe20003f7c200 */
[----:B------:R-:W-:Y:S01]  /*c810*/  IMAD.U32 R35, R32, 0x10000, RZ ;  /* 0x0001000020237824 */ /* 0x000fe200078e00ff */
[----:B------:R-:W-:Y:S02]  /*c820*/  PRMT R32, R8, 0x7632, R32 ;  /* 0x0000763208207816 */ /* 0x000fe40000000020 */
[----:B------:R-:W-:Y:S02]  /*c830*/  FSETP.GTU.FTZ.AND P2, PT, |R34|, +INF , PT ;  /* 0x7f8000002200780b */ /* 0x000fe40003f5c200 */
[----:B------:R-:W-:Y:S01]  /*c840*/  FSETP.GTU.FTZ.AND P1, PT, |R35|, +INF , PT ;  /* 0x7f8000002300780b */ /* 0x000fe20003f3c200 */
[----:B------:R-:W-:Y:S01]  /*c850*/  IMAD.U32 R38, R32, 0x10000, RZ ;  /* 0x0001000020267824 */ /* 0x000fe200078e00ff */
[----:B------:R-:W-:-:S02]  /*c860*/  FSEL R39, R39, RZ, !P3 ;  /* 0x000000ff27277208 */ /* 0x000fc40005800000 */
[----:B------:R-:W-:Y:S02]  /*c870*/  FSEL R32, R35, RZ, !P1 ;  /* 0x000000ff23207208 */ /* 0x000fe40004800000 */
[----:B------:R-:W-:Y:S01]  /*c880*/  FSETP.GTU.FTZ.AND P1, PT, |R37|, +INF , PT ;  /* 0x7f8000002500780b */ /* 0x000fe20003f3c200 */
[----:B------:R-:W-:Y:S01]  /*c890*/  FADD.FTZ R20, R39, R20 ;  /* 0x0000001427147221 */ /* 0x000fe20000010000 */
[----:B------:R-:W-:Y:S01]  /*c8a0*/  FSEL R35, R34, RZ, !P2 ;  /* 0x000000ff22237208 */ /* 0x000fe20005000000 */
[----:B------:R-:W-:Y:S01]  /*c8b0*/  FADD.FTZ R21, R32, R21 ;  /* 0x0000001520157221 */ /* 0x000fe20000010000 */
[----:B------:R-:W-:Y:S02]  /*c8c0*/  FSETP.GTU.FTZ.AND P2, PT, |R38|, +INF , PT ;  /* 0x7f8000002600780b */ /* 0x000fe40003f5c200 */
[----:B------:R-:W-:Y:S01]  /*c8d0*/  PRMT R32, R9, 0x7632, R32 ;  /* 0x0000763209207816 */ /* 0x000fe20000000020 */
[----:B------:R-:W-:Y:S01]  /*c8e0*/  FADD.FTZ R16, R35, R16 ;  /* 0x0000001023107221 */ /* 0x000fe20000010000 */
[----:B------:R-:W-:-:S02]  /*c8f0*/  FSEL R34, R37, RZ, !P1 ;  /* 0x000000ff25227208 */ /* 0x000fc40004800000 */
[----:B------:R-:W-:Y:S02]  /*c900*/  FSEL R37, R38, RZ, !P2 ;  /* 0x000000ff26257208 */ /* 0x000fe40005000000 */
[----:B------:R-:W-:Y:S01]  /*c910*/  SHF.L.U32 R35, R32, 0x10, RZ ;  /* 0x0000001020237819 */ /* 0x000fe200000006ff */
[----:B------:R-:W-:Y:S01]  /*c920*/  FADD.FTZ R15, R34, R15 ;  /* 0x0000000f220f7221 */ /* 0x000fe20000010000 */
[C---:B-----5:R-:W-:Y:S01]  /*c930*/  PRMT R32, R10.reuse, 0x7632, R32 ;  /* 0x000076320a207816 */ /* 0x060fe20000000020 */
[----:B------:R-:W-:Y:S01]  /*c940*/  FADD.FTZ R14, R37, R14 ;  /* 0x0000000e250e7221 */ /* 0x000fe20000010000 */
[----:B------:R-:W-:Y:S01]  /*c950*/  SHF.L.U32 R39, R9, 0x10, RZ ;  /* 0x0000001009277819 */ /* 0x000fe200000006ff */
[----:B------:R-:W-:Y:S01]  /*c960*/  IMAD.U32 R37, R10, 0x10000, RZ ;  /* 0x000100000a257824 */ /* 0x000fe200078e00ff */
[----:B------:R-:W-:Y:S01]  /*c970*/  PRMT R34, R11, 0x7632, R34 ;  /* 0x000076320b227816 */ /* 0x000fe20000000022 */
[----:B------:R-:W-:Y:S01]  /*c980*/  IMAD.U32 R32, R32, 0x10000, RZ ;  /* 0x0001000020207824 */ /* 0x000fe200078e00ff */
[----:B------:R-:W-:-:S02]  /*c990*/  FSETP.GTU.FTZ.AND P3, PT, |R39|, +INF , PT ;  /* 0x7f8000002700780b */ /* 0x000fc40003f7c200 */
[----:B------:R-:W-:Y:S02]  /*c9a0*/  FSETP.GTU.FTZ.AND P1, PT, |R35|, +INF , PT ;  /* 0x7f8000002300780b */ /* 0x000fe40003f3c200 */
[----:B------:R-:W-:Y:S02]  /*c9b0*/  SHF.L.U32 R38, R11, 0x10, RZ ;  /* 0x000000100b267819 */ /* 0x000fe400000006ff */
[----:B------:R-:W-:Y:S02]  /*c9c0*/  SHF.L.U32 R34, R34, 0x10, RZ ;  /* 0x0000001022227819 */ /* 0x000fe400000006ff */
[----:B------:R-:W-:Y:S02]  /*c9d0*/  FSEL R40, R39, RZ, !P3 ;  /* 0x000000ff27287208 */ /* 0x000fe40005800000 */
[----:B------:R-:W-:Y:S02]  /*c9e0*/  FSEL R35, R35, RZ, !P1 ;  /* 0x000000ff23237208 */ /* 0x000fe40004800000 */
[----:B------:R-:W-:Y:S01]  /*c9f0*/  FSETP.GTU.FTZ.AND P2, PT, |R37|, +INF , PT ;  /* 0x7f8000002500780b */ /* 0x000fe20003f5c200 */
[----:B------:R-:W-:Y:S01]  /*ca00*/  FADD.FTZ R13, R40, R13 ;  /* 0x0000000d280d7221 */ /* 0x000fe20000010000 */
[----:B------:R-:W-:Y:S01]  /*ca10*/  FSETP.GTU.FTZ.AND P3, PT, |R38|, +INF , PT ;  /* 0x7f8000002600780b */ /* 0x000fe20003f7c200 */
[----:B------:R-:W-:Y:S01]  /*ca20*/  FADD.FTZ R12, R35, R12 ;  /* 0x0000000c230c7221 */ /* 0x000fe20000010000 */
        /* <DEDUP_REMOVED lines=10> */
[----:B------:R-:W-:Y:S06]  /*cad0*/  @!P0 BRA `(.L_x_3425) ;  /* 0xfffffff800948947 */ /* 0x000fec000383ffff */
[----:B------:R-:W-:Y:S05]  /*cae0*/  BSYNC B1 ;  /* 0x0000000000017941 */ /* 0x000fea0003800000 */
.L_x_3424:
        /* <DEDUP_REMOVED lines=14> */
.L_x_3423:
[----:B------:R-:W-:Y:S05]  /*cbd0*/  BSYNC B0 ;  /* 0x0000000000007941 */ /* 0x000fea0003800000 */
.L_x_3422:
        /* <DEDUP_REMOVED lines=39> */
.L_x_3427:
[----:B------:R-:W-:Y:S05]  /*ce50*/  BSYNC B0 ;  /* 0x0000000000007941 */ /* 0x000fea0003800000 */
.L_x_3426:
[----:B------:R-:W-:Y:S04]  /*ce60*/  BSSY B0, `(.L_x_3428) ;  /* 0x000004b000007945 */ /* 0x000fe80003800000 */
[----:B------:R-:W-:Y:S05]  /*ce70*/  @P1 BRA `(.L_x_3429) ;  /* 0x0000000400241947 */ /* 0x000fea0003800000 */
        /* <DEDUP_REMOVED lines=73> */
.L_x_3429:
[----:B------:R-:W-:Y:S05]  /*d310*/  BSYNC B0 ;  /* 0x0000000000007941 */ /* 0x000fea0003800000 */
.L_x_3428:
        /* <DEDUP_REMOVED lines=11> */
[----:B------:R-:W-:-:S07]  /*d3d0*/  FADD.FTZ R24, R15, R24 ;  /* 0x000000180f187221 */ /* 0x000fce0000010000 */
.L_x_3380:
[----:B------:R-:W-:Y:S05]  /*d3e0*/  BSYNC B6 ;  /* 0x0000000000067941 */ /* 0x000fea0003800000 */
.L_x_3379:
[----:B------:R-:W-:Y:S02]  /*d3f0*/  ULDC UR4, c[0x0][0x234] ;  /* 0x00008d0000047ab9 */ /* 0x000fe40000000800 */
[----:B------:R-:W-:-:S13]  /*d400*/  ISETP.NE.AND P0, PT, RZ, UR4, PT ;  /* 0x00000004ff007c0c */ /* 0x000fda000bf05270 */
[----:B------:R-:W-:Y:S05]  /*d410*/  @!P0 BRA `(.L_x_3430) ;  /* 0x0000000000708947 */ /* 0x000fea0003800000 */
[----:B------:R-:W1:Y:S01]  /*d420*/  S2R R4, SR_CgaCtaId ;  /* 0x0000000000047919 */ /* 0x000e620000008800 */
[----:B------:R-:W2:Y:S01]  /*d430*/  LDC R12, c[0x0][RZ] ;  /* 0x00000000ff0c7b82 */ /* 0x000ea20000000800 */
[----:B------:R-:W-:-:S05]  /*d440*/  MOV R0, 0x400 ;  /* 0x0000040000007802 */ /* 0x000fca0000000f00 */
[----:B------:R-:W-:Y:S02]  /*d450*/  VIADD R3, R0, 0x10 ;  /* 0x0000001000037836 */ /* 0x000fe40000000000 */
[----:B------:R-:W3:Y:S01]  /*d460*/  LDC R5, c[0x0][0x4] ;  /* 0x00000100ff057b82 */ /* 0x000ee20000000800 */
[----:B--2---:R-:W-:Y:S02]  /*d470*/  IMAD R0, R2, R12, R17 ;  /* 0x0000000c02007224 */ /* 0x004fe400078e0211 */
[----:B-1----:R-:W-:Y:S02]  /*d480*/  LEA R3, R4, R3, 0x18 ;  /* 0x0000000304037211 */ /* 0x002fe400078ec0ff */
[----:B---3--:R-:W-:Y:S02]  /*d490*/  SHF.R.U32.HI R4, RZ, 0x1, R5 ;  /* 0x00000001ff047819 */ /* 0x008fe40000011605 */
[----:B------:R-:W-:Y:S02]  /*d4a0*/  LEA R0, R0, R3, 0x4 ;  /* 0x0000000300007211 */ /* 0x000fe400078e20ff */
[----:B------:R-:W-:-:S03]  /*d4b0*/  ISETP.NE.AND P0, PT, R4, RZ, PT ;  /* 0x000000ff0400720c */ /* 0x000fc60003f05270 */
[----:B------:R1:W-:Y:S10]  /*d4c0*/  STS.128 [R0], R24 ;  /* 0x0000001800007388 */ /* 0x0003f40000000c00 */
[----:B------:R-:W-:Y:S05]  /*d4d0*/  @!P0 BRA `(.L_x_3430) ;  /* 0x0000000000408947 */ /* 0x000fea0003800000 */
.L_x_3431:
[----:B------:R-:W-:Y:S01]  /*d4e0*/  IMAD.IADD R6, R2, 0x1, R4 ;  /* 0x0000000102067824 */ /* 0x000fe200078e0204 */
[----:B------:R-:W-:Y:S05]  /*d4f0*/  WARPSYNC.ALL ;  /* 0x0000000000007948 */ /* 0x000fea0003800000 */
[----:B------:R-:W-:Y:S01]  /*d500*/  BAR.SYNC.DEFER_BLOCKING 0x0 ;  /* 0x0000000000007b1d */ /* 0x000fe20000010000 */
[----:B------:R-:W-:-:S04]  /*d510*/  ISETP.GE.U32.AND P0, PT, R6, R5, PT ;  /* 0x000000050600720c */ /* 0x000fc80003f06070 */
[----:B------:R-:W-:-:S13]  /*d520*/  ISETP.GE.U32.OR P0, PT, R2, R4, P0 ;  /* 0x000000040200720c */ /* 0x000fda0000706470 */
[----:B------:R-:W-:-:S05]  /*d530*/  @!P0 IMAD R6, R6, R12, R17 ;  /* 0x0000000c06068224 */ /* 0x000fca00078e0211 */
[----:B------:R-:W-:-:S05]  /*d540*/  @!P0 LEA R6, R6, R3, 0x4 ;  /* 0x0000000306068211 */ /* 0x000fca00078e20ff */
[----:B------:R-:W1:Y:S02]  /*d550*/  @!P0 LDS.128 R8, [R6] ;  /* 0x0000000006088984 */ /* 0x000e640000000c00 */
[----:B-12---:R-:W-:Y:S01]  /*d560*/  @!P0 FADD.FTZ R24, R24, R8 ;  /* 0x0000000818188221 */ /* 0x006fe20000010000 */
[----:B------:R-:W-:Y:S01]  /*d570*/  @!P0 FADD.FTZ R25, R25, R9 ;  /* 0x0000000919198221 */ /* 0x000fe20000010000 */
[----:B------:R-:W-:Y:S01]  /*d580*/  @!P0 FADD.FTZ R26, R26, R10 ;  /* 0x0000000a1a1a8221 */ /* 0x000fe20000010000 */
[----:B------:R-:W-:-:S05]  /*d590*/  @!P0 FADD.FTZ R27, R27, R11 ;  /* 0x0000000b1b1b8221 */ /* 0x000fca0000010000 */
[----:B------:R2:W-:Y:S01]  /*d5a0*/  @!P0 STS.128 [R0], R24 ;  /* 0x0000001800008388 */ /* 0x0005e20000000c00 */
[----:B------:R-:W-:Y:S02]  /*d5b0*/  ISETP.GT.AND P0, PT, R4, 0x1, PT ;  /* 0x000000010400780c */ /* 0x000fe40003f04270 */
[----:B------:R-:W-:-:S11]  /*d5c0*/  SHF.R.S32.HI R4, RZ, 0x1, R4 ;  /* 0x00000001ff047819 */ /* 0x000fd60000011404 */
[----:B------:R-:W-:Y:S05]  /*d5d0*/  @P0 BRA `(.L_x_3431) ;  /* 0xfffffffc00c00947 */ /* 0x000fea000383ffff */
.L_x_3430:
[----:B------:R-:W-:Y:S02]  /*d5e0*/  ULDC UR4, c[0x0][0x230] ;  /* 0x00008c0000047ab9 */ /* 0x000fe40000000800 */
[----:B------:R-:W-:-:S13]  /*d5f0*/  ISETP.NE.AND P0, PT, RZ, UR4, PT ;  /* 0x00000004ff007c0c */ /* 0x000fda000bf05270 */
[----:B------:R-:W-:Y:S05]  /*d600*/  @!P0 BRA `(.L_x_3432) ;  /* 0x0000000000c08947 */ /* 0x000fea0003800000 */
[----:B------:R-:W3:Y:S02]  /*d610*/  LDC R5, c[0x0][RZ] ;  /* 0x00000000ff057b82 */ /* 0x000ee40000000800 */
[----:B---3--:R-:W-:Y:S01]  /*d620*/  ISETP.GT.AND P0, PT, R5, 0x20, PT ;  /* 0x000000200500780c */ /* 0x008fe20003f04270 */
[----:B-12---:R-:W-:-:S12]  /*d630*/  IMAD.MOV.U32 R0, RZ, RZ, R5 ;  /* 0x000000ffff007224 */ /* 0x006fd800078e0005 */
        /* <DEDUP_REMOVED lines=13> */
.L_x_3434:
[----:B------:R-:W-:Y:S01]  /*d710*/  IMAD.IADD R0, R17, 0x1, R4 ;  /* 0x0000000111007824 */ /* 0x000fe200078e0204 */
[----:B------:R-:W-:Y:S05]  /*d720*/  WARPSYNC.ALL ;  /* 0x0000000000007948 */ /* 0x000fea0003800000 */
[----:B------:R-:W-:Y:S01]  /*d730*/  BAR.SYNC.DEFER_BLOCKING 0x0 ;  /* 0x0000000000007b1d */ /* 0x000fe20000010000 */
[----:B------:R-:W-:-:S04]  /*d740*/  ISETP.GE.U32.AND P0, PT, R0, R5, PT ;  /* 0x000000050000720c */ /* 0x000fc80003f06070 */
[----:B------:R-:W-:-:S13]  /*d750*/  ISETP.GE.U32.OR P0, PT, R17, R4, P0 ;  /* 0x000000041100720c */ /* 0x000fda0000706470 */
[----:B------:R-:W-:Y:S02]  /*d760*/  @!P0 LEA R0, R4, R3, 0x4 ;  /* 0x0000000304008211 */ /* 0x000fe400078e20ff */
[----:B------:R-:W-:-:S03]  /*d770*/  SHF.R.S32.HI R4, RZ, 0x1, R4 ;  /* 0x00000001ff047819 */ /* 0x000fc60000011404 */
[----:B-1----:R-:W1:Y:S02]  /*d780*/  @!P0 LDS.128 R8, [R0] ;  /* 0x0000000000088984 */ /* 0x002e640000000c00 */
[----:B-1----:R-:W-:Y:S01]  /*d790*/  @!P0 FADD.FTZ R24, R24, R8 ;  /* 0x0000000818188221 */ /* 0x002fe20000010000 */
[----:B------:R-:W-:Y:S01]  /*d7a0*/  @!P0 FADD.FTZ R25, R25, R9 ;  /* 0x0000000919198221 */ /* 0x000fe20000010000 */
[----:B------:R-:W-:Y:S01]  /*d7b0*/  @!P0 FADD.FTZ R26, R26, R10 ;  /* 0x0000000a1a1a8221 */ /* 0x000fe20000010000 */
[----:B------:R-:W-:-:S05]  /*d7c0*/  @!P0 FADD.FTZ R27, R27, R11 ;  /* 0x0000000b1b1b8221 */ /* 0x000fca0000010000 */
[----:B------:R1:W-:Y:S01]  /*d7d0*/  @!P0 STS.128 [R3], R24 ;  /* 0x0000001803008388 */ /* 0x0003e20000000c00 */
[----:B------:R-:W-:-:S13]  /*d7e0*/  ISETP.GE.AND P0, PT, R4, 0x20, PT ;  /* 0x000000200400780c */ /* 0x000fda0003f06270 */
[----:B------:R-:W-:Y:S05]  /*d7f0*/  @P0 BRA `(.L_x_3434) ;  /* 0xfffffffc00c40947 */ /* 0x000fea000383ffff */
[----:B------:R-:W-:-:S07]  /*d800*/  IMAD.MOV.U32 R0, RZ, RZ, 0x20 ;  /* 0x00000020ff007424 */ /* 0x000fce00078e00ff */
.L_x_3433:
[----:B------:R-:W-:Y:S01]  /*d810*/  ISETP.GE.AND P0, PT, R0, 0x2, PT ;  /* 0x000000020000780c */ /* 0x000fe20003f06270 */
[----:B------:R-:W-:Y:S05]  /*d820*/  WARPSYNC.ALL ;  /* 0x0000000000007948 */ /* 0x000fea0003800000 */
[----:B------:R-:W-:Y:S07]  /*d830*/  BAR.SYNC.DEFER_BLOCKING 0x0 ;  /* 0x0000000000007b1d */ /* 0x000fee0000010000 */
[----:B------:R-:W-:Y:S05]  /*d840*/  @!P0 BRA `(.L_x_3432) ;  /* 0x0000000000308947 */ /* 0x000fea0003800000 */
[----:B-1----:R-:W-:-:S07]  /*d850*/  MOV R3, 0x1 ;  /* 0x0000000100037802 */ /* 0x002fce0000000f00 */
.L_x_3435:
[----:B------:R-:W1:Y:S04]  /*d860*/  SHFL.DOWN PT, R5, R24, R3, 0x1f ;  /* 0x08001f0318057589 */ /* 0x000e6800000e0000 */
[----:B------:R-:W2:Y:S04]  /*d870*/  SHFL.DOWN PT, R4, R25, R3, 0x1f ;  /* 0x08001f0319047589 */ /* 0x000ea800000e0000 */
[----:B------:R-:W3:Y:S04]  /*d880*/  SHFL.DOWN PT, R7, R26, R3, 0x1f ;  /* 0x08001f031a077589 */ /* 0x000ee800000e0000 */
[----:B------:R4:W5:Y:S02]  /*d890*/  SHFL.DOWN PT, R6, R27, R3, 0x1f ;  /* 0x08001f031b067589 */ /* 0x00096400000e0000 */
[----:B----4-:R-:W-:-:S02]  /*d8a0*/  IMAD.SHL.U32 R3, R3, 0x2, RZ ;  /* 0x0000000203037824 */ /* 0x010fc400078e00ff */
[----:B-1----:R-:W-:-:S03]  /*d8b0*/  FADD.FTZ R24, R5, R24 ;  /* 0x0000001805187221 */ /* 0x002fc60000010000 */
[----:B------:R-:W-:Y:S01]  /*d8c0*/  ISETP.GE.AND P0, PT, R3, R0, PT ;  /* 0x000000000300720c */ /* 0x000fe20003f06270 */
[----:B--2---:R-:W-:Y:S01]  /*d8d0*/  FADD.FTZ R25, R4, R25 ;  /* 0x0000001904197221 */ /* 0x004fe20000010000 */
[----:B---3--:R-:W-:Y:S01]  /*d8e0*/  FADD.FTZ R26, R7, R26 ;  /* 0x0000001a071a7221 */ /* 0x008fe20000010000 */
[----:B-----5:R-:W-:-:S10]  /*d8f0*/  FADD.FTZ R27, R6, R27 ;  /* 0x0000001b061b7221 */ /* 0x020fd40000010000 */
[----:B------:R-:W-:Y:S05]  /*d900*/  @!P0 BRA `(.L_x_3435) ;  /* 0xfffffffc00d48947 */ /* 0x000fea000383ffff */
.L_x_3432:
[----:B------:R-:W3:Y:S01]  /*d910*/  LDC R20, c[0x0][0x3ec] ;  /* 0x0000fb00ff147b82 */ /* 0x000ee20000000800 */
[----:B------:R-:W-:Y:S01]  /*d920*/  HFMA2.MMA R19, -RZ, RZ, 0, 0 ;  /* 0x00000000ff137435 */ /* 0x000fe200000001ff */
[----:B0-----:R-:W-:Y:S01]  /*d930*/  IMAD.MOV.U32 R28, RZ, RZ, RZ ;  /* 0x000000ffff1c7224 */ /* 0x001fe200078e00ff */
[----:B---3--:R-:W-:-:S13]  /*d940*/  ISETP.NE.AND P1, PT, R20, RZ, PT ;  /* 0x000000ff1400720c */ /* 0x008fda0003f25270 */
[----:B------:R-:W-:Y:S05]  /*d950*/  @!P1 BRA `(.L_x_3436) ;  /* 0x0000001000489947 */ /* 0x000fea0003800000 */
[----:B------:R-:W-:Y:S01]  /*d960*/  MOV R4, RZ ;  /* 0x000000ff00047202 */ /* 0x000fe20000000f00 */
[----:B------:R-:W-:Y:S01]  /*d970*/  IMAD.MOV.U32 R5, RZ, RZ, R23 ;  /* 0x000000ffff057224 */ /* 0x000fe200078e0017 */
        /* <DEDUP_REMOVED lines=266> */
[----:B--2---:R-:W-:-:S05]  /*ea20*/  IMAD.HI.U32 R0, R7, UR7, R6 ;  /* 0x0000000707007c27 */ /* 0x004fca000f8e0006 */
[----:B------:R-:W-:Y:S01]  /*ea30*/  SHF.R.U32.HI R0, RZ, UR4, R0 ;  /* 0x00000004ff007c19 */ /* 0x000fe20008011600 */
[----:B------:R-:W-:-:S03]  /*ea40*/  ULDC UR4, c[0x0][0x5dc] ;  /* 0x0001770000047ab9 */ /* 0x000fc60000000800 */
[----:B------:R-:W-:-:S05]  /*ea50*/  IADD3 R3, -R0, RZ, RZ ;  /* 0x000000ff00037210 */ /* 0x000fca0007ffe1ff */
[----:B------:R-:W-:-:S04]  /*ea60*/  IMAD R3, R3, UR6, R7 ;  /* 0x0000000603037c24 */ /* 0x000fc8000f8e0207 */
[----:B------:R-:W-:-:S07]  /*ea70*/  IMAD R28, R3, UR4, R28 ;  /* 0x00000004031c7c24 */ /* 0x000fce000f8e021c */
.L_x_3436:
        /* <DEDUP_REMOVED lines=272> */
[----:B-12---:R-:W-:-:S05]  /*fb80*/  IMAD.HI.U32 R0, R7, UR9, R6 ;  /* 0x0000000907007c27 */ /* 0x006fca000f8e0006 */
[----:B------:R-:W-:Y:S01]  /*fb90*/  SHF.R.U32.HI R0, RZ, UR6, R0 ;  /* 0x00000006ff007c19 */ /* 0x000fe20008011600 */
[----:B------:R-:W-:-:S03]  /*fba0*/  ULDC UR6, c[0x0][0x5dc] ;  /* 0x0001770000067ab9 */ /* 0x000fc60000000800 */
[----:B------:R-:W-:-:S05]  /*fbb0*/  IADD3 R6, -R0, RZ, RZ ;  /* 0x000000ff00067210 */ /* 0x000fca0007ffe1ff */
[----:B------:R-:W-:-:S04]  /*fbc0*/  IMAD R6, R6, UR8, R7 ;  /* 0x0000000806067c24 */ /* 0x000fc8000f8e0207 */
[----:B------:R-:W-:-:S07]  /*fbd0*/  IMAD R19, R6, UR6, R19 ;  /* 0x0000000606137c24 */ /* 0x000fce000f8e0213 */
.L_x_3437:
        /* <DEDUP_REMOVED lines=23> */
[----:B-1----:R-:W-:-:S05]  /*fd50*/  IADD3 R3, -R9, RZ, RZ ;  /* 0x000000ff09037210 */ /* 0x002fca0007ffe1ff */
        /* <DEDUP_REMOVED lines=255> */
.L_x_3438:
        /* <DEDUP_REMOVED lines=277> */
.L_x_3439:
[----:B------:R-:W-:Y:S01]  /*11ea0*/  ULDC.64 UR6, c[0x0][0x600] ;  /* 0x0001800000067ab9 */ /* 0x000fe20000000a00 */
[----:B------:R-:W-:Y:S02]  /*11eb0*/  CS2R R8, SRZ ;  /* 0x0000000000087805 */ /* 0x000fe4000001ff00 */
[----:B------:R-:W-:Y:S01]  /*11ec0*/  ISETP.NE.U32.AND P0, PT, RZ, UR6, PT ;  /* 0x00000006ff007c0c */ /* 0x000fe2000bf05070 */
[----:B-1----:R-:W-:Y:S01]  /*11ed0*/  HFMA2.MMA R3, -RZ, RZ, 0, 0 ;  /* 0x00000000ff037435 */ /* 0x002fe200000001ff */
        /* <DEDUP_REMOVED lines=9> */
[----:B--2---:R-:W0:Y:S01]  /*11f70*/  S2R R0, SR_CTAID.X ;  /* 0x0000000000007919 */ /* 0x004e220000002500 */
        /* <DEDUP_REMOVED lines=283> */
.L_x_3441:
        /* <DEDUP_REMOVED lines=277> */
.L_x_3442:
[----:B------:R-:W-:Y:S01]  /*14280*/  IADD3 R12, P0, R19, UR4, RZ ;  /* 0x00000004130c7c10 */ /* 0x000fe2000ff1e0ff */
[----:B------:R-:W-:Y:S01]  /*14290*/  IMAD.MOV.U32 R16, RZ, RZ, RZ ;  /* 0x000000ffff107224 */ /* 0x000fe200078e00ff */
[----:B------:R-:W-:Y:S02]  /*142a0*/  MOV R18, RZ ;  /* 0x000000ff00127202 */ /* 0x000fe40000000f00 */
        /* <DEDUP_REMOVED lines=276> */
.L_x_3443:
        /* <DEDUP_REMOVED lines=277> */
.L_x_3444:
        /* <DEDUP_REMOVED lines=16> */
.L_x_3446:
[----:B------:R-:W-:Y:S05]  /*16640*/  BSYNC B0 ;  /* 0x0000000000007941 */ /* 0x000fea0003800000 */
.L_x_3445:
        /* <DEDUP_REMOVED lines=14> */
[----:B------:R0:W-:Y:S04]  /*16730*/  STG.E desc[UR60][R4.64+0x4], R25 ;  /* 0x0000041904007986 */ /* 0x0001e8000c10193c */
[----:B------:R0:W-:Y:S04]  /*16740*/  STG.E desc[UR60][R4.64+0x8], R26 ;  /* 0x0000081a04007986 */ /* 0x0001e8000c10193c */
[----:B------:R0:W-:Y:S02]  /*16750*/  STG.E desc[UR60][R4.64+0xc], R27 ;  /* 0x00000c1b04007986 */ /* 0x0001e4000c10193c */
.L_x_3448:
[----:B------:R-:W-:Y:S05]  /*16760*/  BSYNC B0 ;  /* 0x0000000000007941 */ /* 0x000fea0003800000 */
.L_x_3447:
        /* <DEDUP_REMOVED lines=35> */
.L_x_3450:
[----:B------:R-:W-:Y:S05]  /*169a0*/  BSYNC B0 ;  /* 0x0000000000007941 */ /* 0x000fea0003800000 */
.L_x_3449:
        /* <DEDUP_REMOVED lines=19> */
[----:B------:R-:W-:-:S03]  /*16ae0*/  IMAD.U32 R24, RZ, RZ, UR9 ;  /* 0x00000009ff187e24 */ /* 0x000fc6000f8e00ff */
[----:B------:R-:W-:Y:S05]  /*16af0*/  @!P0 BRA `(.L_x_3452) ;  /* 0x0000000000848947 */ /* 0x000fea0003800000 */
[----:B------:R-:W-:Y:S01]  /*16b00*/  ULDC UR6, c[0x0][0x0] ;  /* 0x0000000000067ab9 */ /* 0x000fe20000000800 */
[----:B------:R-:W-:Y:S01]  /*16b10*/  ULDC UR8, c[0x0][0x22c] ;  /* 0x00008b0000087ab9 */ /* 0x000fe20000000800 */
[----:B------:R-:W-:Y:S01]  /*16b20*/  IMAD R4, R2, UR6, R17 ;  /* 0x0000000602047c24 */ /* 0x000fe2000f8e0211 */
[----:B------:R-:W-:Y:S01]  /*16b30*/  MOV R25, UR9 ;  /* 0x0000000900197c02 */ /* 0x000fe20008000f00 */
[----:B------:R-:W-:Y:S01]  /*16b40*/  IMAD.U32 R27, RZ, RZ, UR9 ;  /* 0x00000009ff1b7e24 */ /* 0x000fe2000f8e00ff */
[----:B------:R-:W-:Y:S02]  /*16b50*/  MOV R26, UR9 ;  /* 0x00000009001a7c02 */ /* 0x000fe40008000f00 */
[----:B------:R-:W-:-:S13]  /*16b60*/  ISETP.GE.U32.AND P0, PT, R4, UR8, PT ;  /* 0x0000000804007c0c */ /* 0x000fda000bf06070 */
[----:B------:R-:W-:Y:S05]  /*16b70*/  @P0 BRA `(.L_x_3453) ;  /* 0x0000000000d80947 */ /* 0x000fea0003800000 */
[----:B------:R-:W-:Y:S01]  /*16b80*/  ULDC UR7, c[0x0][0x10] ;  /* 0x0000040000077ab9 */ /* 0x000fe20000000800 */
[----:B------:R-:W0:Y:S01]  /*16b90*/  LDC R23, c[0x0][0x4] ;  /* 0x00000100ff177b82 */ /* 0x000e220000000800 */
[----:B------:R-:W-:Y:S01]  /*16ba0*/  BSSY B1, `(.L_x_3454) ;  /* 0x0000015000017945 */ /* 0x000fe20003800000 */
[----:B------:R-:W-:Y:S01]  /*16bb0*/  MOV R6, R4 ;  /* 0x0000000400067202 */ /* 0x000fe20000000f00 */
[----:B------:R-:W-:Y:S01]  /*16bc0*/  IMAD.U32 R26, RZ, RZ, UR9 ;  /* 0x00000009ff1a7e24 */ /* 0x000fe2000f8e00ff */
[----:B------:R-:W-:Y:S01]  /*16bd0*/  MOV R25, UR9 ;  /* 0x0000000900197c02 */ /* 0x000fe20008000f00 */
[----:B------:R-:W-:Y:S01]  /*16be0*/  IMAD R7, R0, UR7, RZ ;  /* 0x0000000700077c24 */ /* 0x000fe2000f8e02ff */
[----:B------:R-:W-:Y:S01]  /*16bf0*/  MOV R27, UR9 ;  /* 0x00000009001b7c02 */ /* 0x000fe20008000f00 */
[----:B0-----:R-:W-:-:S07]  /*16c00*/  IMAD R23, R23, UR6, RZ ;  /* 0x0000000617177c24 */ /* 0x001fce000f8e02ff */
.L_x_3455:
[----:B------:R-:W0:Y:S01]  /*16c10*/  LDC.64 R4, c[0x0][0x608] ;  /* 0x00018200ff047b82 */ /* 0x000e220000000a00 */
[----:B------:R-:W-:-:S05]  /*16c20*/  IADD3 R29, R7, R6, RZ ;  /* 0x00000006071d7210 */ /* 0x000fca0007ffe0ff */
[----:B0-----:R-:W-:-:S05]  /*16c30*/  IMAD.WIDE.U32 R4, R29, 0x10, R4 ;  /* 0x000000101d047825 */ /* 0x001fca00078e0004 */
[----:B------:R-:W2:Y:S04]  /*16c40*/  LDG.E R29, desc[UR60][R4.64] ;  /* 0x0000003c041d7981 */ /* 0x000ea8000c1e1900 */
[----:B------:R-:W3:Y:S04]  /*16c50*/  LDG.E R0, desc[UR60][R4.64+0x4] ;  /* 0x0000043c04007981 */ /* 0x000ee8000c1e1900 */
[----:B------:R-:W4:Y:S04]  /*16c60*/  LDG.E R31, desc[UR60][R4.64+0x8] ;  /* 0x0000083c041f7981 */ /* 0x000f28000c1e1900 */
[----:B------:R-:W5:Y:S01]  /*16c70*/  LDG.E R28, desc[UR60][R4.64+0xc] ;  /* 0x00000c3c041c7981 */ /* 0x000f62000c1e1900 */
[----:B------:R-:W-:-:S05]  /*16c80*/  IMAD.IADD R6, R23, 0x1, R6 ;  /* 0x0000000117067824 */ /* 0x000fca00078e0206 */
[----:B------:R-:W-:Y:S01]  /*16c90*/  ISETP.GE.U32.AND P0, PT, R6, UR8, PT ;  /* 0x0000000806007c0c */ /* 0x000fe2000bf06070 */
[----:B--2---:R-:W-:Y:S01]  /*16ca0*/  FADD.FTZ R24, R29, R24 ;  /* 0x000000181d187221 */ /* 0x004fe20000010000 */
[----:B---3--:R-:W-:Y:S01]  /*16cb0*/  FADD.FTZ R25, R0, R25 ;  /* 0x0000001900197221 */ /* 0x008fe20000010000 */
[----:B----4-:R-:W-:Y:S01]  /*16cc0*/  FADD.FTZ R26, R31, R26 ;  /* 0x0000001a1f1a7221 */ /* 0x010fe20000010000 */
[----:B-----5:R-:W-:-:S09]  /*16cd0*/  FADD.FTZ R27, R28, R27 ;  /* 0x0000001b1c1b7221 */ /* 0x020fd20000010000 */
[----:B------:R-:W-:Y:S05]  /*16ce0*/  @!P0 BRA `(.L_x_3455) ;  /* 0xfffffffc00c88947 */ /* 0x000fea000383ffff */
[----:B------:R-:W-:Y:S05]  /*16cf0*/  BSYNC B1 ;  /* 0x0000000000017941 */ /* 0x000fea0003800000 */
.L_x_3454:
[----:B------:R-:W-:Y:S05]  /*16d00*/  BRA `(.L_x_3453) ;  /* 0x0000000000747947 */ /* 0x000fea0003800000 */
.L_x_3452:
[----:B------:R-:W-:Y:S01]  /*16d10*/  ULDC UR7, c[0x0][0x22c] ;  /* 0x00008b0000077ab9 */ /* 0x000fe20000000800 */
[----:B------:R-:W-:Y:S01]  /*16d20*/  MOV R25, UR9 ;  /* 0x0000000900197c02 */ /* 0x000fe20008000f00 */
[----:B------:R-:W-:Y:S01]  /*16d30*/  IMAD.U32 R27, RZ, RZ, UR9 ;  /* 0x00000009ff1b7e24 */ /* 0x000fe2000f8e00ff */
[----:B------:R-:W-:Y:S02]  /*16d40*/  ISETP.GE.U32.AND P0, PT, R2, UR7, PT ;  /* 0x0000000702007c0c */ /* 0x000fe4000bf06070 */
[----:B------:R-:W-:-:S11]  /*16d50*/  MOV R26, UR9 ;  /* 0x00000009001a7c02 */ /* 0x000fd60008000f00 */
[----:B------:R-:W-:Y:S05]  /*16d60*/  @P0 BRA `(.L_x_3453) ;  /* 0x00000000005c0947 */ /* 0x000fea0003800000 */
[----:B------:R-:W-:Y:S01]  /*16d70*/  ULDC UR6, c[0x0][0x10] ;  /* 0x0000040000067ab9 */ /* 0x000fe20000000800 */
[----:B------:R-:W0:Y:S01]  /*16d80*/  LDC R32, c[0x0][RZ] ;  /* 0x00000000ff207b82 */ /* 0x000e220000000800 */
[----:B------:R-:W-:Y:S01]  /*16d90*/  MOV R23, R2 ;  /* 0x0000000200177202 */ /* 0x000fe20000000f00 */
[----:B------:R-:W-:Y:S01]  /*16da0*/  IMAD.U32 R26, RZ, RZ, UR9 ;  /* 0x00000009ff1a7e24 */ /* 0x000fe2000f8e00ff */
[----:B------:R-:W-:Y:S01]  /*16db0*/  MOV R25, UR9 ;  /* 0x0000000900197c02 */ /* 0x000fe20008000f00 */
[----:B------:R-:W-:Y:S01]  /*16dc0*/  IMAD R0, R0, UR6, RZ ;  /* 0x0000000600007c24 */ /* 0x000fe2000f8e02ff */
[----:B------:R-:W-:-:S03]  /*16dd0*/  MOV R27, UR9 ;  /* 0x00000009001b7c02 */ /* 0x000fc60008000f00 */
[----:B------:R-:W1:Y:S08]  /*16de0*/  LDC.64 R4, c[0x0][0x608] ;  /* 0x00018200ff047b82 */ /* 0x000e700000000a00 */
[----:B------:R-:W2:Y:S02]  /*16df0*/  LDC R34, c[0x0][0x4] ;  /* 0x00000100ff227b82 */ /* 0x000ea40000000800 */
.L_x_3456:
[----:B------:R-:W-:-:S05]  /*16e00*/  IADD3 R6, R0, R23, RZ ;  /* 0x0000001700067210 */ /* 0x000fca0007ffe0ff */
[----:B0-----:R-:W-:-:S04]  /*16e10*/  IMAD R7, R6, R32, R17 ;  /* 0x0000002006077224 */ /* 0x001fc800078e0211 */
[----:B-1----:R-:W-:-:S05]  /*16e20*/  IMAD.WIDE.U32 R6, R7, 0x10, R4 ;  /* 0x0000001007067825 */ /* 0x002fca00078e0004 */
[----:B------:R-:W3:Y:S04]  /*16e30*/  LDG.E R29, desc[UR60][R6.64] ;  /* 0x0000003c061d7981 */ /* 0x000ee8000c1e1900 */
[----:B------:R-:W4:Y:S04]  /*16e40*/  LDG.E R28, desc[UR60][R6.64+0x4] ;  /* 0x0000043c061c7981 */ /* 0x000f28000c1e1900 */
[----:B------:R-:W5:Y:S04]  /*16e50*/  LDG.E R31, desc[UR60][R6.64+0x8] ;  /* 0x0000083c061f7981 */ /* 0x000f68000c1e1900 */
[----:B------:R-:W5:Y:S01]  /*16e60*/  LDG.E R30, desc[UR60][R6.64+0xc] ;  /* 0x00000c3c061e7981 */ /* 0x000f62000c1e1900 */
[----:B--2---:R-:W-:-:S05]  /*16e70*/  IMAD.IADD R23, R34, 0x1, R23 ;  /* 0x0000000122177824 */ /* 0x004fca00078e0217 */
[----:B------:R-:W-:Y:S01]  /*16e80*/  ISETP.GE.U32.AND P0, PT, R23, UR7, PT ;  /* 0x0000000717007c0c */ /* 0x000fe2000bf06070 */
[----:B---3--:R-:W-:Y:S01]  /*16e90*/  FADD.FTZ R24, R29, R24 ;  /* 0x000000181d187221 */ /* 0x008fe20000010000 */
[----:B----4-:R-:W-:Y:S01]  /*16ea0*/  FADD.FTZ R25, R28, R25 ;  /* 0x000000191c197221 */ /* 0x010fe20000010000 */
[----:B-----5:R-:W-:Y:S01]  /*16eb0*/  FADD.FTZ R26, R31, R26 ;  /* 0x0000001a1f1a7221 */ /* 0x020fe20000010000 */
[----:B------:R-:W-:-:S09]  /*16ec0*/  FADD.FTZ R27, R30, R27 ;  /* 0x0000001b1e1b7221 */ /* 0x000fd20000010000 */
[----:B------:R-:W-:Y:S05]  /*16ed0*/  @!P0 BRA `(.L_x_3456) ;  /* 0xfffffffc00c88947 */ /* 0x000fea000383ffff */
.L_x_3453:
[----:B------:R-:W-:Y:S05]  /*16ee0*/  BSYNC B0 ;  /* 0x0000000000007941 */ /* 0x000fea0003800000 */
.L_x_3451:
        /* <DEDUP_REMOVED lines=10> */
[----:B------:R0:W-:Y:S02]  /*16f90*/  STS.128 [R0], R24 ;  /* 0x0000001800007388 */ /* 0x0001e40000000c00 */
[----:B------:R-:W-:Y:S05]  /*16fa0*/  @!P0 BRA `(.L_x_3457) ;  /* 0x0000000000408947 */ /* 0x000fea0003800000 */
[----:B------:R-:W-:-:S07]  /*16fb0*/  MOV R23, UR5 ;  /* 0x0000000500177c02 */ /* 0x000fce0008000f00 */
.L_x_3458:
[----:B------:R-:W-:Y:S01]  /*16fc0*/  IADD3 R4, R2, R23, RZ ;  /* 0x0000001702047210 */ /* 0x000fe20007ffe0ff */
[----:B------:R-:W-:Y:S03]  /*16fd0*/  BAR.SYNC.DEFER_BLOCKING 0x0 ;  /* 0x0000000000007b1d */ /* 0x000fe60000010000 */
[----:B------:R-:W-:-:S04]  /*16fe0*/  ISETP.GE.U32.AND P0, PT, R4, UR6, PT ;  /* 0x0000000604007c0c */ /* 0x000fc8000bf06070 */
[----:B------:R-:W-:-:S13]  /*16ff0*/  ISETP.GE.U32.OR P0, PT, R2, R23, P0 ;  /* 0x000000170200720c */ /* 0x000fda0000706470 */
[----:B------:R-:W-:-:S05]  /*17000*/  @!P0 IMAD R4, R4, R28, R17 ;  /* 0x0000001c04048224 */ /* 0x000fca00078e0211 */
[----:B------:R-:W-:-:S06]  /*17010*/  @!P0 LEA R4, R4, UR4, 0x4 ;  /* 0x0000000404048c11 */ /* 0x000fcc000f8e20ff */
[----:B------:R-:W0:Y:S02]  /*17020*/  @!P0 LDS.128 R4, [R4] ;  /* 0x0000000004048984 */ /* 0x000e240000000c00 */
[----:B01----:R-:W-:Y:S01]  /*17030*/  @!P0 FADD.FTZ R24, R24, R4 ;  /* 0x0000000418188221 */ /* 0x003fe20000010000 */
[----:B------:R-:W-:Y:S01]  /*17040*/  @!P0 FADD.FTZ R25, R25, R5 ;  /* 0x0000000519198221 */ /* 0x000fe20000010000 */
[----:B------:R-:W-:Y:S01]  /*17050*/  @!P0 FADD.FTZ R26, R26, R6 ;  /* 0x000000061a1a8221 */ /* 0x000fe20000010000 */
[----:B------:R-:W-:-:S05]  /*17060*/  @!P0 FADD.FTZ R27, R27, R7 ;  /* 0x000000071b1b8221 */ /* 0x000fca0000010000 */
[----:B------:R1:W-:Y:S01]  /*17070*/  @!P0 STS.128 [R0], R24 ;  /* 0x0000001800008388 */ /* 0x0003e20000000c00 */
[----:B------:R-:W-:Y:S02]  /*17080*/  ISETP.GT.AND P0, PT, R23, 0x1, PT ;  /* 0x000000011700780c */ /* 0x000fe40003f04270 */
[----:B------:R-:W-:-:S11]  /*17090*/  SHF.R.S32.HI R23, RZ, 0x1, R23 ;  /* 0x00000001ff177819 */ /* 0x000fd60000011417 */
[----:B------:R-:W-:Y:S05]  /*170a0*/  @P0 BRA `(.L_x_3458) ;  /* 0xfffffffc00c40947 */ /* 0x000fea000383ffff */
.L_x_3457:
[----:B------:R-:W-:Y:S05]  /*170b0*/  @!P2 BRA `(.L_x_3459) ;  /* 0x0000000000a0a947 */ /* 0x000fea0003800000 */
[----:B------:R-:W-:Y:S01]  /*170c0*/  ISETP.GT.AND P0, PT, R28, 0x20, PT ;  /* 0x000000201c00780c */ /* 0x000fe20003f04270 */
[----:B------:R-:W-:-:S12]  /*170d0*/  IMAD.MOV.U32 R2, RZ, RZ, R28 ;  /* 0x000000ffff027224 */ /* 0x000fd800078e001c */
[----:B------:R-:W-:Y:S05]  /*170e0*/  @!P0 BRA `(.L_x_3460) ;  /* 0x0000000000588947 */ /* 0x000fea0003800000 */
[----:B------:R-:W-:Y:S01]  /*170f0*/  LEA.HI R2, R28, R28, RZ, 0x1 ;  /* 0x0000001c1c027211 */ /* 0x000fe200078f08ff */
[----:B------:R2:W-:Y:S03]  /*17100*/  STS.128 [R0], R24 ;  /* 0x0000001800007388 */ /* 0x0005e60000000c00 */
[----:B------:R-:W-:Y:S01]  /*17110*/  SHF.R.S32.HI R4, RZ, 0x1, R2 ;  /* 0x00000001ff047819 */ /* 0x000fe20000011402 */
[----:B------:R-:W-:-:S03]  /*17120*/  HFMA2.MMA R2, -RZ, RZ, 0, 1.9073486328125e-06 ;  /* 0x00000020ff027435 */ /* 0x000fc600000001ff */
[----:B------:R-:W-:-:S13]  /*17130*/  ISETP.GE.AND P0, PT, R4, 0x20, PT ;  /* 0x000000200400780c */ /* 0x000fda0003f06270 */
[----:B--2---:R-:W-:Y:S05]  /*17140*/  @!P0 BRA `(.L_x_3460) ;  /* 0x0000000000408947 */ /* 0x004fea0003800000 */
[----:B------:R-:W-:-:S07]  /*17150*/  MOV R2, R4 ;  /* 0x0000000400027202 */ /* 0x000fce0000000f00 */
.L_x_3461:
[----:B------:R-:W-:Y:S01]  /*17160*/  IMAD.IADD R4, R17, 0x1, R2 ;  /* 0x0000000111047824 */ /* 0x000fe200078e0202 */
[----:B------:R-:W-:Y:S04]  /*17170*/  BAR.SYNC.DEFER_BLOCKING 0x0 ;  /* 0x0000000000007b1d */ /* 0x000fe80000010000 */
[----:B------:R-:W-:-:S04]  /*17180*/  ISETP.GE.U32.AND P0, PT, R4, R28, PT ;  /* 0x0000001c0400720c */ /* 0x000fc80003f06070 */
[----:B------:R-:W-:-:S13]  /*17190*/  ISETP.GE.U32.OR P0, PT, R17, R2, P0 ;  /* 0x000000021100720c */ /* 0x000fda0000706470 */
[----:B------:R-:W-:Y:S02]  /*171a0*/  @!P0 LEA R4, R2, R0, 0x4 ;  /* 0x0000000002048211 */ /* 0x000fe400078e20ff */
[----:B------:R-:W-:-:S04]  /*171b0*/  SHF.R.S32.HI R2, RZ, 0x1, R2 ;  /* 0x00000001ff027819 */ /* 0x000fc80000011402 */
[----:B------:R-:W0:Y:S02]  /*171c0*/  @!P0 LDS.128 R4, [R4] ;  /* 0x0000000004048984 */ /* 0x000e240000000c00 */
[----:B012---:R-:W-:Y:S01]  /*171d0*/  @!P0 FADD.FTZ R24, R24, R4 ;  /* 0x0000000418188221 */ /* 0x007fe20000010000 */
[----:B------:R-:W-:Y:S01]  /*171e0*/  @!P0 FADD.FTZ R25, R25, R5 ;  /* 0x0000000519198221 */ /* 0x000fe20000010000 */
[----:B------:R-:W-:Y:S01]  /*171f0*/  @!P0 FADD.FTZ R26, R26, R6 ;  /* 0x000000061a1a8221 */ /* 0x000fe20000010000 */
[----:B------:R-:W-:-:S05]  /*17200*/  @!P0 FADD.FTZ R27, R27, R7 ;  /* 0x000000071b1b8221 */ /* 0x000fca0000010000 */
[----:B------:R2:W-:Y:S01]  /*17210*/  @!P0 STS.128 [R0], R24 ;  /* 0x0000001800008388 */ /* 0x0005e20000000c00 */
[----:B------:R-:W-:-:S13]  /*17220*/  ISETP.GE.AND P0, PT, R2, 0x20, PT ;  /* 0x000000200200780c */ /* 0x000fda0003f06270 */
[----:B------:R-:W-:Y:S05]  /*17230*/  @P0 BRA `(.L_x_3461) ;  /* 0xfffffffc00c80947 */ /* 0x000fea000383ffff */
[----:B------:R-:W-:-:S07]  /*17240*/  MOV R2, 0x20 ;  /* 0x0000002000027802 */ /* 0x000fce0000000f00 */
.L_x_3460:
[----:B------:R-:W-:Y:S01]  /*17250*/  BAR.SYNC.DEFER_BLOCKING 0x0 ;  /* 0x0000000000007b1d */ /* 0x000fe20000010000 */
[----:B------:R-:W-:-:S13]  /*17260*/  ISETP.GE.AND P0, PT, R2, 0x2, PT ;  /* 0x000000020200780c */ /* 0x000fda0003f06270 */
[----:B------:R-:W-:Y:S05]  /*17270*/  @!P0 BRA `(.L_x_3459) ;  /* 0x0000000000308947 */ /* 0x000fea0003800000 */
[----:B------:R-:W-:-:S07]  /*17280*/  IMAD.MOV.U32 R5, RZ, RZ, 0x1 ;  /* 0x00000001ff057424 */ /* 0x000fce00078e00ff */
.L_x_3462:
[----:B------:R-:W3:Y:S04]  /*17290*/  SHFL.DOWN PT, R7, R24, R5, 0x1f ;  /* 0x08001f0518077589 */ /* 0x000ee800000e0000 */
[----:B012---:R-:W0:Y:S04]  /*172a0*/  SHFL.DOWN PT, R0, R25, R5, 0x1f ;  /* 0x08001f0519007589 */ /* 0x007e2800000e0000 */
[----:B------:R-:W1:Y:S04]  /*172b0*/  SHFL.DOWN PT, R17, R26, R5, 0x1f ;  /* 0x08001f051a117589 */ /* 0x000e6800000e0000 */
[----:B------:R2:W4:Y:S02]  /*172c0*/  SHFL.DOWN PT, R4, R27, R5, 0x1f ;  /* 0x08001f051b047589 */ /* 0x00052400000e0000 */
[----:B--2---:R-:W-:Y:S01]  /*172d0*/  SHF.L.U32 R5, R5, 0x1, RZ ;  /* 0x0000000105057819 */ /* 0x004fe200000006ff */
[----:B---3--:R-:W-:-:S03]  /*172e0*/  FADD.FTZ R24, R7, R24 ;  /* 0x0000001807187221 */ /* 0x008fc60000010000 */
[----:B------:R-:W-:Y:S01]  /*172f0*/  ISETP.GE.AND P0, PT, R5, R2, PT ;  /* 0x000000020500720c */ /* 0x000fe20003f06270 */
[----:B0-----:R-:W-:Y:S01]  /*17300*/  FADD.FTZ R25, R0, R25 ;  /* 0x0000001900197221 */ /* 0x001fe20000010000 */
[----:B-1----:R-:W-:Y:S01]  /*17310*/  FADD.FTZ R26, R17, R26 ;  /* 0x0000001a111a7221 */ /* 0x002fe20000010000 */
[----:B----4-:R-:W-:-:S10]  /*17320*/  FADD.FTZ R27, R4, R27 ;  /* 0x0000001b041b7221 */ /* 0x010fd40000010000 */
[----:B------:R-:W-:Y:S05]  /*17330*/  @!P0 BRA `(.L_x_3462) ;  /* 0xfffffffc00d48947 */ /* 0x000fea000383ffff */
.L_x_3459:
        /* <DEDUP_REMOVED lines=9> */
[----:B------:R-:W3:Y:S04]  /*173d0*/  LDG.E R3, desc[UR60][R8.64] ;  /* 0x0000003c08037981 */ /* 0x000ee8000c1e1900 */
[----:B012---:R-:W2:Y:S04]  /*173e0*/  LDG.E R0, desc[UR60][R8.64+0x4] ;  /* 0x0000043c08007981 */ /* 0x007ea8000c1e1900 */
[----:B------:R-:W4:Y:S04]  /*173f0*/  LDG.E R5, desc[UR60][R8.64+0x8] ;  /* 0x0000083c08057981 */ /* 0x000f28000c1e1900 */
[----:B------:R-:W5:Y:S01]  /*17400*/  LDG.E R2, desc[UR60][R8.64+0xc] ;  /* 0x00000c3c08027981 */ /* 0x000f62000c1e1900 */
[----:B---3--:R-:W-:Y:S01]  /*17410*/  FADD.FTZ R24, R24, R3 ;  /* 0x0000000318187221 */ /* 0x008fe20000010000 */
[----:B--2---:R-:W-:Y:S01]  /*17420*/  FADD.FTZ R25, R25, R0 ;  /* 0x0000000019197221 */ /* 0x004fe20000010000 */
[----:B----4-:R-:W-:Y:S01]  /*17430*/  FADD.FTZ R26, R26, R5 ;  /* 0x000000051a1a7221 */ /* 0x010fe20000010000 */
[----:B-----5:R-:W-:-:S07]  /*17440*/  FADD.FTZ R27, R27, R2 ;  /* 0x000000021b1b7221 */ /* 0x020fce0000010000 */
.L_x_3464:
[----:B------:R-:W-:Y:S05]  /*17450*/  @!P1 BRA `(.L_x_3465) ;  /* 0x00000004006c9947 */ /* 0x000fea0003800000 */
[----:B------:R-:W3:Y:S02]  /*17460*/  LDC R17, c[0x0][0x624] ;  /* 0x00018900ff117b82 */ /* 0x000ee40000000800 */
[----:B---3--:R-:W-:-:S04]  /*17470*/  ISETP.NE.AND P0, PT, R17, 0x1, PT ;  /* 0x000000011100780c */ /* 0x008fc80003f05270 */
[----:B012---:R-:W-:-:S09]  /*17480*/  P2R R0, PR, RZ, 0x1 ;  /* 0x00000001ff007803 */ /* 0x007fd20000000000 */
        /* <DEDUP_REMOVED lines=17> */
.L_x_3466:
        /* <DEDUP_REMOVED lines=22> */
.L_x_3467:
        /* <DEDUP_REMOVED lines=10> */
[----:B-1----:R1:W2:Y:S01]  /*177a0*/  LDC.64 R2, c[0x4][R0] ;  /* 0x0100000000027b82 */ /* 0x0022a20000000a00 */
        /* <DEDUP_REMOVED lines=11> */
.L_x_3468:
        /* <DEDUP_REMOVED lines=21> */
[----:B0-23--:R-:W-:Y:S05]  /*179b0*/  CALL.ABS.NOINC R2 ;  /* 0x0000000002007343 */ /* 0x00dfea0003c00000 */
.L_x_3469:
[----:B------:R-:W-:Y:S02]  /*179c0*/  ULDC.64 UR4, c[0x0][0x5f0] ;  /* 0x00017c0000047ab9 */ /* 0x000fe40000000a00 */
[----:B------:R-:W-:-:S04]  /*179d0*/  IADD3 R16, P0, R16, UR4, RZ ;  /* 0x0000000410107c10 */ /* 0x000fc8000ff1e0ff */
[----:B------:R-:W-:-:S05]  /*179e0*/  IADD3.X R17, RZ, UR5, RZ, P0, !PT ;  /* 0x00000005ff117c10 */ /* 0x000fca00087fe4ff */
[----:B------:R-:W-:Y:S01]  /*179f0*/  STG.E desc[UR60][R16.64], R27 ;  /* 0x0000001b10007986 */ /* 0x000fe2000c10193c */
[----:B------:R-:W-:Y:S05]  /*17a00*/  EXIT ;  /* 0x000000000000794d */ /* 0x000fea0003800000 */
.L_x_3465:
[----:B------:R-:W-:Y:S04]  /*17a10*/  STG.E desc[UR60][R8.64], R24 ;  /* 0x0000001808007986 */ /* 0x000fe8000c10193c */
[----:B------:R-:W-:Y:S04]  /*17a20*/  STG.E desc[UR60][R8.64+0x4], R25 ;  /* 0x0000041908007986 */ /* 0x000fe8000c10193c */
[----:B------:R-:W-:Y:S04]  /*17a30*/  STG.E desc[UR60][R8.64+0x8], R26 ;  /* 0x0000081a08007986 */ /* 0x000fe8000c10193c */
[----:B------:R-:W-:Y:S01]  /*17a40*/  STG.E desc[UR60][R8.64+0xc], R27 ;  /* 0x00000c1b08007986 */ /* 0x000fe2000c10193c */
[----:B------:R-:W-:Y:S05]  /*17a50*/  EXIT ;  /* 0x000000000000794d */ /* 0x000fea0003800000 */
.L_x_3463:
        /* <DEDUP_REMOVED lines=12> */
.L_x_3470:
        /* <DEDUP_REMOVED lines=21> */
.L_x_3472:
        /* <DEDUP_REMOVED lines=22> */
.L_x_3473:
        /* <DEDUP_REMOVED lines=22> */
.L_x_3474:
        /* <DEDUP_REMOVED lines=22> */
.L_x_3475:
[----:B------:R-:W-:Y:S02]  /*18090*/  ULDC.64 UR4, c[0x0][0x5f0] ;  /* 0x00017c0000047ab9 */ /* 0x000fe40000000a00 */
[----:B------:R-:W-:-:S05]  /*180a0*/  IADD3 R16, P0, R16, UR4, RZ ;  /* 0x0000000410107c10 */ /* 0x000fca000ff1e0ff */
[----:B------:R-:W-:-:S05]  /*180b0*/  IMAD.X R17, RZ, RZ, UR5, P0 ;  /* 0x00000005ff117e24 */ /* 0x000fca00080e06ff */
[----:B------:R-:W-:Y:S01]  /*180c0*/  STG.E desc[UR60][R16.64], R27 ;  /* 0x0000001b10007986 */ /* 0x000fe2000c10193c */
[----:B------:R-:W-:Y:S05]  /*180d0*/  EXIT ;  /* 0x000000000000794d */ /* 0x000fea0003800000 */
.L_x_3471:
[----:B------:R-:W-:Y:S04]  /*180e0*/  STG.E desc[UR60][R10.64], R24 ;  /* 0x000000180a007986 */ /* 0x000fe8000c10193c */
[----:B------:R-:W-:Y:S04]  /*180f0*/  STG.E desc[UR60][R12.64], R25 ;  /* 0x000000190c007986 */ /* 0x000fe8000c10193c */
[----:B------:R-:W-:Y:S04]  /*18100*/  STG.E desc[UR60][R14.64], R26 ;  /* 0x0000001a0e007986 */ /* 0x000fe8000c10193c */
[----:B------:R-:W-:Y:S01]  /*18110*/  STG.E desc[UR60][R20.64], R27 ;  /* 0x0000001b14007986 */ /* 0x000fe2000c10193c */
[----:B------:R-:W-:Y:S05]  /*18120*/  EXIT ;  /* 0x000000000000794d */ /* 0x000fea0003800000 */
.L_x_3440:
        /* <DEDUP_REMOVED lines=11> */
[----:B--2---:R-:W0:Y:S01]  /*181e0*/  LDC.U8 R0, c[0x0][0x620] ;  /* 0x00018800ff007b82 */ /* 0x004e220000000000 */
        /* <DEDUP_REMOVED lines=8> */
[----:B------:R-:W3:Y:S04]  /*18270*/  LDG.E R0, desc[UR60][R8.64+0x4] ;  /* 0x0000043c08007981 */ /* 0x000ee8000c1e1900 */
[----:B------:R-:W4:Y:S04]  /*18280*/  LDG.E R5, desc[UR60][R8.64+0x8] ;  /* 0x0000083c08057981 */ /* 0x000f28000c1e1900 */
[----:B------:R-:W5:Y:S01]  /*18290*/  LDG.E R2, desc[UR60][R8.64+0xc] ;  /* 0x00000c3c08027981 */ /* 0x000f62000c1e1900 */
[----:B--2---:R-:W-:Y:S01]  /*182a0*/  FADD.FTZ R24, R24, R3 ;  /* 0x0000000318187221 */ /* 0x004fe20000010000 */
[----:B---3--:R-:W-:Y:S01]  /*182b0*/  FADD.FTZ R25, R25, R0 ;  /* 0x0000000019197221 */ /* 0x008fe20000010000 */
[----:B----4-:R-:W-:Y:S01]  /*182c0*/  FADD.FTZ R26, R26, R5 ;  /* 0x000000051a1a7221 */ /* 0x010fe20000010000 */
[----:B-----5:R-:W-:-:S07]  /*182d0*/  FADD.FTZ R27, R27, R2 ;  /* 0x000000021b1b7221 */ /* 0x020fce0000010000 */
.L_x_3477:
        /* <DEDUP_REMOVED lines=21> */
.L_x_3479:
        /* <DEDUP_REMOVED lines=22> */
.L_x_3480:
        /* <DEDUP_REMOVED lines=22> */
.L_x_3481:
        /* <DEDUP_REMOVED lines=10> */
[----:B-1----:R1:W3:Y:S01]  /*18790*/  LDC.64 R2, c[0x4][R0] ;  /* 0x0100000000027b82 */ /* 0x0022e20000000a00 */
        /* <DEDUP_REMOVED lines=10> */
[----:B0-23--:R-:W-:Y:S05]  /*18840*/  CALL.ABS.NOINC R2 ;  /* 0x0000000002007343 */ /* 0x00dfea0003c00000 */
.L_x_3482:
[----:B------:R-:W-:Y:S02]  /*18850*/  ULDC.64 UR4, c[0x0][0x5f0] ;  /* 0x00017c0000047ab9 */ /* 0x000fe40000000a00 */
[----:B------:R-:W-:-:S04]  /*18860*/  IADD3 R16, P0, R16, UR4, RZ ;  /* 0x0000000410107c10 */ /* 0x000fc8000ff1e0ff */
[----:B------:R-:W-:-:S05]  /*18870*/  IADD3.X R17, RZ, UR5, RZ, P0, !PT ;  /* 0x00000005ff117c10 */ /* 0x000fca00087fe4ff */
[----:B------:R-:W-:Y:S01]  /*18880*/  STG.E desc[UR60][R16.64], R27 ;  /* 0x0000001b10007986 */ /* 0x000fe2000c10193c */
[----:B------:R-:W-:Y:S05]  /*18890*/  EXIT ;  /* 0x000000000000794d */ /* 0x000fea0003800000 */
.L_x_3478:
[----:B------:R-:W-:Y:S04]  /*188a0*/  STG.E desc[UR60][R8.64], R24 ;  /* 0x0000001808007986 */ /* 0x000fe8000c10193c */
[----:B------:R-:W-:Y:S04]  /*188b0*/  STG.E desc[UR60][R8.64+0x4], R25 ;  /* 0x0000041908007986 */ /* 0x000fe8000c10193c */
[----:B------:R-:W-:Y:S04]  /*188c0*/  STG.E desc[UR60][R8.64+0x8], R26 ;  /* 0x0000081a08007986 */ /* 0x000fe8000c10193c */
[----:B------:R-:W-:Y:S01]  /*188d0*/  STG.E desc[UR60][R8.64+0xc], R27 ;  /* 0x00000c1b08007986 */ /* 0x000fe2000c10193c */
[----:B------:R-:W-:Y:S05]  /*188e0*/  EXIT ;  /* 0x000000000000794d */ /* 0x000fea0003800000 */
.L_x_3476:
        /* <DEDUP_REMOVED lines=12> */
.L_x_3483:
        /* <DEDUP_REMOVED lines=21> */
.L_x_3485:
        /* <DEDUP_REMOVED lines=22> */
.L_x_3486:
        /* <DEDUP_REMOVED lines=22> */
.L_x_3487:
        /* <DEDUP_REMOVED lines=22> */
.L_x_3488:
[----:B------:R-:W-:Y:S02]  /*18f20*/  ULDC.64 UR4, c[0x0][0x5f0] ;  /* 0x00017c0000047ab9 */ /* 0x000fe40000000a00 */
[----:B------:R-:W-:-:S04]  /*18f30*/  IADD3 R16, P0, R16, UR4, RZ ;  /* 0x0000000410107c10 */ /* 0x000fc8000ff1e0ff */
[----:B------:R-:W-:-:S05]  /*18f40*/  IADD3.X R17, RZ, UR5, RZ, P0, !PT ;  /* 0x00000005ff117c10 */ /* 0x000fca00087fe4ff */
[----:B------:R-:W-:Y:S01]  /*18f50*/  STG.E desc[UR60][R16.64], R27 ;  /* 0x0000001b10007986 */ /* 0x000fe2000c10193c */
[----:B------:R-:W-:Y:S05]  /*18f60*/  EXIT ;  /* 0x000000000000794d */ /* 0x000fea0003800000 */
.L_x_3484:
[----:B------:R-:W-:Y:S04]  /*18f70*/  STG.E desc[UR60][R4.64], R24 ;  /* 0x0000001804007986 */ /* 0x000fe8000c10193c */
[----:B------:R-:W-:Y:S04]  /*18f80*/  STG.E desc[UR60][R6.64], R25 ;  /* 0x0000001906007986 */ /* 0x000fe8000c10193c */
[----:B------:R-:W-:Y:S04]  /*18f90*/  STG.E desc[UR60][R10.64], R26 ;  /* 0x0000001a0a007986 */ /* 0x000fe8000c10193c */
[----:B------:R-:W-:Y:S01]  /*18fa0*/  STG.E desc[UR60][R12.64], R27 ;  /* 0x0000001b0c007986 */ /* 0x000fe2000c10193c */
[----:B------:R-:W-:Y:S05]  /*18fb0*/  EXIT ;  /* 0x000000000000794d */ /* 0x000fea0003800000 */
.L_x_3489:
        /* <DEDUP_REMOVED lines=12> */
.L_x_9838:


//--------------------- .text._ZN2at6native13reduce_kernelILi512ELi1ENS0_8ReduceOpIN3c108BFloat16ENS0_9NanSumOpsIfS4_EEjS4_Li4ELi4EEEEEvT1_ --------------------------
	.section	.text._ZN2at6native13reduce_kernelILi512ELi1ENS0_8ReduceOpIN3c108BFloat16ENS0_9NanSumOpsIfS4_EEjS4_Li4ELi4EEEEEvT1_,"ax",@progbits
	.align	128
        .global         _ZN2at6native13reduce_kernelILi512ELi1ENS0_8ReduceOpIN3c108BFloat16ENS0_9NanSumOpsIfS4_EEjS4_Li4ELi4EEEEEvT1_
        .type           _ZN2at6native13reduce_kernelILi512ELi1ENS0_8ReduceOpIN3c108BFloat16ENS0_9NanSumOpsIfS4_EEjS4_Li4ELi4EEEEEvT1_,@function
        .size           _ZN2at6native13reduce_kernelILi512ELi1ENS0_8ReduceOpIN3c108BFloat16ENS0_9NanSumOpsIfS4_EEjS4_Li4ELi4EEEEEvT1_,(.L_x_9783 - _ZN2at6native13reduce_kernelILi512ELi1ENS0_8ReduceOpIN3c108BFloat16ENS0_9NanSumOpsIfS4_EEjS4_Li4ELi4EEEEEvT1_)
        .other          _ZN2at6native13reduce_kernelILi512ELi1ENS0_8ReduceOpIN3c108BFloat16ENS0_9NanSumOpsIfS4_EEjS4_Li4ELi4EEEEEvT1_,@"STO_CUDA_ENTRY STV_DEFAULT"
_ZN2at6native13reduce_kernelILi512ELi1ENS0_8ReduceOpIN3c108BFloat16ENS0_9NanSumOpsIfS4_EEjS4_Li4ELi4EEEEEvT1_:
.text._ZN2at6native13reduce_kernelILi512ELi1ENS0_8ReduceOpIN3c108BFloat16ENS0_9NanSumOpsIfS4_EEjS4_Li4ELi4EEEEEvT1_:
        /* <DEDUP_REMOVED lines=287> */
.L_x_3490:
        /* <DEDUP_REMOVED lines=50> */
.L_x_3499:
[----:B------:R-:W-:Y:S05]  /*1510*/  BSYNC B3 ;  /* 0x0000000000037941 */ /* 0x000fea0003800000 */
.L_x_3498:
[----:B------:R-:W-:-:S04]  /*1520*/  PRMT R6, R6, 0x9910, RZ ;  /* 0x0000991006067816 */ /* 0x000fc800000000ff */
[----:B------:R-:W-:-:S13]  /*1530*/  ISETP.NE.AND P0, PT, R6, RZ, PT ;  /* 0x000000ff0600720c */ /* 0x000fda0003f05270 */
[----:B------:R-:W-:Y:S05]  /*1540*/  @!P0 BRA `(.L_x_3497) ;  /* 0x00000000002c8947 */ /* 0x000fea0003800000 */
[----:B------:R-:W-:Y:S01]  /*1550*/  IADD3 R7, P0, R0, -R11, RZ ;  /* 0x8000000b00077210 */ /* 0x000fe20007f1e0ff */
[----:B------:R-:W-:Y:S01]  /*1560*/  HFMA2.MMA R8, -RZ, RZ, 0, 0 ;  /* 0x00000000ff087435 */ /* 0x000fe200000001ff */
[----:B------:R-:W-:Y:S02]  /*1570*/  ULDC UR4, c[0x0][0x214] ;  /* 0x0000850000047ab9 */ /* 0x000fe40000000800 */
[----:B------:R-:W-:Y:S02]  /*1580*/  IADD3.X R4, RZ, -0x1, RZ, P0, !PT ;  /* 0xffffffffff047810 */ /* 0x000fe400007fe4ff */
[----:B------:R-:W-:-:S04]  /*1590*/  LEA R6, P0, R7, R12, 0x1 ;  /* 0x0000000c07067211 */ /* 0x000fc800078008ff */
[----:B------:R-:W-:-:S05]  /*15a0*/  LEA.HI.X R7, R7, R13, R4, 0x1, P0 ;  /* 0x0000000d07077211 */ /* 0x000fca00000f0c04 */
[----:B------:R-:W2:Y:S02]  /*15b0*/  LDG.E.U16 R4, desc[UR36][R6.64] ;  /* 0x0000002406047981 */ /* 0x000ea4000c1e1500 */
[----:B--2---:R-:W-:-:S05]  /*15c0*/  IMAD.U32 R4, R4, 0x10000, RZ ;  /* 0x0001000004047824 */ /* 0x004fca00078e00ff */
[----:B------:R-:W-:-:S13]  /*15d0*/  FSETP.GTU.FTZ.AND P0, PT, |R4|, +INF , PT ;  /* 0x7f8000000400780b */ /* 0x000fda0003f1c200 */
[----:B------:R-:W-:-:S04]  /*15e0*/  @!P0 IMAD.MOV.U32 R8, RZ, RZ, R4 ;  /* 0x000000ffff088224 */ /* 0x000fc800078e0004 */
[----:B------:R-:W-:-:S07]  /*15f0*/  FADD.FTZ R4, R8, UR4 ;  /* 0x0000000408047e21 */ /* 0x000fce0008010000 */
.L_x_3497:
[----:B------:R-:W-:Y:S05]  /*1600*/  BSYNC B2 ;  /* 0x0000000000027941 */ /* 0x000fea0003800000 */
.L_x_3496:
[C---:B------:R-:W-:Y:S02]  /*1610*/  IADD3 R7, P0, -R11.reuse, 0x4, RZ ;  /* 0x000000040b077810 */ /* 0x040fe40007f1e1ff */
[----:B------:R-:W-:Y:S02]  /*1620*/  IADD3 R8, R11, -0x4, R2 ;  /* 0xfffffffc0b087810 */ /* 0x000fe40007ffe002 */
[----:B------:R-:W-:Y:S02]  /*1630*/  LEA R12, P1, R7, R12, 0x1 ;  /* 0x0000000c070c7211 */ /* 0x000fe400078208ff */
[----:B------:R-:W-:-:S04]  /*1640*/  IADD3.X R6, RZ, -0x1, RZ, P0, !PT ;  /* 0xffffffffff067810 */ /* 0x000fc800007fe4ff */
[----:B------:R-:W-:-:S07]  /*1650*/  LEA.HI.X R13, R7, R13, R6, 0x1, P1 ;  /* 0x0000000d070d7211 */ /* 0x000fce00008f0c06 */
.L_x_3495:
[----:B------:R-:W-:Y:S05]  /*1660*/  BSYNC B1 ;  /* 0x0000000000017941 */ /* 0x000fea0003800000 */
.L_x_3494:
[----:B------:R-:W-:Y:S01]  /*1670*/  LEA R7, R16, 0x3, 0x2 ;  /* 0x0000000310077811 */ /* 0x000fe200078e10ff */
[----:B------:R-:W-:Y:S01]  /*1680*/  BSSY B1, `(.L_x_3500) ;  /* 0x0000022000017945 */ /* 0x000fe20003800000 */
[----:B------:R-:W-:Y:S01]  /*1690*/  IMAD.MOV.U32 R10, RZ, RZ, R9 ;  /* 0x000000ffff0a7224 */ /* 0x000fe200078e0009 */
[----:B------:R-:W-:Y:S02]  /*16a0*/  MOV R2, R9 ;  /* 0x0000000900027202 */ /* 0x000fe40000000f00 */
[----:B------:R-:W-:-:S13]  /*16b0*/  ISETP.GE.U32.AND P0, PT, R7, R8, PT ;  /* 0x000000080700720c */ /* 0x000fda0003f06070 */
[----:B------:R-:W-:Y:S05]  /*16c0*/  @P0 BRA `(.L_x_3501) ;  /* 0x0000000000740947 */ /* 0x000fea0003800000 */
[----:B------:R-:W-:-:S07]  /*16d0*/  IMAD.MOV.U32 R2, RZ, RZ, R9 ;  /* 0x000000ffff027224 */ /* 0x000fce00078e0009 */
.L_x_3502:
[----:B------:R-:W-:Y:S01]  /*16e0*/  IMAD.WIDE.U32 R6, R16, 0x8, R12 ;  /* 0x0000000810067825 */ /* 0x000fe200078e000c */
[----:B------:R-:W-:-:S05]  /*16f0*/  ULDC UR4, c[0x0][0x224] ;  /* 0x0000890000047ab9 */ /* 0x000fca0000000800 */
[----:B------:R-:W2:Y:S01]  /*1700*/  LDG.E.64 R6, desc[UR36][R6.64] ;  /* 0x0000002406067981 */ /* 0x000ea2000c1e1b00 */
[----:B------:R-:W-:Y:S01]  /*1710*/  IADD3 R16, R16, UR4, RZ ;  /* 0x0000000410107c10 */ /* 0x000fe2000fffe0ff */
[----:B------:R-:W-:Y:S01]  /*1720*/  HFMA2.MMA R21, -RZ, RZ, 0, 0 ;  /* 0x00000000ff157435 */ /* 0x000fe200000001ff */
[----:B------:R-:W-:Y:S01]  /*1730*/  IMAD.MOV.U32 R23, RZ, RZ, RZ ;  /* 0x000000ffff177224 */ /* 0x000fe200078e00ff */
[C---:B--2---:R-:W-:Y:S01]  /*1740*/  PRMT R17, R6.reuse, 0x7632, R17 ;  /* 0x0000763206117816 */ /* 0x044fe20000000011 */
[C---:B------:R-:W-:Y:S01]  /*1750*/  IMAD.U32 R19, R7.reuse, 0x10000, RZ ;  /* 0x0001000007137824 */ /* 0x040fe200078e00ff */
[----:B------:R-:W-:Y:S02]  /*1760*/  PRMT R18, R7, 0x7632, R18 ;  /* 0x0000763207127816 */ /* 0x000fe40000000012 */
[----:B------:R-:W-:Y:S01]  /*1770*/  SHF.L.U32 R11, R6, 0x10, RZ ;  /* 0x00000010060b7819 */ /* 0x000fe200000006ff */
[----:B------:R-:W-:Y:S01]  /*1780*/  IMAD.U32 R17, R17, 0x10000, RZ ;  /* 0x0001000011117824 */ /* 0x000fe200078e00ff */
[----:B------:R-:W-:-:S02]  /*1790*/  SHF.L.U32 R18, R18, 0x10, RZ ;  /* 0x0000001012127819 */ /* 0x000fc400000006ff */
[----:B------:R-:W-:Y:S02]  /*17a0*/  LEA R7, R16, 0x3, 0x2 ;  /* 0x0000000310077811 */ /* 0x000fe400078e10ff */
[----:B------:R-:W-:Y:S02]  /*17b0*/  FSETP.GTU.FTZ.AND P2, PT, |R19|, +INF , PT ;  /* 0x7f8000001300780b */ /* 0x000fe40003f5c200 */
[----:B------:R-:W-:Y:S02]  /*17c0*/  FSETP.GTU.FTZ.AND P3, PT, |R18|, +INF , PT ;  /* 0x7f8000001200780b */ /* 0x000fe40003f7c200 */
[----:B------:R-:W-:Y:S02]  /*17d0*/  FSETP.GTU.FTZ.AND P0, PT, |R11|, +INF , PT ;  /* 0x7f8000000b00780b */ /* 0x000fe40003f1c200 */
[----:B------:R-:W-:Y:S02]  /*17e0*/  FSETP.GTU.FTZ.AND P1, PT, |R17|, +INF , PT ;  /* 0x7f8000001100780b */ /* 0x000fe40003f3c200 */
[----:B------:R-:W-:-:S02]  /*17f0*/  ISETP.GE.U32.AND P4, PT, R7, R8, PT ;  /* 0x000000080700720c */ /* 0x000fc40003f86070 */
[----:B------:R-:W-:-:S03]  /*1800*/  CS2R R6, SRZ ;  /* 0x0000000000067805 */ /* 0x000fc6000001ff00 */
[----:B------:R-:W-:Y:S02]  /*1810*/  @!P2 MOV R23, R19 ;  /* 0x000000130017a202 */ /* 0x000fe40000000f00 */
[----:B------:R-:W-:Y:S02]  /*1820*/  @!P3 MOV R21, R18 ;  /* 0x000000120015b202 */ /* 0x000fe40000000f00 */
[----:B------:R-:W-:Y:S02]  /*1830*/  @!P0 IMAD.MOV.U32 R7, RZ, RZ, R11 ;  /* 0x000000ffff078224 */ /* 0x000fe400078e000b */
[----:B------:R-:W-:Y:S01]  /*1840*/  FADD.FTZ R2, R23, R2 ;  /* 0x0000000217027221 */ /* 0x000fe20000010000 */
[----:B------:R-:W-:Y:S02]  /*1850*/  @!P1 IMAD.MOV.U32 R6, RZ, RZ, R17 ;  /* 0x000000ffff069224 */ /* 0x000fe400078e0011 */
[----:B------:R-:W-:Y:S01]  /*1860*/  FADD.FTZ R10, R21, R10 ;  /* 0x0000000a150a7221 */ /* 0x000fe20000010000 */
[----:B------:R-:W-:Y:S01]  /*1870*/  FADD.FTZ R4, R7, R4 ;  /* 0x0000000407047221 */ /* 0x000fe20000010000 */
[----:B------:R-:W-:Y:S01]  /*1880*/  FADD.FTZ R9, R6, R9 ;  /* 0x0000000906097221 */ /* 0x000fe20000010000 */
[----:B------:R-:W-:Y:S06]  /*1890*/  @!P4 BRA `(.L_x_3502) ;  /* 0xfffffffc0090c947 */ /* 0x000fec000383ffff */
.L_x_3501:
[----:B------:R-:W-:Y:S05]  /*18a0*/  BSYNC B1 ;  /* 0x0000000000017941 */ /* 0x000fea0003800000 */
.L_x_3500:
        /* <DEDUP_REMOVED lines=12> */
.L_x_3504:
[----:B------:R-:W-:Y:S05]  /*1970*/  BSYNC B1 ;  /* 0x0000000000017941 */ /* 0x000fea0003800000 */
.L_x_3503:
        /* <DEDUP_REMOVED lines=8> */
[----:B------:R-:W-:-:S05]  /*1a00*/  IMAD.WIDE R12, R5, 0x2, R12 ;  /* 0x00000002050c7825 */ /* 0x000fca00078e020c */
[----:B------:R-:W2:Y:S01]  /*1a10*/  LDG.E.U16 R5, desc[UR36][R12.64] ;  /* 0x000000240c057981 */ /* 0x000ea2000c1e1500 */
[----:B------:R-:W-:Y:S01]  /*1a20*/  HFMA2.MMA R7, -RZ, RZ, 0, 0 ;  /* 0x00000000ff077435 */ /* 0x000fe200000001ff */
[----:B--2---:R-:W-:-:S05]  /*1a30*/  IMAD.U32 R5, R5, 0x10000, RZ ;  /* 0x0001000005057824 */ /* 0x004fca00078e00ff */
[----:B------:R-:W-:-:S13]  /*1a40*/  FSETP.GTU.FTZ.AND P0, PT, |R5|, +INF , PT ;  /* 0x7f8000000500780b */ /* 0x000fda0003f1c200 */
[----:B------:R-:W-:-:S04]  /*1a50*/  @!P0 IMAD.MOV.U32 R7, RZ, RZ, R5 ;  /* 0x000000ffff078224 */ /* 0x000fc800078e0005 */
[----:B------:R-:W-:-:S07]  /*1a60*/  FADD.FTZ R4, R4, R7 ;  /* 0x0000000704047221 */ /* 0x000fce0000010000 */
.L_x_3506:
[----:B------:R-:W-:Y:S05]  /*1a70*/  BSYNC B1 ;  /* 0x0000000000017941 */ /* 0x000fea0003800000 */
.L_x_3505:
[----:B------:R-:W-:-:S04]  /*1a80*/  FADD.FTZ R9, R9, R4 ;  /* 0x0000000409097221 */ /* 0x000fc80000010000 */
[----:B------:R-:W-:-:S04]  /*1a90*/  FADD.FTZ R9, R9, R2 ;  /* 0x0000000209097221 */ /* 0x000fc80000010000 */
[----:B------:R-:W-:Y:S01]  /*1aa0*/  FADD.FTZ R6, R9, R10 ;  /* 0x0000000a09067221 */ /* 0x000fe20000010000 */
[----:B------:R-:W-:Y:S06]  /*1ab0*/  BRA `(.L_x_3492) ;  /* 0x0000009800ac7947 */ /* 0x000fec0003800000 */
.L_x_3493:
        /* <DEDUP_REMOVED lines=20> */
[----:B------:R-:W-:Y:S01]  /*1c00*/  ISETP.NE.AND P0, PT, R10, RZ, PT ;  /* 0x000000ff0a00720c */ /* 0x000fe20003f05270 */
[----:B------:R-:W-:Y:S01]  /*1c10*/  IMAD.MOV.U32 R7, RZ, RZ, R8 ;  /* 0x000000ffff077224 */ /* 0x000fe200078e0008 */
[----:B------:R-:W-:-:S11]  /*1c20*/  MOV R9, R8 ;  /* 0x0000000800097202 */ /* 0x000fd60000000f00 */
.L_x_3515:
        /* <DEDUP_REMOVED lines=286> */
.L_x_3511:
        /* <DEDUP_REMOVED lines=254> */
.L_x_3512:
        /* <DEDUP_REMOVED lines=8> */
[----:B--2---:R-:W-:Y:S01]  /*3e70*/  MOV R18, RZ ;  /* 0x000000ff00127202 */ /* 0x004fe20000000f00 */
        /* <DEDUP_REMOVED lines=245> */
.L_x_3513:
[----:B--2---:R-:W-:-:S04]  /*4dd0*/  LOP3.LUT R19, R10, 0xfffffffe, RZ, 0xc0, !PT ;  /* 0xfffffffe0a137812 */ /* 0x004fc800078ec0ff */
[----:B------:R-:W-:-:S04]  /*4de0*/  IADD3 R18, P1, R12, R19, RZ ;  /* 0x000000130c127210 */ /* 0x000fc80007f3e0ff */
[----:B------:R-:W-:-:S05]  /*4df0*/  IADD3.X R19, RZ, R13, RZ, P1, !PT ;  /* 0x0000000dff137210 */ /* 0x000fca0000ffe4ff */
[----:B------:R1:W5:Y:S01]  /*4e00*/  LDG.E.U16 R10, desc[UR36][R18.64] ;  /* 0x00000024120a7981 */ /* 0x000362000c1e1500 */
[----:B------:R-:W-:Y:S05]  /*4e10*/  @!P0 BRA `(.L_x_3514) ;  /* 0x0000000c00d88947 */ /* 0x000fea0003800000 */
[----:B-1----:R-:W-:Y:S01]  /*4e20*/  MOV R18, RZ ;  /* 0x000000ff00127202 */ /* 0x002fe20000000f00 */
[----:B------:R-:W-:Y:S01]  /*4e30*/  IMAD.IADD R19, R21, 0x1, R4 ;  /* 0x0000000115137824 */ /* 0x000fe200078e0204 */
        /* <DEDUP_REMOVED lines=244> */
.L_x_3514:
[----:B-1----:R-:W-:Y:S01]  /*5d80*/  LOP3.LUT R19, R2, 0xfffffffe, RZ, 0xc0, !PT ;  /* 0xfffffffe02137812 */ /* 0x002fe200078ec0ff */
[----:B------:R-:W-:Y:S01]  /*5d90*/  IMAD R5, R4, 0x2, R5 ;  /* 0x0000000204057824 */ /* 0x000fe200078e0205 */
[----:B------:R-:W-:Y:S01]  /*5da0*/  CS2R R22, SRZ ;  /* 0x0000000000167805 */ /* 0x000fe2000001ff00 */
[----:B-----5:R-:W-:Y:S01]  /*5db0*/  IMAD.U32 R24, R20, 0x10000, RZ ;  /* 0x0001000014187824 */ /* 0x020fe200078e00ff */
[----:B------:R-:W-:Y:S01]  /*5dc0*/  IADD3 R18, P1, R12, R19, RZ ;  /* 0x000000130c127210 */ /* 0x000fe20007f3e0ff */
[----:B------:R-:W-:-:S04]  /*5dd0*/  ULDC UR4, c[0x0][0x21c] ;  /* 0x0000870000047ab9 */ /* 0x000fc80000000800 */
[----:B------:R-:W-:-:S05]  /*5de0*/  IMAD.X R19, RZ, RZ, R13, P1 ;  /* 0x000000ffff137224 */ /* 0x000fca00008e060d */
[----:B------:R1:W2:Y:S01]  /*5df0*/  LDG.E.U16 R18, desc[UR36][R18.64] ;  /* 0x0000002412127981 */ /* 0x0002a2000c1e1500 */
[----:B------:R-:W-:Y:S01]  /*5e00*/  SHF.L.U32 R2, R11, 0x10, RZ ;  /* 0x000000100b027819 */ /* 0x000fe200000006ff */
[----:B------:R-:W-:Y:S01]  /*5e10*/  IMAD.IADD R5, R5, 0x1, R4 ;  /* 0x0000000105057824 */ /* 0x000fe200078e0204 */
[----:B------:R-:W-:Y:S02]  /*5e20*/  SHF.L.U32 R21, R10, 0x10, RZ ;  /* 0x000000100a157819 */ /* 0x000fe400000006ff */
[----:B------:R-:W-:Y:S01]  /*5e30*/  FSETP.GTU.FTZ.AND P2, PT, |R2|, +INF , PT ;  /* 0x7f8000000200780b */ /* 0x000fe20003f5c200 */
[----:B------:R-:W-:Y:S01]  /*5e40*/  IMAD R27, R4, 0x3, R5 ;  /* 0x00000003041b7824 */ /* 0x000fe200078e0205 */
[----:B------:R-:W-:Y:S02]  /*5e50*/  FSETP.GTU.FTZ.AND P3, PT, |R24|, +INF , PT ;  /* 0x7f8000001800780b */ /* 0x000fe40003f7c200 */
[----:B------:R-:W-:Y:S02]  /*5e60*/  FSETP.GTU.FTZ.AND P4, PT, |R21|, +INF , PT ;  /* 0x7f8000001500780b */ /* 0x000fe40003f9c200 */
[----:B-1----:R-:W-:-:S07]  /*5e70*/  MOV R19, RZ ;  /* 0x000000ff00137202 */ /* 0x002fce0000000f00 */
[----:B------:R-:W-:Y:S01]  /*5e80*/  @!P2 MOV R22, R2 ;  /* 0x000000020016a202 */ /* 0x000fe20000000f00 */
[----:B------:R-:W-:Y:S02]  /*5e90*/  IMAD.U32 R2, RZ, RZ, UR4 ;  /* 0x00000004ff027e24 */ /* 0x000fe4000f8e00ff */
[----:B------:R-:W-:Y:S01]  /*5ea0*/  @!P3 IMAD.MOV.U32 R23, RZ, RZ, R24 ;  /* 0x000000ffff17b224 */ /* 0x000fe200078e0018 */
[----:B------:R-:W-:Y:S01]  /*5eb0*/  MOV R24, RZ ;  /* 0x000000ff00187202 */ /* 0x000fe20000000f00 */
[----:B------:R-:W-:Y:S01]  /*5ec0*/  @!P4 IMAD.MOV.U32 R24, RZ, RZ, R21 ;  /* 0x000000ffff18c224 */ /* 0x000fe200078e0015 */
[----:B------:R-:W-:Y:S01]  /*5ed0*/  ISETP.GE.U32.AND P2, PT, R27, R2, PT ;  /* 0x000000021b00720c */ /* 0x000fe20003f46070 */
[----:B------:R-:W-:Y:S01]  /*5ee0*/  FADD.FTZ R9, R22, R9 ;  /* 0x0000000916097221 */ /* 0x000fe20000010000 */
[----:B------:R-:W-:Y:S01]  /*5ef0*/  FADD.FTZ R8, R23, R8 ;  /* 0x0000000817087221 */ /* 0x000fe20000010000 */
[----:B------:R-:W-:Y:S01]  /*5f00*/  FADD.FTZ R7, R24, R7 ;  /* 0x0000000718077221 */ /* 0x000fe20000010000 */
[----:B--2---:R-:W-:-:S04]  /*5f10*/  SHF.L.U32 R25, R18, 0x10, RZ ;  /* 0x0000001012197819 */ /* 0x004fc800000006ff */
[----:B------:R-:W-:-:S13]  /*5f20*/  FSETP.GTU.FTZ.AND P1, PT, |R25|, +INF , PT ;  /* 0x7f8000001900780b */ /* 0x000fda0003f3c200 */
[----:B------:R-:W-:-:S05]  /*5f30*/  @!P1 MOV R19, R25 ;  /* 0x0000001900139202 */ /* 0x000fca0000000f00 */
[----:B------:R-:W-:Y:S01]  /*5f40*/  FADD.FTZ R6, R19, R6 ;  /* 0x0000000613067221 */ /* 0x000fe20000010000 */
[----:B------:R-:W-:Y:S06]  /*5f50*/  @!P2 BRA `(.L_x_3515) ;  /* 0xffffffbc0034a947 */ /* 0x000fec000383ffff */
.L_x_3510:
[----:B------:R-:W-:Y:S05]  /*5f60*/  BSYNC B1 ;  /* 0x0000000000017941 */ /* 0x000fea0003800000 */
.L_x_3509:
        /* <DEDUP_REMOVED lines=280> */
.L_x_3518:
[----:B------:R-:W-:-:S04]  /*70f0*/  LOP3.LUT R11, R11, 0xfffffffe, RZ, 0xc0, !PT ;  /* 0xfffffffe0b0b7812 */ /* 0x000fc800078ec0ff */
[----:B0-----:R-:W-:-:S05]  /*7100*/  IADD3 R16, P2, R12, R11, RZ ;  /* 0x0000000b0c107210 */ /* 0x001fca0007f5e0ff */
[----:B------:R-:W-:-:S05]  /*7110*/  IMAD.X R17, RZ, RZ, R13, P2 ;  /* 0x000000ffff117224 */ /* 0x000fca00010e060d */
[----:B------:R1:W5:Y:S01]  /*7120*/  LDG.E.U16 R11, desc[UR36][R16.64] ;  /* 0x00000024100b7981 */ /* 0x000362000c1e1500 */
        /* <DEDUP_REMOVED lines=277> */
.L_x_3519:
        /* <DEDUP_REMOVED lines=281> */
.L_x_3520:
[----:B------:R-:W-:-:S04]  /*9410*/  LOP3.LUT R25, R10, 0xfffffffe, RZ, 0xc0, !PT ;  /* 0xfffffffe0a197812 */ /* 0x000fc800078ec0ff */
[----:B------:R-:W-:-:S04]  /*9420*/  IADD3 R24, P2, R12, R25, RZ ;  /* 0x000000190c187210 */ /* 0x000fc80007f5e0ff */
        /* <DEDUP_REMOVED lines=279> */
.L_x_3521:
[----:B------:R-:W-:-:S04]  /*a5a0*/  LOP3.LUT R19, R22, 0xfffffffe, RZ, 0xc0, !PT ;  /* 0xfffffffe16137812 */ /* 0x000fc800078ec0ff */
[----:B------:R-:W-:-:S04]  /*a5b0*/  IADD3 R18, P1, R12, R19, RZ ;  /* 0x000000130c127210 */ /* 0x000fc80007f3e0ff */
[----:B------:R-:W-:-:S05]  /*a5c0*/  IADD3.X R19, RZ, R13, RZ, P1, !PT ;  /* 0x0000000dff137210 */ /* 0x000fca0000ffe4ff */
[----:B------:R1:W5:Y:S04]  /*a5d0*/  LDG.E.U16 R18, desc[UR36][R18.64] ;  /* 0x0000002412127981 */ /* 0x000368000c1e1500 */
.L_x_3517:
[----:B------:R-:W-:Y:S05]  /*a5e0*/  BSYNC B1 ;  /* 0x0000000000017941 */ /* 0x000fea0003800000 */
.L_x_3516:
[----:B------:R-:W-:Y:S04]  /*a5f0*/  BSSY B1, `(.L_x_3522) ;  /* 0x000001f000017945 */ /* 0x000fe80003800000 */
[----:B------:R-:W-:Y:S05]  /*a600*/  @P0 BRA `(.L_x_3523) ;  /* 0x0000000000740947 */ /* 0x000fea0003800000 */
[----:B-----5:R-:W-:Y:S01]  /*a610*/  SHF.L.U32 R11, R11, 0x10, RZ ;  /* 0x000000100b0b7819 */ /* 0x020fe200000006ff */
[----:B------:R-:W-:Y:S01]  /*a620*/  IMAD.IADD R5, R5, 0x1, R4 ;  /* 0x0000000105057824 */ /* 0x000fe200078e0204 */
[----:B------:R-:W-:Y:S02]  /*a630*/  MOV R12, RZ ;  /* 0x000000ff000c7202 */ /* 0x000fe40000000f00 */
[----:B------:R-:W-:Y:S02]  /*a640*/  FSETP.GTU.FTZ.AND P0, PT, |R11|, +INF , PT ;  /* 0x7f8000000b00780b */ /* 0x000fe40003f1c200 */
[----:B------:R-:W-:-:S11]  /*a650*/  ISETP.GE.U32.AND P1, PT, R5, R2, PT ;  /* 0x000000020500720c */ /* 0x000fd60003f26070 */
[----:B------:R-:W-:-:S05]  /*a660*/  @!P0 MOV R12, R11 ;  /* 0x0000000b000c8202 */ /* 0x000fca0000000f00 */
[----:B------:R-:W-:Y:S01]  /*a670*/  FADD.FTZ R9, R9, R12 ;  /* 0x0000000c09097221 */ /* 0x000fe20000010000 */
[----:B------:R-:W-:Y:S06]  /*a680*/  @P1 BRA `(.L_x_3523) ;  /* 0x0000000000541947 */ /* 0x000fec0003800000 */
[----:B------:R-:W-:Y:S01]  /*a690*/  IMAD.U32 R20, R20, 0x10000, RZ ;  /* 0x0001000014147824 */ /* 0x000fe200078e00ff */
[----:B------:R-:W-:Y:S01]  /*a6a0*/  IADD3 R11, R5, R4, RZ ;  /* 0x00000004050b7210 */ /* 0x000fe20007ffe0ff */
[----:B------:R-:W-:-:S03]  /*a6b0*/  HFMA2.MMA R5, -RZ, RZ, 0, 0 ;  /* 0x00000000ff057435 */ /* 0x000fc600000001ff */
[----:B------:R-:W-:Y:S02]  /*a6c0*/  FSETP.GTU.FTZ.AND P0, PT, |R20|, +INF , PT ;  /* 0x7f8000001400780b */ /* 0x000fe40003f1c200 */
[----:B------:R-:W-:-:S11]  /*a6d0*/  ISETP.GE.U32.AND P1, PT, R11, R2, PT ;  /* 0x000000020b00720c */ /* 0x000fd60003f26070 */
[----:B------:R-:W-:-:S04]  /*a6e0*/  @!P0 IMAD.MOV.U32 R5, RZ, RZ, R20 ;  /* 0x000000ffff058224 */ /* 0x000fc800078e0014 */
[----:B------:R-:W-:Y:S01]  /*a6f0*/  FADD.FTZ R8, R8, R5 ;  /* 0x0000000508087221 */ /* 0x000fe20000010000 */
[----:B------:R-:W-:Y:S06]  /*a700*/  @P1 BRA `(.L_x_3523) ;  /* 0x0000000000341947 */ /* 0x000fec0003800000 */
[----:B------:R-:W-:Y:S02]  /*a710*/  SHF.L.U32 R10, R10, 0x10, RZ ;  /* 0x000000100a0a7819 */ /* 0x000fe400000006ff */
[----:B------:R-:W-:Y:S01]  /*a720*/  IADD3 R5, R11, R4, RZ ;  /* 0x000000040b057210 */ /* 0x000fe20007ffe0ff */
[----:B------:R-:W-:Y:S01]  /*a730*/  IMAD.MOV.U32 R4, RZ, RZ, RZ ;  /* 0x000000ffff047224 */ /* 0x000fe200078e00ff */
[----:B------:R-:W-:Y:S02]  /*a740*/  FSETP.GTU.FTZ.AND P0, PT, |R10|, +INF , PT ;  /* 0x7f8000000a00780b */ /* 0x000fe40003f1c200 */
[----:B------:R-:W-:-:S11]  /*a750*/  ISETP.GE.U32.AND P1, PT, R5, R2, PT ;  /* 0x000000020500720c */ /* 0x000fd60003f26070 */
[----:B------:R-:W-:-:S05]  /*a760*/  @!P0 MOV R4, R10 ;  /* 0x0000000a00048202 */ /* 0x000fca0000000f00 */
[----:B------:R-:W-:Y:S01]  /*a770*/  FADD.FTZ R7, R7, R4 ;  /* 0x0000000407077221 */ /* 0x000fe20000010000 */
[----:B------:R-:W-:Y:S06]  /*a780*/  @P1 BRA `(.L_x_3523) ;  /* 0x0000000000141947 */ /* 0x000fec0003800000 */
[----:B------:R-:W-:Y:S01]  /*a790*/  SHF.L.U32 R18, R18, 0x10, RZ ;  /* 0x0000001012127819 */ /* 0x000fe200000006ff */
[----:B------:R-:W-:-:S03]  /*a7a0*/  IMAD.MOV.U32 R5, RZ, RZ, RZ ;  /* 0x000000ffff057224 */ /* 0x000fc600078e00ff */
[----:B------:R-:W-:-:S13]  /*a7b0*/  FSETP.GTU.FTZ.AND P0, PT, |R18|, +INF , PT ;  /* 0x7f8000001200780b */ /* 0x000fda0003f1c200 */
[----:B------:R-:W-:-:S05]  /*a7c0*/  @!P0 MOV R5, R18 ;  /* 0x0000001200058202 */ /* 0x000fca0000000f00 */
[----:B------:R-:W-:-:S07]  /*a7d0*/  FADD.FTZ R6, R6, R5 ;  /* 0x0000000506067221 */ /* 0x000fce0000010000 */
.L_x_3523:
[----:B------:R-:W-:Y:S05]  /*a7e0*/  BSYNC B1 ;  /* 0x0000000000017941 */ /* 0x000fea0003800000 */
.L_x_3522:
[----:B------:R-:W-:-:S04]  /*a7f0*/  FADD.FTZ R8, R8, R9 ;  /* 0x0000000908087221 */ /* 0x000fc80000010000 */
[----:B------:R-:W-:-:S04]  /*a800*/  FADD.FTZ R7, R8, R7 ;  /* 0x0000000708077221 */ /* 0x000fc80000010000 */
[----:B------:R-:W-:Y:S01]  /*a810*/  FADD.FTZ R6, R7, R6 ;  /* 0x0000000607067221 */ /* 0x000fe20000010000 */
[----:B------:R-:W-:Y:S06]  /*a820*/  BRA `(.L_x_3492) ;  /* 0x0000000c00507947 */ /* 0x000fec0003800000 */
.L_x_3508:
[----:B------:R-:W-:Y:S01]  /*a830*/  ISETP.GE.U32.AND P0, PT, R7, R2, PT ;  /* 0x000000020700720c */ /* 0x000fe20003f06070 */
[----:B------:R-:W-:Y:S01]  /*a840*/  BSSY B1, `(.L_x_3524) ;  /* 0x000002e000017945 */ /* 0x000fe20003800000 */
[----:B------:R-:W-:Y:S01]  /*a850*/  MOV R9, R8 ;  /* 0x0000000800097202 */ /* 0x000fe20000000f00 */
[----:B------:R-:W-:-:S10]  /*a860*/  IMAD.MOV.U32 R7, RZ, RZ, R8 ;  /* 0x000000ffff077224 */ /* 0x000fd400078e0008 */
[----:B------:R-:W-:Y:S05]  /*a870*/  @P0 BRA `(.L_x_3525) ;  /* 0x0000000000a80947 */ /* 0x000fea0003800000 */
[----:B------:R-:W0:Y:S01]  /*a880*/  LDC R4, c[0x0][0x224] ;  /* 0x00008900ff047b82 */ /* 0x000e220000000800 */
[-C--:B------:R-:W-:Y:S02]  /*a890*/  MOV R9, R8.reuse ;  /* 0x0000000800097202 */ /* 0x080fe40000000f00 */
[----:B------:R-:W-:-:S05]  /*a8a0*/  MOV R7, R8 ;  /* 0x0000000800077202 */ /* 0x000fca0000000f00 */
[----:B------:R-:W1:Y:S02]  /*a8b0*/  LDC R2, c[0x0][0x21c] ;  /* 0x00008700ff027b82 */ /* 0x000e640000000800 */
.L_x_3526:
[----:B0-----:R-:W-:Y:S02]  /*a8c0*/  IMAD.IADD R11, R4, 0x1, R5 ;  /* 0x00000001040b7824 */ /* 0x001fe400078e0205 */
[C---:B------:R-:W-:Y:S02]  /*a8d0*/  IMAD R23, R18.reuse, R5, RZ ;  /* 0x0000000512177224 */ /* 0x040fe400078e02ff */
[----:B------:R-:W-:Y:S01]  /*a8e0*/  IMAD R17, R18, R11, RZ ;  /* 0x0000000b12117224 */ /* 0x000fe200078e02ff */
[----:B------:R-:W-:-:S03]  /*a8f0*/  IADD3 R25, R11, R4, RZ ;  /* 0x000000040b197210 */ /* 0x000fc60007ffe0ff */
[----:B------:R-:W-:-:S04]  /*a900*/  IMAD.WIDE.U32 R16, R17, 0x2, R12 ;  /* 0x0000000211107825 */ /* 0x000fc800078e000c */
[C---:B------:R-:W-:Y:S01]  /*a910*/  IMAD R21, R18.reuse, R25, RZ ;  /* 0x0000001912157224 */ /* 0x040fe200078e02ff */
[----:B------:R-:W-:Y:S01]  /*a920*/  IADD3 R25, R25, R4, RZ ;  /* 0x0000000419197210 */ /* 0x000fe20007ffe0ff */
[--C-:B------:R-:W-:Y:S01]  /*a930*/  IMAD.WIDE.U32 R22, R23, 0x2, R12.reuse ;  /* 0x0000000217167825 */ /* 0x100fe200078e000c */
[----:B------:R-:W2:Y:S03]  /*a940*/  LDG.E.U16 R16, desc[UR36][R16.64] ;  /* 0x0000002410107981 */ /* 0x000ea6000c1e1500 */
[----:B------:R-:W-:Y:S02]  /*a950*/  IMAD R11, R18, R25, RZ ;  /* 0x00000019120b7224 */ /* 0x000fe400078e02ff */
[----:B------:R-:W3:Y:S01]  /*a960*/  LDG.E.U16 R22, desc[UR36][R22.64] ;  /* 0x0000002416167981 */ /* 0x000ee2000c1e1500 */
[----:B------:R-:W-:-:S04]  /*a970*/  IMAD.WIDE.U32 R20, R21, 0x2, R12 ;  /* 0x0000000215147825 */ /* 0x000fc800078e000c */
[----:B------:R-:W-:Y:S02]  /*a980*/  IMAD.WIDE.U32 R10, R11, 0x2, R12 ;  /* 0x000000020b0a7825 */ /* 0x000fe400078e000c */
[----:B------:R0:W4:Y:S04]  /*a990*/  LDG.E.U16 R20, desc[UR36][R20.64] ;  /* 0x0000002414147981 */ /* 0x000128000c1e1500 */
[----:B------:R5:W4:Y:S01]  /*a9a0*/  LDG.E.U16 R19, desc[UR36][R10.64] ;  /* 0x000000240a137981 */ /* 0x000b22000c1e1500 */
[----:B0-----:R-:W-:Y:S01]  /*a9b0*/  HFMA2.MMA R21, -RZ, RZ, 0, 0 ;  /* 0x00000000ff157435 */ /* 0x001fe200000001ff */
[----:B------:R-:W-:Y:S02]  /*a9c0*/  MOV R28, RZ ;  /* 0x000000ff001c7202 */ /* 0x000fe40000000f00 */
[----:B-----5:R-:W-:Y:S01]  /*a9d0*/  CS2R R10, SRZ ;  /* 0x00000000000a7805 */ /* 0x020fe2000001ff00 */
[----:B--2---:R-:W-:-:S05]  /*a9e0*/  IMAD.U32 R24, R16, 0x10000, RZ ;  /* 0x0001000010187824 */ /* 0x004fca00078e00ff */
[----:B------:R-:W-:Y:S02]  /*a9f0*/  FSETP.GTU.FTZ.AND P1, PT, |R24|, +INF , PT ;  /* 0x7f8000001800780b */ /* 0x000fe40003f3c200 */
[----:B---3--:R-:W-:-:S04]  /*aa00*/  SHF.L.U32 R5, R22, 0x10, RZ ;  /* 0x0000001016057819 */ /* 0x008fc800000006ff */
[----:B------:R-:W-:Y:S01]  /*aa10*/  FSETP.GTU.FTZ.AND P0, PT, |R5|, +INF , PT ;  /* 0x7f8000000500780b */ /* 0x000fe20003f1c200 */
[----:B------:R-:W-:Y:S01]  /*aa20*/  IMAD.IADD R5, R25, 0x1, R4 ;  /* 0x0000000119057824 */ /* 0x000fe200078e0204 */
[----:B----4-:R-:W-:Y:S01]  /*aa30*/  SHF.L.U32 R26, R20, 0x10, RZ ;  /* 0x00000010141a7819 */ /* 0x010fe200000006ff */
[----:B------:R-:W-:Y:S02]  /*aa40*/  IMAD.U32 R17, R19, 0x10000, RZ ;  /* 0x0001000013117824 */ /* 0x000fe400078e00ff */
[----:B------:R-:W-:Y:S01]  /*aa50*/  IMAD R23, R4, 0x3, R5 ;  /* 0x0000000304177824 */ /* 0x000fe200078e0205 */
[----:B------:R-:W-:Y:S02]  /*aa60*/  FSETP.GTU.FTZ.AND P2, PT, |R26|, +INF , PT ;  /* 0x7f8000001a00780b */ /* 0x000fe40003f5c200 */
[----:B------:R-:W-:Y:S02]  /*aa70*/  FSETP.GTU.FTZ.AND P3, PT, |R17|, +INF , PT ;  /* 0x7f8000001100780b */ /* 0x000fe40003f7c200 */
[----:B------:R-:W-:-:S02]  /*aa80*/  @!P1 MOV R21, R24 ;  /* 0x0000001800159202 */ /* 0x000fc40000000f00 */
[----:B-1----:R-:W-:Y:S02]  /*aa90*/  ISETP.GE.U32.AND P1, PT, R23, R2, PT ;  /* 0x000000021700720c */ /* 0x002fe40003f26070 */
[----:B------:R-:W-:-:S05]  /*aaa0*/  @!P0 SHF.L.U32 R10, R22, 0x10, RZ ;  /* 0x00000010160a8819 */ /* 0x000fca00000006ff */
[----:B------:R-:W-:Y:S02]  /*aab0*/  @!P2 MOV R28, R26 ;  /* 0x0000001a001ca202 */ /* 0x000fe40000000f00 */
[----:B------:R-:W-:Y:S02]  /*aac0*/  @!P3 IMAD.MOV.U32 R11, RZ, RZ, R17 ;  /* 0x000000ffff0bb224 */ /* 0x000fe400078e0011 */
[----:B------:R-:W-:Y:S01]  /*aad0*/  FADD.FTZ R8, R21, R8 ;  /* 0x0000000815087221 */ /* 0x000fe20000010000 */
[----:B------:R-:W-:Y:S01]  /*aae0*/  FADD.FTZ R7, R10, R7 ;  /* 0x000000070a077221 */ /* 0x000fe20000010000 */
[----:B------:R-:W-:Y:S01]  /*aaf0*/  FADD.FTZ R9, R28, R9 ;  /* 0x000000091c097221 */ /* 0x000fe20000010000 */
[----:B------:R-:W-:Y:S01]  /*ab00*/  FADD.FTZ R6, R11, R6 ;  /* 0x000000060b067221 */ /* 0x000fe20000010000 */
[----:B------:R-:W-:Y:S06]  /*ab10*/  @!P1 BRA `(.L_x_3526) ;  /* 0xfffffffc00689947 */ /* 0x000fec000383ffff */
.L_x_3525:
[----:B------:R-:W-:Y:S05]  /*ab20*/  BSYNC B1 ;  /* 0x0000000000017941 */ /* 0x000fea0003800000 */
.L_x_3524:
        /* <DEDUP_REMOVED lines=12> */
[----:B------:R-:W-:-:S05]  /*abf0*/  IMAD.IADD R17, R17, 0x1, R4 ;  /* 0x0000000111117824 */ /* 0x000fca00078e0204 */
        /* <DEDUP_REMOVED lines=10> */
.L_x_3528:
[----:B------:R-:W-:Y:S05]  /*aca0*/  BSYNC B1 ;  /* 0x0000000000017941 */ /* 0x000fea0003800000 */
.L_x_3527:
[----:B------:R-:W-:Y:S04]  /*acb0*/  BSSY B1, `(.L_x_3529) ;  /* 0x000001f000017945 */ /* 0x000fe80003800000 */
[----:B------:R-:W-:Y:S05]  /*acc0*/  @P1 BRA `(.L_x_3530) ;  /* 0x0000000000741947 */ /* 0x000fea0003800000 */
[----:B-----5:R-:W-:Y:S01]  /*acd0*/  SHF.L.U32 R22, R22, 0x10, RZ ;  /* 0x0000001016167819 */ /* 0x020fe200000006ff */
[----:B------:R-:W-:Y:S01]  /*ace0*/  IMAD.IADD R5, R5, 0x1, R4 ;  /* 0x0000000105057824 */ /* 0x000fe200078e0204 */
[----:B0-----:R-:W-:Y:S02]  /*acf0*/  HFMA2.MMA R10, -RZ, RZ, 0, 0 ;  /* 0x00000000ff0a7435 */ /* 0x001fe400000001ff */
[----:B------:R-:W-:Y:S02]  /*ad00*/  FSETP.GTU.FTZ.AND P0, PT, |R22|, +INF , PT ;  /* 0x7f8000001600780b */ /* 0x000fe40003f1c200 */
[----:B------:R-:W-:-:S11]  /*ad10*/  ISETP.GE.U32.AND P1, PT, R5, R2, PT ;  /* 0x000000020500720c */ /* 0x000fd60003f26070 */
[----:B------:R-:W-:-:S05]  /*ad20*/  @!P0 MOV R10, R22 ;  /* 0x00000016000a8202 */ /* 0x000fca0000000f00 */
[----:B------:R-:W-:Y:S01]  /*ad30*/  FADD.FTZ R7, R7, R10 ;  /* 0x0000000a07077221 */ /* 0x000fe20000010000 */
[----:B------:R-:W-:Y:S06]  /*ad40*/  @P1 BRA `(.L_x_3530) ;  /* 0x0000000000541947 */ /* 0x000fec0003800000 */
[----:B------:R-:W-:Y:S01]  /*ad50*/  IMAD.U32 R16, R16, 0x10000, RZ ;  /* 0x0001000010107824 */ /* 0x000fe200078e00ff */
[----:B------:R-:W-:Y:S02]  /*ad60*/  IADD3 R11, R5, R4, RZ ;  /* 0x00000004050b7210 */ /* 0x000fe40007ffe0ff */
[----:B------:R-:W-:Y:S02]  /*ad70*/  MOV R5, RZ ;  /* 0x000000ff00057202 */ /* 0x000fe40000000f00 */
        /* <DEDUP_REMOVED lines=18> */
.L_x_3530:
[----:B------:R-:W-:Y:S05]  /*aea0*/  BSYNC B1 ;  /* 0x0000000000017941 */ /* 0x000fea0003800000 */
.L_x_3529:
[----:B------:R-:W-:-:S04]  /*aeb0*/  FADD.FTZ R8, R8, R7 ;  /* 0x0000000708087221 */ /* 0x000fc80000010000 */
[----:B------:R-:W-:-:S04]  /*aec0*/  FADD.FTZ R9, R8, R9 ;  /* 0x0000000908097221 */ /* 0x000fc80000010000 */
[----:B------:R-:W-:Y:S01]  /*aed0*/  FADD.FTZ R6, R9, R6 ;  /* 0x0000000609067221 */ /* 0x000fe20000010000 */
[----:B------:R-:W-:Y:S06]  /*aee0*/  BRA `(.L_x_3492) ;  /* 0x0000000400a07947 */ /* 0x000fec0003800000 */
.L_x_3507:
[----:B------:R-:W-:Y:S01]  /*aef0*/  ULDC UR4, c[0x0][0x224] ;  /* 0x0000890000047ab9 */ /* 0x000fe20000000800 */
[----:B------:R-:W0:Y:S01]  /*af00*/  LDC R4, c[0x0][0x214] ;  /* 0x00008500ff047b82 */ /* 0x000e220000000800 */
[----:B------:R-:W-:Y:S01]  /*af10*/  MOV R5, UR4 ;  /* 0x0000000400057c02 */ /* 0x000fe20008000f00 */
[----:B------:R-:W-:Y:S04]  /*af20*/  BSSY B1, `(.L_x_3531) ;  /* 0x000002d000017945 */ /* 0x000fe80003800000 */
[----:B------:R-:W-:-:S05]  /*af30*/  IMAD R7, R5, 0x3, R16 ;  /* 0x0000000305077824 */ /* 0x000fca00078e0210 */
[----:B------:R-:W-:Y:S01]  /*af40*/  ISETP.GE.U32.AND P0, PT, R7, R2, PT ;  /* 0x000000020700720c */ /* 0x000fe20003f06070 */
[----:B0-----:R-:W-:Y:S01]  /*af50*/  IMAD.MOV.U32 R6, RZ, RZ, R4 ;  /* 0x000000ffff067224 */ /* 0x001fe200078e0004 */
[-C--:B------:R-:W-:Y:S02]  /*af60*/  MOV R8, R4.reuse ;  /* 0x0000000400087202 */ /* 0x080fe40000000f00 */
[----:B------:R-:W-:-:S09]  /*af70*/  MOV R7, R4 ;  /* 0x0000000400077202 */ /* 0x000fd20000000f00 */
[----:B------:R-:W-:Y:S05]  /*af80*/  @P0 BRA `(.L_x_3532) ;  /* 0x0000000000980947 */ /* 0x000fea0003800000 */
[----:B------:R-:W0:Y:S01]  /*af90*/  LDC R5, c[0x0][0x224] ;  /* 0x00008900ff057b82 */ /* 0x000e220000000800 */
[----:B------:R-:W-:Y:S01]  /*afa0*/  IMAD.MOV.U32 R8, RZ, RZ, R4 ;  /* 0x000000ffff087224 */ /* 0x000fe200078e0004 */
[----:B------:R-:W-:-:S06]  /*afb0*/  MOV R7, R4 ;  /* 0x0000000400077202 */ /* 0x000fcc0000000f00 */
[----:B------:R-:W1:Y:S02]  /*afc0*/  LDC R2, c[0x0][0x21c] ;  /* 0x00008700ff027b82 */ /* 0x000e640000000800 */
.L_x_3533:
[C---:B0-----:R-:W-:Y:S01]  /*afd0*/  IADD3 R22, R16.reuse, R5, RZ ;  /* 0x0000000510167210 */ /* 0x041fe20007ffe0ff */
[----:B------:R-:W-:-:S04]  /*afe0*/  IMAD.WIDE.U32 R10, R16, 0x2, R12 ;  /* 0x00000002100a7825 */ /* 0x000fc800078e000c */
[C---:B------:R-:W-:Y:S01]  /*aff0*/  IMAD.IADD R17, R22.reuse, 0x1, R5 ;  /* 0x0000000116117824 */ /* 0x040fe200078e0205 */
[----:B------:R-:W2:Y:S01]  /*b000*/  LDG.E.U16 R20, desc[UR36][R10.64] ;  /* 0x000000240a147981 */ /* 0x000ea2000c1e1500 */
[----:B------:R-:W-:-:S03]  /*b010*/  IMAD.WIDE.U32 R22, R22, 0x2, R12 ;  /* 0x0000000216167825 */ /* 0x000fc600078e000c */
[C---:B------:R-:W-:Y:S02]  /*b020*/  IADD3 R21, R17.reuse, R5, RZ ;  /* 0x0000000511157210 */ /* 0x040fe40007ffe0ff */
[----:B------:R-:W3:Y:S01]  /*b030*/  LDG.E.U16 R9, desc[UR36][R22.64] ;  /* 0x0000002416097981 */ /* 0x000ee2000c1e1500 */
[----:B------:R-:W-:-:S04]  /*b040*/  IMAD.WIDE.U32 R16, R17, 0x2, R12 ;  /* 0x0000000211107825 */ /* 0x000fc800078e000c */
[C---:B------:R-:W-:Y:S02]  /*b050*/  IMAD.WIDE.U32 R18, R21.reuse, 0x2, R12 ;  /* 0x0000000215127825 */ /* 0x040fe400078e000c */
[----:B------:R0:W4:Y:S04]  /*b060*/  LDG.E.U16 R17, desc[UR36][R16.64] ;  /* 0x0000002410117981 */ /* 0x000128000c1e1500 */
[----:B------:R5:W4:Y:S01]  /*b070*/  LDG.E.U16 R18, desc[UR36][R18.64] ;  /* 0x0000002412127981 */ /* 0x000b22000c1e1500 */
[----:B0-----:R-:W-:Y:S01]  /*b080*/  IADD3 R16, R21, R5, RZ ;  /* 0x0000000515107210 */ /* 0x001fe20007ffe0ff */
[----:B------:R-:W-:-:S04]  /*b090*/  IMAD.MOV.U32 R23, RZ, RZ, RZ ;  /* 0x000000ffff177224 */ /* 0x000fc800078e00ff */
[----:B------:R-:W-:Y:S01]  /*b0a0*/  IMAD R21, R5, 0x3, R16 ;  /* 0x0000000305157824 */ /* 0x000fe200078e0210 */
[----:B------:R-:W-:Y:S01]  /*b0b0*/  CS2R R10, SRZ ;  /* 0x00000000000a7805 */ /* 0x000fe2000001ff00 */
[----:B-----5:R-:W-:Y:S01]  /*b0c0*/  IMAD.MOV.U32 R19, RZ, RZ, RZ ;  /* 0x000000ffff137224 */ /* 0x020fe200078e00ff */
[----:B---3--:R-:W-:-:S04]  /*b0d0*/  SHF.L.U32 R25, R9, 0x10, RZ ;  /* 0x0000001009197819 */ /* 0x008fc800000006ff */
[----:B------:R-:W-:Y:S01]  /*b0e0*/  FSETP.GTU.FTZ.AND P1, PT, |R25|, +INF , PT ;  /* 0x7f8000001900780b */ /* 0x000fe20003f3c200 */
[----:B--2---:R-:W-:Y:S01]  /*b0f0*/  IMAD.U32 R24, R20, 0x10000, RZ ;  /* 0x0001000014187824 */ /* 0x004fe200078e00ff */
[----:B----4-:R-:W-:Y:S02]  /*b100*/  SHF.L.U32 R26, R17, 0x10, RZ ;  /* 0x00000010111a7819 */ /* 0x010fe400000006ff */
[----:B------:R-:W-:Y:S02]  /*b110*/  SHF.L.U32 R27, R18, 0x10, RZ ;  /* 0x00000010121b7819 */ /* 0x000fe400000006ff */
[----:B------:R-:W-:Y:S02]  /*b120*/  FSETP.GTU.FTZ.AND P2, PT, |R26|, +INF , PT ;  /* 0x7f8000001a00780b */ /* 0x000fe40003f5c200 */
[----:B------:R-:W-:Y:S02]  /*b130*/  FSETP.GTU.FTZ.AND P3, PT, |R27|, +INF , PT ;  /* 0x7f8000001b00780b */ /* 0x000fe40003f7c200 */
[----:B------:R-:W-:-:S03]  /*b140*/  FSETP.GTU.FTZ.AND P0, PT, |R24|, +INF , PT ;  /* 0x7f8000001800780b */ /* 0x000fc60003f1c200 */
[----:B------:R-:W-:Y:S02]  /*b150*/  @!P1 MOV R23, R25 ;  /* 0x0000001900179202 */ /* 0x000fe40000000f00 */
[----:B-1----:R-:W-:-:S04]  /*b160*/  ISETP.GE.U32.AND P1, PT, R21, R2, PT ;  /* 0x000000021500720c */ /* 0x002fc80003f26070 */
[----:B------:R-:W-:Y:S02]  /*b170*/  @!P2 MOV R19, R26 ;  /* 0x0000001a0013a202 */ /* 0x000fe40000000f00 */
[----:B------:R-:W-:Y:S02]  /*b180*/  @!P3 MOV R11, R27 ;  /* 0x0000001b000bb202 */ /* 0x000fe40000000f00 */
[----:B------:R-:W-:Y:S02]  /*b190*/  @!P0 IMAD.U32 R10, R20, 0x10000, RZ ;  /* 0x00010000140a8824 */ /* 0x000fe400078e00ff */
[----:B------:R-:W-:Y:S01]  /*b1a0*/  FADD.FTZ R4, R23, R4 ;  /* 0x0000000417047221 */ /* 0x000fe20000010000 */
[----:B------:R-:W-:Y:S01]  /*b1b0*/  FADD.FTZ R8, R19, R8 ;  /* 0x0000000813087221 */ /* 0x000fe20000010000 */
[----:B------:R-:W-:Y:S01]  /*b1c0*/  FADD.FTZ R6, R11, R6 ;  /* 0x000000060b067221 */ /* 0x000fe20000010000 */
[----:B------:R-:W-:Y:S01]  /*b1d0*/  FADD.FTZ R7, R10, R7 ;  /* 0x000000070a077221 */ /* 0x000fe20000010000 */
[----:B------:R-:W-:Y:S06]  /*b1e0*/  @!P1 BRA `(.L_x_3533) ;  /* 0xfffffffc00789947 */ /* 0x000fec000383ffff */
.L_x_3532:
[----:B------:R-:W-:Y:S05]  /*b1f0*/  BSYNC B1 ;  /* 0x0000000000017941 */ /* 0x000fea0003800000 */
.L_x_3531:
        /* <DEDUP_REMOVED lines=15> */
[----:B------:R-:W-:-:S13]  /*b2f0*/  ISETP.GE.U32.AND P0, PT, R17, R2, PT ;  /* 0x000000021100720c */ /* 0x000fda0003f06070 */
[----:B------:R-:W-:Y:S02]  /*b300*/  @!P0 IMAD.WIDE.U32 R12, R17, 0x2, R12 ;  /* 0x00000002110c8825 */ /* 0x000fe400078e000c */
[----:B------:R0:W5:Y:S04]  /*b310*/  LDG.E.U16 R17, desc[UR36][R10.64] ;  /* 0x000000240a117981 */ /* 0x000168000c1e1500 */
[----:B------:R0:W5:Y:S02]  /*b320*/  @!P0 LDG.E.U16 R18, desc[UR36][R12.64] ;  /* 0x000000240c128981 */ /* 0x000164000c1e1500 */
.L_x_3535:
[----:B------:R-:W-:Y:S05]  /*b330*/  BSYNC B1 ;  /* 0x0000000000017941 */ /* 0x000fea0003800000 */
.L_x_3534:
[----:B------:R-:W-:Y:S04]  /*b340*/  BSSY B1, `(.L_x_3536) ;  /* 0x000001f000017945 */ /* 0x000fe80003800000 */
[----:B------:R-:W-:Y:S05]  /*b350*/  @P1 BRA `(.L_x_3537) ;  /* 0x0000000000741947 */ /* 0x000fea0003800000 */
[----:B-----5:R-:W-:Y:S01]  /*b360*/  SHF.L.U32 R20, R20, 0x10, RZ ;  /* 0x0000001014147819 */ /* 0x020fe200000006ff */
[----:B0-----:R-:W-:Y:S01]  /*b370*/  IMAD.MOV.U32 R10, RZ, RZ, RZ ;  /* 0x000000ffff0a7224 */ /* 0x001fe200078e00ff */
[----:B------:R-:W-:Y:S02]  /*b380*/  IADD3 R16, R16, R5, RZ ;  /* 0x0000000510107210 */ /* 0x000fe40007ffe0ff */
[----:B------:R-:W-:Y:S02]  /*b390*/  FSETP.GTU.FTZ.AND P0, PT, |R20|, +INF , PT ;  /* 0x7f8000001400780b */ /* 0x000fe40003f1c200 */
[----:B------:R-:W-:-:S11]  /*b3a0*/  ISETP.GE.U32.AND P1, PT, R16, R2, PT ;  /* 0x000000021000720c */ /* 0x000fd60003f26070 */
[----:B------:R-:W-:-:S05]  /*b3b0*/  @!P0 MOV R10, R20 ;  /* 0x00000014000a8202 */ /* 0x000fca0000000f00 */
[----:B------:R-:W-:Y:S01]  /*b3c0*/  FADD.FTZ R7, R7, R10 ;  /* 0x0000000a07077221 */ /* 0x000fe20000010000 */
[----:B------:R-:W-:Y:S06]  /*b3d0*/  @P1 BRA `(.L_x_3537) ;  /* 0x0000000000541947 */ /* 0x000fec0003800000 */
[----:B------:R-:W-:Y:S01]  /*b3e0*/  SHF.L.U32 R9, R9, 0x10, RZ ;  /* 0x0000001009097819 */ /* 0x000fe200000006ff */
[----:B------:R-:W-:Y:S01]  /*b3f0*/  IMAD.IADD R10, R16, 0x1, R5 ;  /* 0x00000001100a7824 */ /* 0x000fe200078e0205 */
[----:B------:R-:W-:Y:S02]  /*b400*/  HFMA2.MMA R11, -RZ, RZ, 0, 0 ;  /* 0x00000000ff0b7435 */ /* 0x000fe400000001ff */
        /* <DEDUP_REMOVED lines=13> */
[----:B------:R-:W-:Y:S01]  /*b4e0*/  SHF.L.U32 R18, R18, 0x10, RZ ;  /* 0x0000001012127819 */ /* 0x000fe200000006ff */
[----:B------:R-:W-:-:S03]  /*b4f0*/  HFMA2.MMA R5, -RZ, RZ, 0, 0 ;  /* 0x00000000ff057435 */ /* 0x000fc600000001ff */
[----:B------:R-:W-:-:S13]  /*b500*/  FSETP.GTU.FTZ.AND P0, PT, |R18|, +INF , PT ;  /* 0x7f8000001200780b */ /* 0x000fda0003f1c200 */
[----:B------:R-:W-:-:S04]  /*b510*/  @!P0 IMAD.MOV.U32 R5, RZ, RZ, R18 ;  /* 0x000000ffff058224 */ /* 0x000fc800078e0012 */
[----:B------:R-:W-:-:S07]  /*b520*/  FADD.FTZ R6, R6, R5 ;  /* 0x0000000506067221 */ /* 0x000fce0000010000 */
.L_x_3537:
[----:B------:R-:W-:Y:S05]  /*b530*/  BSYNC B1 ;  /* 0x0000000000017941 */ /* 0x000fea0003800000 */
.L_x_3536:
[----:B------:R-:W-:-:S04]  /*b540*/  FADD.FTZ R7, R4, R7 ;  /* 0x0000000704077221 */ /* 0x000fc80000010000 */
[----:B------:R-:W-:-:S04]  /*b550*/  FADD.FTZ R7, R7, R8 ;  /* 0x0000000807077221 */ /* 0x000fc80000010000 */
[----:B------:R-:W-:-:S07]  /*b560*/  FADD.FTZ R6, R7, R6 ;  /* 0x0000000607067221 */ /* 0x000fce0000010000 */
.L_x_3492:
[----:B------:R-:W-:Y:S05]  /*b570*/  BSYNC B0 ;  /* 0x0000000000007941 */ /* 0x000fea0003800000 */
.L_x_3491:
        /* <DEDUP_REMOVED lines=11> */
[----:B------:R-:W-:Y:S02]  /*b630*/  LEA R5, R2, UR4, 0x2 ;  /* 0x0000000402057c11 */ /* 0x000fe4000f8e10ff */
[----:B------:R-:W-:-:S03]  /*b640*/  ISETP.NE.AND P0, PT, RZ, UR5, PT ;  /* 0x00000005ff007c0c */ /* 0x000fc6000bf05270 */
[----:B------:R2:W-:Y:S10]  /*b650*/  STS [R5], R6 ;  /* 0x0000000605007388 */ /* 0x0005f40000000800 */
[----:B--2---:R-:W-:Y:S05]  /*b660*/  @!P0 BRA `(.L_x_3538) ;  /* 0x0000000000348947 */ /* 0x004fea0003800000 */
[----:B------:R-:W-:-:S07]  /*b670*/  MOV R2, UR5 ;  /* 0x0000000500027c02 */ /* 0x000fce0008000f00 */
.L_x_3539:
[----:B------:R-:W-:Y:S01]  /*b680*/  IADD3 R7, R3, R2, RZ ;  /* 0x0000000203077210 */ /* 0x000fe20007ffe0ff */
[----:B------:R-:W-:Y:S03]  /*b690*/  BAR.SYNC.DEFER_BLOCKING 0x0 ;  /* 0x0000000000007b1d */ /* 0x000fe60000010000 */
[----:B------:R-:W-:-:S04]  /*b6a0*/  ISETP.GE.U32.AND P0, PT, R7, UR7, PT ;  /* 0x0000000707007c0c */ /* 0x000fc8000bf06070 */
[----:B------:R-:W-:-:S13]  /*b6b0*/  ISETP.GE.U32.OR P0, PT, R3, R2, P0 ;  /* 0x000000020300720c */ /* 0x000fda0000706470 */
[----:B------:R-:W-:-:S05]  /*b6c0*/  @!P0 IMAD R4, R7, UR6, R0 ;  /* 0x0000000607048c24 */ /* 0x000fca000f8e0200 */
[----:B------:R-:W-:-:S05]  /*b6d0*/  @!P0 LEA R4, R4, UR4, 0x2 ;  /* 0x0000000404048c11 */ /* 0x000fca000f8e10ff */
[----:B------:R-:W2:Y:S02]  /*b6e0*/  @!P0 LDS R7, [R4] ;  /* 0x0000000004078984 */ /* 0x000ea40000000800 */
[----:B--2---:R-:W-:-:S05]  /*b6f0*/  @!P0 FADD.FTZ R6, R6, R7 ;  /* 0x0000000706068221 */ /* 0x004fca0000010000 */
[----:B------:R2:W-:Y:S01]  /*b700*/  @!P0 STS [R5], R6 ;  /* 0x0000000605008388 */ /* 0x0005e20000000800 */
[----:B------:R-:W-:Y:S02]  /*b710*/  ISETP.GT.AND P0, PT, R2, 0x1, PT ;  /* 0x000000010200780c */ /* 0x000fe40003f04270 */
[----:B------:R-:W-:-:S11]  /*b720*/  SHF.R.S32.HI R2, RZ, 0x1, R2 ;  /* 0x00000001ff027819 */ /* 0x000fd60000011402 */
[----:B--2---:R-:W-:Y:S05]  /*b730*/  @P0 BRA `(.L_x_3539) ;  /* 0xfffffffc00d00947 */ /* 0x004fea000383ffff */
.L_x_3538:
        /* <DEDUP_REMOVED lines=12> */
[----:B------:R-:W-:Y:S02]  /*b800*/  LEA R5, R2, UR4, 0x2 ;  /* 0x0000000402057c11 */ /* 0x000fe4000f8e10ff */
[----:B------:R-:W-:-:S03]  /*b810*/  LEA.HI R2, R9, R9, RZ, 0x1 ;  /* 0x0000000909027211 */ /* 0x000fc600078f08ff */
[----:B------:R2:W-:Y:S01]  /*b820*/  STS [R5], R6 ;  /* 0x0000000605007388 */ /* 0x0005e20000000800 */
[----:B------:R-:W-:Y:S02]  /*b830*/  SHF.R.S32.HI R4, RZ, 0x1, R2 ;  /* 0x00000001ff047819 */ /* 0x000fe40000011402 */
[----:B------:R-:W-:Y:S02]  /*b840*/  MOV R2, 0x20 ;  /* 0x0000002000027802 */ /* 0x000fe40000000f00 */
[----:B------:R-:W-:-:S13]  /*b850*/  ISETP.GE.AND P0, PT, R4, 0x20, PT ;  /* 0x000000200400780c */ /* 0x000fda0003f06270 */
[----:B--2---:R-:W-:Y:S05]  /*b860*/  @!P0 BRA `(.L_x_3541) ;  /* 0x0000000000308947 */ /* 0x004fea0003800000 */
.L_x_3542:
[----:B------:R-:W-:Y:S01]  /*b870*/  IADD3 R2, R0, R4, RZ ;  /* 0x0000000400027210 */ /* 0x000fe20007ffe0ff */
[----:B------:R-:W-:Y:S03]  /*b880*/  BAR.SYNC.DEFER_BLOCKING 0x0 ;  /* 0x0000000000007b1d */ /* 0x000fe60000010000 */
[----:B------:R-:W-:-:S04]  /*b890*/  ISETP.GE.U32.AND P0, PT, R2, R9, PT ;  /* 0x000000090200720c */ /* 0x000fc80003f06070 */
[----:B------:R-:W-:-:S13]  /*b8a0*/  ISETP.GE.U32.OR P0, PT, R0, R4, P0 ;  /* 0x000000040000720c */ /* 0x000fda0000706470 */
[----:B------:R-:W-:Y:S01]  /*b8b0*/  @!P0 IMAD R2, R4, 0x4, R5 ;  /* 0x0000000404028824 */ /* 0x000fe200078e0205 */
[----:B------:R-:W-:-:S04]  /*b8c0*/  SHF.R.S32.HI R4, RZ, 0x1, R4 ;  /* 0x00000001ff047819 */ /* 0x000fc80000011404 */
[----:B------:R-:W2:Y:S02]  /*b8d0*/  @!P0 LDS R7, [R2] ;  /* 0x0000000002078984 */ /* 0x000ea40000000800 */
[----:B--2---:R-:W-:-:S05]  /*b8e0*/  @!P0 FADD.FTZ R6, R6, R7 ;  /* 0x0000000706068221 */ /* 0x004fca0000010000 */
[----:B------:R2:W-:Y:S01]  /*b8f0*/  @!P0 STS [R5], R6 ;  /* 0x0000000605008388 */ /* 0x0005e20000000800 */
[----:B------:R-:W-:-:S13]  /*b900*/  ISETP.GE.AND P0, PT, R4, 0x20, PT ;  /* 0x000000200400780c */ /* 0x000fda0003f06270 */
[----:B--2---:R-:W-:Y:S05]  /*b910*/  @P0 BRA `(.L_x_3542) ;  /* 0xfffffffc00d40947 */ /* 0x004fea000383ffff */
[----:B------:R-:W-:-:S11]  /*b920*/  HFMA2.MMA R2, -RZ, RZ, 0, 1.9073486328125e-06 ;  /* 0x00000020ff027435 */ /* 0x000fd600000001ff */
.L_x_3541:
[----:B------:R-:W-:Y:S01]  /*b930*/  BAR.SYNC.DEFER_BLOCKING 0x0 ;  /* 0x0000000000007b1d */ /* 0x000fe20000010000 */
[----:B------:R-:W-:-:S13]  /*b940*/  ISETP.GE.AND P0, PT, R2, 0x2, PT ;  /* 0x000000020200780c */ /* 0x000fda0003f06270 */
[----:B------:R-:W-:Y:S05]  /*b950*/  @!P0 BRA `(.L_x_3540) ;  /* 0x0000000000188947 */ /* 0x000fea0003800000 */
[----:B------:R-:W-:-:S07]  /*b960*/  MOV R5, 0x1 ;  /* 0x0000000100057802 */ /* 0x000fce0000000f00 */
.L_x_3543:
[----:B------:R2:W3:Y:S02]  /*b970*/  SHFL.DOWN PT, R7, R6, R5, 0x1f ;  /* 0x08001f0506077589 */ /* 0x0004e400000e0000 */
[----:B--2---:R-:W-:-:S05]  /*b980*/  IMAD.SHL.U32 R5, R5, 0x2, RZ ;  /* 0x0000000205057824 */ /* 0x004fca00078e00ff */
[----:B------:R-:W-:Y:S01]  /*b990*/  ISETP.GE.AND P0, PT, R5, R2, PT ;  /* 0x000000020500720c */ /* 0x000fe20003f06270 */
[----:B---3--:R-:W-:-:S12]  /*b9a0*/  FADD.FTZ R6, R7, R6 ;  /* 0x0000000607067221 */ /* 0x008fd80000010000 */
[----:B------:R-:W-:Y:S05]  /*b9b0*/  @!P0 BRA `(.L_x_3543) ;  /* 0xfffffffc00ec8947 */ /* 0x000fea000383ffff */
.L_x_3540:
[----:B------:R-:W2:Y:S01]  /*b9c0*/  LDC R7, c[0x0][0x3ec] ;  /* 0x0000fb00ff077b82 */ /* 0x000ea20000000800 */
[----:B------:R-:W-:Y:S01]  /*b9d0*/  HFMA2.MMA R2, -RZ, RZ, 0, 0 ;  /* 0x00000000ff027435 */ /* 0x000fe200000001ff */
[----:B--2---:R-:W-:-:S13]  /*b9e0*/  ISETP.NE.AND P0, PT, R7, RZ, PT ;  /* 0x000000ff0700720c */ /* 0x004fda0003f05270 */
        /* <DEDUP_REMOVED lines=8> */
[----:B-----5:R-:W-:-:S04]  /*ba70*/  IMAD.MOV R9, RZ, RZ, -R5 ;  /* 0x000000ffff097224 */ /* 0x020fc800078e0a05 */
        /* <DEDUP_REMOVED lines=265> */
.L_x_3544:
[----:B------:R-:W-:Y:S01]  /*cb10*/  ULDC.64 UR6, c[0x0][0x600] ;  /* 0x0001800000067ab9 */ /* 0x000fe20000000a00 */
[----:B------:R-:W-:Y:S01]  /*cb20*/  ULDC.64 UR4, c[0x0][0x5f0] ;  /* 0x00017c0000047ab9 */ /* 0x000fe20000000a00 */
[----:B------:R-:W-:Y:S02]  /*cb30*/  ISETP.NE.U32.AND P0, PT, RZ, UR6, PT ;  /* 0x00000006ff007c0c */ /* 0x000fe4000bf05070 */
[----:B------:R-:W-:Y:S02]  /*cb40*/  CS2R R4, SRZ ;  /* 0x0000000000047805 */ /* 0x000fe4000001ff00 */
[----:B0-----:R-:W-:Y:S02]  /*cb50*/  IADD3 R12, P1, R2, UR4, RZ ;  /* 0x00000004020c7c10 */ /* 0x001fe4000ff3e0ff */
[----:B------:R-:W-:Y:S02]  /*cb60*/  ISETP.NE.AND.EX P0, PT, RZ, UR7, PT, P0 ;  /* 0x00000007ff007c0c */ /* 0x000fe4000bf05300 */
[----:B------:R-:W-:-:S02]  /*cb70*/  IADD3.X R13, RZ, UR5, RZ, P1, !PT ;  /* 0x00000005ff0d7c10 */ /* 0x000fc40008ffe4ff */
[----:B------:R-:W-:-:S09]  /*cb80*/  MOV R7, RZ ;  /* 0x000000ff00077202 */ /* 0x000fd20000000f00 */
[----:B------:R-:W-:Y:S05]  /*cb90*/  @!P0 BRA `(.L_x_3545) ;  /* 0x0000000800088947 */ /* 0x000fea0003800000 */
[----:B-1---5:R-:W-:Y:S01]  /*cba0*/  HFMA2.MMA R19, -RZ, RZ, 0, 0 ;  /* 0x00000000ff137435 */ /* 0x022fe200000001ff */
[----:B------:R-:W-:Y:S01]  /*cbb0*/  IMAD.MOV.U32 R10, RZ, RZ, 0x2 ;  /* 0x00000002ff0a7424 */ /* 0x000fe200078e00ff */
[----:B------:R-:W-:Y:S01]  /*cbc0*/  MOV R16, 0x4 ;  /* 0x0000000400107802 */ /* 0x000fe20000000f00 */
[----:B------:R-:W-:-:S08]  /*cbd0*/  IMAD.MOV.U32 R17, RZ, RZ, 0x0 ;  /* 0x00000000ff117424 */ /* 0x000fd000078e00ff */
.L_x_3548:
[-C--:B------:R-:W-:Y:S02]  /*cbe0*/  LOP3.LUT R4, R19, R17.reuse, RZ, 0xfc, !PT ;  /* 0x0000001113047212 */ /* 0x080fe400078efcff */
[----:B------:R-:W-:Y:S02]  /*cbf0*/  MOV R5, R17 ;  /* 0x0000001100057202 */ /* 0x000fe40000000f00 */
[----:B------:R-:W-:Y:S02]  /*cc00*/  ISETP.NE.U32.AND P0, PT, R4, RZ, PT ;  /* 0x000000ff0400720c */ /* 0x000fe40003f05070 */
[----:B------:R-:W-:-:S11]  /*cc10*/  MOV R4, R16 ;  /* 0x0000001000047202 */ /* 0x000fd60000000f00 */
[----:B------:R-:W-:Y:S05]  /*cc20*/  @!P0 BRA `(.L_x_3546) ;  /* 0x0000000000148947 */ /* 0x000fea0003800000 */
[----:B------:R-:W-:Y:S01]  /*cc30*/  IMAD.MOV.U32 R7, RZ, RZ, R16 ;  /* 0x000000ffff077224 */ /* 0x000fe200078e0010 */
[----:B------:R-:W-:Y:S02]  /*cc40*/  MOV R16, R10 ;  /* 0x0000000a00107202 */ /* 0x000fe40000000f00 */
[----:B------:R-:W-:-:S07]  /*cc50*/  MOV R18, 0xcc70 ;  /* 0x0000cc7000127802 */ /* 0x000fce0000000f00 */
[----:B------:R-:W-:Y:S05]  /*cc60*/  CALL.REL.NOINC `($__internal_1_$__cuda_sm20_rem_u64) ;  /* 0x0000003000bc7944 */ /* 0x000fea0003c00000 */
[----:B------:R-:W-:Y:S05]  /*cc70*/  BRA `(.L_x_3547) ;  /* 0x00000000004c7947 */ /* 0x000fea0003800000 */
.L_x_3546:
[----:B------:R-:W0:Y:S01]  /*cc80*/  I2F.U32.RP R7, R16 ;  /* 0x0000001000077306 */ /* 0x000e220000209000 */
[----:B------:R-:W-:Y:S01]  /*cc90*/  ISETP.NE.U32.AND P1, PT, R16, RZ, PT ;  /* 0x000000ff1000720c */ /* 0x000fe20003f25070 */
[----:B------:R-:W-:-:S06]  /*cca0*/  IMAD.MOV.U32 R17, RZ, RZ, RZ ;  /* 0x000000ffff117224 */ /* 0x000fcc00078e00ff */
[----:B0-----:R-:W0:Y:S02]  /*ccb0*/  MUFU.RCP R7, R7 ;  /* 0x0000000700077308 */ /* 0x001e240000001000 */
[----:B0-----:R-:W-:-:S06]  /*ccc0*/  IADD3 R8, R7, 0xffffffe, RZ ;  /* 0x0ffffffe07087810 */ /* 0x001fcc0007ffe0ff */
[----:B------:R0:W1:Y:S02]  /*ccd0*/  F2I.FTZ.U32.TRUNC.NTZ R9, R8 ;  /* 0x0000000800097305 */ /* 0x000064000021f000 */
[----:B0-----:R-:W-:Y:S01]  /*cce0*/  HFMA2.MMA R8, -RZ, RZ, 0, 0 ;  /* 0x00000000ff087435 */ /* 0x001fe200000001ff */
[----:B-1----:R-:W-:-:S04]  /*ccf0*/  IMAD.MOV R11, RZ, RZ, -R9 ;  /* 0x000000ffff0b7224 */ /* 0x002fc800078e0a09 */
[----:B------:R-:W-:-:S05]  /*cd00*/  IMAD R11, R11, R16, RZ ;  /* 0x000000100b0b7224 */ /* 0x000fca00078e02ff */
[----:B------:R-:W-:-:S06]  /*cd10*/  IMAD.HI.U32 R9, R9, R11, R8 ;  /* 0x0000000b09097227 */ /* 0x000fcc00078e0008 */
[----:B------:R-:W-:-:S05]  /*cd20*/  IMAD.HI.U32 R9, R9, R10, RZ ;  /* 0x0000000a09097227 */ /* 0x000fca00078e00ff */
[----:B------:R-:W-:-:S05]  /*cd30*/  IADD3 R9, -R9, RZ, RZ ;  /* 0x000000ff09097210 */ /* 0x000fca0007ffe1ff */
[----:B------:R-:W-:-:S05]  /*cd40*/  IMAD R9, R16, R9, R10 ;  /* 0x0000000910097224 */ /* 0x000fca00078e020a */
[----:B------:R-:W-:-:S13]  /*cd50*/  ISETP.GE.U32.AND P0, PT, R9, R16, PT ;  /* 0x000000100900720c */ /* 0x000fda0003f06070 */
[----:B------:R-:W-:-:S05]  /*cd60*/  @P0 IMAD.IADD R9, R9, 0x1, -R16 ;  /* 0x0000000109090824 */ /* 0x000fca00078e0a10 */
[----:B------:R-:W-:-:S13]  /*cd70*/  ISETP.GE.U32.AND P0, PT, R9, R16, PT ;  /* 0x000000100900720c */ /* 0x000fda0003f06070 */
[-C--:B------:R-:W-:Y:S02]  /*cd80*/  @P0 IADD3 R9, R9, -R16.reuse, RZ ;  /* 0x8000001009090210 */ /* 0x080fe40007ffe0ff */
[----:B------:R-:W-:-:S04]  /*cd90*/  @!P1 LOP3.LUT R9, RZ, R16, RZ, 0x33, !PT ;  /* 0x00000010ff099212 */ /* 0x000fc800078e33ff */
[----:B------:R-:W-:-:S07]  /*cda0*/  MOV R16, R9 ;  /* 0x0000000900107202 */ /* 0x000fce0000000f00 */
.L_x_3547:
[----:B------:R-:W-:Y:S02]  /*cdb0*/  ISETP.NE.U32.AND P0, PT, R16, RZ, PT ;  /* 0x000000ff1000720c */ /* 0x000fe40003f05070 */
[----:B------:R-:W-:Y:S02]  /*cdc0*/  MOV R10, R4 ;  /* 0x00000004000a7202 */ /* 0x000fe40000000f00 */
[----:B------:R-:W-:Y:S02]  /*cdd0*/  ISETP.NE.AND.EX P0, PT, R17, RZ, PT, P0 ;  /* 0x000000ff1100720c */ /* 0x000fe40003f05300 */
[----:B------:R-:W-:-:S11]  /*cde0*/  MOV R19, R5 ;  /* 0x0000000500137202 */ /* 0x000fd60000000f00 */
[----:B------:R-:W-:Y:S05]  /*cdf0*/  @P0 BRA `(.L_x_3548) ;  /* 0xfffffffc00780947 */ /* 0x000fea000383ffff */
[----:B------:R-:W-:-:S13]  /*ce00*/  ISETP.NE.U32.AND P2, PT, R5, RZ, PT ;  /* 0x000000ff0500720c */ /* 0x000fda0003f45070 */
[----:B------:R-:W-:Y:S05]  /*ce10*/  @!P2 BRA `(.L_x_3549) ;  /* 0x00000000001ca947 */ /* 0x000fea0003800000 */
[----:B------:R-:W-:Y:S01]  /*ce20*/  HFMA2.MMA R7, -RZ, RZ, 0, 0 ;  /* 0x00000000ff077435 */ /* 0x000fe200000001ff */
[----:B------:R-:W-:Y:S01]  /*ce30*/  IMAD.MOV.U32 R10, RZ, RZ, 0x4 ;  /* 0x00000004ff0a7424 */ /* 0x000fe200078e00ff */
[----:B------:R-:W-:-:S09]  /*ce40*/  MOV R8, 0xce60 ;  /* 0x0000ce6000087802 */ /* 0x000fd20000000f00 */
[----:B------:R-:W-:Y:S05]  /*ce50*/  CALL.REL.NOINC `($__internal_0_$__cuda_sm20_div_u64) ;  /* 0x0000002c002c7944 */ /* 0x000fea0003c00000 */
[----:B------:R-:W-:Y:S01]  /*ce60*/  MOV R16, R7 ;  /* 0x0000000700107202 */ /* 0x000fe20000000f00 */
[----:B------:R-:W-:Y:S01]  /*ce70*/  IMAD.MOV.U32 R17, RZ, RZ, R10 ;  /* 0x000000ffff117224 */ /* 0x000fe200078e000a */
[----:B------:R-:W-:Y:S06]  /*ce80*/  BRA `(.L_x_3550) ;  /* 0x00000000004c7947 */ /* 0x000fec0003800000 */
.L_x_3549:
[----:B------:R-:W0:Y:S01]  /*ce90*/  I2F.U32.RP R10, R4 ;  /* 0x00000004000a7306 */ /* 0x000e220000209000 */
[----:B------:R-:W-:Y:S01]  /*cea0*/  ISETP.NE.U32.AND P3, PT, R4, RZ, PT ;  /* 0x000000ff0400720c */ /* 0x000fe20003f65070 */
[----:B------:R-:W-:-:S06]  /*ceb0*/  HFMA2.MMA R17, -RZ, RZ, 0, 0 ;  /* 0x00000000ff117435 */ /* 0x000fcc00000001ff */
[----:B0-----:R-:W0:Y:S02]  /*cec0*/  MUFU.RCP R10, R10 ;  /* 0x0000000a000a7308 */ /* 0x001e240000001000 */
[----:B0-----:R-:W-:-:S06]  /*ced0*/  IADD3 R8, R10, 0xffffffe, RZ ;  /* 0x0ffffffe0a087810 */ /* 0x001fcc0007ffe0ff */
[----:B------:R0:W1:Y:S02]  /*cee0*/  F2I.FTZ.U32.TRUNC.NTZ R9, R8 ;  /* 0x0000000800097305 */ /* 0x000064000021f000 */
[----:B0-----:R-:W-:Y:S01]  /*cef0*/  IMAD.MOV.U32 R8, RZ, RZ, RZ ;  /* 0x000000ffff087224 */ /* 0x001fe200078e00ff */
[----:B-1----:R-:W-:-:S05]  /*cf00*/  IADD3 R7, RZ, -R9, RZ ;  /* 0x80000009ff077210 */ /* 0x002fca0007ffe0ff */
[----:B------:R-:W-:-:S04]  /*cf10*/  IMAD R7, R7, R4, RZ ;  /* 0x0000000407077224 */ /* 0x000fc800078e02ff */
[----:B------:R-:W-:-:S06]  /*cf20*/  IMAD.HI.U32 R7, R9, R7, R8 ;  /* 0x0000000709077227 */ /* 0x000fcc00078e0008 */
[----:B------:R-:W-:-:S05]  /*cf30*/  IMAD.HI.U32 R16, R7, 0x4, RZ ;  /* 0x0000000407107827 */ /* 0x000fca00078e00ff */
[----:B------:R-:W-:-:S05]  /*cf40*/  IADD3 R7, -R16, RZ, RZ ;  /* 0x000000ff10077210 */ /* 0x000fca0007ffe1ff */
[----:B------:R-:W-:-:S05]  /*cf50*/  IMAD R7, R4, R7, 0x4 ;  /* 0x0000000404077424 */ /* 0x000fca00078e0207 */
[----:B------:R-:W-:-:S13]  /*cf60*/  ISETP.GE.U32.AND P0, PT, R7, R4, PT ;  /* 0x000000040700720c */ /* 0x000fda0003f06070 */
[----:B------:R-:W-:Y:S01]  /*cf70*/  @P0 IADD3 R7, R7, -R4, RZ ;  /* 0x8000000407070210 */ /* 0x000fe20007ffe0ff */
[----:B------:R-:W-:-:S03]  /*cf80*/  @P0 VIADD R16, R16, 0x1 ;  /* 0x0000000110100836 */ /* 0x000fc60000000000 */
[----:B------:R-:W-:-:S13]  /*cf90*/  ISETP.GE.U32.AND P1, PT, R7, R4, PT ;  /* 0x000000040700720c */ /* 0x000fda0003f26070 */
[----:B------:R-:W-:Y:S02]  /*cfa0*/  @P1 IADD3 R16, R16, 0x1, RZ ;  /* 0x0000000110101810 */ /* 0x000fe40007ffe0ff */
[----:B------:R-:W-:-:S07]  /*cfb0*/  @!P3 LOP3.LUT R16, RZ, R4, RZ, 0x33, !PT ;  /* 0x00000004ff10b212 */ /* 0x000fce00078e33ff */
.L_x_3550:
[----:B------:R-:W-:Y:S05]  /*cfc0*/  @!P2 BRA `(.L_x_3551) ;  /* 0x00000000001ca947 */ /* 0x000fea0003800000 */
[----:B------:R-:W-:Y:S01]  /*cfd0*/  IMAD.MOV.U32 R10, RZ, RZ, 0x2 ;  /* 0x00000002ff0a7424 */ /* 0x000fe200078e00ff */
[----:B------:R-:W-:Y:S02]  /*cfe0*/  MOV R7, RZ ;  /* 0x000000ff00077202 */ /* 0x000fe40000000f00 */
[----:B------:R-:W-:-:S07]  /*cff0*/  MOV R8, 0xd010 ;  /* 0x0000d01000087802 */ /* 0x000fce0000000f00 */
[----:B------:R-:W-:Y:S05]  /*d000*/  CALL.REL.NOINC `($__internal_0_$__cuda_sm20_div_u64) ;  /* 0x0000002800c07944 */ /* 0x000fea0003c00000 */
[----:B------:R-:W-:Y:S01]  /*d010*/  MOV R4, R7 ;  /* 0x0000000700047202 */ /* 0x000fe20000000f00 */
[----:B------:R-:W-:Y:S01]  /*d020*/  IMAD.MOV.U32 R5, RZ, RZ, R10 ;  /* 0x000000ffff057224 */ /* 0x000fe200078e000a */
[----:B------:R-:W-:Y:S06]  /*d030*/  BRA `(.L_x_3552) ;  /* 0x0000000000507947 */ /* 0x000fec0003800000 */
.L_x_3551:
[----:B------:R-:W0:Y:S01]  /*d040*/  I2F.U32.RP R10, R4 ;  /* 0x00000004000a7306 */ /* 0x000e220000209000 */
[----:B------:R-:W-:-:S07]  /*d050*/  ISETP.NE.U32.AND P2, PT, R4, RZ, PT ;  /* 0x000000ff0400720c */ /* 0x000fce0003f45070 */
        /* <DEDUP_REMOVED lines=13> */
[----:B------:R-:W-:Y:S01]  /*d130*/  ISETP.GE.U32.AND P1, PT, R5, R4, PT ;  /* 0x000000040500720c */ /* 0x000fe20003f26070 */
[----:B------:R-:W-:-:S12]  /*d140*/  IMAD.MOV.U32 R5, RZ, RZ, RZ ;  /* 0x000000ffff057224 */ /* 0x000fd800078e00ff */
[----:B------:R-:W-:Y:S02]  /*d150*/  @P1 IADD3 R7, R7, 0x1, RZ ;  /* 0x0000000107071810 */ /* 0x000fe40007ffe0ff */
[----:B------:R-:W-:-:S04]  /*d160*/  @!P2 LOP3.LUT R7, RZ, R4, RZ, 0x33, !PT ;  /* 0x00000004ff07a212 */ /* 0x000fc800078e33ff */
[----:B------:R-:W-:-:S07]  /*d170*/  MOV R4, R7 ;  /* 0x0000000700047202 */ /* 0x000fce0000000f00 */
.L_x_3552:
[-C--:B------:R-:W-:Y:S01]  /*d180*/  IMAD R7, R17, R2.reuse, RZ ;  /* 0x0000000211077224 */ /* 0x080fe200078e02ff */
[----:B------:R-:W-:Y:S01]  /*d190*/  BSSY B0, `(.L_x_3553) ;  /* 0x000001e000007945 */ /* 0x000fe20003800000 */
[----:B------:R-:W-:-:S05]  /*d1a0*/  IMAD.WIDE.U32 R10, R16, R2, RZ ;  /* 0x00000002100a7225 */ /* 0x000fca00078e00ff */
[----:B------:R-:W-:-:S04]  /*d1b0*/  IADD3 R7, R11, R7, RZ ;  /* 0x000000070b077210 */ /* 0x000fc80007ffe0ff */
[----:B------:R-:W-:-:S13]  /*d1c0*/  LOP3.LUT P0, RZ, R7, 0x7, RZ, 0xc0, !PT ;  /* 0x0000000707ff7812 */ /* 0x000fda000780c0ff */
[----:B------:R-:W-:Y:S05]  /*d1d0*/  @!P0 BRA `(.L_x_3554) ;  /* 0x0000000000148947 */ /* 0x000fea0003800000 */
[----:B------:R-:W-:-:S07]  /*d1e0*/  MOV R8, 0xd200 ;  /* 0x0000d20000087802 */ /* 0x000fce0000000f00 */
[----:B------:R-:W-:Y:S05]  /*d1f0*/  CALL.REL.NOINC `($__internal_0_$__cuda_sm20_div_u64) ;  /* 0x0000002800447944 */ /* 0x000fea0003c00000 */
[----:B------:R-:W-:Y:S01]  /*d200*/  MOV R4, R7 ;  /* 0x0000000700047202 */ /* 0x000fe20000000f00 */
[----:B------:R-:W-:Y:S01]  /*d210*/  IMAD.MOV.U32 R5, RZ, RZ, R10 ;  /* 0x000000ffff057224 */ /* 0x000fe200078e000a */
[----:B------:R-:W-:Y:S06]  /*d220*/  BRA `(.L_x_3555) ;  /* 0x0000000000507947 */ /* 0x000fec0003800000 */
.L_x_3554:
[----:B------:R-:W0:Y:S01]  /*d230*/  I2F.U32.RP R5, R4 ;  /* 0x0000000400057306 */ /* 0x000e220000209000 */
[----:B------:R-:W-:-:S07]  /*d240*/  ISETP.NE.U32.AND P2, PT, R4, RZ, PT ;  /* 0x000000ff0400720c */ /* 0x000fce0003f45070 */
[----:B0-----:R-:W0:Y:S02]  /*d250*/  MUFU.RCP R5, R5 ;  /* 0x0000000500057308 */ /* 0x001e240000001000 */
[----:B0-----:R-:W-:Y:S01]  /*d260*/  IADD3 R8, R5, 0xffffffe, RZ ;  /* 0x0ffffffe05087810 */ /* 0x001fe20007ffe0ff */
[----:B------:R-:W-:-:S05]  /*d270*/  IMAD.MOV.U32 R5, RZ, RZ, RZ ;  /* 0x000000ffff057224 */ /* 0x000fca00078e00ff */
[----:B------:R0:W1:Y:S02]  /*d280*/  F2I.FTZ.U32.TRUNC.NTZ R9, R8 ;  /* 0x0000000800097305 */ /* 0x000064000021f000 */
[----:B0-----:R-:W-:Y:S01]  /*d290*/  IMAD.MOV.U32 R8, RZ, RZ, RZ ;  /* 0x000000ffff087224 */ /* 0x001fe200078e00ff */
[----:B-1----:R-:W-:-:S05]  /*d2a0*/  IADD3 R7, RZ, -R9, RZ ;  /* 0x80000009ff077210 */ /* 0x002fca0007ffe0ff */
[----:B------:R-:W-:-:S04]  /*d2b0*/  IMAD R7, R7, R4, RZ ;  /* 0x0000000407077224 */ /* 0x000fc800078e02ff */
[----:B------:R-:W-:-:S06]  /*d2c0*/  IMAD.HI.U32 R9, R9, R7, R8 ;  /* 0x0000000709097227 */ /* 0x000fcc00078e0008 */
[----:B------:R-:W-:-:S05]  /*d2d0*/  IMAD.HI.U32 R9, R9, R10, RZ ;  /* 0x0000000a09097227 */ /* 0x000fca00078e00ff */
[----:B------:R-:W-:-:S05]  /*d2e0*/  IADD3 R11, -R9, RZ, RZ ;  /* 0x000000ff090b7210 */ /* 0x000fca0007ffe1ff */
[----:B------:R-:W-:-:S05]  /*d2f0*/  IMAD R11, R4, R11, R10 ;  /* 0x0000000b040b7224 */ /* 0x000fca00078e020a */
[----:B------:R-:W-:-:S13]  /*d300*/  ISETP.GE.U32.AND P0, PT, R11, R4, PT ;  /* 0x000000040b00720c */ /* 0x000fda0003f06070 */
[----:B------:R-:W-:Y:S01]  /*d310*/  @P0 IADD3 R11, R11, -R4, RZ ;  /* 0x800000040b0b0210 */ /* 0x000fe20007ffe0ff */
[----:B------:R-:W-:-:S03]  /*d320*/  @P0 VIADD R9, R9, 0x1 ;  /* 0x0000000109090836 */ /* 0x000fc60000000000 */
[----:B------:R-:W-:-:S13]  /*d330*/  ISETP.GE.U32.AND P1, PT, R11, R4, PT ;  /* 0x000000040b00720c */ /* 0x000fda0003f26070 */
[----:B------:R-:W-:Y:S02]  /*d340*/  @P1 IADD3 R9, R9, 0x1, RZ ;  /* 0x0000000109091810 */ /* 0x000fe40007ffe0ff */
[----:B------:R-:W-:-:S04]  /*d350*/  @!P2 LOP3.LUT R9, RZ, R4, RZ, 0x33, !PT ;  /* 0x00000004ff09a212 */ /* 0x000fc800078e33ff */
[----:B------:R-:W-:-:S07]  /*d360*/  MOV R4, R9 ;  /* 0x0000000900047202 */ /* 0x000fce0000000f00 */
.L_x_3555:
[----:B------:R-:W-:Y:S05]  /*d370*/  BSYNC B0 ;  /* 0x0000000000007941 */ /* 0x000fea0003800000 */
.L_x_3553:
[----:B------:R-:W-:Y:S02]  /*d380*/  ULDC.64 UR4, c[0x0][0x600] ;  /* 0x0001800000047ab9 */ /* 0x000fe40000000a00 */
[----:B------:R-:W-:-:S04]  /*d390*/  IADD3 R4, P0, R4, UR4, RZ ;  /* 0x0000000404047c10 */ /* 0x000fc8000ff1e0ff */
[----:B------:R-:W-:-:S04]  /*d3a0*/  IADD3.X R5, R5, UR5, RZ, P0, !PT ;  /* 0x0000000505057c10 */ /* 0x000fc800087fe4ff */
[----:B------:R-:W-:-:S07]  /*d3b0*/  MOV R7, R5 ;  /* 0x0000000500077202 */ /* 0x000fce0000000f00 */
.L_x_3545:
[----:B------:R-:W-:Y:S02]  /*d3c0*/  ULDC UR4, c[0x0][0x238] ;  /* 0x00008e0000047ab9 */ /* 0x000fe40000000800 */
[----:B------:R-:W-:-:S13]  /*d3d0*/  ISETP.NE.AND P0, PT, RZ, UR4, PT ;  /* 0x00000004ff007c0c */ /* 0x000fda000bf05270 */
[----:B------:R-:W-:Y:S05]  /*d3e0*/  @!P0 BRA `(.L_x_3556) ;  /* 0x0000002000788947 */ /* 0x000fea0003800000 */
[----:B------:R-:W0:Y:S01]  /*d3f0*/  LDC R14, c[0x0][0x3ec] ;  /* 0x0000fb00ff0e7b82 */ /* 0x000e220000000800 */
[----:B------:R-:W2:Y:S01]  /*d400*/  S2R R2, SR_CTAID.X ;  /* 0x0000000000027919 */ /* 0x000ea20000002500 */
[----:B------:R-:W-:Y:S01]  /*d410*/  ULDC UR4, c[0x0][0x23c] ;  /* 0x00008f0000047ab9 */ /* 0x000fe20000000800 */
[----:B-----5:R-:W-:Y:S01]  /*d420*/  HFMA2.MMA R16, -RZ, RZ, 0, 0 ;  /* 0x00000000ff107435 */ /* 0x020fe200000001ff */
[----:B------:R-:W-:Y:S01]  /*d430*/  IMAD R8, R0, UR4, RZ ;  /* 0x0000000400087c24 */ /* 0x000fe2000f8e02ff */
[----:B------:R-:W-:-:S03]  /*d440*/  ULDC UR4, c[0x0][0x240] ;  /* 0x0000900000047ab9 */ /* 0x000fc60000000800 */
[----:B------:R-:W-:Y:S01]  /*d450*/  IMAD R9, R3, UR4, R8 ;  /* 0x0000000403097c24 */ /* 0x000fe2000f8e0208 */
[----:B------:R-:W-:Y:S01]  /*d460*/  ULDC UR4, c[0x0][0x228] ;  /* 0x00008a0000047ab9 */ /* 0x000fe20000000800 */
[----:B0-----:R-:W-:Y:S02]  /*d470*/  ISETP.NE.AND P0, PT, R14, RZ, PT ;  /* 0x000000ff0e00720c */ /* 0x001fe40003f05270 */
[----:B--2---:R-:W-:-:S11]  /*d480*/  IMAD R9, R2, UR4, R9 ;  /* 0x0000000402097c24 */ /* 0x004fd6000f8e0209 */
        /* <DEDUP_REMOVED lines=274> */
.L_x_3557:
[----:B------:R-:W-:Y:S01]  /*e5b0*/  ULDC UR9, c[0x0][0x230] ;  /* 0x00008c0000097ab9 */ /* 0x000fe20000000800 */
[----:B------:R-:W-:Y:S01]  /*e5c0*/  ULDC UR4, c[0x0][0x220] ;  /* 0x0000880000047ab9 */ /* 0x000fe20000000800 */
[----:B------:R-:W-:Y:S01]  /*e5d0*/  ISETP.NE.AND P0, PT, RZ, UR9, PT ;  /* 0x00000009ff007c0c */ /* 0x000fe2000bf05270 */
[----:B------:R-:W0:Y:S01]  /*e5e0*/  S2UR UR8, SR_CgaCtaId ;  /* 0x00000000000879c3 */ /* 0x000e220000008800 */
[----:B------:R-:W-:Y:S01]  /*e5f0*/  BSSY B0, `(.L_x_3558) ;  /* 0x000000e000007945 */ /* 0x000fe20003800000 */
[----:B------:R-:W-:Y:S02]  /*e600*/  PRMT R10, RZ, 0x7610, R10 ;  /* 0x00007610ff0a7816 */ /* 0x000fe4000000000a */
[----:B------:R-:W-:-:S04]  /*e610*/  ISETP.NE.AND P0, PT, R0, RZ, P0 ;  /* 0x000000ff0000720c */ /* 0x000fc80000705270 */
[----:B------:R-:W-:Y:S01]  /*e620*/  ISETP.GE.OR P0, PT, R9, UR4, P0 ;  /* 0x0000000409007c0c */ /* 0x000fe20008706670 */
[----:B------:R-:W-:Y:S02]  /*e630*/  ULDC.64 UR4, c[0x0][0x5f0] ;  /* 0x00017c0000047ab9 */ /* 0x000fe40000000a00 */
[----:B------:R-:W-:-:S04]  /*e640*/  IADD3 R8, P1, R16, UR4, RZ ;  /* 0x0000000410087c10 */ /* 0x000fc8000ff3e0ff */
[----:B------:R-:W-:-:S06]  /*e650*/  IADD3.X R9, RZ, UR5, RZ, P1, !PT ;  /* 0x00000005ff097c10 */ /* 0x000fcc0008ffe4ff */
[----:B------:R-:W-:Y:S05]  /*e660*/  @P0 BRA `(.L_x_3559) ;  /* 0x0000000000180947 */ /* 0x000fea0003800000 */
[----:B------:R-:W-:Y:S01]  /*e670*/  ULDC UR4, c[0x0][0x234] ;  /* 0x00008d0000047ab9 */ /* 0x000fe20000000800 */
[----:B------:R-:W-:Y:S01]  /*e680*/  IMAD.MOV.U32 R10, RZ, RZ, 0x1 ;  /* 0x00000001ff0a7424 */ /* 0x000fe200078e00ff */
[----:B------:R-:W-:-:S13]  /*e690*/  ISETP.NE.AND P1, PT, RZ, UR4, PT ;  /* 0x00000004ff007c0c */ /* 0x000fda000bf25270 */
[----:B------:R-:W-:-:S04]  /*e6a0*/  @P1 ISETP.NE.AND P0, PT, R3, RZ, PT ;  /* 0x000000ff0300120c */ /* 0x000fc80003f05270 */
[----:B------:R-:W-:-:S04]  /*e6b0*/  @P1 SEL R11, RZ, 0x1, P0 ;  /* 0x00000001ff0b1807 */ /* 0x000fc80000000000 */
[----:B------:R-:W-:-:S07]  /*e6c0*/  @P1 PRMT R10, R11, 0x7610, R10 ;  /* 0x000076100b0a1816 */ /* 0x000fce000000000a */
.L_x_3559:
[----:B0-----:R-:W-:Y:S05]  /*e6d0*/  BSYNC B0 ;  /* 0x0000000000007941 */ /* 0x001fea0003800000 */
.L_x_3558:
        /* <DEDUP_REMOVED lines=14> */
.L_x_3561:
[----:B------:R-:W-:Y:S05]  /*e7c0*/  BSYNC B0 ;  /* 0x0000000000007941 */ /* 0x000fea0003800000 */
.L_x_3560:
        /* <DEDUP_REMOVED lines=35> */
.L_x_3563:
[----:B------:R-:W-:Y:S05]  /*ea00*/  BSYNC B0 ;  /* 0x0000000000007941 */ /* 0x000fea0003800000 */
.L_x_3562:
        /* <DEDUP_REMOVED lines=25> */
[----:B-1----:R-:W0:Y:S01]  /*eba0*/  LDC R19, c[0x0][0x4] ;  /* 0x00000100ff137b82 */ /* 0x002e220000000800 */
[----:B------:R-:W-:Y:S01]  /*ebb0*/  BSSY B1, `(.L_x_3567) ;  /* 0x000000b000017945 */ /* 0x000fe20003800000 */
[----:B------:R-:W-:-:S06]  /*ebc0*/  IMAD R17, R2, UR5, RZ ;  /* 0x0000000502117c24 */ /* 0x000fcc000f8e02ff */
[----:B------:R-:W1:Y:S01]  /*ebd0*/  LDC.64 R10, c[0x0][0x608] ;  /* 0x00018200ff0a7b82 */ /* 0x000e620000000a00 */
[----:B0-----:R-:W-:-:S07]  /*ebe0*/  IMAD R19, R19, UR4, RZ ;  /* 0x0000000413137c24 */ /* 0x001fce000f8e02ff */
.L_x_3568:
[----:B------:R-:W-:-:S04]  /*ebf0*/  IMAD.IADD R15, R17, 0x1, R6 ;  /* 0x00000001110f7824 */ /* 0x000fc800078e0206 */
[----:B-1----:R-:W-:-:S06]  /*ec00*/  IMAD.WIDE.U32 R14, R15, 0x4, R10 ;  /* 0x000000040f0e7825 */ /* 0x002fcc00078e000a */
[----:B------:R-:W2:Y:S01]  /*ec10*/  LDG.E R14, desc[UR36][R14.64] ;  /* 0x000000240e0e7981 */ /* 0x000ea2000c1e1900 */
[----:B------:R-:W-:-:S04]  /*ec20*/  IADD3 R6, R19, R6, RZ ;  /* 0x0000000613067210 */ /* 0x000fc80007ffe0ff */
[----:B------:R-:W-:Y:S01]  /*ec30*/  ISETP.GE.U32.AND P0, PT, R6, UR6, PT ;  /* 0x0000000606007c0c */ /* 0x000fe2000bf06070 */
[----:B--2---:R-:W-:-:S12]  /*ec40*/  FADD.FTZ R13, R14, R13 ;  /* 0x0000000d0e0d7221 */ /* 0x004fd80000010000 */
[----:B------:R-:W-:Y:S05]  /*ec50*/  @!P0 BRA `(.L_x_3568) ;  /* 0xfffffffc00e48947 */ /* 0x000fea000383ffff */
[----:B------:R-:W-:Y:S05]  /*ec60*/  BSYNC B1 ;  /* 0x0000000000017941 */ /* 0x000fea0003800000 */
.L_x_3567:
[----:B------:R-:W-:Y:S05]  /*ec70*/  BRA `(.L_x_3566) ;  /* 0x0000000000447947 */ /* 0x000fea0003800000 */
.L_x_3565:
        /* <DEDUP_REMOVED lines=9> */
.L_x_3569:
        /* <DEDUP_REMOVED lines=8> */
.L_x_3566:
[----:B------:R-:W-:Y:S05]  /*ed90*/  BSYNC B0 ;  /* 0x0000000000007941 */ /* 0x000fea0003800000 */
.L_x_3564:
        /* <DEDUP_REMOVED lines=13> */
.L_x_3571:
[----:B------:R-:W-:Y:S01]  /*ee70*/  IMAD.IADD R10, R3, 0x1, R6 ;  /* 0x00000001030a7824 */ /* 0x000fe200078e0206 */
[----:B------:R-:W-:Y:S04]  /*ee80*/  BAR.SYNC.DEFER_BLOCKING 0x0 ;  /* 0x0000000000007b1d */ /* 0x000fe80000010000 */
[----:B------:R-:W-:-:S04]  /*ee90*/  ISETP.GE.U32.AND P0, PT, R10, UR5, PT ;  /* 0x000000050a007c0c */ /* 0x000fc8000bf06070 */
[----:B------:R-:W-:-:S13]  /*eea0*/  ISETP.GE.U32.OR P0, PT, R3, R6, P0 ;  /* 0x000000060300720c */ /* 0x000fda0000706470 */
[----:B------:R-:W-:-:S05]  /*eeb0*/  @!P0 IMAD R10, R10, R11, R0 ;  /* 0x0000000b0a0a8224 */ /* 0x000fca00078e0200 */
[----:B------:R-:W-:-:S06]  /*eec0*/  @!P0 LEA R10, R10, UR7, 0x2 ;  /* 0x000000070a0a8c11 */ /* 0x000fcc000f8e10ff */
[----:B------:R-:W0:Y:S02]  /*eed0*/  @!P0 LDS R10, [R10] ;  /* 0x000000000a0a8984 */ /* 0x000e240000000800 */
[----:B0-----:R-:W-:-:S05]  /*eee0*/  @!P0 FADD.FTZ R13, R13, R10 ;  /* 0x0000000a0d0d8221 */ /* 0x001fca0000010000 */
[----:B------:R2:W-:Y:S01]  /*eef0*/  @!P0 STS [R2], R13 ;  /* 0x0000000d02008388 */ /* 0x0005e20000000800 */
[----:B------:R-:W-:Y:S02]  /*ef00*/  ISETP.GT.AND P0, PT, R6, 0x1, PT ;  /* 0x000000010600780c */ /* 0x000fe40003f04270 */
[----:B------:R-:W-:-:S11]  /*ef10*/  SHF.R.S32.HI R6, RZ, 0x1, R6 ;  /* 0x00000001ff067819 */ /* 0x000fd60000011406 */
[----:B--2---:R-:W-:Y:S05]  /*ef20*/  @P0 BRA `(.L_x_3571) ;  /* 0xfffffffc00d00947 */ /* 0x004fea000383ffff */
.L_x_3570:
        /* <DEDUP_REMOVED lines=10> */
.L_x_3574:
        /* <DEDUP_REMOVED lines=12> */
.L_x_3573:
[----:B------:R-:W-:Y:S01]  /*f090*/  BAR.SYNC.DEFER_BLOCKING 0x0 ;  /* 0x0000000000007b1d */ /* 0x000fe20000010000 */
[----:B------:R-:W-:-:S13]  /*f0a0*/  ISETP.GE.AND P0, PT, R3, 0x2, PT ;  /* 0x000000020300780c */ /* 0x000fda0003f06270 */
[----:B------:R-:W-:Y:S05]  /*f0b0*/  @!P0 BRA `(.L_x_3572) ;  /* 0x0000000000188947 */ /* 0x000fea0003800000 */
[----:B------:R-:W-:-:S07]  /*f0c0*/  IMAD.MOV.U32 R0, RZ, RZ, 0x1 ;  /* 0x00000001ff007424 */ /* 0x000fce00078e00ff */
.L_x_3575:
[----:B0-----:R0:W2:Y:S02]  /*f0d0*/  SHFL.DOWN PT, R2, R13, R0, 0x1f ;  /* 0x08001f000d027589 */ /* 0x0010a400000e0000 */
[----:B0-----:R-:W-:-:S04]  /*f0e0*/  SHF.L.U32 R0, R0, 0x1, RZ ;  /* 0x0000000100007819 */ /* 0x001fc800000006ff */
[----:B------:R-:W-:Y:S01]  /*f0f0*/  ISETP.GE.AND P0, PT, R0, R3, PT ;  /* 0x000000030000720c */ /* 0x000fe20003f06270 */
[----:B--2---:R-:W-:-:S12]  /*f100*/  FADD.FTZ R13, R2, R13 ;  /* 0x0000000d020d7221 */ /* 0x004fd80000010000 */
[----:B------:R-:W-:Y:S05]  /*f110*/  @!P0 BRA `(.L_x_3575) ;  /* 0xfffffffc00ec8947 */ /* 0x000fea000383ffff */
.L_x_3572:
        /* <DEDUP_REMOVED lines=11> */
.L_x_3577:
[----:B------:R-:W-:Y:S05]  /*f1d0*/  @!P1 BRA `(.L_x_3578) ;  /* 0x0000000000649947 */ /* 0x000fea0003800000 */
[----:B------:R-:W2:Y:S01]  /*f1e0*/  LDC R0, c[0x0][0x624] ;  /* 0x00018900ff007b82 */ /* 0x000ea20000000800 */
[----:B------:R-:W-:Y:S02]  /*f1f0*/  F2FP.BF16.F32.PACK_AB R18, RZ, R13 ;  /* 0x0000000dff12723e */ /* 0x000fe400000010ff */
[----:B--2---:R-:W-:-:S13]  /*f200*/  ISETP.NE.AND P0, PT, R0, 0x1, PT ;  /* 0x000000010000780c */ /* 0x004fda0003f05270 */
        /* <DEDUP_REMOVED lines=17> */
.L_x_3579:
[----:B------:R-:W-:Y:S02]  /*f320*/  ULDC.64 UR4, c[0x0][0x5f0] ;  /* 0x00017c0000047ab9 */ /* 0x000fe40000000a00 */
[----:B------:R-:W-:-:S04]  /*f330*/  IADD3 R16, P0, R16, UR4, RZ ;  /* 0x0000000410107c10 */ /* 0x000fc8000ff1e0ff */
[----:B------:R-:W-:-:S05]  /*f340*/  IADD3.X R17, RZ, UR5, RZ, P0, !PT ;  /* 0x00000005ff117c10 */ /* 0x000fca00087fe4ff */
[----:B------:R-:W-:Y:S01]  /*f350*/  STG.E.U16 desc[UR36][R16.64], R18 ;  /* 0x0000001210007986 */ /* 0x000fe2000c101524 */
[----:B------:R-:W-:Y:S05]  /*f360*/  EXIT ;  /* 0x000000000000794d */ /* 0x000fea0003800000 */
.L_x_3578:
[----:B------:R-:W-:Y:S01]  /*f370*/  STG.E desc[UR36][R4.64], R13 ;  /* 0x0000000d04007986 */ /* 0x000fe2000c101924 */
[----:B------:R-:W-:Y:S05]  /*f380*/  EXIT ;  /* 0x000000000000794d */ /* 0x000fea0003800000 */
.L_x_3576:
[----:B------:R-:W-:Y:S01]  /*f390*/  ISETP.NE.AND P0, PT, RZ, UR38, PT ;  /* 0x00000026ff007c0c */ /* 0x000fe2000bf05270 */
[----:B------:R-:W-:Y:S02]  /*f3a0*/  ULDC.U8 UR4, c[0x0][0x621] ;  /* 0x0001884000047ab9 */ /* 0x000fe40000000000 */
[----:B------:R-:W-:-:S10]  /*f3b0*/  ISETP.NE.AND P1, PT, RZ, UR4, PT ;  /* 0x00000004ff007c0c */ /* 0x000fd4000bf25270 */
[----:B------:R-:W-:Y:S05]  /*f3c0*/  @!P0 BRA `(.L_x_3580) ;  /* 0x00000000000c8947 */ /* 0x000fea0003800000 */
[----:B------:R-:W2:Y:S02]  /*f3d0*/  LDG.E.U16 R0, desc[UR36][R8.64] ;  /* 0x0000002408007981 */ /* 0x000ea4000c1e1500 */
[----:B--2---:R-:W-:-:S04]  /*f3e0*/  IMAD.U32 R0, R0, 0x10000, RZ ;  /* 0x0001000000007824 */ /* 0x004fc800078e00ff */
[----:B0-----:R-:W-:-:S07]  /*f3f0*/  FADD.FTZ R13, R13, R0 ;  /* 0x000000000d0d7221 */ /* 0x001fce0000010000 */
.L_x_3580:
        /* <DEDUP_REMOVED lines=21> */
.L_x_3582:
[----:B------:R-:W-:Y:S02]  /*f550*/  ULDC.64 UR4, c[0x0][0x5f0] ;  /* 0x00017c0000047ab9 */ /* 0x000fe40000000a00 */
[----:B------:R-:W-:-:S04]  /*f560*/  IADD3 R16, P0, R16, UR4, RZ ;  /* 0x0000000410107c10 */ /* 0x000fc8000ff1e0ff */
[----:B------:R-:W-:-:S05]  /*f570*/  IADD3.X R17, RZ, UR5, RZ, P0, !PT ;  /* 0x00000005ff117c10 */ /* 0x000fca00087fe4ff */
[----:B------:R-:W-:Y:S01]  /*f580*/  STG.E.U16 desc[UR36][R16.64], R18 ;  /* 0x0000001210007986 */ /* 0x000fe2000c101524 */
[----:B------:R-:W-:Y:S05]  /*f590*/  EXIT ;  /* 0x000000000000794d */ /* 0x000fea0003800000 */
.L_x_3581:
[----:B0-----:R-:W-:-:S05]  /*f5a0*/  F2FP.BF16.F32.PACK_AB R13, RZ, R13 ;  /* 0x0000000dff0d723e */ /* 0x001fca00000010ff */
[----:B------:R-:W-:Y:S01]  /*f5b0*/  STG.E.U16 desc[UR36][R8.64], R13 ;  /* 0x0000000d08007986 */ /* 0x000fe2000c101524 */
[----:B------:R-:W-:Y:S05]  /*f5c0*/  EXIT ;  /* 0x000000000000794d */ /* 0x000fea0003800000 */
.L_x_3556:
        /* <DEDUP_REMOVED lines=21> */
.L_x_3584:
[----:B------:R-:W-:Y:S05]  /*f720*/  @!P1 BRA `(.L_x_3585) ;  /* 0x0000000000649947 */ /* 0x000fea0003800000 */
[----:B------:R-:W0:Y:S01]  /*f730*/  LDC R0, c[0x0][0x624] ;  /* 0x00018900ff007b82 */ /* 0x000e220000000800 */
[----:B-----5:R-:W-:Y:S02]  /*f740*/  F2FP.BF16.F32.PACK_AB R16, RZ, R6 ;  /* 0x00000006ff10723e */ /* 0x020fe400000010ff */
        /* <DEDUP_REMOVED lines=18> */
.L_x_3586:
[----:B------:R-:W-:Y:S02]  /*f870*/  ULDC.64 UR4, c[0x0][0x5f0] ;  /* 0x00017c0000047ab9 */ /* 0x000fe40000000a00 */
[----:B------:R-:W-:-:S04]  /*f880*/  IADD3 R2, P0, R2, UR4, RZ ;  /* 0x0000000402027c10 */ /* 0x000fc8000ff1e0ff */
[----:B------:R-:W-:-:S05]  /*f890*/  IADD3.X R3, RZ, UR5, RZ, P0, !PT ;  /* 0x00000005ff037c10 */ /* 0x000fca00087fe4ff */
[----:B------:R-:W-:Y:S01]  /*f8a0*/  STG.E.U16 desc[UR36][R2.64], R16 ;  /* 0x0000001002007986 */ /* 0x000fe2000c101524 */
[----:B------:R-:W-:Y:S05]  /*f8b0*/  EXIT ;  /* 0x000000000000794d */ /* 0x000fea0003800000 */
.L_x_3585:
[----:B------:R-:W-:Y:S01]  /*f8c0*/  STG.E desc[UR36][R4.64], R6 ;  /* 0x0000000604007986 */ /* 0x000fe2000c101924 */
[----:B------:R-:W-:Y:S05]  /*f8d0*/  EXIT ;  /* 0x000000000000794d */ /* 0x000fea0003800000 */
.L_x_3583:
[----:B------:R-:W-:Y:S01]  /*f8e0*/  ISETP.NE.AND P0, PT, RZ, UR38, PT ;  /* 0x00000026ff007c0c */ /* 0x000fe2000bf05270 */
[----:B------:R-:W-:Y:S02]  /*f8f0*/  ULDC.U8 UR4, c[0x0][0x621] ;  /* 0x0001884000047ab9 */ /* 0x000fe40000000000 */
[----:B------:R-:W-:-:S10]  /*f900*/  ISETP.NE.AND P1, PT, RZ, UR4, PT ;  /* 0x00000004ff007c0c */ /* 0x000fd4000bf25270 */
[----:B------:R-:W-:Y:S05]  /*f910*/  @!P0 BRA `(.L_x_3587) ;  /* 0x00000000000c8947 */ /* 0x000fea0003800000 */
[----:B------:R-:W2:Y:S02]  /*f920*/  LDG.E.U16 R0, desc[UR36][R12.64] ;  /* 0x000000240c007981 */ /* 0x000ea4000c1e1500 */
[----:B--2---:R-:W-:-:S04]  /*f930*/  IMAD.U32 R3, R0, 0x10000, RZ ;  /* 0x0001000000037824 */ /* 0x004fc800078e00ff */
[----:B------:R-:W-:-:S07]  /*f940*/  FADD.FTZ R6, R6, R3 ;  /* 0x0000000306067221 */ /* 0x000fce0000010000 */
.L_x_3587:
[----:B-----5:R-:W-:Y:S01]  /*f950*/  F2FP.BF16.F32.PACK_AB R16, RZ, R6 ;  /* 0x00000006ff10723e */ /* 0x020fe200000010ff */
[----:B------:R-:W-:Y:S06]  /*f960*/  @!P1 BRA `(.L_x_3588) ;  /* 0x0000000000609947 */ /* 0x000fec0003800000 */
        /* <DEDUP_REMOVED lines=19> */
.L_x_3589:
[----:B------:R-:W-:Y:S02]  /*faa0*/  ULDC.64 UR4, c[0x0][0x5f0] ;  /* 0x00017c0000047ab9 */ /* 0x000fe40000000a00 */
[----:B------:R-:W-:-:S04]  /*fab0*/  IADD3 R2, P0, R2, UR4, RZ ;  /* 0x0000000402027c10 */ /* 0x000fc8000ff1e0ff */
[----:B------:R-:W-:-:S05]  /*fac0*/  IADD3.X R3, RZ, UR5, RZ, P0, !PT ;  /* 0x00000005ff037c10 */ /* 0x000fca00087fe4ff */
[----:B------:R-:W-:Y:S01]  /*fad0*/  STG.E.U16 desc[UR36][R2.64], R16 ;  /* 0x0000001002007986 */ /* 0x000fe2000c101524 */
[----:B------:R-:W-:Y:S05]  /*fae0*/  EXIT ;  /* 0x000000000000794d */ /* 0x000fea0003800000 */
.L_x_3588:
[----:B------:R-:W-:Y:S01]  /*faf0*/  STG.E.U16 desc[UR36][R12.64], R16 ;  /* 0x000000100c007986 */ /* 0x000fe2000c101524 */
[----:B------:R-:W-:Y:S05]  /*fb00*/  EXIT ;  /* 0x000000000000794d */ /* 0x000fea0003800000 */
        .weak           $__internal_0_$__cuda_sm20_div_u64
        .type           $__internal_0_$__cuda_sm20_div_u64,@function
        .size           $__internal_0_$__cuda_sm20_div_u64,($__internal_1_$__cuda_sm20_rem_u64 - $__internal_0_$__cuda_sm20_div_u64)
$__internal_0_$__cuda_sm20_div_u64:
[----:B------:R-:W-:Y:S01]  /*fb10*/  MOV R22, R4 ;  /* 0x0000000400167202 */ /* 0x000fe20000000f00 */
[----:B------:R-:W-:-:S04]  /*fb20*/  IMAD.MOV.U32 R23, RZ, RZ, R5 ;  /* 0x000000ffff177224 */ /* 0x000fc800078e0005 */
[----:B------:R-:W0:Y:S08]  /*fb30*/  I2F.U64.RP R9, R22 ;  /* 0x0000001600097312 */ /* 0x000e300000309000 */
[----:B0-----:R-:W0:Y:S02]  /*fb40*/  MUFU.RCP R9, R9 ;  /* 0x0000000900097308 */ /* 0x001e240000001000 */
[----:B0-----:R-:W-:-:S06]  /*fb50*/  IADD3 R18, R9, 0x1ffffffe, RZ ;  /* 0x1ffffffe09127810 */ /* 0x001fcc0007ffe0ff */
[----:B------:R-:W0:Y:S02]  /*fb60*/  F2I.U64.TRUNC R18, R18 ;  /* 0x0000001200127311 */ /* 0x000e24000020d800 */
[----:B0-----:R-:W-:-:S04]  /*fb70*/  IMAD.WIDE.U32 R20, R18, R4, RZ ;  /* 0x0000000412147225 */ /* 0x001fc800078e00ff */
[C---:B------:R-:W-:Y:S01]  /*fb80*/  IMAD R11, R18.reuse, R5, R21 ;  /* 0x00000005120b7224 */ /* 0x040fe200078e0215 */
[----:B------:R-:W-:Y:S01]  /*fb90*/  IADD3 R25, P0, RZ, -R20, RZ ;  /* 0x80000014ff197210 */ /* 0x000fe20007f1e0ff */
[----:B------:R-:W-:Y:S02]  /*fba0*/  IMAD.MOV.U32 R21, RZ, RZ, R18 ;  /* 0x000000ffff157224 */ /* 0x000fe400078e0012 */
[----:B------:R-:W-:Y:S02]  /*fbb0*/  IMAD R11, R19, R4, R11 ;  /* 0x00000004130b7224 */ /* 0x000fe400078e020b */
[----:B------:R-:W-:-:S03]  /*fbc0*/  IMAD.HI.U32 R20, R18, R25, RZ ;  /* 0x0000001912147227 */ /* 0x000fc600078e00ff */
[----:B------:R-:W-:-:S05]  /*fbd0*/  IADD3.X R11, RZ, ~R11, RZ, P0, !PT ;  /* 0x8000000bff0b7210 */ /* 0x000fca00007fe4ff */
[----:B------:R-:W-:-:S04]  /*fbe0*/  IMAD.WIDE.U32 R20, P0, R18, R11, R20 ;  /* 0x0000000b12147225 */ /* 0x000fc80007800014 */
[C---:B------:R-:W-:Y:S02]  /*fbf0*/  IMAD R23, R19.reuse, R11, RZ ;  /* 0x0000000b13177224 */ /* 0x040fe400078e02ff */
[----:B------:R-:W-:-:S04]  /*fc00*/  IMAD.HI.U32 R20, P1, R19, R25, R20 ;  /* 0x0000001913147227 */ /* 0x000fc80007820014 */
[----:B------:R-:W-:Y:S01]  /*fc10*/  IMAD.HI.U32 R9, R19, R11, RZ ;  /* 0x0000000b13097227 */ /* 0x000fe200078e00ff */
[----:B------:R-:W-:-:S04]  /*fc20*/  IADD3 R21, P3, R23, R20, RZ ;  /* 0x0000001417157210 */ /* 0x000fc80007f7e0ff */
[----:B------:R-:W-:Y:S01]  /*fc30*/  IADD3.X R9, R9, R19, RZ, P0, !PT ;  /* 0x0000001309097210 */ /* 0x000fe200007fe4ff */
[----:B------:R-:W-:-:S03]  /*fc40*/  IMAD.WIDE.U32 R18, R21, R4, RZ ;  /* 0x0000000415127225 */ /* 0x000fc600078e00ff */
[----:B------:R-:W-:Y:S01]  /*fc50*/  IADD3.X R9, RZ, RZ, R9, P3, P1 ;  /* 0x000000ffff097210 */ /* 0x000fe20001fe2409 */
[----:B------:R-:W-:Y:S01]  /*fc60*/  IMAD R11, R21, R5, R19 ;  /* 0x00000005150b7224 */ /* 0x000fe200078e0213 */
[----:B------:R-:W-:-:S03]  /*fc70*/  IADD3 R19, P0, RZ, -R18, RZ ;  /* 0x80000012ff137210 */ /* 0x000fc60007f1e0ff */
[----:B------:R-:W-:Y:S02]  /*fc80*/  IMAD R11, R9, R4, R11 ;  /* 0x00000004090b7224 */ /* 0x000fe400078e020b */
[----:B------:R-:W-:-:S03]  /*fc90*/  IMAD.HI.U32 R20, R21, R19, RZ ;  /* 0x0000001315147227 */ /* 0x000fc600078e00ff */
[----:B------:R-:W-:-:S05]  /*fca0*/  IADD3.X R18, RZ, ~R11, RZ, P0, !PT ;  /* 0x8000000bff127210 */ /* 0x000fca00007fe4ff */
[----:B------:R-:W-:-:S04]  /*fcb0*/  IMAD.WIDE.U32 R20, P0, R21, R18, R20 ;  /* 0x0000001215147225 */ /* 0x000fc80007800014 */
[C---:B------:R-:W-:Y:S02]  /*fcc0*/  IMAD R22, R9.reuse, R18, RZ ;  /* 0x0000001209167224 */ /* 0x040fe400078e02ff */
[----:B------:R-:W-:Y:S01]  /*fcd0*/  IMAD.HI.U32 R11, P1, R9, R19, R20 ;  /* 0x00000013090b7227 */ /* 0x000fe20007820014 */
[----:B------:R-:W-:-:S03]  /*fce0*/  HFMA2.MMA R19, -RZ, RZ, 0, 0 ;  /* 0x00000000ff137435 */ /* 0x000fc600000001ff */
[----:B------:R-:W-:Y:S01]  /*fcf0*/  IMAD.HI.U32 R18, R9, R18, RZ ;  /* 0x0000001209127227 */ /* 0x000fe200078e00ff */
[----:B------:R-:W-:-:S03]  /*fd00*/  IADD3 R11, P3, R22, R11, RZ ;  /* 0x0000000b160b7210 */ /* 0x000fc60007f7e0ff */
[----:B------:R-:W-:Y:S02]  /*fd10*/  IMAD.X R9, R18, 0x1, R9, P0 ;  /* 0x0000000112097824 */ /* 0x000fe400000e0609 */
[----:B------:R-:W-:-:S03]  /*fd20*/  IMAD.HI.U32 R18, R11, R10, RZ ;  /* 0x0000000a0b127227 */ /* 0x000fc600078e00ff */
[----:B------:R-:W-:Y:S01]  /*fd30*/  IADD3.X R9, RZ, RZ, R9, P3, P1 ;  /* 0x000000ffff097210 */ /* 0x000fe20001fe2409 */
[----:B------:R-:W-:-:S04]  /*fd40*/  IMAD.WIDE.U32 R18, R11, R7, R18 ;  /* 0x000000070b127225 */ /* 0x000fc800078e0012 */
[C---:B------:R-:W-:Y:S02]  /*fd50*/  IMAD R20, R9.reuse, R7, RZ ;  /* 0x0000000709147224 */ /* 0x040fe400078e02ff */
[----:B------:R-:W-:-:S04]  /*fd60*/  IMAD.HI.U32 R11, P0, R9, R10, R18 ;  /* 0x0000000a090b7227 */ /* 0x000fc80007800012 */
[----:B------:R-:W-:Y:S01]  /*fd70*/  IMAD.HI.U32 R9, R9, R7, RZ ;  /* 0x0000000709097227 */ /* 0x000fe200078e00ff */
[----:B------:R-:W-:-:S04]  /*fd80*/  IADD3 R11, P1, R20, R11, RZ ;  /* 0x0000000b140b7210 */ /* 0x000fc80007f3e0ff */
[----:B------:R-:W-:Y:S01]  /*fd90*/  IADD3.X R9, R9, RZ, RZ, P0, !PT ;  /* 0x000000ff09097210 */ /* 0x000fe200007fe4ff */
[----:B------:R-:W-:-:S04]  /*fda0*/  IMAD.WIDE.U32 R18, R11, R4, RZ ;  /* 0x000000040b127225 */ /* 0x000fc800078e00ff */
[----:B------:R-:W-:Y:S01]  /*fdb0*/  IMAD.X R9, RZ, RZ, R9, P1 ;  /* 0x000000ffff097224 */ /* 0x000fe200008e0609 */
[----:B------:R-:W-:Y:S01]  /*fdc0*/  IADD3 R21, P1, -R18, R10, RZ ;  /* 0x0000000a12157210 */ /* 0x000fe20007f3e1ff */
[C---:B------:R-:W-:Y:S01]  /*fdd0*/  IMAD R19, R11.reuse, R5, R19 ;  /* 0x000000050b137224 */ /* 0x040fe200078e0213 */
[----:B------:R-:W-:Y:S02]  /*fde0*/  IADD3 R18, P3, R11, 0x1, RZ ;  /* 0x000000010b127810 */ /* 0x000fe40007f7e0ff */
[-C--:B------:R-:W-:Y:S01]  /*fdf0*/  ISETP.GE.U32.AND P0, PT, R21, R4.reuse, PT ;  /* 0x000000041500720c */ /* 0x080fe20003f06070 */
[----:B------:R-:W-:-:S05]  /*fe00*/  IMAD R10, R9, R4, R19 ;  /* 0x00000004090a7224 */ /* 0x000fca00078e0213 */
[----:B------:R-:W-:Y:S01]  /*fe10*/  IADD3.X R22, ~R10, R7, RZ, P1, !PT ;  /* 0x000000070a167210 */ /* 0x000fe20000ffe5ff */
[----:B------:R-:W-:Y:S01]  /*fe20*/  IMAD.X R10, RZ, RZ, R9, P3 ;  /* 0x000000ffff0a7224 */ /* 0x000fe200018e0609 */
[----:B------:R-:W-:Y:S02]  /*fe30*/  IADD3 R7, P1, -R4, R21, RZ ;  /* 0x0000001504077210 */ /* 0x000fe40007f3e1ff */
[----:B------:R-:W-:Y:S02]  /*fe40*/  ISETP.GE.U32.AND.EX P0, PT, R22, R5, PT, P0 ;  /* 0x000000051600720c */ /* 0x000fe40003f06100 */
[----:B------:R-:W-:Y:S02]  /*fe50*/  IADD3.X R20, ~R5, R22, RZ, P1, !PT ;  /* 0x0000001605147210 */ /* 0x000fe40000ffe5ff */
[----:B------:R-:W-:Y:S02]  /*fe60*/  SEL R7, R7, R21, P0 ;  /* 0x0000001507077207 */ /* 0x000fe40000000000 */
[----:B------:R-:W-:-:S02]  /*fe70*/  SEL R18, R18, R11, P0 ;  /* 0x0000000b12127207 */ /* 0x000fc40000000000 */
[----:B------:R-:W-:Y:S02]  /*fe80*/  SEL R20, R20, R22, P0 ;  /* 0x0000001614147207 */ /* 0x000fe40000000000 */
[----:B------:R-:W-:Y:S02]  /*fe90*/  SEL R9, R10, R9, P0 ;  /* 0x000000090a097207 */ /* 0x000fe40000000000 */
[----:B------:R-:W-:Y:S02]  /*fea0*/  ISETP.GE.U32.AND P0, PT, R7, R4, PT ;  /* 0x000000040700720c */ /* 0x000fe40003f06070 */
[----:B------:R-:W-:Y:S02]  /*feb0*/  IADD3 R7, P3, R18, 0x1, RZ ;  /* 0x0000000112077810 */ /* 0x000fe40007f7e0ff */
[----:B------:R-:W-:Y:S02]  /*fec0*/  ISETP.GE.U32.AND.EX P0, PT, R20, R5, PT, P0 ;  /* 0x000000051400720c */ /* 0x000fe40003f06100 */
[----:B------:R-:W-:-:S02]  /*fed0*/  IADD3.X R10, RZ, R9, RZ, P3, !PT ;  /* 0x00000009ff0a7210 */ /* 0x000fc40001ffe4ff */
[----:B------:R-:W-:Y:S02]  /*fee0*/  ISETP.NE.U32.AND P1, PT, R4, RZ, PT ;  /* 0x000000ff0400720c */ /* 0x000fe40003f25070 */
[----:B------:R-:W-:Y:S02]  /*fef0*/  SEL R10, R10, R9, P0 ;  /* 0x000000090a0a7207 */ /* 0x000fe40000000000 */
[----:B------:R-:W-:Y:S02]  /*ff00*/  MOV R9, 0x0 ;  /* 0x0000000000097802 */ /* 0x000fe40000000f00 */
[----:B------:R-:W-:Y:S02]  /*ff10*/  ISETP.NE.AND.EX P1, PT, R5, RZ, PT, P1 ;  /* 0x000000ff0500720c */ /* 0x000fe40003f25310 */
[----:B------:R-:W-:Y:S02]  /*ff20*/  SEL R7, R7, R18, P0 ;  /* 0x0000001207077207 */ /* 0x000fe40000000000 */
[----:B------:R-:W-:-:S02]  /*ff30*/  SEL R10, R10, 0xffffffff, P1 ;  /* 0xffffffff0a0a7807 */ /* 0x000fc40000800000 */
[----:B------:R-:W-:Y:S01]  /*ff40*/  SEL R7, R7, 0xffffffff, P1 ;  /* 0xffffffff07077807 */ /* 0x000fe20000800000 */
[----:B------:R-:W-:Y:S06]  /*ff50*/  RET.REL.NODEC R8 `(_ZN2at6native13reduce_kernelILi512ELi1ENS0_8ReduceOpIN3c108BFloat16ENS0_9NanSumOpsIfS4_EEjS4_Li4ELi4EEEEEvT1_) ;  /* 0xffffff0008287950 */ /* 0x000fec0003c3ffff */
        .weak           $__internal_1_$__cuda_sm20_rem_u64
        .type           $__internal_1_$__cuda_sm20_rem_u64,@function
        .size           $__internal_1_$__cuda_sm20_rem_u64,(.L_x_9783 - $__internal_1_$__cuda_sm20_rem_u64)
$__internal_1_$__cuda_sm20_rem_u64:
[----:B------:R-:W-:Y:S01]  /*ff60*/  IMAD.MOV.U32 R20, RZ, RZ, R7 ;  /* 0x000000ffff147224 */ /* 0x000fe200078e0007 */
[----:B------:R-:W-:-:S05]  /*ff70*/  MOV R21, R17 ;  /* 0x0000001100157202 */ /* 0x000fca0000000f00 */
[----:B------:R-:W0:Y:S08]  /*ff80*/  I2F.U64.RP R20, R20 ;  /* 0x0000001400147312 */ /* 0x000e300000309000 */
[----:B0-----:R-:W0:Y:S02]  /*ff90*/  MUFU.RCP R8, R20 ;  /* 0x0000001400087308 */ /* 0x001e240000001000 */
[----:B0-----:R-:W-:-:S06]  /*ffa0*/  IADD3 R8, R8, 0x1ffffffe, RZ ;  /* 0x1ffffffe08087810 */ /* 0x001fcc0007ffe0ff */
[----:B------:R-:W0:Y:S02]  /*ffb0*/  F2I.U64.TRUNC R8, R8 ;  /* 0x0000000800087311 */ /* 0x000e24000020d800 */
[----:B0-----:R-:W-:-:S04]  /*ffc0*/  IMAD.WIDE.U32 R10, R8, R7, RZ ;  /* 0x00000007080a7225 */ /* 0x001fc800078e00ff */
[----:B------:R-:W-:Y:S01]  /*ffd0*/  IMAD R11, R8, R17, R11 ;  /* 0x00000011080b7224 */ /* 0x000fe200078e020b */
[----:B------:R-:W-:-:S03]  /*ffe0*/  IADD3 R23, P0, RZ, -R10, RZ ;  /* 0x8000000aff177210 */ /* 0x000fc60007f1e0ff */
[----:B------:R-:W-:Y:S02]  /*fff0*/  IMAD R11, R9, R7, R11 ;  /* 0x00000007090b7224 */ /* 0x000fe400078e020b */
[----:B------:R-:W-:-:S04]  /*10000*/  IMAD.HI.U32 R10, R8, R23, RZ ;  /* 0x00000017080a7227 */ /* 0x000fc800078e00ff */
[----:B------:R-:W-:Y:S01]  /*10010*/  IMAD.X R25, RZ, RZ, ~R11, P0 ;  /* 0x000000ffff197224 */ /* 0x000fe200000e0e0b */
[----:B------:R-:W-:-:S03]  /*10020*/  MOV R11, R8 ;  /* 0x00000008000b7202 */ /* 0x000fc60000000f00 */
[-C--:B------:R-:W-:Y:S02]  /*10030*/  IMAD R21, R9, R25.reuse, RZ ;  /* 0x0000001909157224 */ /* 0x080fe400078e02ff */
[----:B------:R-:W-:-:S04]  /*10040*/  IMAD.WIDE.U32 R10, P0, R8, R25, R10 ;  /* 0x00000019080a7225 */ /* 0x000fc8000780000a */
[----:B------:R-:W-:-:S04]  /*10050*/  IMAD.HI.U32 R25, R9, R25, RZ ;  /* 0x0000001909197227 */ /* 0x000fc800078e00ff */
[----:B------:R-:W-:Y:S01]  /*10060*/  IMAD.HI.U32 R10, P1, R9, R23, R10 ;  /* 0x00000017090a7227 */ /* 0x000fe2000782000a */
[----:B------:R-:W-:-:S04]  /*10070*/  IADD3.X R20, R25, R9, RZ, P0, !PT ;  /* 0x0000000919147210 */ /* 0x000fc800007fe4ff */
[----:B------:R-:W-:-:S04]  /*10080*/  IADD3 R11, P2, R21, R10, RZ ;  /* 0x0000000a150b7210 */ /* 0x000fc80007f5e0ff */
[----:B------:R-:W-:Y:S01]  /*10090*/  IADD3.X R20, RZ, RZ, R20, P2, P1 ;  /* 0x000000ffff147210 */ /* 0x000fe200017e2414 */
[----:B------:R-:W-:-:S04]  /*100a0*/  IMAD.WIDE.U32 R8, R11, R7, RZ ;  /* 0x000000070b087225 */ /* 0x000fc800078e00ff */
[----:B------:R-:W-:Y:S01]  /*100b0*/  IMAD R9, R11, R17, R9 ;  /* 0x000000110b097224 */ /* 0x000fe200078e0209 */
[----:B------:R-:W-:-:S03]  /*100c0*/  IADD3 R21, P0, RZ, -R8, RZ ;  /* 0x80000008ff157210 */ /* 0x000fc60007f1e0ff */
[----:B------:R-:W-:Y:S02]  /*100d0*/  IMAD R9, R20, R7, R9 ;  /* 0x0000000714097224 */ /* 0x000fe400078e0209 */
[----:B------:R-:W-:-:S04]  /*100e0*/  IMAD.HI.U32 R10, R11, R21, RZ ;  /* 0x000000150b0a7227 */ /* 0x000fc800078e00ff */
[----:B------:R-:W-:-:S04]  /*100f0*/  IMAD.X R9, RZ, RZ, ~R9, P0 ;  /* 0x000000ffff097224 */ /* 0x000fc800000e0e09 */
[----:B------:R-:W-:-:S04]  /*10100*/  IMAD.WIDE.U32 R10, P0, R11, R9, R10 ;  /* 0x000000090b0a7225 */ /* 0x000fc8000780000a */
[C---:B------:R-:W-:Y:S02]  /*10110*/  IMAD R8, R20.reuse, R9, RZ ;  /* 0x0000000914087224 */ /* 0x040fe400078e02ff */
[----:B------:R-:W-:-:S04]  /*10120*/  IMAD.HI.U32 R11, P1, R20, R21, R10 ;  /* 0x00000015140b7227 */ /* 0x000fc8000782000a */
[----:B------:R-:W-:Y:S01]  /*10130*/  IMAD.HI.U32 R9, R20, R9, RZ ;  /* 0x0000000914097227 */ /* 0x000fe200078e00ff */
[----:B------:R-:W-:-:S04]  /*10140*/  IADD3 R11, P2, R8, R11, RZ ;  /* 0x0000000b080b7210 */ /* 0x000fc80007f5e0ff */
[----:B------:R-:W-:Y:S01]  /*10150*/  IADD3.X R20, R9, R20, RZ, P0, !PT ;  /* 0x0000001409147210 */ /* 0x000fe200007fe4ff */
[----:B------:R-:W-:Y:S01]  /*10160*/  HFMA2.MMA R9, -RZ, RZ, 0, 0 ;  /* 0x00000000ff097435 */ /* 0x000fe200000001ff */
[----:B------:R-:W-:Y:S02]  /*10170*/  IMAD.HI.U32 R8, R11, R16, RZ ;  /* 0x000000100b087227 */ /* 0x000fe400078e00ff */
[----:B------:R-:W-:-:S05]  /*10180*/  IADD3.X R20, RZ, RZ, R20, P2, P1 ;  /* 0x000000ffff147210 */ /* 0x000fca00017e2414 */
[----:B------:R-:W-:-:S04]  /*10190*/  IMAD.HI.U32 R10, R20, R19, RZ ;  /* 0x00000013140a7227 */ /* 0x000fc800078e00ff */
[----:B------:R-:W-:-:S04]  /*101a0*/  IMAD.WIDE.U32 R8, R11, R19, R8 ;  /* 0x000000130b087225 */ /* 0x000fc800078e0008 */
[C---:B------:R-:W-:Y:S02]  /*101b0*/  IMAD R11, R20.reuse, R19, RZ ;  /* 0x00000013140b7224 */ /* 0x040fe400078e02ff */
[----:B------:R-:W-:-:S04]  /*101c0*/  IMAD.HI.U32 R8, P0, R20, R16, R8 ;  /* 0x0000001014087227 */ /* 0x000fc80007800008 */
[----:B------:R-:W-:Y:S01]  /*101d0*/  IMAD.X R10, RZ, RZ, R10, P0 ;  /* 0x000000ffff0a7224 */ /* 0x000fe200000e060a */
[----:B------:R-:W-:-:S04]  /*101e0*/  IADD3 R20, P1, R11, R8, RZ ;  /* 0x000000080b147210 */ /* 0x000fc80007f3e0ff */
[----:B------:R-:W-:Y:S01]  /*101f0*/  IADD3.X R10, RZ, R10, RZ, P1, !PT ;  /* 0x0000000aff0a7210 */ /* 0x000fe20000ffe4ff */
[----:B------:R-:W-:-:S04]  /*10200*/  IMAD.WIDE.U32 R8, R20, R7, RZ ;  /* 0x0000000714087225 */ /* 0x000fc800078e00ff */
[----:B------:R-:W-:Y:S01]  /*10210*/  IMAD R20, R20, R17, R9 ;  /* 0x0000001114147224 */ /* 0x000fe200078e0209 */
[----:B------:R-:W-:-:S03]  /*10220*/  IADD3 R16, P1, -R8, R16, RZ ;  /* 0x0000001008107210 */ /* 0x000fc60007f3e1ff */
[-C--:B------:R-:W-:Y:S01]  /*10230*/  IMAD R10, R10, R7.reuse, R20 ;  /* 0x000000070a0a7224 */ /* 0x080fe200078e0214 */
[----:B------:R-:W-:-:S04]  /*10240*/  ISETP.GE.U32.AND P0, PT, R16, R7, PT ;  /* 0x000000071000720c */ /* 0x000fc80003f06070 */
[----:B------:R-:W-:Y:S02]  /*10250*/  IADD3.X R20, ~R10, R19, RZ, P1, !PT ;  /* 0x000000130a147210 */ /* 0x000fe40000ffe5ff */
[CC--:B------:R-:W-:Y:S02]  /*10260*/  IADD3 R8, P1, -R7.reuse, R16.reuse, RZ ;  /* 0x0000001007087210 */ /* 0x0c0fe40007f3e1ff */
[C---:B------:R-:W-:Y:S02]  /*10270*/  ISETP.GE.U32.AND.EX P0, PT, R20.reuse, R17, PT, P0 ;  /* 0x000000111400720c */ /* 0x040fe40003f06100 */
[----:B------:R-:W-:Y:S01]  /*10280*/  MOV R19, 0x0 ;  /* 0x0000000000137802 */ /* 0x000fe20000000f00 */
[----:B------:R-:W-:Y:S01]  /*10290*/  IMAD.X R10, R20, 0x1, ~R17, P1 ;  /* 0x00000001140a7824 */ /* 0x000fe200008e0e11 */
[----:B------:R-:W-:Y:S02]  /*102a0*/  SEL R8, R8, R16, P0 ;  /* 0x0000001008087207 */ /* 0x000fe40000000000 */
[----:B------:R-:W-:-:S02]  /*102b0*/  ISETP.NE.U32.AND P1, PT, R7, RZ, PT ;  /* 0x000000ff0700720c */ /* 0x000fc40003f25070 */
[----:B------:R-:W-:Y:S02]  /*102c0*/  SEL R10, R10, R20, P0 ;  /* 0x000000140a0a7207 */ /* 0x000fe40000000000 */
[----:B------:R-:W-:Y:S02]  /*102d0*/  ISETP.GE.U32.AND P0, PT, R8, R7, PT ;  /* 0x000000070800720c */ /* 0x000fe40003f06070 */
[----:B------:R-:W-:Y:S02]  /*102e0*/  IADD3 R16, P2, -R7, R8, RZ ;  /* 0x0000000807107210 */ /* 0x000fe40007f5e1ff */
[----:B------:R-:W-:Y:S02]  /*102f0*/  ISETP.GE.U32.AND.EX P0, PT, R10, R17, PT, P0 ;  /* 0x000000110a00720c */ /* 0x000fe40003f06100 */
[C---:B------:R-:W-:Y:S02]  /*10300*/  IADD3.X R7, ~R17.reuse, R10, RZ, P2, !PT ;  /* 0x0000000a11077210 */ /* 0x040fe400017fe5ff */
[----:B------:R-:W-:-:S02]  /*10310*/  ISETP.NE.AND.EX P1, PT, R17, RZ, PT, P1 ;  /* 0x000000ff1100720c */ /* 0x000fc40003f25310 */
[----:B------:R-:W-:Y:S02]  /*10320*/  SEL R16, R16, R8, P0 ;  /* 0x0000000810107207 */ /* 0x000fe40000000000 */
[----:B------:R-:W-:Y:S02]  /*10330*/  SEL R17, R7, R10, P0 ;  /* 0x0000000a07117207 */ /* 0x000fe40000000000 */
[----:B------:R-:W-:Y:S02]  /*10340*/  SEL R16, R16, 0xffffffff, P1 ;  /* 0xffffffff10107807 */ /* 0x000fe40000800000 */
[----:B------:R-:W-:Y:S01]  /*10350*/  SEL R17, R17, 0xffffffff, P1 ;  /* 0xffffffff11117807 */ /* 0x000fe20000800000 */
[----:B------:R-:W-:Y:S06]  /*10360*/  RET.REL.NODEC R18 `(_ZN2at6native13reduce_kernelILi512ELi1ENS0_8ReduceOpIN3c108BFloat16ENS0_9NanSumOpsIfS4_EEjS4_Li4ELi4EEEEEvT1_) ;  /* 0xfffffefc12247950 */ /* 0x000fec0003c3ffff */
.L_x_3590:
        /* <DEDUP_REMOVED lines=9> */
.L_x_9783:


//--------------------- .text._ZN2at6native13reduce_kernelILi256ELi2ENS0_8ReduceOpIN3c108BFloat16ENS0_9NanSumOpsIfS4_EEjS4_Li4ELi4EEEEEvT1_ --------------------------
	.section	.text._ZN2at6native13reduce_kernelILi256ELi2ENS0_8ReduceOpIN3c108BFloat16ENS0_9NanSumOpsIfS4_EEjS4_Li4ELi4EEEEEvT1_,"ax",@progbits
	.align	128
        .global         _ZN2at6native13reduce_kernelILi256ELi2ENS0_8ReduceOpIN3c108BFloat16ENS0_9NanSumOpsIfS4_EEjS4_Li4ELi4EEEEEvT1_
        .type           _ZN2at6native13reduce_kernelILi256ELi2ENS0_8ReduceOpIN3c108BFloat16ENS0_9NanSumOpsIfS4_EEjS4_Li4ELi4EEEEEvT1_,@function
        .size           _ZN2at6native13reduce_kernelILi256ELi2ENS0_8ReduceOpIN3c108BFloat16ENS0_9NanSumOpsIfS4_EEjS4_Li4ELi4EEEEEvT1_,(.L_x_9785 - _ZN2at6native13reduce_kernelILi256ELi2ENS0_8ReduceOpIN3c108BFloat16ENS0_9NanSumOpsIfS4_EEjS4_Li4ELi4EEEEEvT1_)
        .other          _ZN2at6native13reduce_kernelILi256ELi2ENS0_8ReduceOpIN3c108BFloat16ENS0_9NanSumOpsIfS4_EEjS4_Li4ELi4EEEEEvT1_,@"STO_CUDA_ENTRY STV_DEFAULT"
_ZN2at6native13reduce_kernelILi256ELi2ENS0_8ReduceOpIN3c108BFloat16ENS0_9NanSumOpsIfS4_EEjS4_Li4ELi4EEEEEvT1_:
.text._ZN2at6native13reduce_kernelILi256ELi2ENS0_8ReduceOpIN3c108BFloat16ENS0_9NanSumOpsIfS4_EEjS4_Li4ELi4EEEEEvT1_:
        /* <DEDUP_REMOVED lines=288> */
.L_x_3591:
        /* <DEDUP_REMOVED lines=44> */
.L_x_3595:
        /* <DEDUP_REMOVED lines=25> */
.L_x_3601:
[----:B------:R-:W-:Y:S05]  /*1650*/  BSYNC B2 ;  /* 0x0000000000027941 */ /* 0x000fea0003800000 */
.L_x_3600:
        /* <DEDUP_REMOVED lines=8> */
[----:B------:R-:W2:Y:S01]  /*16e0*/  LDG.E.U16 R0, desc[UR60][R4.64] ;  /* 0x0000003c04007981 */ /* 0x000ea2000c1e1500 */
[----:B------:R-:W-:Y:S01]  /*16f0*/  IMAD.MOV.U32 R3, RZ, RZ, RZ ;  /* 0x000000ffff037224 */ /* 0x000fe200078e00ff */
[----:B--2---:R-:W-:-:S04]  /*1700*/  SHF.L.U32 R0, R0, 0x10, RZ ;  /* 0x0000001000007819 */ /* 0x004fc800000006ff */
[----:B------:R-:W-:-:S13]  /*1710*/  FSETP.GTU.FTZ.AND P0, PT, |R0|, +INF , PT ;  /* 0x7f8000000000780b */ /* 0x000fda0003f1c200 */
[----:B------:R-:W-:-:S05]  /*1720*/  @!P0 MOV R3, R0 ;  /* 0x0000000000038202 */ /* 0x000fca0000000f00 */
[----:B------:R-:W-:-:S07]  /*1730*/  FADD.FTZ R0, R3, UR4 ;  /* 0x0000000403007e21 */ /* 0x000fce0008010000 */
.L_x_3599:
[----:B------:R-:W-:Y:S05]  /*1740*/  BSYNC B1 ;  /* 0x0000000000017941 */ /* 0x000fea0003800000 */
.L_x_3598:
[----:B------:R-:W0:Y:S01]  /*1750*/  LDC R3, c[0x0][0x21c] ;  /* 0x00008700ff037b82 */ /* 0x000e220000000800 */
[----:B------:R-:W-:-:S04]  /*1760*/  IADD3 R5, P0, -R6, 0x4, RZ ;  /* 0x0000000406057810 */ /* 0x000fc80007f1e1ff */
[----:B------:R-:W-:Y:S01]  /*1770*/  LEA R18, P1, R5, R18, 0x1 ;  /* 0x0000001205127211 */ /* 0x000fe200078208ff */
[----:B------:R-:W-:-:S05]  /*1780*/  IMAD.X R4, RZ, RZ, -0x1, P0 ;  /* 0xffffffffff047424 */ /* 0x000fca00000e06ff */
[----:B------:R-:W-:Y:S02]  /*1790*/  LEA.HI.X R19, R5, R19, R4, 0x1, P1 ;  /* 0x0000001305137211 */ /* 0x000fe400008f0c04 */
[----:B0-----:R-:W-:-:S07]  /*17a0*/  IADD3 R3, R6, -0x4, R3 ;  /* 0xfffffffc06037810 */ /* 0x001fce0007ffe003 */
.L_x_3597:
[----:B------:R-:W-:Y:S05]  /*17b0*/  BSYNC B0 ;  /* 0x0000000000007941 */ /* 0x000fea0003800000 */
.L_x_3596:
[----:B------:R-:W-:Y:S01]  /*17c0*/  ULDC.64 UR4, c[0x0][0x230] ;  /* 0x00008c0000047ab9 */ /* 0x000fe20000000a00 */
[----:B------:R-:W-:Y:S01]  /*17d0*/  BSSY B0, `(.L_x_3602) ;  /* 0x0000027000007945 */ /* 0x000fe20003800000 */
[----:B------:R-:W-:Y:S01]  /*17e0*/  IMAD R5, R23, UR4, RZ ;  /* 0x0000000417057c24 */ /* 0x000fe2000f8e02ff */
[----:B------:R-:W-:-:S03]  /*17f0*/  ULDC UR4, c[0x0][0x238] ;  /* 0x00008e0000047ab9 */ /* 0x000fc60000000800 */
[----:B------:R-:W-:-:S04]  /*1800*/  IMAD R5, R2, UR5, R5 ;  /* 0x0000000502057c24 */ /* 0x000fc8000f8e0205 */
[----:B------:R-:W-:Y:S02]  /*1810*/  IMAD R11, R16, UR4, R5 ;  /* 0x00000004100b7c24 */ /* 0x000fe4000f8e0205 */
[----:B------:R-:W-:-:S03]  /*1820*/  IMAD.MOV.U32 R5, RZ, RZ, R7 ;  /* 0x000000ffff057224 */ /* 0x000fc600078e0007 */
[----:B------:R-:W-:-:S04]  /*1830*/  LEA R4, R11, 0x3, 0x2 ;  /* 0x000000030b047811 */ /* 0x000fc800078e10ff */
[----:B------:R-:W-:Y:S02]  /*1840*/  ISETP.GE.U32.AND P0, PT, R4, R3, PT ;  /* 0x000000030400720c */ /* 0x000fe40003f06070 */
[----:B------:R-:W-:-:S11]  /*1850*/  MOV R4, R7 ;  /* 0x0000000700047202 */ /* 0x000fd60000000f00 */
[----:B------:R-:W-:Y:S05]  /*1860*/  @P0 BRA `(.L_x_3603) ;  /* 0x0000000000740947 */ /* 0x000fea0003800000 */
[----:B------:R-:W-:-:S07]  /*1870*/  MOV R5, R7 ;  /* 0x0000000700057202 */ /* 0x000fce0000000f00 */
.L_x_3604:
[----:B------:R-:W-:Y:S01]  /*1880*/  IMAD.WIDE.U32 R8, R11, 0x8, R18 ;  /* 0x000000080b087825 */ /* 0x000fe200078e0012 */
[----:B------:R-:W-:-:S05]  /*1890*/  ULDC UR4, c[0x0][0x224] ;  /* 0x0000890000047ab9 */ /* 0x000fca0000000800 */
[----:B------:R-:W2:Y:S01]  /*18a0*/  LDG.E.64 R8, desc[UR60][R8.64] ;  /* 0x0000003c08087981 */ /* 0x000ea2000c1e1b00 */
[----:B------:R-:W-:Y:S02]  /*18b0*/  VIADD R11, R11, UR4 ;  /* 0x000000040b0b7c36 */ /* 0x000fe40008000000 */
[----:B------:R-:W-:Y:S01]  /*18c0*/  IMAD.MOV.U32 R15, RZ, RZ, RZ ;  /* 0x000000ffff0f7224 */ /* 0x000fe200078e00ff */
[C---:B--2---:R-:W-:Y:S01]  /*18d0*/  PRMT R12, R9.reuse, 0x7632, R12 ;  /* 0x00007632090c7816 */ /* 0x044fe2000000000c */
[C---:B------:R-:W-:Y:S01]  /*18e0*/  IMAD.U32 R6, R8.reuse, 0x10000, RZ ;  /* 0x0001000008067824 */ /* 0x040fe200078e00ff */
[----:B------:R-:W-:Y:S02]  /*18f0*/  PRMT R10, R8, 0x7632, R10 ;  /* 0x00007632080a7816 */ /* 0x000fe4000000000a */
[----:B------:R-:W-:Y:S01]  /*1900*/  SHF.L.U32 R13, R9, 0x10, RZ ;  /* 0x00000010090d7819 */ /* 0x000fe200000006ff */
[----:B------:R-:W-:Y:S01]  /*1910*/  IMAD.U32 R14, R12, 0x10000, RZ ;  /* 0x000100000c0e7824 */ /* 0x000fe200078e00ff */
[----:B------:R-:W-:Y:S01]  /*1920*/  SHF.L.U32 R10, R10, 0x10, RZ ;  /* 0x000000100a0a7819 */ /* 0x000fe200000006ff */
[----:B------:R-:W-:Y:S01]  /*1930*/  HFMA2.MMA R12, -RZ, RZ, 0, 0 ;  /* 0x00000000ff0c7435 */ /* 0x000fe200000001ff */
[----:B------:R-:W-:-:S02]  /*1940*/  LEA R8, R11, 0x3, 0x2 ;  /* 0x000000030b087811 */ /* 0x000fc400078e10ff */
[----:B------:R-:W-:Y:S02]  /*1950*/  FSETP.GTU.FTZ.AND P0, PT, |R6|, +INF , PT ;  /* 0x7f8000000600780b */ /* 0x000fe40003f1c200 */
[----:B------:R-:W-:Y:S02]  /*1960*/  FSETP.GTU.FTZ.AND P1, PT, |R10|, +INF , PT ;  /* 0x7f8000000a00780b */ /* 0x000fe40003f3c200 */
[----:B------:R-:W-:Y:S02]  /*1970*/  FSETP.GTU.FTZ.AND P2, PT, |R13|, +INF , PT ;  /* 0x7f8000000d00780b */ /* 0x000fe40003f5c200 */
[----:B------:R-:W-:Y:S02]  /*1980*/  FSETP.GTU.FTZ.AND P3, PT, |R14|, +INF , PT ;  /* 0x7f8000000e00780b */ /* 0x000fe40003f7c200 */
[----:B------:R-:W-:Y:S02]  /*1990*/  ISETP.GE.U32.AND P4, PT, R8, R3, PT ;  /* 0x000000030800720c */ /* 0x000fe40003f86070 */
        /* <DEDUP_REMOVED lines=10> */
.L_x_3603:
[----:B------:R-:W-:Y:S05]  /*1a40*/  BSYNC B0 ;  /* 0x0000000000007941 */ /* 0x000fea0003800000 */
.L_x_3602:
        /* <DEDUP_REMOVED lines=12> */
.L_x_3606:
[----:B------:R-:W-:Y:S05]  /*1b10*/  BSYNC B0 ;  /* 0x0000000000007941 */ /* 0x000fea0003800000 */
.L_x_3605:
        /* <DEDUP_REMOVED lines=8> */
[----:B------:R-:W-:-:S05]  /*1ba0*/  IMAD.WIDE R18, R6, 0x2, R18 ;  /* 0x0000000206127825 */ /* 0x000fca00078e0212 */
[----:B------:R-:W2:Y:S01]  /*1bb0*/  LDG.E.U16 R3, desc[UR60][R18.64] ;  /* 0x0000003c12037981 */ /* 0x000ea2000c1e1500 */
[----:B------:R-:W-:Y:S01]  /*1bc0*/  IMAD.MOV.U32 R9, RZ, RZ, RZ ;  /* 0x000000ffff097224 */ /* 0x000fe200078e00ff */
[----:B--2---:R-:W-:-:S04]  /*1bd0*/  SHF.L.U32 R3, R3, 0x10, RZ ;  /* 0x0000001003037819 */ /* 0x004fc800000006ff */
[----:B------:R-:W-:-:S13]  /*1be0*/  FSETP.GTU.FTZ.AND P0, PT, |R3|, +INF , PT ;  /* 0x7f8000000300780b */ /* 0x000fda0003f1c200 */
[----:B------:R-:W-:-:S05]  /*1bf0*/  @!P0 MOV R9, R3 ;  /* 0x0000000300098202 */ /* 0x000fca0000000f00 */
[----:B------:R-:W-:-:S07]  /*1c00*/  FADD.FTZ R0, R0, R9 ;  /* 0x0000000900007221 */ /* 0x000fce0000010000 */
.L_x_3608:
[----:B------:R-:W-:Y:S05]  /*1c10*/  BSYNC B0 ;  /* 0x0000000000007941 */ /* 0x000fea0003800000 */
.L_x_3607:
[----:B------:R-:W-:Y:S01]  /*1c20*/  FADD.FTZ R0, R7, R0 ;  /* 0x0000000007007221 */ /* 0x000fe20000010000 */
[----:B------:R-:W-:-:S03]  /*1c30*/  IMAD.MOV.U32 R19, RZ, RZ, RZ ;  /* 0x000000ffff137224 */ /* 0x000fc600078e00ff */
[----:B------:R-:W-:-:S04]  /*1c40*/  FADD.FTZ R5, R0, R5 ;  /* 0x0000000500057221 */ /* 0x000fc80000010000 */
[----:B------:R-:W-:Y:S01]  /*1c50*/  FADD.FTZ R18, R5, R4 ;  /* 0x0000000405127221 */ /* 0x000fe20000010000 */
[----:B------:R-:W-:Y:S06]  /*1c60*/  BRA `(.L_x_3593) ;  /* 0x000000a400c47947 */ /* 0x000fec0003800000 */
.L_x_3594:
        /* <DEDUP_REMOVED lines=23> */
[----:B------:R-:W-:Y:S01]  /*1de0*/  ISETP.NE.AND P0, PT, R11, RZ, PT ;  /* 0x000000ff0b00720c */ /* 0x000fe20003f05270 */
[--C-:B------:R-:W-:Y:S01]  /*1df0*/  IMAD.MOV.U32 R5, RZ, RZ, R8.reuse ;  /* 0x000000ffff057224 */ /* 0x100fe200078e0008 */
[-C--:B------:R-:W-:Y:S01]  /*1e00*/  MOV R4, R8.reuse ;  /* 0x0000000800047202 */ /* 0x080fe20000000f00 */
[--C-:B------:R-:W-:Y:S01]  /*1e10*/  IMAD.MOV.U32 R7, RZ, RZ, R8.reuse ;  /* 0x000000ffff077224 */ /* 0x100fe200078e0008 */
[-C--:B------:R-:W-:Y:S01]  /*1e20*/  MOV R6, R8.reuse ;  /* 0x0000000800067202 */ /* 0x080fe20000000f00 */
[----:B------:R-:W-:Y:S01]  /*1e30*/  IMAD.MOV.U32 R9, RZ, RZ, R8 ;  /* 0x000000ffff097224 */ /* 0x000fe200078e0008 */
[----:B------:R-:W-:-:S07]  /*1e40*/  MOV R10, R8 ;  /* 0x00000008000a7202 */ /* 0x000fce0000000f00 */
.L_x_3617:
        /* <DEDUP_REMOVED lines=286> */
.L_x_3613:
        /* <DEDUP_REMOVED lines=243> */
.L_x_3614:
        /* <DEDUP_REMOVED lines=254> */
.L_x_3615:
[----:B------:R-:W-:-:S04]  /*4f40*/  LOP3.LUT R21, R26, 0xfffffffc, RZ, 0xc0, !PT ;  /* 0xfffffffc1a157812 */ /* 0x000fc800078ec0ff */
[----:B------:R-:W-:-:S04]  /*4f50*/  IADD3 R20, P1, R18, R21, RZ ;  /* 0x0000001512147210 */ /* 0x000fc80007f3e0ff */
[----:B------:R-:W-:-:S05]  /*4f60*/  IADD3.X R21, RZ, R19, RZ, P1, !PT ;  /* 0x00000013ff157210 */ /* 0x000fca0000ffe4ff */
[----:B------:R-:W2:Y:S02]  /*4f70*/  LDG.E R20, desc[UR60][R20.64] ;  /* 0x0000003c14147981 */ /* 0x000ea4000c1e1900 */
[C---:B--2---:R-:W-:Y:S02]  /*4f80*/  PRMT R25, R20.reuse, 0x7610, R25 ;  /* 0x0000761014197816 */ /* 0x044fe40000000019 */
[----:B------:R-:W-:Y:S01]  /*4f90*/  PRMT R24, R20, 0x7632, R24 ;  /* 0x0000763214187816 */ /* 0x000fe20000000018 */
[----:B------:R-:W-:Y:S06]  /*4fa0*/  @!P0 BRA `(.L_x_3616) ;  /* 0x0000000c00d48947 */ /* 0x000fec0003800000 */
[----:B------:R-:W-:Y:S01]  /*4fb0*/  MOV R20, RZ ;  /* 0x000000ff00147202 */ /* 0x000fe20000000f00 */
        /* <DEDUP_REMOVED lines=244> */
.L_x_3616:
[----:B------:R-:W-:Y:S01]  /*5f00*/  LOP3.LUT R21, R28, 0xfffffffc, RZ, 0xc0, !PT ;  /* 0xfffffffc1c157812 */ /* 0x000fe200078ec0ff */
[----:B------:R-:W-:Y:S02]  /*5f10*/  IMAD.U32 R29, R12, 0x10000, RZ ;  /* 0x000100000c1d7824 */ /* 0x000fe400078e00ff */
[----:B------:R-:W-:Y:S01]  /*5f20*/  IMAD.U32 R27, R22, 0x10000, RZ ;  /* 0x00010000161b7824 */ /* 0x000fe200078e00ff */
[----:B------:R-:W-:Y:S02]  /*5f30*/  IADD3 R20, P1, R18, R21, RZ ;  /* 0x0000001512147210 */ /* 0x000fe40007f3e0ff */
[----:B------:R-:W-:Y:S02]  /*5f40*/  SHF.L.U32 R34, R13, 0x10, RZ ;  /* 0x000000100d227819 */ /* 0x000fe400000006ff */
[----:B------:R-:W-:Y:S01]  /*5f50*/  SHF.L.U32 R30, R25, 0x10, RZ ;  /* 0x00000010191e7819 */ /* 0x000fe200000006ff */
[----:B------:R-:W-:Y:S02]  /*5f60*/  IMAD.X R21, RZ, RZ, R19, P1 ;  /* 0x000000ffff157224 */ /* 0x000fe400008e0613 */
[----:B------:R-:W-:Y:S01]  /*5f70*/  IMAD.MOV.U32 R26, RZ, RZ, RZ ;  /* 0x000000ffff1a7224 */ /* 0x000fe200078e00ff */
[----:B------:R-:W-:Y:S01]  /*5f80*/  MOV R33, RZ ;  /* 0x000000ff00217202 */ /* 0x000fe20000000f00 */
[----:B------:R-:W-:Y:S01]  /*5f90*/  IMAD.U32 R32, R24, 0x10000, RZ ;  /* 0x0001000018207824 */ /* 0x000fe200078e00ff */
[----:B------:R1:W2:Y:S01]  /*5fa0*/  LDG.E R20, desc[UR60][R20.64] ;  /* 0x0000003c14147981 */ /* 0x0002a2000c1e1900 */
[----:B------:R-:W-:Y:S01]  /*5fb0*/  SHF.L.U32 R28, R11, 0x10, RZ ;  /* 0x000000100b1c7819 */ /* 0x000fe200000006ff */
[----:B------:R-:W-:Y:S01]  /*5fc0*/  ULDC UR4, c[0x0][0x21c] ;  /* 0x0000870000047ab9 */ /* 0x000fe20000000800 */
[----:B------:R-:W-:Y:S01]  /*5fd0*/  FSETP.GTU.FTZ.AND P4, PT, |R29|, +INF , PT ;  /* 0x7f8000001d00780b */ /* 0x000fe20003f9c200 */
[----:B------:R-:W-:Y:S01]  /*5fe0*/  IMAD.MOV.U32 R35, RZ, RZ, RZ ;  /* 0x000000ffff237224 */ /* 0x000fe200078e00ff */
[----:B------:R-:W-:-:S02]  /*5ff0*/  FSETP.GTU.FTZ.AND P3, PT, |R28|, +INF , PT ;  /* 0x7f8000001c00780b */ /* 0x000fc40003f7c200 */
[----:B------:R-:W-:Y:S02]  /*6000*/  FSETP.GTU.FTZ.AND P2, PT, |R27|, +INF , PT ;  /* 0x7f8000001b00780b */ /* 0x000fe40003f5c200 */
[----:B------:R-:W-:Y:S01]  /*6010*/  FSETP.GTU.FTZ.AND P5, PT, |R34|, +INF , PT ;  /* 0x7f8000002200780b */ /* 0x000fe20003fbc200 */
[----:B-1----:R-:W-:Y:S01]  /*6020*/  IMAD.MOV.U32 R21, RZ, RZ, RZ ;  /* 0x000000ffff157224 */ /* 0x002fe200078e00ff */
[----:B------:R-:W-:-:S05]  /*6030*/  FSETP.GTU.FTZ.AND P1, PT, |R30|, +INF , PT ;  /* 0x7f8000001e00780b */ /* 0x000fca0003f3c200 */
[----:B------:R-:W-:Y:S02]  /*6040*/  @!P4 MOV R33, R29 ;  /* 0x0000001d0021c202 */ /* 0x000fe40000000f00 */
[----:B------:R-:W-:Y:S02]  /*6050*/  @!P3 MOV R26, R28 ;  /* 0x0000001c001ab202 */ /* 0x000fe40000000f00 */
[----:B------:R-:W-:Y:S01]  /*6060*/  MOV R28, RZ ;  /* 0x000000ff001c7202 */ /* 0x000fe20000000f00 */
[----:B------:R-:W-:Y:S01]  /*6070*/  FADD.FTZ R10, R33, R10 ;  /* 0x0000000a210a7221 */ /* 0x000fe20000010000 */
[----:B------:R-:W-:Y:S01]  /*6080*/  @!P2 MOV R28, R27 ;  /* 0x0000001b001ca202 */ /* 0x000fe20000000f00 */
[----:B------:R-:W-:Y:S01]  /*6090*/  @!P5 IMAD.MOV.U32 R21, RZ, RZ, R34 ;  /* 0x000000ffff15d224 */ /* 0x000fe200078e0022 */
[----:B------:R-:W-:Y:S01]  /*60a0*/  FSETP.GTU.FTZ.AND P3, PT, |R32|, +INF , PT ;  /* 0x7f8000002000780b */ /* 0x000fe20003f7c200 */
[----:B------:R-:W-:Y:S01]  /*60b0*/  FADD.FTZ R9, R26, R9 ;  /* 0x000000091a097221 */ /* 0x000fe20000010000 */
[----:B------:R-:W-:Y:S01]  /*60c0*/  LEA R27, R0, R31, 0x1 ;  /* 0x0000001f001b7211 */ /* 0x000fe200078e08ff */
[----:B------:R-:W-:-:S02]  /*60d0*/  IMAD.U32 R26, RZ, RZ, UR4 ;  /* 0x00000004ff1a7e24 */ /* 0x000fc4000f8e00ff */
[----:B------:R-:W-:Y:S01]  /*60e0*/  FADD.FTZ R8, R21, R8 ;  /* 0x0000000815087221 */ /* 0x000fe20000010000 */
[----:B------:R-:W-:Y:S01]  /*60f0*/  @!P1 IMAD.MOV.U32 R35, RZ, RZ, R30 ;  /* 0x000000ffff239224 */ /* 0x000fe200078e001e */
[----:B------:R-:W-:Y:S01]  /*6100*/  CS2R R30, SRZ ;  /* 0x00000000001e7805 */ /* 0x000fe2000001ff00 */
[----:B------:R-:W-:Y:S02]  /*6110*/  IMAD.IADD R27, R27, 0x1, R0 ;  /* 0x000000011b1b7824 */ /* 0x000fe400078e0200 */
[----:B------:R-:W-:Y:S01]  /*6120*/  FADD.FTZ R7, R28, R7 ;  /* 0x000000071c077221 */ /* 0x000fe20000010000 */
[----:B------:R-:W-:Y:S01]  /*6130*/  FADD.FTZ R6, R35, R6 ;  /* 0x0000000623067221 */ /* 0x000fe20000010000 */
[----:B------:R-:W-:Y:S01]  /*6140*/  IMAD R33, R0, 0x3, R27 ;  /* 0x0000000300217824 */ /* 0x000fe200078e021b */
[----:B------:R-:W-:Y:S02]  /*6150*/  @!P3 MOV R30, R32 ;  /* 0x00000020001eb202 */ /* 0x000fe40000000f00 */
[----:B------:R-:W-:-:S02]  /*6160*/  MOV R32, RZ ;  /* 0x000000ff00207202 */ /* 0x000fc40000000f00 */
[----:B------:R-:W-:Y:S01]  /*6170*/  ISETP.GE.U32.AND P3, PT, R33, R26, PT ;  /* 0x0000001a2100720c */ /* 0x000fe20003f66070 */
[----:B------:R-:W-:Y:S01]  /*6180*/  FADD.FTZ R5, R30, R5 ;  /* 0x000000051e057221 */ /* 0x000fe20000010000 */
[C---:B--2---:R-:W-:Y:S02]  /*6190*/  PRMT R29, R20.reuse, 0x7610, R29 ;  /* 0x00007610141d7816 */ /* 0x044fe4000000001d */
[----:B------:R-:W-:Y:S02]  /*61a0*/  PRMT R20, R20, 0x7632, R20 ;  /* 0x0000763214147816 */ /* 0x000fe40000000014 */
[----:B------:R-:W-:-:S03]  /*61b0*/  SHF.L.U32 R36, R29, 0x10, RZ ;  /* 0x000000101d247819 */ /* 0x000fc600000006ff */
[----:B------:R-:W-:Y:S01]  /*61c0*/  IMAD.U32 R34, R20, 0x10000, RZ ;  /* 0x0001000014227824 */ /* 0x000fe200078e00ff */
[----:B------:R-:W-:-:S04]  /*61d0*/  FSETP.GTU.FTZ.AND P1, PT, |R36|, +INF , PT ;  /* 0x7f8000002400780b */ /* 0x000fc80003f3c200 */
[----:B------:R-:W-:-:S09]  /*61e0*/  FSETP.GTU.FTZ.AND P2, PT, |R34|, +INF , PT ;  /* 0x7f8000002200780b */ /* 0x000fd20003f5c200 */
[----:B------:R-:W-:-:S04]  /*61f0*/  @!P1 IMAD.MOV.U32 R31, RZ, RZ, R36 ;  /* 0x000000ffff1f9224 */ /* 0x000fc800078e0024 */
[----:B------:R-:W-:Y:S01]  /*6200*/  @!P2 MOV R32, R34 ;  /* 0x000000220020a202 */ /* 0x000fe20000000f00 */
[----:B------:R-:W-:-:S04]  /*6210*/  FADD.FTZ R4, R31, R4 ;  /* 0x000000041f047221 */ /* 0x000fc80000010000 */
[----:B------:R-:W-:Y:S01]  /*6220*/  FADD.FTZ R3, R32, R3 ;  /* 0x0000000320037221 */ /* 0x000fe20000010000 */
[----:B------:R-:W-:Y:S06]  /*6230*/  @!P3 BRA `(.L_x_3617) ;  /* 0xffffffbc0004b947 */ /* 0x000fec000383ffff */
.L_x_3612:
[----:B------:R-:W-:Y:S05]  /*6240*/  BSYNC B0 ;  /* 0x0000000000007941 */ /* 0x000fea0003800000 */
.L_x_3611:
        /* <DEDUP_REMOVED lines=280> */
.L_x_3620:
        /* <DEDUP_REMOVED lines=283> */
.L_x_3621:
        /* <DEDUP_REMOVED lines=283> */
.L_x_3622:
        /* <DEDUP_REMOVED lines=283> */
.L_x_3623:
[----:B------:R-:W-:-:S04]  /*a8e0*/  LOP3.LUT R15, R29, 0xfffffffc, RZ, 0xc0, !PT ;  /* 0xfffffffc1d0f7812 */ /* 0x000fc800078ec0ff */
[----:B------:R-:W-:-:S04]  /*a8f0*/  IADD3 R14, P1, R18, R15, RZ ;  /* 0x0000000f120e7210 */ /* 0x000fc80007f3e0ff */
[----:B------:R-:W-:-:S05]  /*a900*/  IADD3.X R15, RZ, R19, RZ, P1, !PT ;  /* 0x00000013ff0f7210 */ /* 0x000fca0000ffe4ff */
[----:B------:R-:W2:Y:S02]  /*a910*/  LDG.E R14, desc[UR60][R14.64] ;  /* 0x0000003c0e0e7981 */ /* 0x000ea4000c1e1900 */
[C---:B--2---:R-:W-:Y:S02]  /*a920*/  PRMT R29, R14.reuse, 0x7610, R29 ;  /* 0x000076100e1d7816 */ /* 0x044fe4000000001d */
[----:B------:R-:W-:-:S07]  /*a930*/  PRMT R20, R14, 0x7632, R20 ;  /* 0x000076320e147816 */ /* 0x000fce0000000014 */
.L_x_3619:
[----:B------:R-:W-:Y:S05]  /*a940*/  BSYNC B0 ;  /* 0x0000000000007941 */ /* 0x000fea0003800000 */
.L_x_3618:
[----:B------:R-:W-:Y:S04]  /*a950*/  BSSY B0, `(.L_x_3624) ;  /* 0x0000033000007945 */ /* 0x000fe80003800000 */
[----:B------:R-:W-:Y:S05]  /*a960*/  @P0 BRA `(.L_x_3625) ;  /* 0x0000000000c40947 */ /* 0x000fea0003800000 */
[----:B------:R-:W-:Y:S01]  /*a970*/  IMAD.U32 R11, R11, 0x10000, RZ ;  /* 0x000100000b0b7824 */ /* 0x000fe200078e00ff */
[----:B0-----:R-:W-:Y:S01]  /*a980*/  SHF.L.U32 R14, R12, 0x10, RZ ;  /* 0x000000100c0e7819 */ /* 0x001fe200000006ff */
[----:B------:R-:W-:Y:S01]  /*a990*/  IMAD.MOV.U32 R12, RZ, RZ, RZ ;  /* 0x000000ffff0c7224 */ /* 0x000fe200078e00ff */
[----:B------:R-:W-:Y:S01]  /*a9a0*/  IADD3 R27, R27, R0, RZ ;  /* 0x000000001b1b7210 */ /* 0x000fe20007ffe0ff */
[----:B------:R-:W-:Y:S01]  /*a9b0*/  IMAD.MOV.U32 R15, RZ, RZ, RZ ;  /* 0x000000ffff0f7224 */ /* 0x000fe200078e00ff */
[----:B------:R-:W-:Y:S02]  /*a9c0*/  FSETP.GTU.FTZ.AND P0, PT, |R11|, +INF , PT ;  /* 0x7f8000000b00780b */ /* 0x000fe40003f1c200 */
[----:B------:R-:W-:-:S11]  /*a9d0*/  FSETP.GTU.FTZ.AND P1, PT, |R14|, +INF , PT ;  /* 0x7f8000000e00780b */ /* 0x000fd60003f3c200 */
[----:B------:R-:W-:Y:S02]  /*a9e0*/  @!P0 MOV R12, R11 ;  /* 0x0000000b000c8202 */ /* 0x000fe40000000f00 */
[----:B------:R-:W-:Y:S01]  /*a9f0*/  ISETP.GE.U32.AND P0, PT, R27, R26, PT ;  /* 0x0000001a1b00720c */ /* 0x000fe20003f06070 */
[----:B------:R-:W-:Y:S02]  /*aa00*/  @!P1 IMAD.MOV.U32 R15, RZ, RZ, R14 ;  /* 0x000000ffff0f9224 */ /* 0x000fe400078e000e */
[----:B------:R-:W-:Y:S02]  /*aa10*/  FADD.FTZ R9, R9, R12 ;  /* 0x0000000c09097221 */ /* 0x000fe40000010000 */
[----:B------:R-:W-:-:S08]  /*aa20*/  FADD.FTZ R10, R10, R15 ;  /* 0x0000000f0a0a7221 */ /* 0x000fd00000010000 */
[----:B------:R-:W-:Y:S05]  /*aa30*/  @P0 BRA `(.L_x_3625) ;  /* 0x0000000000900947 */ /* 0x000fea0003800000 */
[----:B------:R-:W-:Y:S01]  /*aa40*/  SHF.L.U32 R13, R13, 0x10, RZ ;  /* 0x000000100d0d7819 */ /* 0x000fe200000006ff */
[----:B------:R-:W-:Y:S01]  /*aa50*/  IMAD.U32 R22, R22, 0x10000, RZ ;  /* 0x0001000016167824 */ /* 0x000fe200078e00ff */
[----:B------:R-:W-:Y:S01]  /*aa60*/  HFMA2.MMA R11, -RZ, RZ, 0, 0 ;  /* 0x00000000ff0b7435 */ /* 0x000fe200000001ff */
[----:B------:R-:W-:Y:S01]  /*aa70*/  IMAD.IADD R15, R27, 0x1, R0 ;  /* 0x000000011b0f7824 */ /* 0x000fe200078e0200 */
[----:B------:R-:W-:Y:S02]  /*aa80*/  FSETP.GTU.FTZ.AND P0, PT, |R13|, +INF , PT ;  /* 0x7f8000000d00780b */ /* 0x000fe40003f1c200 */
[----:B------:R-:W-:Y:S02]  /*aa90*/  FSETP.GTU.FTZ.AND P1, PT, |R22|, +INF , PT ;  /* 0x7f8000001600780b */ /* 0x000fe40003f3c200 */
[----:B------:R-:W-:-:S09]  /*aaa0*/  MOV R12, RZ ;  /* 0x000000ff000c7202 */ /* 0x000fd20000000f00 */
[----:B------:R-:W-:Y:S01]  /*aab0*/  @!P0 IMAD.MOV.U32 R11, RZ, RZ, R13 ;  /* 0x000000ffff0b8224 */ /* 0x000fe200078e000d */
[----:B------:R-:W-:Y:S02]  /*aac0*/  ISETP.GE.U32.AND P0, PT, R15, R26, PT ;  /* 0x0000001a0f00720c */ /* 0x000fe40003f06070 */
[----:B------:R-:W-:Y:S01]  /*aad0*/  @!P1 MOV R12, R22 ;  /* 0x00000016000c9202 */ /* 0x000fe20000000f00 */
[----:B------:R-:W-:-:S04]  /*aae0*/  FADD.FTZ R8, R8, R11 ;  /* 0x0000000b08087221 */ /* 0x000fc80000010000 */
[----:B------:R-:W-:-:S06]  /*aaf0*/  FADD.FTZ R7, R7, R12 ;  /* 0x0000000c07077221 */ /* 0x000fcc0000010000 */
[----:B------:R-:W-:Y:S05]  /*ab00*/  @P0 BRA `(.L_x_3625) ;  /* 0x00000000005c0947 */ /* 0x000fea0003800000 */
[----:B------:R-:W-:Y:S01]  /*ab10*/  IMAD.U32 R25, R25, 0x10000, RZ ;  /* 0x0001000019197824 */ /* 0x000fe200078e00ff */
[----:B------:R-:W-:Y:S01]  /*ab20*/  SHF.L.U32 R24, R24, 0x10, RZ ;  /* 0x0000001018187819 */ /* 0x000fe200000006ff */
[----:B------:R-:W-:Y:S01]  /*ab30*/  IMAD.IADD R13, R15, 0x1, R0 ;  /* 0x000000010f0d7824 */ /* 0x000fe200078e0200 */
[----:B------:R-:W-:Y:S01]  /*ab40*/  MOV R11, RZ ;  /* 0x000000ff000b7202 */ /* 0x000fe20000000f00 */
[----:B------:R-:W-:Y:S01]  /*ab50*/  IMAD.MOV.U32 R0, RZ, RZ, RZ ;  /* 0x000000ffff007224 */ /* 0x000fe200078e00ff */
[----:B------:R-:W-:Y:S02]  /*ab60*/  FSETP.GTU.FTZ.AND P0, PT, |R25|, +INF , PT ;  /* 0x7f8000001900780b */ /* 0x000fe40003f1c200 */
[----:B------:R-:W-:Y:S02]  /*ab70*/  FSETP.GTU.FTZ.AND P1, PT, |R24|, +INF , PT ;  /* 0x7f8000001800780b */ /* 0x000fe40003f3c200 */
[----:B------:R-:W-:-:S09]  /*ab80*/  ISETP.GE.U32.AND P2, PT, R13, R26, PT ;  /* 0x0000001a0d00720c */ /* 0x000fd20003f46070 */
[----:B------:R-:W-:Y:S02]  /*ab90*/  @!P0 MOV R11, R25 ;  /* 0x00000019000b8202 */ /* 0x000fe40000000f00 */
[----:B------:R-:W-:-:S03]  /*aba0*/  @!P1 IMAD.MOV.U32 R0, RZ, RZ, R24 ;  /* 0x000000ffff009224 */ /* 0x000fc600078e0018 */
[----:B------:R-:W-:Y:S01]  /*abb0*/  FADD.FTZ R6, R6, R11 ;  /* 0x0000000b06067221 */ /* 0x000fe20000010000 */
[----:B------:R-:W-:Y:S01]  /*abc0*/  FADD.FTZ R5, R5, R0 ;  /* 0x0000000005057221 */ /* 0x000fe20000010000 */
[----:B------:R-:W-:Y:S06]  /*abd0*/  @P2 BRA `(.L_x_3625) ;  /* 0x0000000000282947 */ /* 0x000fec0003800000 */
[----:B------:R-:W-:Y:S01]  /*abe0*/  SHF.L.U32 R29, R29, 0x10, RZ ;  /* 0x000000101d1d7819 */ /* 0x000fe200000006ff */
[----:B------:R-:W-:Y:S01]  /*abf0*/  IMAD.U32 R20, R20, 0x10000, RZ ;  /* 0x0001000014147824 */ /* 0x000fe200078e00ff */
[----:B------:R-:W-:Y:S01]  /*ac00*/  HFMA2.MMA R11, -RZ, RZ, 0, 0 ;  /* 0x00000000ff0b7435 */ /* 0x000fe200000001ff */
[----:B------:R-:W-:Y:S01]  /*ac10*/  IMAD.MOV.U32 R0, RZ, RZ, RZ ;  /* 0x000000ffff007224 */ /* 0x000fe200078e00ff */
[----:B------:R-:W-:Y:S02]  /*ac20*/  FSETP.GTU.FTZ.AND P0, PT, |R29|, +INF , PT ;  /* 0x7f8000001d00780b */ /* 0x000fe40003f1c200 */
[----:B------:R-:W-:-:S11]  /*ac30*/  FSETP.GTU.FTZ.AND P1, PT, |R20|, +INF , PT ;  /* 0x7f8000001400780b */ /* 0x000fd60003f3c200 */
[----:B------:R-:W-:Y:S02]  /*ac40*/  @!P0 MOV R11, R29 ;  /* 0x0000001d000b8202 */ /* 0x000fe40000000f00 */
[----:B------:R-:W-:-:S03]  /*ac50*/  @!P1 IMAD.MOV.U32 R0, RZ, RZ, R20 ;  /* 0x000000ffff009224 */ /* 0x000fc600078e0014 */
[----:B------:R-:W-:Y:S01]  /*ac60*/  FADD.FTZ R4, R4, R11 ;  /* 0x0000000b04047221 */ /* 0x000fe20000010000 */
[----:B------:R-:W-:-:S07]  /*ac70*/  FADD.FTZ R3, R3, R0 ;  /* 0x0000000003037221 */ /* 0x000fce0000010000 */
.L_x_3625:
[----:B------:R-:W-:Y:S05]  /*ac80*/  BSYNC B0 ;  /* 0x0000000000007941 */ /* 0x000fea0003800000 */
.L_x_3624:
[----:B------:R-:W-:Y:S01]  /*ac90*/  FADD.FTZ R10, R7, R10 ;  /* 0x0000000a070a7221 */ /* 0x000fe20000010000 */
[----:B------:R-:W-:-:S03]  /*aca0*/  FADD.FTZ R9, R8, R9 ;  /* 0x0000000908097221 */ /* 0x000fc60000010000 */
[----:B------:R-:W-:Y:S01]  /*acb0*/  FADD.FTZ R10, R10, R5 ;  /* 0x000000050a0a7221 */ /* 0x000fe20000010000 */
[----:B------:R-:W-:-:S03]  /*acc0*/  FADD.FTZ R9, R9, R6 ;  /* 0x0000000609097221 */ /* 0x000fc60000010000 */
[----:B------:R-:W-:Y:S01]  /*acd0*/  FADD.FTZ R19, R10, R3 ;  /* 0x000000030a137221 */ /* 0x000fe20000010000 */
[----:B------:R-:W-:Y:S01]  /*ace0*/  FADD.FTZ R18, R9, R4 ;  /* 0x0000000409127221 */ /* 0x000fe20000010000 */
[----:B------:R-:W-:Y:S06]  /*acf0*/  BRA `(.L_x_3593) ;  /* 0x0000001400a07947 */ /* 0x000fec0003800000 */
.L_x_3610:
        /* <DEDUP_REMOVED lines=9> */
[----:B------:R-:W0:Y:S01]  /*ad90*/  LDC R0, c[0x0][0x224] ;  /* 0x00008900ff007b82 */ /* 0x000e220000000800 */
[-C--:B------:R-:W-:Y:S01]  /*ada0*/  MOV R13, R8.reuse ;  /* 0x00000008000d7202 */ /* 0x080fe20000000f00 */
[--C-:B------:R-:W-:Y:S01]  /*adb0*/  IMAD.MOV.U32 R9, RZ, RZ, R8.reuse ;  /* 0x000000ffff097224 */ /* 0x100fe200078e0008 */
[-C--:B------:R-:W-:Y:S01]  /*adc0*/  MOV R12, R8.reuse ;  /* 0x00000008000c7202 */ /* 0x080fe20000000f00 */
[--C-:B------:R-:W-:Y:S01]  /*add0*/  IMAD.MOV.U32 R11, RZ, RZ, R8.reuse ;  /* 0x000000ffff0b7224 */ /* 0x100fe200078e0008 */
[----:B------:R-:W-:Y:S01]  /*ade0*/  MOV R15, R8 ;  /* 0x00000008000f7202 */ /* 0x000fe20000000f00 */
[----:B------:R-:W-:Y:S02]  /*adf0*/  IMAD.MOV.U32 R10, RZ, RZ, R8 ;  /* 0x000000ffff0a7224 */ /* 0x000fe400078e0008 */
[----:B------:R-:W1:Y:S05]  /*ae00*/  LDC R26, c[0x0][0x21c] ;  /* 0x00008700ff1a7b82 */ /* 0x000e6a0000000800 */
.L_x_3628:
[----:B0-----:R-:W-:-:S05]  /*ae10*/  IADD3 R5, R0, R27, RZ ;  /* 0x0000001b00057210 */ /* 0x001fca0007ffe0ff */
[----:B------:R-:W-:Y:S02]  /*ae20*/  IMAD.IADD R21, R5, 0x1, R0 ;  /* 0x0000000105157824 */ /* 0x000fe400078e0200 */
[C---:B------:R-:W-:Y:S02]  /*ae30*/  IMAD R5, R14.reuse, R5, RZ ;  /* 0x000000050e057224 */ /* 0x040fe400078e02ff */
[----:B------:R-:W-:-:S03]  /*ae40*/  IMAD R4, R14, R21, RZ ;  /* 0x000000150e047224 */ /* 0x000fc600078e02ff */
[----:B------:R-:W-:Y:S02]  /*ae50*/  SHF.R.U32.HI R5, RZ, 0x1, R5 ;  /* 0x00000001ff057819 */ /* 0x000fe40000011605 */
[----:B------:R-:W-:-:S03]  /*ae60*/  SHF.R.U32.HI R7, RZ, 0x1, R4 ;  /* 0x00000001ff077819 */ /* 0x000fc60000011604 */
[----:B------:R-:W-:-:S04]  /*ae70*/  IMAD.WIDE.U32 R4, R5, 0x4, R18 ;  /* 0x0000000405047825 */ /* 0x000fc800078e0012 */
[----:B------:R-:W-:Y:S02]  /*ae80*/  IMAD.WIDE.U32 R6, R7, 0x4, R18 ;  /* 0x0000000407067825 */ /* 0x000fe400078e0012 */
[----:B------:R0:W2:Y:S01]  /*ae90*/  LDG.E R4, desc[UR60][R4.64] ;  /* 0x0000003c04047981 */ /* 0x0000a2000c1e1900 */
[----:B------:R-:W-:-:S03]  /*aea0*/  IADD3 R31, R21, R0, RZ ;  /* 0x00000000151f7210 */ /* 0x000fc60007ffe0ff */
[----:B------:R-:W3:Y:S01]  /*aeb0*/  LDG.E R6, desc[UR60][R6.64] ;  /* 0x0000003c06067981 */ /* 0x000ee2000c1e1900 */
[C---:B------:R-:W-:Y:S02]  /*aec0*/  IMAD R27, R14.reuse, R27, RZ ;  /* 0x0000001b0e1b7224 */ /* 0x040fe400078e02ff */
[----:B------:R-:W-:-:S03]  /*aed0*/  IMAD R20, R14, R31, RZ ;  /* 0x0000001f0e147224 */ /* 0x000fc600078e02ff */
[----:B------:R-:W-:Y:S02]  /*aee0*/  SHF.R.U32.HI R27, RZ, 0x1, R27 ;  /* 0x00000001ff1b7819 */ /* 0x000fe4000001161b */
[----:B------:R-:W-:-:S03]  /*aef0*/  SHF.R.U32.HI R25, RZ, 0x1, R20 ;  /* 0x00000001ff197819 */ /* 0x000fc60000011614 */
[----:B------:R-:W-:-:S04]  /*af00*/  IMAD.WIDE.U32 R28, R27, 0x4, R18 ;  /* 0x000000041b1c7825 */ /* 0x000fc800078e0012 */
[----:B------:R-:W-:Y:S02]  /*af10*/  IMAD.WIDE.U32 R24, R25, 0x4, R18 ;  /* 0x0000000419187825 */ /* 0x000fe400078e0012 */
[----:B------:R-:W4:Y:S04]  /*af20*/  LDG.E R28, desc[UR60][R28.64] ;  /* 0x0000003c1c1c7981 */ /* 0x000f28000c1e1900 */
[----:B------:R5:W4:Y:S01]  /*af30*/  LDG.E R25, desc[UR60][R24.64] ;  /* 0x0000003c18197981 */ /* 0x000b22000c1e1900 */
[----:B------:R-:W-:-:S04]  /*af40*/  IMAD.IADD R27, R31, 0x1, R0 ;  /* 0x000000011f1b7824 */ /* 0x000fc800078e0200 */
[----:B0-----:R-:W-:-:S05]  /*af50*/  IMAD R5, R0, 0x3, R27 ;  /* 0x0000000300057824 */ /* 0x001fca00078e021b */
[----:B-1----:R-:W-:Y:S01]  /*af60*/  ISETP.GE.U32.AND P0, PT, R5, R26, PT ;  /* 0x0000001a0500720c */ /* 0x002fe20003f06070 */
[----:B------:R-:W-:Y:S01]  /*af70*/  HFMA2.MMA R5, -RZ, RZ, 0, 0 ;  /* 0x00000000ff057435 */ /* 0x000fe200000001ff */
[----:B------:R-:W-:Y:S02]  /*af80*/  IMAD.MOV.U32 R34, RZ, RZ, RZ ;  /* 0x000000ffff227224 */ /* 0x000fe400078e00ff */
[----:B------:R-:W-:Y:S01]  /*af90*/  IMAD.MOV.U32 R32, RZ, RZ, RZ ;  /* 0x000000ffff207224 */ /* 0x000fe200078e00ff */
[----:B--2---:R-:W-:Y:S02]  /*afa0*/  PRMT R22, R4, 0x7632, R22 ;  /* 0x0000763204167816 */ /* 0x004fe40000000016 */
[----:B---3--:R-:W-:-:S03]  /*afb0*/  PRMT R30, R6, 0x7610, R30 ;  /* 0x00007610061e7816 */ /* 0x008fc6000000001e */
[----:B------:R-:W-:Y:S01]  /*afc0*/  IMAD.U32 R7, R22, 0x10000, RZ ;  /* 0x0001000016077824 */ /* 0x000fe200078e00ff */
[----:B------:R-:W-:Y:S02]  /*afd0*/  PRMT R21, R4, 0x7610, R21 ;  /* 0x0000761004157816 */ /* 0x000fe40000000015 */
[----:B------:R-:W-:Y:S02]  /*afe0*/  SHF.L.U32 R20, R30, 0x10, RZ ;  /* 0x000000101e147819 */ /* 0x000fe400000006ff */
[----:B------:R-:W-:Y:S02]  /*aff0*/  FSETP.GTU.FTZ.AND P2, PT, |R7|, +INF , PT ;  /* 0x7f8000000700780b */ /* 0x000fe40003f5c200 */
[----:B------:R-:W-:Y:S02]  /*b000*/  FSETP.GTU.FTZ.AND P3, PT, |R20|, +INF , PT ;  /* 0x7f8000001400780b */ /* 0x000fe40003f7c200 */
[----:B------:R-:W-:-:S04]  /*b010*/  SHF.L.U32 R4, R21, 0x10, RZ ;  /* 0x0000001015047819 */ /* 0x000fc800000006ff */
[----:B------:R-:W-:Y:S02]  /*b020*/  FSETP.GTU.FTZ.AND P1, PT, |R4|, +INF , PT ;  /* 0x7f8000000400780b */ /* 0x000fe40003f3c200 */
[----:B-----5:R-:W-:-:S03]  /*b030*/  PRMT R24, R6, 0x7632, R24 ;  /* 0x0000763206187816 */ /* 0x020fc60000000018 */
[--C-:B------:R-:W-:Y:S02]  /*b040*/  @!P2 IMAD.MOV.U32 R5, RZ, RZ, R7.reuse ;  /* 0x000000ffff05a224 */ /* 0x100fe400078e0007 */
[--C-:B------:R-:W-:Y:S01]  /*b050*/  @!P3 IMAD.MOV.U32 R34, RZ, RZ, R20.reuse ;  /* 0x000000ffff22b224 */ /* 0x100fe200078e0014 */
[C---:B----4-:R-:W-:Y:S02]  /*b060*/  PRMT R7, R25.reuse, 0x7610, R7 ;  /* 0x0000761019077816 */ /* 0x050fe40000000007 */
[----:B------:R-:W-:Y:S02]  /*b070*/  PRMT R20, R28, 0x7632, R20 ;  /* 0x000076321c147816 */ /* 0x000fe40000000014 */
[----:B------:R-:W-:Y:S01]  /*b080*/  PRMT R6, R25, 0x7632, R6 ;  /* 0x0000763219067816 */ /* 0x000fe20000000006 */
[----:B------:R-:W-:Y:S01]  /*b090*/  IMAD.U32 R33, R7, 0x10000, RZ ;  /* 0x0001000007217824 */ /* 0x000fe200078e00ff */
[----:B------:R-:W-:Y:S01]  /*b0a0*/  SHF.L.U32 R35, R24, 0x10, RZ ;  /* 0x0000001018237819 */ /* 0x000fe200000006ff */
[----:B------:R-:W-:Y:S01]  /*b0b0*/  IMAD.U32 R29, R20, 0x10000, RZ ;  /* 0x00010000141d7824 */ /* 0x000fe200078e00ff */
[----:B------:R-:W-:-:S02]  /*b0c0*/  @!P1 MOV R32, R4 ;  /* 0x0000000400209202 */ /* 0x000fc40000000f00 */
[----:B------:R-:W-:Y:S02]  /*b0d0*/  SHF.L.U32 R4, R28, 0x10, RZ ;  /* 0x000000101c047819 */ /* 0x000fe400000006ff */
[----:B------:R-:W-:Y:S02]  /*b0e0*/  SHF.L.U32 R31, R6, 0x10, RZ ;  /* 0x00000010061f7819 */ /* 0x000fe400000006ff */
[----:B------:R-:W-:Y:S02]  /*b0f0*/  FSETP.GTU.FTZ.AND P3, PT, |R35|, +INF , PT ;  /* 0x7f8000002300780b */ /* 0x000fe40003f7c200 */
[----:B------:R-:W-:Y:S02]  /*b100*/  FSETP.GTU.FTZ.AND P1, PT, |R4|, +INF , PT ;  /* 0x7f8000000400780b */ /* 0x000fe40003f3c200 */
[----:B------:R-:W-:Y:S02]  /*b110*/  FSETP.GTU.FTZ.AND P4, PT, |R33|, +INF , PT ;  /* 0x7f8000002100780b */ /* 0x000fe40003f9c200 */
[----:B------:R-:W-:-:S02]  /*b120*/  FSETP.GTU.FTZ.AND P5, PT, |R31|, +INF , PT ;  /* 0x7f8000001f00780b */ /* 0x000fc40003fbc200 */
[----:B------:R-:W-:Y:S01]  /*b130*/  FSETP.GTU.FTZ.AND P2, PT, |R29|, +INF , PT ;  /* 0x7f8000001d00780b */ /* 0x000fe20003f5c200 */
[----:B------:R-:W-:Y:S01]  /*b140*/  HFMA2.MMA R4, -RZ, RZ, 0, 0 ;  /* 0x00000000ff047435 */ /* 0x000fe200000001ff */
[----:B------:R-:W-:Y:S01]  /*b150*/  FADD.FTZ R12, R5, R12 ;  /* 0x0000000c050c7221 */ /* 0x000fe20000010000 */
[----:B------:R-:W-:Y:S01]  /*b160*/  HFMA2.MMA R5, -RZ, RZ, 0, 0 ;  /* 0x00000000ff057435 */ /* 0x000fe200000001ff */
[----:B------:R-:W-:Y:S01]  /*b170*/  PRMT R25, R28, 0x7610, R25 ;  /* 0x000076101c197816 */ /* 0x000fe20000000019 */
[----:B------:R-:W-:Y:S02]  /*b180*/  FADD.FTZ R11, R32, R11 ;  /* 0x0000000b200b7221 */ /* 0x000fe40000010000 */
[----:B------:R-:W-:Y:S01]  /*b190*/  @!P3 IMAD.MOV.U32 R4, RZ, RZ, R35 ;  /* 0x000000ffff04b224 */ /* 0x000fe200078e0023 */
[----:B------:R-:W-:Y:S01]  /*b1a0*/  MOV R35, RZ ;  /* 0x000000ff00237202 */ /* 0x000fe20000000f00 */
[----:B------:R-:W-:Y:S01]  /*b1b0*/  IMAD.MOV.U32 R32, RZ, RZ, RZ ;  /* 0x000000ffff207224 */ /* 0x000fe200078e00ff */
[----:B------:R-:W-:Y:S01]  /*b1c0*/  @!P4 MOV R35, R33 ;  /* 0x000000210023c202 */ /* 0x000fe20000000f00 */
[----:B------:R-:W-:Y:S01]  /*b1d0*/  IMAD.MOV.U32 R28, RZ, RZ, RZ ;  /* 0x000000ffff1c7224 */ /* 0x000fe200078e00ff */
[----:B------:R-:W-:Y:S01]  /*b1e0*/  @!P1 SHF.L.U32 R5, R25, 0x10, RZ ;  /* 0x0000001019059819 */ /* 0x000fe200000006ff */
[----:B------:R-:W-:-:S02]  /*b1f0*/  @!P5 IMAD.MOV.U32 R32, RZ, RZ, R31 ;  /* 0x000000ffff20d224 */ /* 0x000fc400078e001f */
[----:B------:R-:W-:Y:S02]  /*b200*/  @!P2 IMAD.MOV.U32 R28, RZ, RZ, R29 ;  /* 0x000000ffff1ca224 */ /* 0x000fe400078e001d */
[----:B------:R-:W-:Y:S01]  /*b210*/  FADD.FTZ R9, R34, R9 ;  /* 0x0000000922097221 */ /* 0x000fe20000010000 */
[----:B------:R-:W-:Y:S01]  /*b220*/  FADD.FTZ R13, R4, R13 ;  /* 0x0000000d040d7221 */ /* 0x000fe20000010000 */
[----:B------:R-:W-:Y:S01]  /*b230*/  FADD.FTZ R8, R35, R8 ;  /* 0x0000000823087221 */ /* 0x000fe20000010000 */
[----:B------:R-:W-:Y:S01]  /*b240*/  FADD.FTZ R3, R32, R3 ;  /* 0x0000000320037221 */ /* 0x000fe20000010000 */
[----:B------:R-:W-:Y:S01]  /*b250*/  FADD.FTZ R10, R5, R10 ;  /* 0x0000000a050a7221 */ /* 0x000fe20000010000 */
[----:B------:R-:W-:Y:S01]  /*b260*/  FADD.FTZ R15, R28, R15 ;  /* 0x0000000f1c0f7221 */ /* 0x000fe20000010000 */
[----:B------:R-:W-:Y:S06]  /*b270*/  @!P0 BRA `(.L_x_3628) ;  /* 0xfffffff800e48947 */ /* 0x000fec000383ffff */
.L_x_3627:
[----:B------:R-:W-:Y:S05]  /*b280*/  BSYNC B0 ;  /* 0x0000000000007941 */ /* 0x000fea0003800000 */
.L_x_3626:
        /* <DEDUP_REMOVED lines=35> */
.L_x_3630:
[----:B------:R-:W-:Y:S05]  /*b4c0*/  BSYNC B0 ;  /* 0x0000000000007941 */ /* 0x000fea0003800000 */
.L_x_3629:
[----:B------:R-:W-:Y:S04]  /*b4d0*/  BSSY B0, `(.L_x_3631) ;  /* 0x0000031000007945 */ /* 0x000fe80003800000 */
[----:B------:R-:W-:Y:S05]  /*b4e0*/  @P1 BRA `(.L_x_3632) ;  /* 0x0000000000bc1947 */ /* 0x000fea0003800000 */
[----:B------:R-:W-:Y:S01]  /*b4f0*/  IMAD.U32 R25, R25, 0x10000, RZ ;  /* 0x0001000019197824 */ /* 0x000fe200078e00ff */
[----:B------:R-:W-:Y:S01]  /*b500*/  SHF.L.U32 R20, R20, 0x10, RZ ;  /* 0x0000001014147819 */ /* 0x000fe200000006ff */
[----:B------:R-:W-:Y:S01]  /*b510*/  IMAD.IADD R19, R27, 0x1, R0 ;  /* 0x000000011b137824 */ /* 0x000fe200078e0200 */
[----:B------:R-:W-:Y:S02]  /*b520*/  CS2R R4, SRZ ;  /* 0x0000000000047805 */ /* 0x000fe4000001ff00 */
        /* <DEDUP_REMOVED lines=10> */
[----:B------:R-:W-:Y:S02]  /*b5d0*/  IADD3 R19, R19, R0, RZ ;  /* 0x0000000013137210 */ /* 0x000fe40007ffe0ff */
[----:B------:R-:W-:Y:S02]  /*b5e0*/  CS2R R4, SRZ ;  /* 0x0000000000047805 */ /* 0x000fe4000001ff00 */
[----:B------:R-:W-:Y:S02]  /*b5f0*/  FSETP.GTU.FTZ.AND P0, PT, |R21|, +INF , PT ;  /* 0x7f8000001500780b */ /* 0x000fe40003f1c200 */
[----:B------:R-:W-:-:S11]  /*b600*/  FSETP.GTU.FTZ.AND P1, PT, |R22|, +INF , PT ;  /* 0x7f8000001600780b */ /* 0x000fd60003f3c200 */
        /* <DEDUP_REMOVED lines=9> */
[----:B------:R-:W-:Y:S01]  /*b6a0*/  HFMA2.MMA R4, -RZ, RZ, 0, 0 ;  /* 0x00000000ff047435 */ /* 0x000fe200000001ff */
        /* <DEDUP_REMOVED lines=11> */
[----:B------:R-:W-:Y:S01]  /*b760*/  MOV R5, RZ ;  /* 0x000000ff00057202 */ /* 0x000fe20000000f00 */
[----:B------:R-:W-:Y:S01]  /*b770*/  IMAD.MOV.U32 R0, RZ, RZ, RZ ;  /* 0x000000ffff007224 */ /* 0x000fe200078e00ff */
[----:B------:R-:W-:Y:S02]  /*b780*/  FSETP.GTU.FTZ.AND P0, PT, |R7|, +INF , PT ;  /* 0x7f8000000700780b */ /* 0x000fe40003f1c200 */
[----:B------:R-:W-:-:S11]  /*b790*/  FSETP.GTU.FTZ.AND P1, PT, |R6|, +INF , PT ;  /* 0x7f8000000600780b */ /* 0x000fd60003f3c200 */
[----:B------:R-:W-:Y:S02]  /*b7a0*/  @!P0 MOV R5, R7 ;  /* 0x0000000700058202 */ /* 0x000fe40000000f00 */
[----:B------:R-:W-:-:S03]  /*b7b0*/  @!P1 IMAD.MOV.U32 R0, RZ, RZ, R6 ;  /* 0x000000ffff009224 */ /* 0x000fc600078e0006 */
[----:B------:R-:W-:Y:S01]  /*b7c0*/  FADD.FTZ R8, R8, R5 ;  /* 0x0000000508087221 */ /* 0x000fe20000010000 */
[----:B------:R-:W-:-:S07]  /*b7d0*/  FADD.FTZ R3, R3, R0 ;  /* 0x0000000003037221 */ /* 0x000fce0000010000 */
.L_x_3632:
[----:B------:R-:W-:Y:S05]  /*b7e0*/  BSYNC B0 ;  /* 0x0000000000007941 */ /* 0x000fea0003800000 */
.L_x_3631:
[----:B------:R-:W-:Y:S01]  /*b7f0*/  FADD.FTZ R12, R12, R15 ;  /* 0x0000000f0c0c7221 */ /* 0x000fe20000010000 */
[----:B------:R-:W-:-:S03]  /*b800*/  FADD.FTZ R10, R11, R10 ;  /* 0x0000000a0b0a7221 */ /* 0x000fc60000010000 */
[----:B------:R-:W-:Y:S01]  /*b810*/  FADD.FTZ R12, R12, R13 ;  /* 0x0000000d0c0c7221 */ /* 0x000fe20000010000 */
[----:B------:R-:W-:-:S03]  /*b820*/  FADD.FTZ R9, R10, R9 ;  /* 0x000000090a097221 */ /* 0x000fc60000010000 */
[----:B------:R-:W-:Y:S01]  /*b830*/  FADD.FTZ R19, R12, R3 ;  /* 0x000000030c137221 */ /* 0x000fe20000010000 */
[----:B------:R-:W-:Y:S01]  /*b840*/  FADD.FTZ R18, R9, R8 ;  /* 0x0000000809127221 */ /* 0x000fe20000010000 */
[----:B------:R-:W-:Y:S06]  /*b850*/  BRA `(.L_x_3593) ;  /* 0x0000000800c87947 */ /* 0x000fec0003800000 */
.L_x_3609:
[----:B------:R-:W-:Y:S01]  /*b860*/  ULDC UR4, c[0x0][0x224] ;  /* 0x0000890000047ab9 */ /* 0x000fe20000000800 */
[----:B------:R-:W0:Y:S01]  /*b870*/  LDC R0, c[0x0][0x214] ;  /* 0x00008500ff007b82 */ /* 0x000e220000000800 */
[----:B------:R-:W-:Y:S01]  /*b880*/  MOV R11, UR4 ;  /* 0x00000004000b7c02 */ /* 0x000fe20008000f00 */
[----:B------:R-:W-:Y:S01]  /*b890*/  BSSY B0, `(.L_x_3633) ;  /* 0x0000057000007945 */ /* 0x000fe20003800000 */
[----:B------:R-:W-:-:S03]  /*b8a0*/  IMAD.MOV.U32 R14, RZ, RZ, R27 ;  /* 0x000000ffff0e7224 */ /* 0x000fc600078e001b */
[----:B------:R-:W-:-:S05]  /*b8b0*/  IMAD R3, R11, 0x3, R27 ;  /* 0x000000030b037824 */ /* 0x000fca00078e021b */
[----:B------:R-:W-:Y:S02]  /*b8c0*/  ISETP.GE.U32.AND P0, PT, R3, R26, PT ;  /* 0x0000001a0300720c */ /* 0x000fe40003f06070 */
[-C--:B0-----:R-:W-:Y:S01]  /*b8d0*/  MOV R6, R0.reuse ;  /* 0x0000000000067202 */ /* 0x081fe20000000f00 */
[--C-:B------:R-:W-:Y:S01]  /*b8e0*/  IMAD.MOV.U32 R7, RZ, RZ, R0.reuse ;  /* 0x000000ffff077224 */ /* 0x100fe200078e0000 */
[-C--:B------:R-:W-:Y:S01]  /*b8f0*/  MOV R10, R0.reuse ;  /* 0x00000000000a7202 */ /* 0x080fe20000000f00 */
[--C-:B------:R-:W-:Y:S01]  /*b900*/  IMAD.MOV.U32 R9, RZ, RZ, R0.reuse ;  /* 0x000000ffff097224 */ /* 0x100fe200078e0000 */
[-C--:B------:R-:W-:Y:S01]  /*b910*/  MOV R8, R0.reuse ;  /* 0x0000000000087202 */ /* 0x080fe20000000f00 */
[----:B------:R-:W-:Y:S01]  /*b920*/  IMAD.MOV.U32 R12, RZ, RZ, R0 ;  /* 0x000000ffff0c7224 */ /* 0x000fe200078e0000 */
[----:B------:R-:W-:-:S05]  /*b930*/  MOV R3, R0 ;  /* 0x0000000000037202 */ /* 0x000fca0000000f00 */
[----:B------:R-:W-:Y:S05]  /*b940*/  @P0 BRA `(.L_x_3634) ;  /* 0x00000004002c0947 */ /* 0x000fea0003800000 */
[----:B------:R-:W0:Y:S01]  /*b950*/  LDC R11, c[0x0][0x224] ;  /* 0x00008900ff0b7b82 */ /* 0x000e220000000800 */
[--C-:B------:R-:W-:Y:S01]  /*b960*/  IMAD.MOV.U32 R7, RZ, RZ, R0.reuse ;  /* 0x000000ffff077224 */ /* 0x100fe200078e0000 */
[-C--:B------:R-:W-:Y:S01]  /*b970*/  MOV R10, R0.reuse ;  /* 0x00000000000a7202 */ /* 0x080fe20000000f00 */
[--C-:B------:R-:W-:Y:S01]  /*b980*/  IMAD.MOV.U32 R9, RZ, RZ, R0.reuse ;  /* 0x000000ffff097224 */ /* 0x100fe200078e0000 */
[-C--:B------:R-:W-:Y:S01]  /*b990*/  MOV R8, R0.reuse ;  /* 0x0000000000087202 */ /* 0x080fe20000000f00 */
[----:B------:R-:W-:Y:S01]  /*b9a0*/  IMAD.MOV.U32 R12, RZ, RZ, R0 ;  /* 0x000000ffff0c7224 */ /* 0x000fe200078e0000 */
[----:B------:R-:W-:Y:S02]  /*b9b0*/  MOV R3, R0 ;  /* 0x0000000000037202 */ /* 0x000fe40000000f00 */
[----:B------:R-:W1:Y:S05]  /*b9c0*/  LDC R26, c[0x0][0x21c] ;  /* 0x00008700ff1a7b82 */ /* 0x000e6a0000000800 */
.L_x_3635:
[----:B0-----:R-:W-:-:S05]  /*b9d0*/  IMAD.IADD R4, R14, 0x1, R11 ;  /* 0x000000010e047824 */ /* 0x001fca00078e020b */
[----:B------:R-:W-:Y:S02]  /*b9e0*/  IADD3 R20, R4, R11, RZ ;  /* 0x0000000b04147210 */ /* 0x000fe40007ffe0ff */
[----:B------:R-:W-:Y:S02]  /*b9f0*/  SHF.R.U32.HI R29, RZ, 0x1, R4 ;  /* 0x00000001ff1d7819 */ /* 0x000fe40000011604 */
[----:B------:R-:W-:-:S03]  /*ba00*/  SHF.R.U32.HI R31, RZ, 0x1, R20 ;  /* 0x00000001ff1f7819 */ /* 0x000fc60000011614 */
[----:B------:R-:W-:-:S04]  /*ba10*/  IMAD.WIDE.U32 R28, R29, 0x4, R18 ;  /* 0x000000041d1c7825 */ /* 0x000fc800078e0012 */
[----:B------:R-:W-:Y:S02]  /*ba20*/  IMAD.WIDE.U32 R30, R31, 0x4, R18 ;  /* 0x000000041f1e7825 */ /* 0x000fe400078e0012 */
[----:B------:R-:W2:Y:S04]  /*ba30*/  LDG.E R28, desc[UR60][R28.64] ;  /* 0x0000003c1c1c7981 */ /* 0x000ea8000c1e1900 */
[----:B------:R-:W3:Y:S01]  /*ba40*/  LDG.E R30, desc[UR60][R30.64] ;  /* 0x0000003c1e1e7981 */ /* 0x000ee2000c1e1900 */
[----:B------:R-:W-:Y:S01]  /*ba50*/  IMAD.IADD R22, R20, 0x1, R11 ;  /* 0x0000000114167824 */ /* 0x000fe200078e020b */
[----:B------:R-:W-:-:S04]  /*ba60*/  SHF.R.U32.HI R5, RZ, 0x1, R14 ;  /* 0x00000001ff057819 */ /* 0x000fc8000001160e */
[----:B------:R-:W-:Y:S01]  /*ba70*/  SHF.R.U32.HI R25, RZ, 0x1, R22 ;  /* 0x00000001ff197819 */ /* 0x000fe20000011616 */
[----:B------:R-:W-:-:S04]  /*ba80*/  IMAD.WIDE.U32 R4, R5, 0x4, R18 ;  /* 0x0000000405047825 */ /* 0x000fc800078e0012 */
[----:B------:R-:W-:Y:S02]  /*ba90*/  IMAD.WIDE.U32 R24, R25, 0x4, R18 ;  /* 0x0000000419187825 */ /* 0x000fe400078e0012 */
[----:B------:R0:W4:Y:S04]  /*baa0*/  LDG.E R4, desc[UR60][R4.64] ;  /* 0x0000003c04047981 */ /* 0x000128000c1e1900 */
[----:B------:R5:W4:Y:S01]  /*bab0*/  LDG.E R13, desc[UR60][R24.64] ;  /* 0x0000003c180d7981 */ /* 0x000b22000c1e1900 */
[----:B------:R-:W-:Y:S01]  /*bac0*/  IADD3 R14, R22, R11, RZ ;  /* 0x0000000b160e7210 */ /* 0x000fe20007ffe0ff */
[----:B0-----:R-:W-:-:S04]  /*bad0*/  HFMA2.MMA R5, -RZ, RZ, 0, 0 ;  /* 0x00000000ff057435 */ /* 0x001fc800000001ff */
[----:B-----5:R-:W-:-:S05]  /*bae0*/  IMAD R25, R11, 0x3, R14 ;  /* 0x000000030b197824 */ /* 0x020fca00078e020e */
[----:B-1----:R-:W-:Y:S02]  /*baf0*/  ISETP.GE.U32.AND P0, PT, R25, R26, PT ;  /* 0x0000001a1900720c */ /* 0x002fe40003f06070 */
[----:B------:R-:W-:Y:S01]  /*bb00*/  MOV R25, RZ ;  /* 0x000000ff00197202 */ /* 0x000fe20000000f00 */
[----:B------:R-:W-:Y:S01]  /*bb10*/  IMAD.MOV.U32 R34, RZ, RZ, RZ ;  /* 0x000000ffff227224 */ /* 0x000fe200078e00ff */
[C---:B--2---:R-:W-:Y:S02]  /*bb20*/  PRMT R20, R28.reuse, 0x7610, R20 ;  /* 0x000076101c147816 */ /* 0x044fe40000000014 */
[----:B------:R-:W-:Y:S02]  /*bb30*/  PRMT R21, R28, 0x7632, R21 ;  /* 0x000076321c157816 */ /* 0x000fe40000000015 */
[----:B---3--:R-:W-:Y:S01]  /*bb40*/  PRMT R27, R30, 0x7610, R27 ;  /* 0x000076101e1b7816 */ /* 0x008fe2000000001b */
[----:B------:R-:W-:Y:S01]  /*bb50*/  IMAD.U32 R15, R20, 0x10000, RZ ;  /* 0x00010000140f7824 */ /* 0x000fe200078e00ff */
[----:B------:R-:W-:-:S03]  /*bb60*/  SHF.L.U32 R22, R21, 0x10, RZ ;  /* 0x0000001015167819 */ /* 0x000fc600000006ff */
[----:B------:R-:W-:Y:S01]  /*bb70*/  IMAD.U32 R29, R27, 0x10000, RZ ;  /* 0x000100001b1d7824 */ /* 0x000fe200078e00ff */
[----:B------:R-:W-:Y:S02]  /*bb80*/  FSETP.GTU.FTZ.AND P1, PT, |R15|, +INF , PT ;  /* 0x7f8000000f00780b */ /* 0x000fe40003f3c200 */
[----:B------:R-:W-:Y:S02]  /*bb90*/  FSETP.GTU.FTZ.AND P2, PT, |R22|, +INF , PT ;  /* 0x7f8000001600780b */ /* 0x000fe40003f5c200 */
[----:B------:R-:W-:Y:S02]  /*bba0*/  FSETP.GTU.FTZ.AND P3, PT, |R29|, +INF , PT ;  /* 0x7f8000001d00780b */ /* 0x000fe40003f7c200 */
[----:B------:R-:W-:Y:S01]  /*bbb0*/  PRMT R24, R30, 0x7632, R24 ;  /* 0x000076321e187816 */ /* 0x000fe20000000018 */
[----:B------:R-:W-:-:S04]  /*bbc0*/  IMAD.MOV.U32 R28, RZ, RZ, RZ ;  /* 0x000000ffff1c7224 */ /* 0x000fc800078e00ff */
[----:B------:R-:W-:Y:S02]  /*bbd0*/  IMAD.U32 R33, R24, 0x10000, RZ ;  /* 0x0001000018217824 */ /* 0x000fe400078e00ff */
[--C-:B------:R-:W-:Y:S01]  /*bbe0*/  @!P1 IMAD.MOV.U32 R5, RZ, RZ, R15.reuse ;  /* 0x000000ffff059224 */ /* 0x100fe200078e000f */
[C---:B----4-:R-:W-:Y:S02]  /*bbf0*/  PRMT R15, R13.reuse, 0x7610, R15 ;  /* 0x000076100d0f7816 */ /* 0x050fe4000000000f */
[----:B------:R-:W-:Y:S02]  /*bc00*/  PRMT R13, R13, 0x7632, R13 ;  /* 0x000076320d0d7816 */ /* 0x000fe4000000000d */
[----:B------:R-:W-:Y:S02]  /*bc10*/  @!P2 MOV R28, R22 ;  /* 0x00000016001ca202 */ /* 0x000fe40000000f00 */
[----:B------:R-:W-:Y:S02]  /*bc20*/  @!P3 MOV R25, R29 ;  /* 0x0000001d0019b202 */ /* 0x000fe40000000f00 */
[----:B------:R-:W-:-:S02]  /*bc30*/  PRMT R22, R4, 0x7632, R22 ;  /* 0x0000763204167816 */ /* 0x000fc40000000016 */
[----:B------:R-:W-:Y:S01]  /*bc40*/  FSETP.GTU.FTZ.AND P3, PT, |R33|, +INF , PT ;  /* 0x7f8000002100780b */ /* 0x000fe20003f7c200 */
[----:B------:R-:W-:Y:S01]  /*bc50*/  IMAD.U32 R31, R13, 0x10000, RZ ;  /* 0x000100000d1f7824 */ /* 0x000fe200078e00ff */
[----:B------:R-:W-:Y:S01]  /*bc60*/  SHF.L.U32 R30, R22, 0x10, RZ ;  /* 0x00000010161e7819 */ /* 0x000fe200000006ff */
[----:B------:R-:W-:Y:S01]  /*bc70*/  IMAD.U32 R29, R4, 0x10000, RZ ;  /* 0x00010000041d7824 */ /* 0x000fe200078e00ff */
[----:B------:R-:W-:Y:S02]  /*bc80*/  SHF.L.U32 R32, R15, 0x10, RZ ;  /* 0x000000100f207819 */ /* 0x000fe400000006ff */
[----:B------:R-:W-:Y:S02]  /*bc90*/  FSETP.GTU.FTZ.AND P5, PT, |R31|, +INF , PT ;  /* 0x7f8000001f00780b */ /* 0x000fe40003fbc200 */
[----:B------:R-:W-:Y:S02]  /*bca0*/  FSETP.GTU.FTZ.AND P2, PT, |R30|, +INF , PT ;  /* 0x7f8000001e00780b */ /* 0x000fe40003f5c200 */
[----:B------:R-:W-:-:S02]  /*bcb0*/  FSETP.GTU.FTZ.AND P1, PT, |R29|, +INF , PT ;  /* 0x7f8000001d00780b */ /* 0x000fc40003f3c200 */
[----:B------:R-:W-:Y:S01]  /*bcc0*/  FSETP.GTU.FTZ.AND P4, PT, |R32|, +INF , PT ;  /* 0x7f8000002000780b */ /* 0x000fe20003f9c200 */
[----:B------:R-:W-:Y:S01]  /*bcd0*/  IMAD.MOV.U32 R29, RZ, RZ, RZ ;  /* 0x000000ffff1d7224 */ /* 0x000fe200078e00ff */
[----:B------:R-:W-:Y:S01]  /*bce0*/  @!P3 MOV R29, R33 ;  /* 0x00000021001db202 */ /* 0x000fe20000000f00 */
[----:B------:R-:W-:Y:S01]  /*bcf0*/  HFMA2.MMA R33, -RZ, RZ, 0, 0 ;  /* 0x00000000ff217435 */ /* 0x000fe200000001ff */
[----:B------:R-:W-:Y:S01]  /*bd00*/  FADD.FTZ R0, R25, R0 ;  /* 0x0000000019007221 */ /* 0x000fe20000010000 */
[----:B------:R-:W-:Y:S01]  /*bd10*/  PRMT R25, R4, 0x7610, R25 ;  /* 0x0000761004197816 */ /* 0x000fe20000000019 */
[----:B------:R-:W-:Y:S01]  /*bd20*/  FADD.FTZ R8, R5, R8 ;  /* 0x0000000805087221 */ /* 0x000fe20000010000 */
[----:B------:R-:W-:Y:S01]  /*bd30*/  FADD.FTZ R9, R28, R9 ;  /* 0x000000091c097221 */ /* 0x000fe20000010000 */
[----:B------:R-:W-:Y:S01]  /*bd40*/  MOV R5, RZ ;  /* 0x000000ff00057202 */ /* 0x000fe20000000f00 */
[----:B------:R-:W-:Y:S01]  /*bd50*/  IMAD.MOV.U32 R28, RZ, RZ, RZ ;  /* 0x000000ffff1c7224 */ /* 0x000fe200078e00ff */
[----:B------:R-:W-:Y:S01]  /*bd60*/  @!P5 MOV R33, R31 ;  /* 0x0000001f0021d202 */ /* 0x000fe20000000f00 */
[----:B------:R-:W-:Y:S01]  /*bd70*/  @!P1 IMAD.U32 R28, R25, 0x10000, RZ ;  /* 0x00010000191c9824 */ /* 0x000fe200078e00ff */
[----:B------:R-:W-:Y:S01]  /*bd80*/  @!P2 MOV R5, R30 ;  /* 0x0000001e0005a202 */ /* 0x000fe20000000f00 */
[----:B------:R-:W-:-:S02]  /*bd90*/  @!P4 IMAD.MOV.U32 R34, RZ, RZ, R32 ;  /* 0x000000ffff22c224 */ /* 0x000fc400078e0020 */
[----:B------:R-:W-:Y:S01]  /*bda0*/  FADD.FTZ R10, R29, R10 ;  /* 0x0000000a1d0a7221 */ /* 0x000fe20000010000 */
[----:B------:R-:W-:Y:S01]  /*bdb0*/  FADD.FTZ R6, R33, R6 ;  /* 0x0000000621067221 */ /* 0x000fe20000010000 */
[----:B------:R-:W-:Y:S01]  /*bdc0*/  FADD.FTZ R3, R28, R3 ;  /* 0x000000031c037221 */ /* 0x000fe20000010000 */
[----:B------:R-:W-:Y:S01]  /*bdd0*/  FADD.FTZ R7, R34, R7 ;  /* 0x0000000722077221 */ /* 0x000fe20000010000 */
[----:B------:R-:W-:Y:S01]  /*bde0*/  FADD.FTZ R12, R5, R12 ;  /* 0x0000000c050c7221 */ /* 0x000fe20000010000 */
[----:B------:R-:W-:Y:S06]  /*bdf0*/  @!P0 BRA `(.L_x_3635) ;  /* 0xfffffff800f48947 */ /* 0x000fec000383ffff */
.L_x_3634:
[----:B------:R-:W-:Y:S05]  /*be00*/  BSYNC B0 ;  /* 0x0000000000007941 */ /* 0x000fea0003800000 */
.L_x_3633:
        /* <DEDUP_REMOVED lines=31> */
.L_x_3637:
[----:B------:R-:W-:Y:S05]  /*c000*/  BSYNC B0 ;  /* 0x0000000000007941 */ /* 0x000fea0003800000 */
.L_x_3636:
[----:B------:R-:W-:Y:S04]  /*c010*/  BSSY B0, `(.L_x_3638) ;  /* 0x0000030000007945 */ /* 0x000fe80003800000 */
        /* <DEDUP_REMOVED lines=25> */
[----:B------:R-:W-:Y:S01]  /*c1b0*/  IMAD.U32 R24, R24, 0x10000, RZ ;  /* 0x0001000018187824 */ /* 0x000fe200078e00ff */
[----:B------:R-:W-:Y:S01]  /*c1c0*/  SHF.L.U32 R27, R27, 0x10, RZ ;  /* 0x000000101b1b7819 */ /* 0x000fe200000006ff */
[----:B------:R-:W-:Y:S01]  /*c1d0*/  HFMA2.MMA R5, -RZ, RZ, 0, 0 ;  /* 0x00000000ff057435 */ /* 0x000fe200000001ff */
[----:B------:R-:W-:Y:S01]  /*c1e0*/  IADD3 R19, R19, R11, RZ ;  /* 0x0000000b13137210 */ /* 0x000fe20007ffe0ff */
        /* <DEDUP_REMOVED lines=9> */
[----:B------:R-:W-:Y:S01]  /*c280*/  IMAD.U32 R15, R15, 0x10000, RZ ;  /* 0x000100000f0f7824 */ /* 0x000fe200078e00ff */
[----:B------:R-:W-:Y:S02]  /*c290*/  SHF.L.U32 R13, R13, 0x10, RZ ;  /* 0x000000100d0d7819 */ /* 0x000fe400000006ff */
[----:B------:R-:W-:Y:S02]  /*c2a0*/  CS2R R4, SRZ ;  /* 0x0000000000047805 */ /* 0x000fe4000001ff00 */
[----:B------:R-:W-:Y:S02]  /*c2b0*/  FSETP.GTU.FTZ.AND P1, PT, |R13|, +INF , PT ;  /* 0x7f8000000d00780b */ /* 0x000fe40003f3c200 */
[----:B------:R-:W-:-:S11]  /*c2c0*/  FSETP.GTU.FTZ.AND P0, PT, |R15|, +INF , PT ;  /* 0x7f8000000f00780b */ /* 0x000fd60003f1c200 */
[----:B------:R-:W-:Y:S02]  /*c2d0*/  @!P1 MOV R5, R13 ;  /* 0x0000000d00059202 */ /* 0x000fe40000000f00 */
[----:B------:R-:W-:-:S03]  /*c2e0*/  @!P0 IMAD.MOV.U32 R4, RZ, RZ, R15 ;  /* 0x000000ffff048224 */ /* 0x000fc600078e000f */
[----:B------:R-:W-:Y:S01]  /*c2f0*/  FADD.FTZ R6, R6, R5 ;  /* 0x0000000506067221 */ /* 0x000fe20000010000 */
[----:B------:R-:W-:-:S07]  /*c300*/  FADD.FTZ R7, R7, R4 ;  /* 0x0000000407077221 */ /* 0x000fce0000010000 */
.L_x_3639:
[----:B------:R-:W-:Y:S05]  /*c310*/  BSYNC B0 ;  /* 0x0000000000007941 */ /* 0x000fea0003800000 */
.L_x_3638:
[----:B------:R-:W-:Y:S01]  /*c320*/  FADD.FTZ R9, R9, R12 ;  /* 0x0000000c09097221 */ /* 0x000fe20000010000 */
[----:B------:R-:W-:-:S03]  /*c330*/  FADD.FTZ R3, R8, R3 ;  /* 0x0000000308037221 */ /* 0x000fc60000010000 */
[----:B------:R-:W-:Y:S01]  /*c340*/  FADD.FTZ R9, R9, R10 ;  /* 0x0000000a09097221 */ /* 0x000fe20000010000 */
[----:B------:R-:W-:-:S03]  /*c350*/  FADD.FTZ R0, R3, R0 ;  /* 0x0000000003007221 */ /* 0x000fc60000010000 */
[----:B------:R-:W-:Y:S01]  /*c360*/  FADD.FTZ R19, R9, R6 ;  /* 0x0000000609137221 */ /* 0x000fe20000010000 */
[----:B------:R-:W-:-:S07]  /*c370*/  FADD.FTZ R18, R0, R7 ;  /* 0x0000000700127221 */ /* 0x000fce0000010000 */
.L_x_3593:
[----:B------:R-:W-:Y:S05]  /*c380*/  BSYNC B6 ;  /* 0x0000000000067941 */ /* 0x000fea0003800000 */
.L_x_3592:
        /* <DEDUP_REMOVED lines=13> */
[----:B------:R1:W-:Y:S10]  /*c460*/  STS.64 [R0], R18 ;  /* 0x0000001200007388 */ /* 0x0003f40000000a00 */
[----:B------:R-:W-:Y:S05]  /*c470*/  @!P0 BRA `(.L_x_3640) ;  /* 0x0000000000388947 */ /* 0x000fea0003800000 */
.L_x_3641:
[----:B------:R-:W-:Y:S01]  /*c480*/  IMAD.IADD R6, R2, 0x1, R4 ;  /* 0x0000000102067824 */ /* 0x000fe200078e0204 */
[----:B------:R-:W-:Y:S05]  /*c490*/  WARPSYNC.ALL ;  /* 0x0000000000007948 */ /* 0x000fea0003800000 */
[----:B------:R-:W-:Y:S01]  /*c4a0*/  BAR.SYNC.DEFER_BLOCKING 0x0 ;  /* 0x0000000000007b1d */ /* 0x000fe20000010000 */
[----:B------:R-:W-:-:S04]  /*c4b0*/  ISETP.GE.U32.AND P0, PT, R6, R5, PT ;  /* 0x000000050600720c */ /* 0x000fc80003f06070 */
[----:B------:R-:W-:-:S13]  /*c4c0*/  ISETP.GE.U32.OR P0, PT, R2, R4, P0 ;  /* 0x000000040200720c */ /* 0x000fda0000706470 */
[----:B------:R-:W-:-:S05]  /*c4d0*/  @!P0 IMAD R6, R6, R8, R23 ;  /* 0x0000000806068224 */ /* 0x000fca00078e0217 */
[----:B------:R-:W-:-:S06]  /*c4e0*/  @!P0 LEA R6, R6, R3, 0x3 ;  /* 0x0000000306068211 */ /* 0x000fcc00078e18ff */
[----:B------:R-:W1:Y:S02]  /*c4f0*/  @!P0 LDS.64 R6, [R6] ;  /* 0x0000000006068984 */ /* 0x000e640000000a00 */
[----:B-1----:R-:W-:Y:S01]  /*c500*/  @!P0 FADD.FTZ R18, R18, R6 ;  /* 0x0000000612128221 */ /* 0x002fe20000010000 */
[----:B------:R-:W-:-:S05]  /*c510*/  @!P0 FADD.FTZ R19, R19, R7 ;  /* 0x0000000713138221 */ /* 0x000fca0000010000 */
[----:B------:R2:W-:Y:S01]  /*c520*/  @!P0 STS.64 [R0], R18 ;  /* 0x0000001200008388 */ /* 0x0005e20000000a00 */
[----:B------:R-:W-:Y:S02]  /*c530*/  ISETP.GT.AND P0, PT, R4, 0x1, PT ;  /* 0x000000010400780c */ /* 0x000fe40003f04270 */
[----:B------:R-:W-:-:S11]  /*c540*/  SHF.R.S32.HI R4, RZ, 0x1, R4 ;  /* 0x00000001ff047819 */ /* 0x000fd60000011404 */
[----:B--2---:R-:W-:Y:S05]  /*c550*/  @P0 BRA `(.L_x_3641) ;  /* 0xfffffffc00c80947 */ /* 0x004fea000383ffff */
.L_x_3640:
[----:B------:R-:W-:Y:S02]  /*c560*/  ULDC UR4, c[0x0][0x230] ;  /* 0x00008c0000047ab9 */ /* 0x000fe40000000800 */
[----:B------:R-:W-:-:S13]  /*c570*/  ISETP.NE.AND P0, PT, RZ, UR4, PT ;  /* 0x00000004ff007c0c */ /* 0x000fda000bf05270 */
[----:B------:R-:W-:Y:S05]  /*c580*/  @!P0 BRA `(.L_x_3642) ;  /* 0x0000000000a88947 */ /* 0x000fea0003800000 */
[----:B------:R-:W2:Y:S02]  /*c590*/  LDC R5, c[0x0][RZ] ;  /* 0x00000000ff057b82 */ /* 0x000ea40000000800 */
[----:B--2---:R-:W-:Y:S01]  /*c5a0*/  ISETP.GT.AND P0, PT, R5, 0x20, PT ;  /* 0x000000200500780c */ /* 0x004fe20003f04270 */
[----:B-1----:R-:W-:-:S12]  /*c5b0*/  IMAD.MOV.U32 R0, RZ, RZ, R5 ;  /* 0x000000ffff007224 */ /* 0x002fd800078e0005 */
        /* <DEDUP_REMOVED lines=10> */
[----:B------:R-:W-:-:S03]  /*c660*/  HFMA2.MMA R0, -RZ, RZ, 0, 1.9073486328125e-06 ;  /* 0x00000020ff007435 */ /* 0x000fc600000001ff */
[----:B------:R-:W-:-:S13]  /*c670*/  ISETP.GE.AND P0, PT, R4, 0x20, PT ;  /* 0x000000200400780c */ /* 0x000fda0003f06270 */
[----:B-1----:R-:W-:Y:S05]  /*c680*/  @!P0 BRA `(.L_x_3643) ;  /* 0x0000000000388947 */ /* 0x002fea0003800000 */
.L_x_3644:
[----:B------:R-:W-:Y:S01]  /*c690*/  IMAD.IADD R0, R23, 0x1, R4 ;  /* 0x0000000117007824 */ /* 0x000fe200078e0204 */
[----:B------:R-:W-:Y:S05]  /*c6a0*/  WARPSYNC.ALL ;  /* 0x0000000000007948 */ /* 0x000fea0003800000 */
[----:B------:R-:W-:Y:S01]  /*c6b0*/  BAR.SYNC.DEFER_BLOCKING 0x0 ;  /* 0x0000000000007b1d */ /* 0x000fe20000010000 */
[----:B------:R-:W-:-:S04]  /*c6c0*/  ISETP.GE.U32.AND P0, PT, R0, R5, PT ;  /* 0x000000050000720c */ /* 0x000fc80003f06070 */
[----:B------:R-:W-:-:S13]  /*c6d0*/  ISETP.GE.U32.OR P0, PT, R23, R4, P0 ;  /* 0x000000041700720c */ /* 0x000fda0000706470 */
[----:B------:R-:W-:Y:S02]  /*c6e0*/  @!P0 LEA R0, R4, R3, 0x3 ;  /* 0x0000000304008211 */ /* 0x000fe400078e18ff */
[----:B------:R-:W-:-:S03]  /*c6f0*/  SHF.R.S32.HI R4, RZ, 0x1, R4 ;  /* 0x00000001ff047819 */ /* 0x000fc60000011404 */
[----:B------:R-:W1:Y:S02]  /*c700*/  @!P0 LDS.64 R6, [R0] ;  /* 0x0000000000068984 */ /* 0x000e640000000a00 */
[----:B-1----:R-:W-:Y:S01]  /*c710*/  @!P0 FADD.FTZ R18, R18, R6 ;  /* 0x0000000612128221 */ /* 0x002fe20000010000 */
[----:B------:R-:W-:-:S05]  /*c720*/  @!P0 FADD.FTZ R19, R19, R7 ;  /* 0x0000000713138221 */ /* 0x000fca0000010000 */
[----:B------:R1:W-:Y:S01]  /*c730*/  @!P0 STS.64 [R3], R18 ;  /* 0x0000001203008388 */ /* 0x0003e20000000a00 */
[----:B------:R-:W-:-:S13]  /*c740*/  ISETP.GE.AND P0, PT, R4, 0x20, PT ;  /* 0x000000200400780c */ /* 0x000fda0003f06270 */
[----:B-1----:R-:W-:Y:S05]  /*c750*/  @P0 BRA `(.L_x_3644) ;  /* 0xfffffffc00cc0947 */ /* 0x002fea000383ffff */
[----:B------:R-:W-:-:S07]  /*c760*/  IMAD.MOV.U32 R0, RZ, RZ, 0x20 ;  /* 0x00000020ff007424 */ /* 0x000fce00078e00ff */
.L_x_3643:
[----:B------:R-:W-:Y:S01]  /*c770*/  ISETP.GE.AND P0, PT, R0, 0x2, PT ;  /* 0x000000020000780c */ /* 0x000fe20003f06270 */
[----:B------:R-:W-:Y:S05]  /*c780*/  WARPSYNC.ALL ;  /* 0x0000000000007948 */ /* 0x000fea0003800000 */
[----:B------:R-:W-:Y:S07]  /*c790*/  BAR.SYNC.DEFER_BLOCKING 0x0 ;  /* 0x0000000000007b1d */ /* 0x000fee0000010000 */
[----:B------:R-:W-:Y:S05]  /*c7a0*/  @!P0 BRA `(.L_x_3642) ;  /* 0x0000000000208947 */ /* 0x000fea0003800000 */
[----:B------:R-:W-:-:S07]  /*c7b0*/  MOV R3, 0x1 ;  /* 0x0000000100037802 */ /* 0x000fce0000000f00 */
.L_x_3645:
[----:B------:R-:W1:Y:S04]  /*c7c0*/  SHFL.DOWN PT, R5, R18, R3, 0x1f ;  /* 0x08001f0312057589 */ /* 0x000e6800000e0000 */
[----:B------:R2:W3:Y:S02]  /*c7d0*/  SHFL.DOWN PT, R4, R19, R3, 0x1f ;  /* 0x08001f0313047589 */ /* 0x0004e400000e0000 */
[----:B--2---:R-:W-:-:S05]  /*c7e0*/  IMAD.SHL.U32 R3, R3, 0x2, RZ ;  /* 0x0000000203037824 */ /* 0x004fca00078e00ff */
[----:B------:R-:W-:Y:S01]  /*c7f0*/  ISETP.GE.AND P0, PT, R3, R0, PT ;  /* 0x000000000300720c */ /* 0x000fe20003f06270 */
[----:B-1----:R-:W-:Y:S01]  /*c800*/  FADD.FTZ R18, R5, R18 ;  /* 0x0000001205127221 */ /* 0x002fe20000010000 */
[----:B---3--:R-:W-:-:S11]  /*c810*/  FADD.FTZ R19, R4, R19 ;  /* 0x0000001304137221 */ /* 0x008fd60000010000 */
[----:B------:R-:W-:Y:S05]  /*c820*/  @!P0 BRA `(.L_x_3645) ;  /* 0xfffffffc00e48947 */ /* 0x000fea000383ffff */
.L_x_3642:
[----:B-1----:R-:W1:Y:S01]  /*c830*/  LDC R0, c[0x0][0x3ec] ;  /* 0x0000fb00ff007b82 */ /* 0x002e620000000800 */
[----:B------:R-:W-:Y:S01]  /*c840*/  HFMA2.MMA R22, -RZ, RZ, 0, 0 ;  /* 0x00000000ff167435 */ /* 0x000fe200000001ff */
[----:B------:R-:W-:Y:S01]  /*c850*/  IMAD.MOV.U32 R24, RZ, RZ, RZ ;  /* 0x000000ffff187224 */ /* 0x000fe200078e00ff */
        /* <DEDUP_REMOVED lines=275> */
.L_x_3646:
[----:B------:R-:W-:Y:S02]  /*d990*/  ULDC.64 UR4, c[0x0][0x5f0] ;  /* 0x00017c0000047ab9 */ /* 0x000fe40000000a00 */
        /* <DEDUP_REMOVED lines=277> */
.L_x_3647:
[----:B------:R-:W-:Y:S01]  /*eaf0*/  ULDC.64 UR6, c[0x0][0x600] ;  /* 0x0001800000067ab9 */ /* 0x000fe20000000a00 */
[----:B------:R-:W-:Y:S02]  /*eb00*/  IADD3 R4, P1, R22, UR4, RZ ;  /* 0x0000000416047c10 */ /* 0x000fe4000ff3e0ff */
[----:B------:R-:W-:Y:S02]  /*eb10*/  CS2R R8, SRZ ;  /* 0x0000000000087805 */ /* 0x000fe4000001ff00 */
[----:B------:R-:W-:Y:S01]  /*eb20*/  ISETP.NE.U32.AND P0, PT, RZ, UR6, PT ;  /* 0x00000006ff007c0c */ /* 0x000fe2000bf05070 */
[----:B------:R-:W-:Y:S01]  /*eb30*/  IMAD.MOV.U32 R0, RZ, RZ, RZ ;  /* 0x000000ffff007224 */ /* 0x000fe200078e00ff */
[----:B------:R-:W-:Y:S02]  /*eb40*/  IADD3.X R5, RZ, UR5, RZ, P1, !PT ;  /* 0x00000005ff057c10 */ /* 0x000fe40008ffe4ff */
[----:B------:R-:W-:-:S13]  /*eb50*/  ISETP.NE.AND.EX P0, PT, RZ, UR7, PT, P0 ;  /* 0x00000007ff007c0c */ /* 0x000fda000bf05300 */
[----:B------:R-:W-:Y:S05]  /*eb60*/  @!P0 BRA `(.L_x_3648) ;  /* 0x0000000800248947 */ /* 0x000fea0003800000 */
[----:B0-----:R-:W-:Y:S01]  /*eb70*/  HFMA2.MMA R14, -RZ, RZ, 0, 0 ;  /* 0x00000000ff0e7435 */ /* 0x001fe200000001ff */
[----:B------:R-:W-:Y:S01]  /*eb80*/  BSSY B0, `(.L_x_3649) ;  /* 0x0000028000007945 */ /* 0x000fe20003800000 */
[----:B------:R-:W-:Y:S01]  /*eb90*/  MOV R12, 0x2 ;  /* 0x00000002000c7802 */ /* 0x000fe20000000f00 */
[----:B------:R-:W-:Y:S01]  /*eba0*/  IMAD.MOV.U32 R10, RZ, RZ, 0x4 ;  /* 0x00000004ff0a7424 */ /* 0x000fe200078e00ff */
[----:B------:R-:W-:-:S07]  /*ebb0*/  MOV R11, 0x0 ;  /* 0x00000000000b7802 */ /* 0x000fce0000000f00 */
.L_x_3653:
[----:B------:R-:W-:Y:S01]  /*ebc0*/  LOP3.LUT R0, R14, R11, RZ, 0xfc, !PT ;  /* 0x0000000b0e007212 */ /* 0x000fe200078efcff */
[----:B------:R-:W-:Y:S01]  /*ebd0*/  BSSY B1, `(.L_x_3650) ;  /* 0x000001d000017945 */ /* 0x000fe20003800000 */
[----:B------:R-:W-:Y:S02]  /*ebe0*/  IMAD.MOV.U32 R3, RZ, RZ, R11 ;  /* 0x000000ffff037224 */ /* 0x000fe400078e000b */
[----:B------:R-:W-:Y:S02]  /*ebf0*/  ISETP.NE.U32.AND P0, PT, R0, RZ, PT ;  /* 0x000000ff0000720c */ /* 0x000fe40003f05070 */
[----:B------:R-:W-:-:S11]  /*ec00*/  MOV R0, R10 ;  /* 0x0000000a00007202 */ /* 0x000fd60000000f00 */
[----:B------:R-:W-:Y:S05]  /*ec10*/  @!P0 BRA `(.L_x_3651) ;  /* 0x0000000000148947 */ /* 0x000fea0003800000 */
[----:B------:R-:W-:Y:S02]  /*ec20*/  MOV R13, R11 ;  /* 0x0000000b000d7202 */ /* 0x000fe40000000f00 */
[----:B------:R-:W-:Y:S02]  /*ec30*/  MOV R11, R12 ;  /* 0x0000000c000b7202 */ /* 0x000fe40000000f00 */
[----:B------:R-:W-:-:S07]  /*ec40*/  MOV R12, 0xec60 ;  /* 0x0000ec60000c7802 */ /* 0x000fce0000000f00 */
[----:B------:R-:W-:Y:S05]  /*ec50*/  CALL.REL.NOINC `($__internal_3_$__cuda_sm20_rem_u64) ;  /* 0x0000004c00287944 */ /* 0x000fea0003c00000 */
[----:B------:R-:W-:Y:S05]  /*ec60*/  BRA `(.L_x_3652) ;  /* 0x00000000004c7947 */ /* 0x000fea0003800000 */
.L_x_3651:
[----:B------:R-:W0:Y:S01]  /*ec70*/  I2F.U32.RP R11, R10 ;  /* 0x0000000a000b7306 */ /* 0x000e220000209000 */
[----:B------:R-:W-:-:S07]  /*ec80*/  ISETP.NE.U32.AND P1, PT, R10, RZ, PT ;  /* 0x000000ff0a00720c */ /* 0x000fce0003f25070 */
[----:B0-----:R-:W0:Y:S02]  /*ec90*/  MUFU.RCP R11, R11 ;  /* 0x0000000b000b7308 */ /* 0x001e240000001000 */
[----:B0-----:R-:W-:Y:S01]  /*eca0*/  VIADD R8, R11, 0xffffffe ;  /* 0x0ffffffe0b087836 */ /* 0x001fe20000000000 */
[----:B------:R-:W-:-:S05]  /*ecb0*/  MOV R11, RZ ;  /* 0x000000ff000b7202 */ /* 0x000fca0000000f00 */
[----:B------:R0:W1:Y:S02]  /*ecc0*/  F2I.FTZ.U32.TRUNC.NTZ R9, R8 ;  /* 0x0000000800097305 */ /* 0x000064000021f000 */
[----:B0-----:R-:W-:Y:S01]  /*ecd0*/  HFMA2.MMA R8, -RZ, RZ, 0, 0 ;  /* 0x00000000ff087435 */ /* 0x001fe200000001ff */
[----:B-1----:R-:W-:-:S05]  /*ece0*/  IADD3 R13, RZ, -R9, RZ ;  /* 0x80000009ff0d7210 */ /* 0x002fca0007ffe0ff */
[----:B------:R-:W-:-:S04]  /*ecf0*/  IMAD R13, R13, R10, RZ ;  /* 0x0000000a0d0d7224 */ /* 0x000fc800078e02ff */
[----:B------:R-:W-:-:S06]  /*ed00*/  IMAD.HI.U32 R9, R9, R13, R8 ;  /* 0x0000000d09097227 */ /* 0x000fcc00078e0008 */
[----:B------:R-:W-:-:S04]  /*ed10*/  IMAD.HI.U32 R9, R9, R12, RZ ;  /* 0x0000000c09097227 */ /* 0x000fc800078e00ff */
[----:B------:R-:W-:-:S04]  /*ed20*/  IMAD.MOV R9, RZ, RZ, -R9 ;  /* 0x000000ffff097224 */ /* 0x000fc800078e0a09 */
[----:B------:R-:W-:-:S05]  /*ed30*/  IMAD R9, R10, R9, R12 ;  /* 0x000000090a097224 */ /* 0x000fca00078e020c */
[----:B------:R-:W-:-:S13]  /*ed40*/  ISETP.GE.U32.AND P0, PT, R9, R10, PT ;  /* 0x0000000a0900720c */ /* 0x000fda0003f06070 */
[----:B------:R-:W-:-:S04]  /*ed50*/  @P0 IADD3 R9, R9, -R10, RZ ;  /* 0x8000000a09090210 */ /* 0x000fc80007ffe0ff */
[----:B------:R-:W-:-:S13]  /*ed60*/  ISETP.GE.U32.AND P0, PT, R9, R10, PT ;  /* 0x0000000a0900720c */ /* 0x000fda0003f06070 */
[-C--:B------:R-:W-:Y:S02]  /*ed70*/  @P0 IADD3 R9, R9, -R10.reuse, RZ ;  /* 0x8000000a09090210 */ /* 0x080fe40007ffe0ff */
[----:B------:R-:W-:-:S05]  /*ed80*/  @!P1 LOP3.LUT R9, RZ, R10, RZ, 0x33, !PT ;  /* 0x0000000aff099212 */ /* 0x000fca00078e33ff */
[----:B------:R-:W-:-:S07]  /*ed90*/  IMAD.MOV.U32 R10, RZ, RZ, R9 ;  /* 0x000000ffff0a7224 */ /* 0x000fce00078e0009 */
.L_x_3652:
[----:B------:R-:W-:Y:S05]  /*eda0*/  BSYNC B1 ;  /* 0x0000000000017941 */ /* 0x000fea0003800000 */
.L_x_3650:
[----:B------:R-:W-:Y:S01]  /*edb0*/  ISETP.NE.U32.AND P0, PT, R10, RZ, PT ;  /* 0x000000ff0a00720c */ /* 0x000fe20003f05070 */
[----:B------:R-:W-:Y:S01]  /*edc0*/  IMAD.MOV.U32 R14, RZ, RZ, R3 ;  /* 0x000000ffff0e7224 */ /* 0x000fe200078e0003 */
[----:B------:R-:W-:Y:S02]  /*edd0*/  MOV R12, R0 ;  /* 0x00000000000c7202 */ /* 0x000fe40000000f00 */
[----:B------:R-:W-:-:S13]  /*ede0*/  ISETP.NE.AND.EX P0, PT, R11, RZ, PT, P0 ;  /* 0x000000ff0b00720c */ /* 0x000fda0003f05300 */
[----:B------:R-:W-:Y:S05]  /*edf0*/  @P0 BRA `(.L_x_3653) ;  /* 0xfffffffc00700947 */ /* 0x000fea000383ffff */
[----:B------:R-:W-:Y:S05]  /*ee00*/  BSYNC B0 ;  /* 0x0000000000007941 */ /* 0x000fea0003800000 */
.L_x_3649:
[----:B------:R-:W-:Y:S01]  /*ee10*/  ISETP.NE.U32.AND P2, PT, R3, RZ, PT ;  /* 0x000000ff0300720c */ /* 0x000fe20003f45070 */
[----:B------:R-:W-:-:S12]  /*ee20*/  BSSY B0, `(.L_x_3654) ;  /* 0x000001c000007945 */ /* 0x000fd80003800000 */
[----:B------:R-:W-:Y:S05]  /*ee30*/  @!P2 BRA `(.L_x_3655) ;  /* 0x00000000001ca947 */ /* 0x000fea0003800000 */
[----:B------:R-:W-:Y:S01]  /*ee40*/  HFMA2.MMA R14, -RZ, RZ, 0, 2.384185791015625e-07 ;  /* 0x00000004ff0e7435 */ /* 0x000fe200000001ff */
[----:B------:R-:W-:Y:S02]  /*ee50*/  MOV R15, RZ ;  /* 0x000000ff000f7202 */ /* 0x000fe40000000f00 */
[----:B------:R-:W-:-:S08]  /*ee60*/  MOV R20, 0xee80 ;  /* 0x0000ee8000147802 */ /* 0x000fd00000000f00 */
[----:B------:R-:W-:Y:S05]  /*ee70*/  CALL.REL.NOINC `($__internal_2_$__cuda_sm20_div_u64) ;  /* 0x00000044008c7944 */ /* 0x000fea0003c00000 */
[----:B------:R-:W-:Y:S01]  /*ee80*/  IMAD.MOV.U32 R8, RZ, RZ, R10 ;  /* 0x000000ffff087224 */ /* 0x000fe200078e000a */
[----:B------:R-:W-:Y:S01]  /*ee90*/  MOV R9, R11 ;  /* 0x0000000b00097202 */ /* 0x000fe20000000f00 */
[----:B------:R-:W-:Y:S06]  /*eea0*/  BRA `(.L_x_3656) ;  /* 0x00000000004c7947 */ /* 0x000fec0003800000 */
.L_x_3655:
[----:B------:R-:W0:Y:S01]  /*eeb0*/  I2F.U32.RP R10, R0 ;  /* 0x00000000000a7306 */ /* 0x000e220000209000 */
[----:B------:R-:W-:Y:S01]  /*eec0*/  HFMA2.MMA R8, -RZ, RZ, 0, 0 ;  /* 0x00000000ff087435 */ /* 0x000fe200000001ff */
[----:B------:R-:W-:-:S06]  /*eed0*/  ISETP.NE.U32.AND P3, PT, R0, RZ, PT ;  /* 0x000000ff0000720c */ /* 0x000fcc0003f65070 */
[----:B0-----:R-:W0:Y:S02]  /*eee0*/  MUFU.RCP R10, R10 ;  /* 0x0000000a000a7308 */ /* 0x001e240000001000 */
[----:B0-----:R-:W-:-:S06]  /*eef0*/  IADD3 R11, R10, 0xffffffe, RZ ;  /* 0x0ffffffe0a0b7810 */ /* 0x001fcc0007ffe0ff */
[----:B------:R-:W0:Y:S02]  /*ef00*/  F2I.FTZ.U32.TRUNC.NTZ R9, R11 ;  /* 0x0000000b00097305 */ /* 0x000e24000021f000 */
[----:B0-----:R-:W-:-:S04]  /*ef10*/  IMAD.MOV R13, RZ, RZ, -R9 ;  /* 0x000000ffff0d7224 */ /* 0x001fc800078e0a09 */
[----:B------:R-:W-:-:S04]  /*ef20*/  IMAD R13, R13, R0, RZ ;  /* 0x000000000d0d7224 */ /* 0x000fc800078e02ff */
[----:B------:R-:W-:-:S06]  /*ef30*/  IMAD.HI.U32 R8, R9, R13, R8 ;  /* 0x0000000d09087227 */ /* 0x000fcc00078e0008 */
[----:B------:R-:W-:-:S05]  /*ef40*/  IMAD.HI.U32 R8, R8, 0x4, RZ ;  /* 0x0000000408087827 */ /* 0x000fca00078e00ff */
[----:B------:R-:W-:-:S05]  /*ef50*/  IADD3 R9, -R8, RZ, RZ ;  /* 0x000000ff08097210 */ /* 0x000fca0007ffe1ff */
[----:B------:R-:W-:-:S05]  /*ef60*/  IMAD R9, R0, R9, 0x4 ;  /* 0x0000000400097424 */ /* 0x000fca00078e0209 */
[----:B------:R-:W-:-:S13]  /*ef70*/  ISETP.GE.U32.AND P0, PT, R9, R0, PT ;  /* 0x000000000900720c */ /* 0x000fda0003f06070 */
[----:B------:R-:W-:Y:S01]  /*ef80*/  @P0 IMAD.IADD R9, R9, 0x1, -R0 ;  /* 0x0000000109090824 */ /* 0x000fe200078e0a00 */
[----:B------:R-:W-:-:S04]  /*ef90*/  @P0 IADD3 R8, R8, 0x1, RZ ;  /* 0x0000000108080810 */ /* 0x000fc80007ffe0ff */
[----:B------:R-:W-:Y:S01]  /*efa0*/  ISETP.GE.U32.AND P1, PT, R9, R0, PT ;  /* 0x000000000900720c */ /* 0x000fe20003f26070 */
[----:B------:R-:W-:-:S12]  /*efb0*/  IMAD.MOV.U32 R9, RZ, RZ, RZ ;  /* 0x000000ffff097224 */ /* 0x000fd800078e00ff */
[----:B------:R-:W-:Y:S02]  /*efc0*/  @P1 IADD3 R8, R8, 0x1, RZ ;  /* 0x0000000108081810 */ /* 0x000fe40007ffe0ff */
[----:B------:R-:W-:-:S07]  /*efd0*/  @!P3 LOP3.LUT R8, RZ, R0, RZ, 0x33, !PT ;  /* 0x00000000ff08b212 */ /* 0x000fce00078e33ff */
.L_x_3656:
[----:B------:R-:W-:Y:S05]  /*efe0*/  BSYNC B0 ;  /* 0x0000000000007941 */ /* 0x000fea0003800000 */
.L_x_3654:
[----:B------:R-:W-:Y:S04]  /*eff0*/  BSSY B0, `(.L_x_3657) ;  /* 0x000001a000007945 */ /* 0x000fe80003800000 */
[----:B------:R-:W-:Y:S05]  /*f000*/  @!P2 BRA `(.L_x_3658) ;  /* 0x000000000014a947 */ /* 0x000fea0003800000 */
[----:B------:R-:W-:Y:S01]  /*f010*/  HFMA2.MMA R15, -RZ, RZ, 0, 0 ;  /* 0x00000000ff0f7435 */ /* 0x000fe200000001ff */
[----:B------:R-:W-:Y:S02]  /*f020*/  MOV R14, 0x2 ;  /* 0x00000002000e7802 */ /* 0x000fe40000000f00 */
[----:B------:R-:W-:-:S08]  /*f030*/  MOV R20, 0xf050 ;  /* 0x0000f05000147802 */ /* 0x000fd00000000f00 */
[----:B------:R-:W-:Y:S05]  /*f040*/  CALL.REL.NOINC `($__internal_2_$__cuda_sm20_div_u64) ;  /* 0x0000004400187944 */ /* 0x000fea0003c00000 */
[----:B------:R-:W-:Y:S05]  /*f050*/  BRA `(.L_x_3659) ;  /* 0x00000000004c7947 */ /* 0x000fea0003800000 */
.L_x_3658:
[----:B------:R-:W0:Y:S01]  /*f060*/  I2F.U32.RP R12, R0 ;  /* 0x00000000000c7306 */ /* 0x000e220000209000 */
[----:B------:R-:W-:Y:S02]  /*f070*/  MOV R10, RZ ;  /* 0x000000ff000a7202 */ /* 0x000fe40000000f00 */
[----:B------:R-:W-:-:S05]  /*f080*/  ISETP.NE.U32.AND P2, PT, R0, RZ, PT ;  /* 0x000000ff0000720c */ /* 0x000fca0003f45070 */
[----:B0-----:R-:W0:Y:S02]  /*f090*/  MUFU.RCP R12, R12 ;  /* 0x0000000c000c7308 */ /* 0x001e240000001000 */
[----:B0-----:R-:W-:-:S06]  /*f0a0*/  VIADD R11, R12, 0xffffffe ;  /* 0x0ffffffe0c0b7836 */ /* 0x001fcc0000000000 */
[----:B------:R-:W0:Y:S02]  /*f0b0*/  F2I.FTZ.U32.TRUNC.NTZ R11, R11 ;  /* 0x0000000b000b7305 */ /* 0x000e24000021f000 */
[----:B0-----:R-:W-:-:S05]  /*f0c0*/  IADD3 R3, RZ, -R11, RZ ;  /* 0x8000000bff037210 */ /* 0x001fca0007ffe0ff */
[----:B------:R-:W-:-:S04]  /*f0d0*/  IMAD R3, R3, R0, RZ ;  /* 0x0000000003037224 */ /* 0x000fc800078e02ff */
[----:B------:R-:W-:Y:S01]  /*f0e0*/  IMAD.HI.U32 R3, R11, R3, R10 ;  /* 0x000000030b037227 */ /* 0x000fe200078e000a */
[----:B------:R-:W-:-:S05]  /*f0f0*/  HFMA2.MMA R11, -RZ, RZ, 0, 0 ;  /* 0x00000000ff0b7435 */ /* 0x000fca00000001ff */
[----:B------:R-:W-:-:S04]  /*f100*/  IMAD.HI.U32 R10, R3, 0x2, RZ ;  /* 0x00000002030a7827 */ /* 0x000fc800078e00ff */
[----:B------:R-:W-:-:S04]  /*f110*/  IMAD.MOV R3, RZ, RZ, -R10 ;  /* 0x000000ffff037224 */ /* 0x000fc800078e0a0a */
[----:B------:R-:W-:-:S05]  /*f120*/  IMAD R3, R0, R3, 0x2 ;  /* 0x0000000200037424 */ /* 0x000fca00078e0203 */
[----:B------:R-:W-:-:S13]  /*f130*/  ISETP.GE.U32.AND P0, PT, R3, R0, PT ;  /* 0x000000000300720c */ /* 0x000fda0003f06070 */
[-C--:B------:R-:W-:Y:S02]  /*f140*/  @P0 IADD3 R3, R3, -R0.reuse, RZ ;  /* 0x8000000003030210 */ /* 0x080fe40007ffe0ff */
[----:B------:R-:W-:Y:S02]  /*f150*/  @P0 IADD3 R10, R10, 0x1, RZ ;  /* 0x000000010a0a0810 */ /* 0x000fe40007ffe0ff */
[----:B------:R-:W-:-:S13]  /*f160*/  ISETP.GE.U32.AND P1, PT, R3, R0, PT ;  /* 0x000000000300720c */ /* 0x000fda0003f26070 */
[----:B------:R-:W-:Y:S01]  /*f170*/  @P1 VIADD R10, R10, 0x1 ;  /* 0x000000010a0a1836 */ /* 0x000fe20000000000 */
[----:B------:R-:W-:-:S07]  /*f180*/  @!P2 LOP3.LUT R10, RZ, R0, RZ, 0x33, !PT ;  /* 0x00000000ff0aa212 */ /* 0x000fce00078e33ff */
.L_x_3659:
[----:B------:R-:W-:Y:S05]  /*f190*/  BSYNC B0 ;  /* 0x0000000000007941 */ /* 0x000fea0003800000 */
.L_x_3657:
[-C--:B------:R-:W-:Y:S01]  /*f1a0*/  IMAD R3, R9, R24.reuse, RZ ;  /* 0x0000001809037224 */ /* 0x080fe200078e02ff */
[----:B------:R-:W-:Y:S01]  /*f1b0*/  BSSY B0, `(.L_x_3660) ;  /* 0x0000020000007945 */ /* 0x000fe20003800000 */
[----:B------:R-:W-:-:S05]  /*f1c0*/  IMAD.WIDE.U32 R14, R8, R24, RZ ;  /* 0x00000018080e7225 */ /* 0x000fca00078e00ff */
[----:B------:R-:W-:-:S04]  /*f1d0*/  IADD3 R8, R15, R3, RZ ;  /* 0x000000030f087210 */ /* 0x000fc80007ffe0ff */
[----:B------:R-:W-:-:S13]  /*f1e0*/  LOP3.LUT P0, RZ, R8, 0x7, RZ, 0xc0, !PT ;  /* 0x0000000708ff7812 */ /* 0x000fda000780c0ff */
[----:B------:R-:W-:Y:S05]  /*f1f0*/  @!P0 BRA `(.L_x_3661) ;  /* 0x0000000000208947 */ /* 0x000fea0003800000 */
[----:B------:R-:W-:Y:S01]  /*f200*/  IMAD.MOV.U32 R0, RZ, RZ, R10 ;  /* 0x000000ffff007224 */ /* 0x000fe200078e000a */
[----:B------:R-:W-:Y:S02]  /*f210*/  MOV R3, R11 ;  /* 0x0000000b00037202 */ /* 0x000fe40000000f00 */
[----:B------:R-:W-:Y:S02]  /*f220*/  MOV R15, R8 ;  /* 0x00000008000f7202 */ /* 0x000fe40000000f00 */
[----:B------:R-:W-:-:S07]  /*f230*/  MOV R20, 0xf250 ;  /* 0x0000f25000147802 */ /* 0x000fce0000000f00 */
[----:B------:R-:W-:Y:S05]  /*f240*/  CALL.REL.NOINC `($__internal_2_$__cuda_sm20_div_u64) ;  /* 0x0000004000987944 */ /* 0x000fea0003c00000 */
[----:B------:R-:W-:Y:S01]  /*f250*/  IMAD.MOV.U32 R8, RZ, RZ, R10 ;  /* 0x000000ffff087224 */ /* 0x000fe200078e000a */
[----:B------:R-:W-:Y:S01]  /*f260*/  MOV R9, R11 ;  /* 0x0000000b00097202 */ /* 0x000fe20000000f00 */
[----:B------:R-:W-:Y:S06]  /*f270*/  BRA `(.L_x_3662) ;  /* 0x00000000004c7947 */ /* 0x000fec0003800000 */
.L_x_3661:
[----:B------:R-:W0:Y:S01]  /*f280*/  I2F.U32.RP R0, R10 ;  /* 0x0000000a00007306 */ /* 0x000e220000209000 */
[----:B------:R-:W-:-:S07]  /*f290*/  ISETP.NE.U32.AND P2, PT, R10, RZ, PT ;  /* 0x000000ff0a00720c */ /* 0x000fce0003f45070 */
[----:B0-----:R-:W0:Y:S02]  /*f2a0*/  MUFU.RCP R0, R0 ;  /* 0x0000000000007308 */ /* 0x001e240000001000 */
[----:B0-----:R-:W-:-:S06]  /*f2b0*/  IADD3 R8, R0, 0xffffffe, RZ ;  /* 0x0ffffffe00087810 */ /* 0x001fcc0007ffe0ff */
[----:B------:R0:W1:Y:S02]  /*f2c0*/  F2I.FTZ.U32.TRUNC.NTZ R9, R8 ;  /* 0x0000000800097305 */ /* 0x000064000021f000 */
[----:B0-----:R-:W-:Y:S01]  /*f2d0*/  HFMA2.MMA R8, -RZ, RZ, 0, 0 ;  /* 0x00000000ff087435 */ /* 0x001fe200000001ff */
[----:B-1----:R-:W-:-:S04]  /*f2e0*/  IMAD.MOV R3, RZ, RZ, -R9 ;  /* 0x000000ffff037224 */ /* 0x002fc800078e0a09 */
[----:B------:R-:W-:-:S05]  /*f2f0*/  IMAD R3, R3, R10, RZ ;  /* 0x0000000a03037224 */ /* 0x000fca00078e02ff */
[----:B------:R-:W-:-:S06]  /*f300*/  IMAD.HI.U32 R9, R9, R3, R8 ;  /* 0x0000000309097227 */ /* 0x000fcc00078e0008 */
[----:B------:R-:W-:-:S04]  /*f310*/  IMAD.HI.U32 R8, R9, R14, RZ ;  /* 0x0000000e09087227 */ /* 0x000fc800078e00ff */
[----:B------:R-:W-:Y:S01]  /*f320*/  IMAD.MOV.U32 R9, RZ, RZ, RZ ;  /* 0x000000ffff097224 */ /* 0x000fe200078e00ff */
[----:B------:R-:W-:-:S05]  /*f330*/  IADD3 R15, -R8, RZ, RZ ;  /* 0x000000ff080f7210 */ /* 0x000fca0007ffe1ff */
[----:B------:R-:W-:-:S05]  /*f340*/  IMAD R15, R10, R15, R14 ;  /* 0x0000000f0a0f7224 */ /* 0x000fca00078e020e */
[----:B------:R-:W-:-:S13]  /*f350*/  ISETP.GE.U32.AND P0, PT, R15, R10, PT ;  /* 0x0000000a0f00720c */ /* 0x000fda0003f06070 */
[----:B------:R-:W-:Y:S01]  /*f360*/  @P0 IMAD.IADD R15, R15, 0x1, -R10 ;  /* 0x000000010f0f0824 */ /* 0x000fe200078e0a0a */
[----:B------:R-:W-:-:S04]  /*f370*/  @P0 IADD3 R8, R8, 0x1, RZ ;  /* 0x0000000108080810 */ /* 0x000fc80007ffe0ff */
[----:B------:R-:W-:-:S13]  /*f380*/  ISETP.GE.U32.AND P1, PT, R15, R10, PT ;  /* 0x0000000a0f00720c */ /* 0x000fda0003f26070 */
[----:B------:R-:W-:Y:S02]  /*f390*/  @P1 IADD3 R8, R8, 0x1, RZ ;  /* 0x0000000108081810 */ /* 0x000fe40007ffe0ff */
[----:B------:R-:W-:-:S07]  /*f3a0*/  @!P2 LOP3.LUT R8, RZ, R10, RZ, 0x33, !PT ;  /* 0x0000000aff08a212 */ /* 0x000fce00078e33ff */
.L_x_3662:
[----:B------:R-:W-:Y:S05]  /*f3b0*/  BSYNC B0 ;  /* 0x0000000000007941 */ /* 0x000fea0003800000 */
.L_x_3660:
[----:B------:R-:W-:Y:S02]  /*f3c0*/  ULDC.64 UR4, c[0x0][0x600] ;  /* 0x0001800000047ab9 */ /* 0x000fe40000000a00 */
[----:B------:R-:W-:-:S04]  /*f3d0*/  IADD3 R8, P0, R8, UR4, RZ ;  /* 0x0000000408087c10 */ /* 0x000fc8000ff1e0ff */
[----:B------:R-:W-:-:S04]  /*f3e0*/  IADD3.X R9, R9, UR5, RZ, P0, !PT ;  /* 0x0000000509097c10 */ /* 0x000fc800087fe4ff */
[----:B------:R-:W-:-:S07]  /*f3f0*/  MOV R0, R9 ;  /* 0x0000000900007202 */ /* 0x000fce0000000f00 */
.L_x_3648:
[----:B------:R-:W-:Y:S02]  /*f400*/  ULDC UR4, c[0x0][0x238] ;  /* 0x00008e0000047ab9 */ /* 0x000fe40000000800 */
[----:B------:R-:W-:-:S13]  /*f410*/  ISETP.NE.AND P0, PT, RZ, UR4, PT ;  /* 0x00000004ff007c0c */ /* 0x000fda000bf05270 */
[----:B------:R-:W-:Y:S05]  /*f420*/  @!P0 BRA `(.L_x_3663) ;  /* 0x0000003400ec8947 */ /* 0x000fea0003800000 */
[----:B0-----:R-:W0:Y:S01]  /*f430*/  LDC R14, c[0x0][0x3ec] ;  /* 0x0000fb00ff0e7b82 */ /* 0x001e220000000800 */
[----:B------:R-:W1:Y:S01]  /*f440*/  S2R R3, SR_CTAID.X ;  /* 0x0000000000037919 */ /* 0x000e620000002500 */
[----:B------:R-:W-:Y:S01]  /*f450*/  ULDC UR4, c[0x0][0x23c] ;  /* 0x00008f0000047ab9 */ /* 0x000fe20000000800 */
[----:B------:R-:W-:Y:S01]  /*f460*/  CS2R R16, SRZ ;  /* 0x0000000000107805 */ /* 0x000fe2000001ff00 */
[----:B------:R-:W-:Y:S01]  /*f470*/  IMAD R5, R23, UR4, RZ ;  /* 0x0000000417057c24 */ /* 0x000fe2000f8e02ff */
[----:B------:R-:W-:-:S03]  /*f480*/  ULDC UR4, c[0x0][0x240] ;  /* 0x0000900000047ab9 */ /* 0x000fc60000000800 */
[----:B------:R-:W-:Y:S01]  /*f490*/  IMAD R4, R2, UR4, R5 ;  /* 0x0000000402047c24 */ /* 0x000fe2000f8e0205 */
[----:B------:R-:W-:Y:S01]  /*f4a0*/  ULDC UR4, c[0x0][0x228] ;  /* 0x00008a0000047ab9 */ /* 0x000fe20000000800 */
[----:B0-----:R-:W-:Y:S02]  /*f4b0*/  ISETP.NE.AND P0, PT, R14, RZ, PT ;  /* 0x000000ff0e00720c */ /* 0x001fe40003f05270 */
[----:B-1----:R-:W-:-:S05]  /*f4c0*/  IMAD R4, R3, UR4, R4 ;  /* 0x0000000403047c24 */ /* 0x002fca000f8e0204 */
[----:B------:R-:W-:-:S06]  /*f4d0*/  SHF.L.U32 R7, R4, 0x1, RZ ;  /* 0x0000000104077819 */ /* 0x000fcc00000006ff */
        /* <DEDUP_REMOVED lines=274> */
.L_x_3664:
[----:B------:R-:W-:Y:S02]  /*10600*/  ULDC.64 UR4, c[0x0][0x5f0] ;  /* 0x00017c0000047ab9 */ /* 0x000fe40000000a00 */
        /* <DEDUP_REMOVED lines=277> */
.L_x_3665:
        /* <DEDUP_REMOVED lines=16> */
.L_x_3667:
[----:B------:R-:W-:Y:S05]  /*11860*/  BSYNC B0 ;  /* 0x0000000000007941 */ /* 0x000fea0003800000 */
.L_x_3666:
        /* <DEDUP_REMOVED lines=15> */
.L_x_3669:
[----:B------:R-:W-:Y:S05]  /*11960*/  BSYNC B0 ;  /* 0x0000000000007941 */ /* 0x000fea0003800000 */
.L_x_3668:
        /* <DEDUP_REMOVED lines=35> */
.L_x_3671:
[----:B------:R-:W-:Y:S05]  /*11ba0*/  BSYNC B0 ;  /* 0x0000000000007941 */ /* 0x000fea0003800000 */
.L_x_3670:
        /* <DEDUP_REMOVED lines=24> */
[----:B------:R-:W-:-:S04]  /*11d30*/  MOV R19, UR9 ;  /* 0x0000000900137c02 */ /* 0x000fc80008000f00 */
[----:B------:R-:W-:-:S13]  /*11d40*/  ISETP.GE.U32.AND P0, PT, R12, UR8, PT ;  /* 0x000000080c007c0c */ /* 0x000fda000bf06070 */
[----:B------:R-:W-:Y:S05]  /*11d50*/  @P0 BRA `(.L_x_3674) ;  /* 0x0000000000a00947 */ /* 0x000fea0003800000 */
[----:B------:R-:W-:Y:S01]  /*11d60*/  ULDC UR7, c[0x0][0x10] ;  /* 0x0000040000077ab9 */ /* 0x000fe20000000800 */
[----:B------:R-:W0:Y:S01]  /*11d70*/  LDC R15, c[0x0][0x4] ;  /* 0x00000100ff0f7b82 */ /* 0x000e220000000800 */
[----:B------:R-:W-:Y:S01]  /*11d80*/  BSSY B1, `(.L_x_3675) ;  /* 0x000000f000017945 */ /* 0x000fe20003800000 */
[----:B------:R-:W-:Y:S01]  /*11d90*/  MOV R14, R12 ;  /* 0x0000000c000e7202 */ /* 0x000fe20000000f00 */
[----:B------:R-:W-:Y:S02]  /*11da0*/  IMAD.U32 R19, RZ, RZ, UR9 ;  /* 0x00000009ff137e24 */ /* 0x000fe4000f8e00ff */
[----:B------:R-:W-:-:S03]  /*11db0*/  IMAD R3, R3, UR7, RZ ;  /* 0x0000000703037c24 */ /* 0x000fc6000f8e02ff */
[----:B------:R-:W1:Y:S01]  /*11dc0*/  LDC.64 R10, c[0x0][0x608] ;  /* 0x00018200ff0a7b82 */ /* 0x000e620000000a00 */
[----:B0-----:R-:W-:-:S07]  /*11dd0*/  IMAD R15, R15, UR6, RZ ;  /* 0x000000060f0f7c24 */ /* 0x001fce000f8e02ff */
.L_x_3676:
[----:B------:R-:W-:-:S05]  /*11de0*/  IADD3 R13, R3, R14, RZ ;  /* 0x0000000e030d7210 */ /* 0x000fca0007ffe0ff */
        /* <DEDUP_REMOVED lines=9> */
.L_x_3675:
[----:B------:R-:W-:Y:S05]  /*11e80*/  BRA `(.L_x_3674) ;  /* 0x0000000000547947 */ /* 0x000fea0003800000 */
.L_x_3673:
[----:B------:R-:W-:Y:S01]  /*11e90*/  ULDC UR7, c[0x0][0x22c] ;  /* 0x00008b0000077ab9 */ /* 0x000fe20000000800 */
[----:B------:R-:W-:Y:S01]  /*11ea0*/  IMAD.U32 R19, RZ, RZ, UR9 ;  /* 0x00000009ff137e24 */ /* 0x000fe2000f8e00ff */
[----:B------:R-:W-:-:S13]  /*11eb0*/  ISETP.GE.U32.AND P0, PT, R2, UR7, PT ;  /* 0x0000000702007c0c */ /* 0x000fda000bf06070 */
[----:B------:R-:W-:Y:S05]  /*11ec0*/  @P0 BRA `(.L_x_3674) ;  /* 0x0000000000440947 */ /* 0x000fea0003800000 */
[----:B------:R-:W-:Y:S01]  /*11ed0*/  ULDC UR6, c[0x0][0x10] ;  /* 0x0000040000067ab9 */ /* 0x000fe20000000800 */
[----:B------:R-:W0:Y:S01]  /*11ee0*/  LDC R21, c[0x0][RZ] ;  /* 0x00000000ff157b82 */ /* 0x000e220000000800 */
[----:B------:R-:W-:Y:S01]  /*11ef0*/  MOV R14, R2 ;  /* 0x00000002000e7202 */ /* 0x000fe20000000f00 */
[----:B------:R-:W-:Y:S01]  /*11f00*/  IMAD R3, R3, UR6, RZ ;  /* 0x0000000603037c24 */ /* 0x000fe2000f8e02ff */
[----:B------:R-:W-:-:S05]  /*11f10*/  MOV R19, UR9 ;  /* 0x0000000900137c02 */ /* 0x000fca0008000f00 */
[----:B------:R-:W1:Y:S08]  /*11f20*/  LDC.64 R10, c[0x0][0x608] ;  /* 0x00018200ff0a7b82 */ /* 0x000e700000000a00 */
[----:B------:R-:W2:Y:S02]  /*11f30*/  LDC R25, c[0x0][0x4] ;  /* 0x00000100ff197b82 */ /* 0x000ea40000000800 */
.L_x_3677:
[----:B------:R-:W-:-:S04]  /*11f40*/  IMAD.IADD R12, R3, 0x1, R14 ;  /* 0x00000001030c7824 */ /* 0x000fc800078e020e */
[----:B0-----:R-:W-:-:S04]  /*11f50*/  IMAD R13, R12, R21, R23 ;  /* 0x000000150c0d7224 */ /* 0x001fc800078e0217 */
[----:B-1----:R-:W-:-:S05]  /*11f60*/  IMAD.WIDE.U32 R12, R13, 0x8, R10 ;  /* 0x000000080d0c7825 */ /* 0x002fca00078e000a */
[----:B------:R-:W3:Y:S04]  /*11f70*/  LDG.E R15, desc[UR60][R12.64] ;  /* 0x0000003c0c0f7981 */ /* 0x000ee8000c1e1900 */
[----:B------:R-:W4:Y:S01]  /*11f80*/  LDG.E R20, desc[UR60][R12.64+0x4] ;  /* 0x0000043c0c147981 */ /* 0x000f22000c1e1900 */
[----:B--2---:R-:W-:-:S04]  /*11f90*/  IADD3 R14, R25, R14, RZ ;  /* 0x0000000e190e7210 */ /* 0x004fc80007ffe0ff */
[----:B------:R-:W-:Y:S01]  /*11fa0*/  ISETP.GE.U32.AND P0, PT, R14, UR7, PT ;  /* 0x000000070e007c0c */ /* 0x000fe2000bf06070 */
[----:B---3--:R-:W-:Y:S01]  /*11fb0*/  FADD.FTZ R18, R15, R18 ;  /* 0x000000120f127221 */ /* 0x008fe20000010000 */
[----:B----4-:R-:W-:-:S11]  /*11fc0*/  FADD.FTZ R19, R20, R19 ;  /* 0x0000001314137221 */ /* 0x010fd60000010000 */
[----:B------:R-:W-:Y:S05]  /*11fd0*/  @!P0 BRA `(.L_x_3677) ;  /* 0xfffffffc00d88947 */ /* 0x000fea000383ffff */
.L_x_3674:
[----:B------:R-:W-:Y:S05]  /*11fe0*/  BSYNC B0 ;  /* 0x0000000000007941 */ /* 0x000fea0003800000 */
.L_x_3672:
        /* <DEDUP_REMOVED lines=13> */
.L_x_3679:
[----:B------:R-:W-:Y:S01]  /*120c0*/  IMAD.IADD R10, R2, 0x1, R11 ;  /* 0x00000001020a7824 */ /* 0x000fe200078e020b */
[----:B------:R-:W-:Y:S04]  /*120d0*/  BAR.SYNC.DEFER_BLOCKING 0x0 ;  /* 0x0000000000007b1d */ /* 0x000fe80000010000 */
        /* <DEDUP_REMOVED lines=11> */
.L_x_3678:
        /* <DEDUP_REMOVED lines=10> */
.L_x_3682:
[----:B------:R-:W-:Y:S01]  /*12230*/  IMAD.IADD R2, R23, 0x1, R10 ;  /* 0x0000000117027824 */ /* 0x000fe200078e020a */
[----:B------:R-:W-:Y:S04]  /*12240*/  BAR.SYNC.DEFER_BLOCKING 0x0 ;  /* 0x0000000000007b1d */ /* 0x000fe80000010000 */
[----:B------:R-:W-:-:S04]  /*12250*/  ISETP.GE.U32.AND P0, PT, R2, R14, PT ;  /* 0x0000000e0200720c */ /* 0x000fc80003f06070 */
[----:B------:R-:W-:-:S13]  /*12260*/  ISETP.GE.U32.OR P0, PT, R23, R10, P0 ;  /* 0x0000000a1700720c */ /* 0x000fda0000706470 */
[----:B------:R-:W-:Y:S02]  /*12270*/  @!P0 LEA R2, R10, R3, 0x3 ;  /* 0x000000030a028211 */ /* 0x000fe400078e18ff */
[----:B------:R-:W-:-:S03]  /*12280*/  SHF.R.S32.HI R10, RZ, 0x1, R10 ;  /* 0x00000001ff0a7819 */ /* 0x000fc6000001140a */
[----:B------:R-:W0:Y:S02]  /*12290*/  @!P0 LDS.64 R12, [R2] ;  /* 0x00000000020c8984 */ /* 0x000e240000000a00 */
[----:B0-----:R-:W-:Y:S01]  /*122a0*/  @!P0 FADD.FTZ R18, R18, R12 ;  /* 0x0000000c12128221 */ /* 0x001fe20000010000 */
[----:B------:R-:W-:-:S05]  /*122b0*/  @!P0 FADD.FTZ R19, R19, R13 ;  /* 0x0000000d13138221 */ /* 0x000fca0000010000 */
[----:B------:R1:W-:Y:S01]  /*122c0*/  @!P0 STS.64 [R3], R18 ;  /* 0x0000001203008388 */ /* 0x0003e20000000a00 */
[----:B------:R-:W-:-:S13]  /*122d0*/  ISETP.GE.AND P0, PT, R10, 0x20, PT ;  /* 0x000000200a00780c */ /* 0x000fda0003f06270 */
[----:B-1----:R-:W-:Y:S05]  /*122e0*/  @P0 BRA `(.L_x_3682) ;  /* 0xfffffffc00d00947 */ /* 0x002fea000383ffff */
[----:B------:R-:W-:-:S07]  /*122f0*/  MOV R2, 0x20 ;  /* 0x0000002000027802 */ /* 0x000fce0000000f00 */
.L_x_3681:
[----:B------:R-:W-:Y:S01]  /*12300*/  BAR.SYNC.DEFER_BLOCKING 0x0 ;  /* 0x0000000000007b1d */ /* 0x000fe20000010000 */
[----:B------:R-:W-:-:S13]  /*12310*/  ISETP.GE.AND P0, PT, R2, 0x2, PT ;  /* 0x000000020200780c */ /* 0x000fda0003f06270 */
[----:B------:R-:W-:Y:S05]  /*12320*/  @!P0 BRA `(.L_x_3680) ;  /* 0x0000000000208947 */ /* 0x000fea0003800000 */
[----:B0-----:R-:W-:-:S07]  /*12330*/  IMAD.MOV.U32 R3, RZ, RZ, 0x1 ;  /* 0x00000001ff037424 */ /* 0x001fce00078e00ff */
.L_x_3683:
[----:B------:R-:W0:Y:S04]  /*12340*/  SHFL.DOWN PT, R11, R18, R3, 0x1f ;  /* 0x08001f03120b7589 */ /* 0x000e2800000e0000 */
[----:B------:R1:W2:Y:S02]  /*12350*/  SHFL.DOWN PT, R10, R19, R3, 0x1f ;  /* 0x08001f03130a7589 */ /* 0x0002a400000e0000 */
[----:B-1----:R-:W-:-:S04]  /*12360*/  SHF.L.U32 R3, R3, 0x1, RZ ;  /* 0x0000000103037819 */ /* 0x002fc800000006ff */
[----:B------:R-:W-:Y:S01]  /*12370*/  ISETP.GE.AND P0, PT, R3, R2, PT ;  /* 0x000000020300720c */ /* 0x000fe20003f06270 */
[----:B0-----:R-:W-:Y:S01]  /*12380*/  FADD.FTZ R18, R11, R18 ;  /* 0x000000120b127221 */ /* 0x001fe20000010000 */
[----:B--2---:R-:W-:-:S11]  /*12390*/  FADD.FTZ R19, R10, R19 ;  /* 0x000000130a137221 */ /* 0x004fd60000010000 */
[----:B------:R-:W-:Y:S05]  /*123a0*/  @!P0 BRA `(.L_x_3683) ;  /* 0xfffffffc00e48947 */ /* 0x000fea000383ffff */
.L_x_3680:
        /* <DEDUP_REMOVED lines=9> */
[----:B0-----:R-:W2:Y:S04]  /*12440*/  LDG.E R3, desc[UR60][R8.64] ;  /* 0x0000003c08037981 */ /* 0x001ea8000c1e1900 */
[----:B------:R-:W3:Y:S01]  /*12450*/  LDG.E R0, desc[UR60][R8.64+0x4] ;  /* 0x0000043c08007981 */ /* 0x000ee2000c1e1900 */
[----:B--2---:R-:W-:Y:S01]  /*12460*/  FADD.FTZ R18, R18, R3 ;  /* 0x0000000312127221 */ /* 0x004fe20000010000 */
[----:B---3--:R-:W-:-:S07]  /*12470*/  FADD.FTZ R19, R19, R0 ;  /* 0x0000000013137221 */ /* 0x008fce0000010000 */
.L_x_3685:
[----:B------:R-:W-:Y:S05]  /*12480*/  @!P1 BRA `(.L_x_3686) ;  /* 0x0000000000c49947 */ /* 0x000fea0003800000 */
[----:B------:R-:W1:Y:S01]  /*12490*/  LDC R22, c[0x0][0x624] ;  /* 0x00018900ff167b82 */ /* 0x000e620000000800 */
[----:B0-----:R-:W-:Y:S02]  /*124a0*/  F2FP.BF16.F32.PACK_AB R18, RZ, R18 ;  /* 0x00000012ff12723e */ /* 0x001fe400000010ff */
[----:B-1----:R-:W-:-:S04]  /*124b0*/  ISETP.NE.AND P0, PT, R22, 0x1, PT ;  /* 0x000000011600780c */ /* 0x002fc80003f05270 */
        /* <DEDUP_REMOVED lines=18> */
.L_x_3687:
[----:B------:R-:W-:Y:S01]  /*125e0*/  ULDC.64 UR4, c[0x0][0x5f0] ;  /* 0x00017c0000047ab9 */ /* 0x000fe20000000a00 */
[----:B------:R-:W-:Y:S02]  /*125f0*/  ISETP.NE.AND P6, PT, R22, 0x1, PT ;  /* 0x000000011600780c */ /* 0x000fe40003fc5270 */
[----:B------:R-:W-:Y:S02]  /*12600*/  IADD3 R2, P0, R17, UR4, RZ ;  /* 0x0000000411027c10 */ /* 0x000fe4000ff1e0ff */
[----:B------:R-:W-:Y:S02]  /*12610*/  F2FP.BF16.F32.PACK_AB R19, RZ, R19 ;  /* 0x00000013ff13723e */ /* 0x000fe400000010ff */
[----:B------:R-:W-:-:S05]  /*12620*/  IADD3.X R3, RZ, UR5, RZ, P0, !PT ;  /* 0x00000005ff037c10 */ /* 0x000fca00087fe4ff */
[----:B------:R0:W-:Y:S02]  /*12630*/  STG.E.U16 desc[UR60][R2.64], R18 ;  /* 0x0000001202007986 */ /* 0x0001e4000c10153c */
        /* <DEDUP_REMOVED lines=17> */
.L_x_3688:
[----:B------:R-:W-:Y:S02]  /*12750*/  ULDC.64 UR4, c[0x0][0x5f0] ;  /* 0x00017c0000047ab9 */ /* 0x000fe40000000a00 */
[----:B------:R-:W-:-:S05]  /*12760*/  IADD3 R16, P0, R16, UR4, RZ ;  /* 0x0000000410107c10 */ /* 0x000fca000ff1e0ff */
[----:B------:R-:W-:-:S05]  /*12770*/  IMAD.X R17, RZ, RZ, UR5, P0 ;  /* 0x00000005ff117e24 */ /* 0x000fca00080e06ff */
[----:B------:R-:W-:Y:S01]  /*12780*/  STG.E.U16 desc[UR60][R16.64], R19 ;  /* 0x0000001310007986 */ /* 0x000fe2000c10153c */
[----:B------:R-:W-:Y:S05]  /*12790*/  EXIT ;  /* 0x000000000000794d */ /* 0x000fea0003800000 */
.L_x_3686:
[----:B------:R-:W-:Y:S04]  /*127a0*/  STG.E desc[UR60][R8.64], R18 ;  /* 0x0000001208007986 */ /* 0x000fe8000c10193c */
[----:B------:R-:W-:Y:S01]  /*127b0*/  STG.E desc[UR60][R8.64+0x4], R19 ;  /* 0x0000041308007986 */ /* 0x000fe2000c10193c */
[----:B------:R-:W-:Y:S05]  /*127c0*/  EXIT ;  /* 0x000000000000794d */ /* 0x000fea0003800000 */
.L_x_3684:
[----:B------:R-:W-:Y:S01]  /*127d0*/  ISETP.NE.AND P0, PT, RZ, UR36, PT ;  /* 0x00000024ff007c0c */ /* 0x000fe2000bf05270 */
[----:B------:R-:W-:Y:S02]  /*127e0*/  ULDC.U8 UR4, c[0x0][0x621] ;  /* 0x0001884000047ab9 */ /* 0x000fe40000000000 */
[----:B------:R-:W-:-:S10]  /*127f0*/  ISETP.NE.AND P1, PT, RZ, UR4, PT ;  /* 0x00000004ff007c0c */ /* 0x000fd4000bf25270 */
[----:B------:R-:W-:Y:S05]  /*12800*/  @!P0 BRA `(.L_x_3689) ;  /* 0x0000000000188947 */ /* 0x000fea0003800000 */
[----:B------:R-:W0:Y:S04]  /*12810*/  LDG.E.U16 R0, desc[UR60][R4.64] ;  /* 0x0000003c04007981 */ /* 0x000e28000c1e1500 */
[----:B------:R-:W2:Y:S01]  /*12820*/  LDG.E.U16 R2, desc[UR60][R6.64] ;  /* 0x0000003c06027981 */ /* 0x000ea2000c1e1500 */
[----:B0-----:R-:W-:Y:S02]  /*12830*/  SHF.L.U32 R3, R0, 0x10, RZ ;  /* 0x0000001000037819 */ /* 0x001fe400000006ff */
[----:B--2---:R-:W-:-:S03]  /*12840*/  SHF.L.U32 R2, R2, 0x10, RZ ;  /* 0x0000001002027819 */ /* 0x004fc600000006ff */
[----:B------:R-:W-:Y:S02]  /*12850*/  FADD.FTZ R18, R18, R3 ;  /* 0x0000000312127221 */ /* 0x000fe40000010000 */
[----:B------:R-:W-:-:S07]  /*12860*/  FADD.FTZ R19, R19, R2 ;  /* 0x0000000213137221 */ /* 0x000fce0000010000 */
.L_x_3689:
        /* <DEDUP_REMOVED lines=22> */
.L_x_3691:
[----:B------:R-:W-:Y:S01]  /*129d0*/  ULDC.64 UR4, c[0x0][0x5f0] ;  /* 0x00017c0000047ab9 */ /* 0x000fe20000000a00 */
[----:B------:R-:W-:Y:S02]  /*129e0*/  ISETP.NE.AND P6, PT, R22, 0x1, PT ;  /* 0x000000011600780c */ /* 0x000fe40003fc5270 */
[----:B------:R-:W-:Y:S02]  /*129f0*/  IADD3 R2, P0, R17, UR4, RZ ;  /* 0x0000000411027c10 */ /* 0x000fe4000ff1e0ff */
[----:B------:R-:W-:-:S03]  /*12a00*/  F2FP.BF16.F32.PACK_AB R19, RZ, R19 ;  /* 0x00000013ff13723e */ /* 0x000fc600000010ff */
[----:B------:R-:W-:-:S05]  /*12a10*/  IMAD.X R3, RZ, RZ, UR5, P0 ;  /* 0x00000005ff037e24 */ /* 0x000fca00080e06ff */
[----:B------:R0:W-:Y:S01]  /*12a20*/  STG.E.U16 desc[UR60][R2.64], R18 ;  /* 0x0000001202007986 */ /* 0x0001e2000c10153c */
[----:B------:R-:W-:Y:S05]  /*12a30*/  @!P6 BRA `(.L_x_3692) ;  /* 0x000000000040e947 */ /* 0x000fea0003800000 */
[----:B------:R-:W-:Y:S01]  /*12a40*/  MOV R0, 0x0 ;  /* 0x0000000000007802 */ /* 0x000fe20000000f00 */
[----:B------:R-:W-:Y:S01]  /*12a50*/  ULDC.64 UR4, c[0x4][0x7c8] ;  /* 0x0101f20000047ab9 */ /* 0x000fe20000000a00 */
[----:B------:R-:W-:Y:S01]  /*12a60*/  ULDC.64 UR6, c[0x4][0x440] ;  /* 0x0101100000067ab9 */ /* 0x000fe20000000a00 */
[----:B------:R-:W-:Y:S01]  /*12a70*/  MOV R4, UR4 ;  /* 0x0000000400047c02 */ /* 0x000fe20008000f00 */
[----:B0-----:R0:W1:Y:S01]  /*12a80*/  LDC.64 R2, c[0x4][R0] ;  /* 0x0100000000027b82 */ /* 0x0010620000000a00 */
        /* <DEDUP_REMOVED lines=11> */
.L_x_3692:
[----:B------:R-:W-:Y:S02]  /*12b40*/  ULDC.64 UR4, c[0x0][0x5f0] ;  /* 0x00017c0000047ab9 */ /* 0x000fe40000000a00 */
[----:B------:R-:W-:-:S04]  /*12b50*/  IADD3 R16, P0, R16, UR4, RZ ;  /* 0x0000000410107c10 */ /* 0x000fc8000ff1e0ff */
[----:B------:R-:W-:-:S05]  /*12b60*/  IADD3.X R17, RZ, UR5, RZ, P0, !PT ;  /* 0x00000005ff117c10 */ /* 0x000fca00087fe4ff */
[----:B------:R-:W-:Y:S01]  /*12b70*/  STG.E.U16 desc[UR60][R16.64], R19 ;  /* 0x0000001310007986 */ /* 0x000fe2000c10153c */
[----:B------:R-:W-:Y:S05]  /*12b80*/  EXIT ;  /* 0x000000000000794d */ /* 0x000fea0003800000 */
.L_x_3690:
[----:B0-----:R-:W-:-:S04]  /*12b90*/  F2FP.BF16.F32.PACK_AB R18, R19, R18 ;  /* 0x000000121312723e */ /* 0x001fc800000010ff */
[----:B------:R-:W-:Y:S01]  /*12ba0*/  PRMT R3, R18, 0x7632, R3 ;  /* 0x0000763212037816 */ /* 0x000fe20000000003 */
[----:B------:R-:W-:Y:S04]  /*12bb0*/  STG.E.U16 desc[UR60][R4.64], R18 ;  /* 0x0000001204007986 */ /* 0x000fe8000c10153c */
[----:B------:R-:W-:Y:S01]  /*12bc0*/  STG.E.U16 desc[UR60][R6.64], R3 ;  /* 0x0000000306007986 */ /* 0x000fe2000c10153c */
[----:B------:R-:W-:Y:S05]  /*12bd0*/  EXIT ;  /* 0x000000000000794d */ /* 0x000fea0003800000 */
.L_x_3663:
        /* <DEDUP_REMOVED lines=19> */
[----:B------:R-:W2:Y:S04]  /*12d10*/  LDG.E R3, desc[UR60][R8.64] ;  /* 0x0000003c08037981 */ /* 0x000ea8000c1e1900 */
[----:B------:R-:W3:Y:S01]  /*12d20*/  LDG.E R0, desc[UR60][R8.64+0x4] ;  /* 0x0000043c08007981 */ /* 0x000ee2000c1e1900 */
[----:B--2---:R-:W-:Y:S01]  /*12d30*/  FADD.FTZ R18, R18, R3 ;  /* 0x0000000312127221 */ /* 0x004fe20000010000 */
[----:B---3--:R-:W-:-:S07]  /*12d40*/  FADD.FTZ R19, R19, R0 ;  /* 0x0000000013137221 */ /* 0x008fce0000010000 */
.L_x_3694:
[----:B------:R-:W-:Y:S05]  /*12d50*/  @!P1 BRA `(.L_x_3695) ;  /* 0x0000000000c49947 */ /* 0x000fea0003800000 */
[----:B------:R-:W1:Y:S01]  /*12d60*/  LDC R16, c[0x0][0x624] ;  /* 0x00018900ff107b82 */ /* 0x000e620000000800 */
[----:B------:R-:W-:Y:S02]  /*12d70*/  F2FP.BF16.F32.PACK_AB R18, RZ, R18 ;  /* 0x00000012ff12723e */ /* 0x000fe400000010ff */
        /* <DEDUP_REMOVED lines=19> */
.L_x_3696:
        /* <DEDUP_REMOVED lines=21> */
[----:B------:R-:W-:-:S07]  /*13000*/  LEPC R20, `(.L_x_3697) ;  /* 0x000000001014794e */ /* 0x000fce0000000000 */
[----:B01-3--:R-:W-:Y:S05]  /*13010*/  CALL.ABS.NOINC R2 ;  /* 0x0000000002007343 */ /* 0x00bfea0003c00000 */
.L_x_3697:
[----:B------:R-:W-:Y:S02]  /*13020*/  ULDC.64 UR4, c[0x0][0x5f0] ;  /* 0x00017c0000047ab9 */ /* 0x000fe40000000a00 */
[----:B------:R-:W-:-:S05]  /*13030*/  IADD3 R22, P0, R22, UR4, RZ ;  /* 0x0000000416167c10 */ /* 0x000fca000ff1e0ff */
[----:B------:R-:W-:-:S05]  /*13040*/  IMAD.X R23, RZ, RZ, UR5, P0 ;  /* 0x00000005ff177e24 */ /* 0x000fca00080e06ff */
[----:B------:R-:W-:Y:S01]  /*13050*/  STG.E.U16 desc[UR60][R22.64], R19 ;  /* 0x0000001316007986 */ /* 0x000fe2000c10153c */
[----:B------:R-:W-:Y:S05]  /*13060*/  EXIT ;  /* 0x000000000000794d */ /* 0x000fea0003800000 */
.L_x_3695:
[----:B------:R-:W-:Y:S04]  /*13070*/  STG.E desc[UR60][R8.64], R18 ;  /* 0x0000001208007986 */ /* 0x000fe8000c10193c */
[----:B------:R-:W-:Y:S01]  /*13080*/  STG.E desc[UR60][R8.64+0x4], R19 ;  /* 0x0000041308007986 */ /* 0x000fe2000c10193c */
[----:B------:R-:W-:Y:S05]  /*13090*/  EXIT ;  /* 0x000000000000794d */ /* 0x000fea0003800000 */
.L_x_3693:
[----:B-1----:R-:W-:Y:S01]  /*130a0*/  ISETP.NE.AND P0, PT, R2, RZ, PT ;  /* 0x000000ff0200720c */ /* 0x002fe20003f05270 */
[----:B------:R-:W-:Y:S02]  /*130b0*/  ULDC.U8 UR4, c[0x0][0x621] ;  /* 0x0001884000047ab9 */ /* 0x000fe40000000000 */
[----:B------:R-:W-:-:S10]  /*130c0*/  ISETP.NE.AND P1, PT, RZ, UR4, PT ;  /* 0x00000004ff007c0c */ /* 0x000fd4000bf25270 */
[----:B------:R-:W-:Y:S05]  /*130d0*/  @!P0 BRA `(.L_x_3698) ;  /* 0x0000000000188947 */ /* 0x000fea0003800000 */
[----:B------:R-:W2:Y:S04]  /*130e0*/  LDG.E.U16 R0, desc[UR60][R6.64] ;  /* 0x0000003c06007981 */ /* 0x000ea8000c1e1500 */
[----:B------:R-:W3:Y:S01]  /*130f0*/  LDG.E.U16 R2, desc[UR60][R4.64] ;  /* 0x0000003c04027981 */ /* 0x000ee2000c1e1500 */
[----:B--2---:R-:W-:Y:S02]  /*13100*/  SHF.L.U32 R3, R0, 0x10, RZ ;  /* 0x0000001000037819 */ /* 0x004fe400000006ff */
[----:B---3--:R-:W-:-:S03]  /*13110*/  SHF.L.U32 R2, R2, 0x10, RZ ;  /* 0x0000001002027819 */ /* 0x008fc600000006ff */
[----:B------:R-:W-:Y:S02]  /*13120*/  FADD.FTZ R18, R18, R3 ;  /* 0x0000000312127221 */ /* 0x000fe40000010000 */
[----:B------:R-:W-:-:S07]  /*13130*/  FADD.FTZ R19, R19, R2 ;  /* 0x0000000213137221 */ /* 0x000fce0000010000 */
.L_x_3698:
        /* <DEDUP_REMOVED lines=22> */
.L_x_3700:
        /* <DEDUP_REMOVED lines=20> */
[----:B--2---:R-:W-:-:S07]  /*133e0*/  MOV R12, 0x1 ;  /* 0x00000001000c7802 */ /* 0x004fce0000000f00 */
[----:B------:R-:W-:-:S07]  /*133f0*/  LEPC R20, `(.L_x_3701) ;  /* 0x000000001014794e */ /* 0x000fce0000000000 */
[----:B01-3--:R-:W-:Y:S05]  /*13400*/  CALL.ABS.NOINC R2 ;  /* 0x0000000002007343 */ /* 0x00bfea0003c00000 */
.L_x_3701:
[----:B------:R-:W-:Y:S02]  /*13410*/  ULDC.64 UR4, c[0x0][0x5f0] ;  /* 0x00017c0000047ab9 */ /* 0x000fe40000000a00 */
[----:B------:R-:W-:-:S04]  /*13420*/  IADD3 R22, P0, R22, UR4, RZ ;  /* 0x0000000416167c10 */ /* 0x000fc8000ff1e0ff */
[----:B------:R-:W-:-:S05]  /*13430*/  IADD3.X R23, RZ, UR5, RZ, P0, !PT ;  /* 0x00000005ff177c10 */ /* 0x000fca00087fe4ff */
[----:B------:R-:W-:Y:S01]  /*13440*/  STG.E.U16 desc[UR60][R22.64], R19 ;  /* 0x0000001316007986 */ /* 0x000fe2000c10153c */
[----:B------:R-:W-:Y:S05]  /*13450*/  EXIT ;  /* 0x000000000000794d */ /* 0x000fea0003800000 */
.L_x_3699:
[----:B------:R-:W-:-:S04]  /*13460*/  F2FP.BF16.F32.PACK_AB R18, R19, R18 ;  /* 0x000000121312723e */ /* 0x000fc800000010ff */
[----:B------:R-:W-:Y:S01]  /*13470*/  PRMT R2, R18, 0x7632, R2 ;  /* 0x0000763212027816 */ /* 0x000fe20000000002 */
[----:B------:R-:W-:Y:S04]  /*13480*/  STG.E.U16 desc[UR60][R6.64], R18 ;  /* 0x0000001206007986 */ /* 0x000fe8000c10153c */
[----:B------:R-:W-:Y:S01]  /*13490*/  STG.E.U16 desc[UR60][R4.64], R2 ;  /* 0x0000000204007986 */ /* 0x000fe2000c10153c */
[----:B------:R-:W-:Y:S05]  /*134a0*/  EXIT ;  /* 0x000000000000794d */ /* 0x000fea0003800000 */
        .weak           $__internal_2_$__cuda_sm20_div_u64
        .type           $__internal_2_$__cuda_sm20_div_u64,@function
        .size           $__internal_2_$__cuda_sm20_div_u64,($__internal_3_$__cuda_sm20_rem_u64 - $__internal_2_$__cuda_sm20_div_u64)
$__internal_2_$__cuda_sm20_div_u64:
[----:B------:R-:W-:Y:S01]  /*134b0*/  MOV R26, R0 ;  /* 0x00000000001a7202 */ /* 0x000fe20000000f00 */
[----:B------:R-:W-:-:S04]  /*134c0*/  IMAD.MOV.U32 R27, RZ, RZ, R3 ;  /* 0x000000ffff1b7224 */ /* 0x000fc800078e0003 */
        /* <DEDUP_REMOVED lines=8> */
[----:B------:R-:W-:-:S03]  /*13550*/  IMAD.HI.U32 R12, R10, R25, RZ ;  /* 0x000000190a0c7227 */ /* 0x000fc600078e00ff */
[----:B------:R-:W-:Y:S01]  /*13560*/  IADD3.X R29, RZ, ~R13, RZ, P0, !PT ;  /* 0x8000000dff1d7210 */ /* 0x000fe200007fe4ff */
[----:B------:R-:W-:-:S04]  /*13570*/  IMAD.MOV.U32 R13, RZ, RZ, R10 ;  /* 0x000000ffff0d7224 */ /* 0x000fc800078e000a */
        /* <DEDUP_REMOVED lines=12> */
[----:B------:R-:W-:Y:S01]  /*13640*/  IADD3.X R10, RZ, ~R11, RZ, P0, !PT ;  /* 0x8000000bff0a7210 */ /* 0x000fe200007fe4ff */
[----:B------:R-:W-:-:S04]  /*13650*/  HFMA2.MMA R11, -RZ, RZ, 0, 0 ;  /* 0x00000000ff0b7435 */ /* 0x000fc800000001ff */
[----:B------:R-:W-:-:S04]  /*13660*/  IMAD.WIDE.U32 R12, P0, R13, R10, R12 ;  /* 0x0000000a0d0c7225 */ /* 0x000fc8000780000c */
[C---:B------:R-:W-:Y:S02]  /*13670*/  IMAD R26, R21.reuse, R10, RZ ;  /* 0x0000000a151a7224 */ /* 0x040fe400078e02ff */
[----:B------:R-:W-:-:S04]  /*13680*/  IMAD.HI.U32 R13, P1, R21, R25, R12 ;  /* 0x00000019150d7227 */ /* 0x000fc8000782000c */
        /* <DEDUP_REMOVED lines=14> */
[----:B------:R-:W-:-:S03]  /*13770*/  IMAD R11, R13, R3, R11 ;  /* 0x000000030d0b7224 */ /* 0x000fc600078e020b */
[-C--:B------:R-:W-:Y:S01]  /*13780*/  ISETP.GE.U32.AND P0, PT, R25, R0.reuse, PT ;  /* 0x000000001900720c */ /* 0x080fe20003f06070 */
[----:B------:R-:W-:-:S05]  /*13790*/  IMAD R10, R21, R0, R11 ;  /* 0x00000000150a7224 */ /* 0x000fca00078e020b */
[----:B------:R-:W-:Y:S02]  /*137a0*/  IADD3.X R26, ~R10, R15, RZ, P1, !PT ;  /* 0x0000000f0a1a7210 */ /* 0x000fe40000ffe5ff */
[----:B------:R-:W-:Y:S02]  /*137b0*/  IADD3 R10, P3, R13, 0x1, RZ ;  /* 0x000000010d0a7810 */ /* 0x000fe40007f7e0ff */
[----:B------:R-:W-:Y:S02]  /*137c0*/  IADD3 R11, P1, -R0, R25, RZ ;  /* 0x00000019000b7210 */ /* 0x000fe40007f3e1ff */
[----:B------:R-:W-:Y:S01]  /*137d0*/  ISETP.GE.U32.AND.EX P0, PT, R26, R3, PT, P0 ;  /* 0x000000031a00720c */ /* 0x000fe20003f06100 */
[----:B------:R-:W-:Y:S01]  /*137e0*/  IMAD.X R12, RZ, RZ, R21, P3 ;  /* 0x000000ffff0c7224 */ /* 0x000fe200018e0615 */
[----:B------:R-:W-:Y:S02]  /*137f0*/  IADD3.X R14, ~R3, R26, RZ, P1, !PT ;  /* 0x0000001a030e7210 */ /* 0x000fe40000ffe5ff */
[----:B------:R-:W-:-:S02]  /*13800*/  SEL R11, R11, R25, P0 ;  /* 0x000000190b0b7207 */ /* 0x000fc40000000000 */
[----:B------:R-:W-:Y:S02]  /*13810*/  SEL R13, R10, R13, P0 ;  /* 0x0000000d0a0d7207 */ /* 0x000fe40000000000 */
[----:B------:R-:W-:Y:S02]  /*13820*/  SEL R14, R14, R26, P0 ;  /* 0x0000001a0e0e7207 */ /* 0x000fe40000000000 */
[----:B------:R-:W-:Y:S02]  /*13830*/  SEL R12, R12, R21, P0 ;  /* 0x000000150c0c7207 */ /* 0x000fe40000000000 */
[----:B------:R-:W-:Y:S02]  /*13840*/  ISETP.GE.U32.AND P0, PT, R11, R0, PT ;  /* 0x000000000b00720c */ /* 0x000fe40003f06070 */
[----:B------:R-:W-:Y:S02]  /*13850*/  IADD3 R10, P3, R13, 0x1, RZ ;  /* 0x000000010d0a7810 */ /* 0x000fe40007f7e0ff */
[----:B------:R-:W-:-:S02]  /*13860*/  ISETP.NE.U32.AND P1, PT, R0, RZ, PT ;  /* 0x000000ff0000720c */ /* 0x000fc40003f25070 */
[----:B------:R-:W-:Y:S02]  /*13870*/  ISETP.GE.U32.AND.EX P0, PT, R14, R3, PT, P0 ;  /* 0x000000030e00720c */ /* 0x000fe40003f06100 */
[-C--:B------:R-:W-:Y:S02]  /*13880*/  IADD3.X R11, RZ, R12.reuse, RZ, P3, !PT ;  /* 0x0000000cff0b7210 */ /* 0x080fe40001ffe4ff */
[----:B------:R-:W-:Y:S02]  /*13890*/  MOV R21, 0x0 ;  /* 0x0000000000157802 */ /* 0x000fe40000000f00 */
[----:B------:R-:W-:Y:S02]  /*138a0*/  ISETP.NE.AND.EX P1, PT, R3, RZ, PT, P1 ;  /* 0x000000ff0300720c */ /* 0x000fe40003f25310 */
[----:B------:R-:W-:Y:S02]  /*138b0*/  SEL R10, R10, R13, P0 ;  /* 0x0000000d0a0a7207 */ /* 0x000fe40000000000 */
[----:B------:R-:W-:-:S02]  /*138c0*/  SEL R11, R11, R12, P0 ;  /* 0x0000000c0b0b7207 */ /* 0x000fc40000000000 */
[----:B------:R-:W-:Y:S02]  /*138d0*/  SEL R10, R10, 0xffffffff, P1 ;  /* 0xffffffff0a0a7807 */ /* 0x000fe40000800000 */
[----:B------:R-:W-:Y:S01]  /*138e0*/  SEL R11, R11, 0xffffffff, P1 ;  /* 0xffffffff0b0b7807 */ /* 0x000fe20000800000 */
[----:B------:R-:W-:Y:S06]  /*138f0*/  RET.REL.NODEC R20 `(_ZN2at6native13reduce_kernelILi256ELi2ENS0_8ReduceOpIN3c108BFloat16ENS0_9NanSumOpsIfS4_EEjS4_Li4ELi4EEEEEvT1_) ;  /* 0xfffffec414c07950 */ /* 0x000fec0003c3ffff */
        .weak           $__internal_3_$__cuda_sm20_rem_u64
        .type           $__internal_3_$__cuda_sm20_rem_u64,@function
        .size           $__internal_3_$__cuda_sm20_rem_u64,(.L_x_9785 - $__internal_3_$__cuda_sm20_rem_u64)
$__internal_3_$__cuda_sm20_rem_u64:
[----:B------:R-:W-:Y:S01]  /*13900*/  IMAD.MOV.U32 R26, RZ, RZ, R10 ;  /* 0x000000ffff1a7224 */ /* 0x000fe200078e000a */
[----:B------:R-:W-:-:S04]  /*13910*/  MOV R27, R13 ;  /* 0x0000000d001b7202 */ /* 0x000fc80000000f00 */
        /* <DEDUP_REMOVED lines=23> */
[----:B------:R-:W-:Y:S01]  /*13a90*/  IMAD.X R8, RZ, RZ, ~R9, P0 ;  /* 0x000000ffff087224 */ /* 0x000fe200000e0e09 */
[----:B------:R-:W-:-:S03]  /*13aa0*/  HFMA2.MMA R9, -RZ, RZ, 0, 0 ;  /* 0x00000000ff097435 */ /* 0x000fc600000001ff */
[----:B------:R-:W-:-:S04]  /*13ab0*/  IMAD.WIDE.U32 R20, P0, R21, R8, R20 ;  /* 0x0000000815147225 */ /* 0x000fc80007800014 */
[C---:B------:R-:W-:Y:S02]  /*13ac0*/  IMAD R26, R15.reuse, R8, RZ ;  /* 0x000000080f1a7224 */ /* 0x040fe400078e02ff */
[----:B------:R-:W-:-:S04]  /*13ad0*/  IMAD.HI.U32 R21, P1, R15, R25, R20 ;  /* 0x000000190f157227 */ /* 0x000fc80007820014 */
[----:B------:R-:W-:Y:S01]  /*13ae0*/  IMAD.HI.U32 R8, R15, R8, RZ ;  /* 0x000000080f087227 */ /* 0x000fe200078e00ff */
[----:B------:R-:W-:-:S04]  /*13af0*/  IADD3 R21, P2, R26, R21, RZ ;  /* 0x000000151a157210 */ /* 0x000fc80007f5e0ff */
[----:B------:R-:W-:Y:S01]  /*13b00*/  IADD3.X R15, R8, R15, RZ, P0, !PT ;  /* 0x0000000f080f7210 */ /* 0x000fe200007fe4ff */
[----:B------:R-:W-:-:S03]  /*13b10*/  IMAD.HI.U32 R8, R21, R11, RZ ;  /* 0x0000000b15087227 */ /* 0x000fc600078e00ff */
[----:B------:R-:W-:Y:S01]  /*13b20*/  IADD3.X R15, RZ, RZ, R15, P2, P1 ;  /* 0x000000ffff0f7210 */ /* 0x000fe200017e240f */
[----:B------:R-:W-:-:S04]  /*13b30*/  IMAD.WIDE.U32 R8, R21, R14, R8 ;  /* 0x0000000e15087225 */ /* 0x000fc800078e0008 */
[C---:B------:R-:W-:Y:S02]  /*13b40*/  IMAD R21, R15.reuse, R14, RZ ;  /* 0x0000000e0f157224 */ /* 0x040fe400078e02ff */
[----:B------:R-:W-:-:S04]  /*13b50*/  IMAD.HI.U32 R8, P0, R15, R11, R8 ;  /* 0x0000000b0f087227 */ /* 0x000fc80007800008 */
[----:B------:R-:W-:Y:S01]  /*13b60*/  IMAD.HI.U32 R15, R15, R14, RZ ;  /* 0x0000000e0f0f7227 */ /* 0x000fe200078e00ff */
[----:B------:R-:W-:-:S03]  /*13b70*/  IADD3 R21, P1, R21, R8, RZ ;  /* 0x0000000815157210 */ /* 0x000fc60007f3e0ff */
[----:B------:R-:W-:Y:S02]  /*13b80*/  IMAD.X R15, RZ, RZ, R15, P0 ;  /* 0x000000ffff0f7224 */ /* 0x000fe400000e060f */
[----:B------:R-:W-:-:S03]  /*13b90*/  IMAD.WIDE.U32 R8, R21, R10, RZ ;  /* 0x0000000a15087225 */ /* 0x000fc600078e00ff */
[----:B------:R-:W-:Y:S01]  /*13ba0*/  IADD3.X R15, RZ, R15, RZ, P1, !PT ;  /* 0x0000000fff0f7210 */ /* 0x000fe20000ffe4ff */
[----:B------:R-:W-:Y:S01]  /*13bb0*/  IMAD R21, R21, R13, R9 ;  /* 0x0000000d15157224 */ /* 0x000fe200078e0209 */
[----:B------:R-:W-:-:S03]  /*13bc0*/  IADD3 R11, P1, -R8, R11, RZ ;  /* 0x0000000b080b7210 */ /* 0x000fc60007f3e1ff */
[-C--:B------:R-:W-:Y:S01]  /*13bd0*/  IMAD R15, R15, R10.reuse, R21 ;  /* 0x0000000a0f0f7224 */ /* 0x080fe200078e0215 */
[----:B------:R-:W-:-:S04]  /*13be0*/  ISETP.GE.U32.AND P0, PT, R11, R10, PT ;  /* 0x0000000a0b00720c */ /* 0x000fc80003f06070 */
[----:B------:R-:W-:Y:S02]  /*13bf0*/  IADD3.X R8, ~R15, R14, RZ, P1, !PT ;  /* 0x0000000e0f087210 */ /* 0x000fe40000ffe5ff */
[----:B------:R-:W-:Y:S02]  /*13c00*/  IADD3 R9, P1, -R10, R11, RZ ;  /* 0x0000000b0a097210 */ /* 0x000fe40007f3e1ff */
[----:B------:R-:W-:-:S03]  /*13c10*/  ISETP.GE.U32.AND.EX P0, PT, R8, R13, PT, P0 ;  /* 0x0000000d0800720c */ /* 0x000fc60003f06100 */
[----:B------:R-:W-:Y:S01]  /*13c20*/  IMAD.X R14, R8, 0x1, ~R13, P1 ;  /* 0x00000001080e7824 */ /* 0x000fe200008e0e0d */
[----:B------:R-:W-:Y:S02]  /*13c30*/  SEL R9, R9, R11, P0 ;  /* 0x0000000b09097207 */ /* 0x000fe40000000000 */
[----:B------:R-:W-:Y:S02]  /*13c40*/  ISETP.NE.U32.AND P1, PT, R10, RZ, PT ;  /* 0x000000ff0a00720c */ /* 0x000fe40003f25070 */
[----:B------:R-:W-:Y:S02]  /*13c50*/  SEL R14, R14, R8, P0 ;  /* 0x000000080e0e7207 */ /* 0x000fe40000000000 */
[----:B------:R-:W-:Y:S02]  /*13c60*/  ISETP.GE.U32.AND P0, PT, R9, R10, PT ;  /* 0x0000000a0900720c */ /* 0x000fe40003f06070 */
[----:B------:R-:W-:Y:S02]  /*13c70*/  IADD3 R8, P2, -R10, R9, RZ ;  /* 0x000000090a087210 */ /* 0x000fe40007f5e1ff */
[----:B------:R-:W-:-:S02]  /*13c80*/  ISETP.GE.U32.AND.EX P0, PT, R14, R13, PT, P0 ;  /* 0x0000000d0e00720c */ /* 0x000fc40003f06100 */
[CC--:B------:R-:W-:Y:S02]  /*13c90*/  IADD3.X R11, ~R13.reuse, R14.reuse, RZ, P2, !PT ;  /* 0x0000000e0d0b7210 */ /* 0x0c0fe400017fe5ff */
[----:B------:R-:W-:Y:S02]  /*13ca0*/  ISETP.NE.AND.EX P1, PT, R13, RZ, PT, P1 ;  /* 0x000000ff0d00720c */ /* 0x000fe40003f25310 */
[----:B------:R-:W-:Y:S02]  /*13cb0*/  MOV R13, 0x0 ;  /* 0x00000000000d7802 */ /* 0x000fe40000000f00 */
[----:B------:R-:W-:Y:S02]  /*13cc0*/  SEL R10, R8, R9, P0 ;  /* 0x00000009080a7207 */ /* 0x000fe40000000000 */
[----:B------:R-:W-:Y:S02]  /*13cd0*/  SEL R11, R11, R14, P0 ;  /* 0x0000000e0b0b7207 */ /* 0x000fe40000000000 */
[----:B------:R-:W-:-:S02]  /*13ce0*/  SEL R10, R10, 0xffffffff, P1 ;  /* 0xffffffff0a0a7807 */ /* 0x000fc40000800000 */
[----:B------:R-:W-:Y:S01]  /*13cf0*/  SEL R11, R11, 0xffffffff, P1 ;  /* 0xffffffff0b0b7807 */ /* 0x000fe20000800000 */
[----:B------:R-:W-:Y:S06]  /*13d00*/  RET.REL.NODEC R12 `(_ZN2at6native13reduce_kernelILi256ELi2ENS0_8ReduceOpIN3c108BFloat16ENS0_9NanSumOpsIfS4_EEjS4_Li4ELi4EEEEEvT1_) ;  /* 0xfffffec00cbc7950 */ /* 0x000fec0003c3ffff */
.L_x_3702:
        /* <DEDUP_REMOVED lines=15> */
.L_x_9785:


//--------------------- .text._ZN2at6native13reduce_kernelILi128ELi4ENS0_8ReduceOpIN3c108BFloat16ENS0_9NanSumOpsIfS4_EEjS4_Li4ELi4EEEEEvT1_ --------------------------
	.section	.text._ZN2at6native13reduce_kernelILi128ELi4ENS0_8ReduceOpIN3c108BFloat16ENS0_9NanSumOpsIfS4_EEjS4_Li4ELi4EEEEEvT1_,"ax",@progbits
	.align	128
        .global         _ZN2at6native13reduce_kernelILi128ELi4ENS0_8ReduceOpIN3c108BFloat16ENS0_9NanSumOpsIfS4_EEjS4_Li4ELi4EEEEEvT1_
        .type           _ZN2at6native13reduce_kernelILi128ELi4ENS0_8ReduceOpIN3c108BFloat16ENS0_9NanSumOpsIfS4_EEjS4_Li4ELi4EEEEEvT1_,@function
        .size           _ZN2at6native13reduce_kernelILi128ELi4ENS0_8ReduceOpIN3c108BFloat16ENS0_9NanSumOpsIfS4_EEjS4_Li4ELi4EEEEEvT1_,(.L_x_9787 - _ZN2at6native13reduce_kernelILi128ELi4ENS0_8ReduceOpIN3c108BFloat16ENS0_9NanSumOpsIfS4_EEjS4_Li4ELi4EEEEEvT1_)
        .other          _ZN2at6native13reduce_kernelILi128ELi4ENS0_8ReduceOpIN3c108BFloat16ENS0_9NanSumOpsIfS4_EEjS4_Li4ELi4EEEEEvT1_,@"STO_CUDA_ENTRY STV_DEFAULT"
_ZN2at6native13reduce_kernelILi128ELi4ENS0_8ReduceOpIN3c108BFloat16ENS0_9NanSumOpsIfS4_EEjS4_Li4ELi4EEEEEvT1_:
.text._ZN2at6native13reduce_kernelILi128ELi4ENS0_8ReduceOpIN3c108BFloat16ENS0_9NanSumOpsIfS4_EEjS4_Li4ELi4EEEEEvT1_:
        /* <DEDUP_REMOVED lines=293> */
.L_x_3703:
        /* <DEDUP_REMOVED lines=30> */
.L_x_3707:
[----:B------:R-:W0:Y:S01]  /*1430*/  LDC R6, c[0x0][0x214] ;  /* 0x00008500ff067b82 */ /* 0x000e220000000800 */
[----:B------:R-:W-:Y:S01]  /*1440*/  SHF.R.U64 R0, R18, 0x1, R19 ;  /* 0x0000000112007819 */ /* 0x000fe20000001213 */
[----:B------:R-:W-:Y:S01]  /*1450*/  ULDC UR4, c[0x0][0x21c] ;  /* 0x0000870000047ab9 */ /* 0x000fe20000000800 */
[----:B------:R-:W-:Y:S02]  /*1460*/  BSSY B0, `(.L_x_3708) ;  /* 0x000002c000007945 */ /* 0x000fe40003800000 */
[----:B------:R-:W-:Y:S01]  /*1470*/  LOP3.LUT R7, R0, 0x3, RZ, 0xc0, !PT ;  /* 0x0000000300077812 */ /* 0x000fe200078ec0ff */
[----:B------:R-:W-:-:S03]  /*1480*/  IMAD.U32 R0, RZ, RZ, UR4 ;  /* 0x00000004ff007e24 */ /* 0x000fc6000f8e00ff */
        /* <DEDUP_REMOVED lines=19> */
.L_x_3713:
[----:B------:R-:W-:Y:S05]  /*15c0*/  BSYNC B2 ;  /* 0x0000000000027941 */ /* 0x000fea0003800000 */
.L_x_3712:
        /* <DEDUP_REMOVED lines=8> */
[----:B------:R-:W2:Y:S01]  /*1650*/  LDG.E.U16 R0, desc[UR60][R4.64] ;  /* 0x0000003c04007981 */ /* 0x000ea2000c1e1500 */
[----:B------:R-:W-:Y:S01]  /*1660*/  HFMA2.MMA R3, -RZ, RZ, 0, 0 ;  /* 0x00000000ff037435 */ /* 0x000fe200000001ff */
[----:B--2---:R-:W-:-:S05]  /*1670*/  IMAD.U32 R0, R0, 0x10000, RZ ;  /* 0x0001000000007824 */ /* 0x004fca00078e00ff */
[----:B------:R-:W-:-:S13]  /*1680*/  FSETP.GTU.FTZ.AND P0, PT, |R0|, +INF , PT ;  /* 0x7f8000000000780b */ /* 0x000fda0003f1c200 */
[----:B------:R-:W-:-:S04]  /*1690*/  @!P0 IMAD.MOV.U32 R3, RZ, RZ, R0 ;  /* 0x000000ffff038224 */ /* 0x000fc800078e0000 */
[----:B------:R-:W-:-:S07]  /*16a0*/  FADD.FTZ R3, R3, UR4 ;  /* 0x0000000403037e21 */ /* 0x000fce0008010000 */
.L_x_3711:
[----:B------:R-:W-:Y:S05]  /*16b0*/  BSYNC B1 ;  /* 0x0000000000017941 */ /* 0x000fea0003800000 */
.L_x_3710:
[----:B------:R-:W0:Y:S01]  /*16c0*/  LDC R0, c[0x0][0x21c] ;  /* 0x00008700ff007b82 */ /* 0x000e220000000800 */
[----:B------:R-:W-:-:S04]  /*16d0*/  IADD3 R5, P0, -R7, 0x4, RZ ;  /* 0x0000000407057810 */ /* 0x000fc80007f1e1ff */
[----:B------:R-:W-:Y:S02]  /*16e0*/  LEA R18, P1, R5, R18, 0x1 ;  /* 0x0000001205127211 */ /* 0x000fe400078208ff */
[----:B------:R-:W-:-:S04]  /*16f0*/  IADD3.X R4, RZ, -0x1, RZ, P0, !PT ;  /* 0xffffffffff047810 */ /* 0x000fc800007fe4ff */
[----:B------:R-:W-:Y:S02]  /*1700*/  LEA.HI.X R19, R5, R19, R4, 0x1, P1 ;  /* 0x0000001305137211 */ /* 0x000fe400008f0c04 */
[----:B0-----:R-:W-:-:S07]  /*1710*/  IADD3 R0, R7, -0x4, R0 ;  /* 0xfffffffc07007810 */ /* 0x001fce0007ffe000 */
.L_x_3709:
[----:B------:R-:W-:Y:S05]  /*1720*/  BSYNC B0 ;  /* 0x0000000000007941 */ /* 0x000fea0003800000 */
.L_x_3708:
[----:B------:R-:W-:Y:S01]  /*1730*/  ULDC.64 UR4, c[0x0][0x230] ;  /* 0x00008c0000047ab9 */ /* 0x000fe20000000a00 */
[----:B------:R-:W-:Y:S01]  /*1740*/  BSSY B0, `(.L_x_3714) ;  /* 0x0000027000007945 */ /* 0x000fe20003800000 */
[----:B------:R-:W-:Y:S01]  /*1750*/  IMAD R4, R2, UR4, RZ ;  /* 0x0000000402047c24 */ /* 0x000fe2000f8e02ff */
[----:B------:R-:W-:Y:S01]  /*1760*/  ULDC UR4, c[0x0][0x238] ;  /* 0x00008e0000047ab9 */ /* 0x000fe20000000800 */
[----:B------:R-:W-:Y:S01]  /*1770*/  IMAD.MOV.U32 R24, RZ, RZ, R6 ;  /* 0x000000ffff187224 */ /* 0x000fe200078e0006 */
[----:B------:R-:W-:Y:S01]  /*1780*/  MOV R8, R6 ;  /* 0x0000000600087202 */ /* 0x000fe20000000f00 */
[----:B------:R-:W-:-:S04]  /*1790*/  IMAD R5, R17, UR5, R4 ;  /* 0x0000000511057c24 */ /* 0x000fc8000f8e0204 */
[----:B------:R-:W-:-:S05]  /*17a0*/  IMAD R7, R16, UR4, R5 ;  /* 0x0000000410077c24 */ /* 0x000fca000f8e0205 */
[----:B------:R-:W-:-:S04]  /*17b0*/  LEA R5, R7, 0x3, 0x2 ;  /* 0x0000000307057811 */ /* 0x000fc800078e10ff */
[----:B------:R-:W-:-:S13]  /*17c0*/  ISETP.GE.U32.AND P0, PT, R5, R0, PT ;  /* 0x000000000500720c */ /* 0x000fda0003f06070 */
[----:B------:R-:W-:Y:S05]  /*17d0*/  @P0 BRA `(.L_x_3715) ;  /* 0x0000000000740947 */ /* 0x000fea0003800000 */
[----:B------:R-:W-:-:S07]  /*17e0*/  IMAD.MOV.U32 R8, RZ, RZ, R6 ;  /* 0x000000ffff087224 */ /* 0x000fce00078e0006 */
.L_x_3716:
[----:B------:R-:W-:Y:S01]  /*17f0*/  IMAD.WIDE.U32 R4, R7, 0x8, R18 ;  /* 0x0000000807047825 */ /* 0x000fe200078e0012 */
[----:B------:R-:W-:-:S05]  /*1800*/  ULDC UR4, c[0x0][0x224] ;  /* 0x0000890000047ab9 */ /* 0x000fca0000000800 */
[----:B------:R-:W2:Y:S01]  /*1810*/  LDG.E.64 R4, desc[UR60][R4.64] ;  /* 0x0000003c04047981 */ /* 0x000ea2000c1e1b00 */
[----:B------:R-:W-:Y:S01]  /*1820*/  IADD3 R7, R7, UR4, RZ ;  /* 0x0000000407077c10 */ /* 0x000fe2000fffe0ff */
        /* <DEDUP_REMOVED lines=24> */
.L_x_3715:
[----:B------:R-:W-:Y:S05]  /*19b0*/  BSYNC B0 ;  /* 0x0000000000007941 */ /* 0x000fea0003800000 */
.L_x_3714:
        /* <DEDUP_REMOVED lines=12> */
.L_x_3718:
[----:B------:R-:W-:Y:S05]  /*1a80*/  BSYNC B0 ;  /* 0x0000000000007941 */ /* 0x000fea0003800000 */
.L_x_3717:
        /* <DEDUP_REMOVED lines=15> */
.L_x_3720:
[----:B------:R-:W-:Y:S05]  /*1b80*/  BSYNC B0 ;  /* 0x0000000000007941 */ /* 0x000fea0003800000 */
.L_x_3719:
[----:B------:R-:W-:Y:S01]  /*1b90*/  FADD.FTZ R3, R8, R3 ;  /* 0x0000000308037221 */ /* 0x000fe20000010000 */
[----:B------:R-:W-:Y:S02]  /*1ba0*/  MOV R25, RZ ;  /* 0x000000ff00197202 */ /* 0x000fe40000000f00 */
[----:B------:R-:W-:Y:S01]  /*1bb0*/  CS2R R26, SRZ ;  /* 0x00000000001a7805 */ /* 0x000fe2000001ff00 */
[----:B------:R-:W-:-:S04]  /*1bc0*/  FADD.FTZ R3, R3, R6 ;  /* 0x0000000603037221 */ /* 0x000fc80000010000 */
[----:B------:R-:W-:Y:S01]  /*1bd0*/  FADD.FTZ R24, R3, R24 ;  /* 0x0000001803187221 */ /* 0x000fe20000010000 */
[----:B------:R-:W-:Y:S06]  /*1be0*/  BRA `(.L_x_3705) ;  /* 0x000000bc00347947 */ /* 0x000fec0003800000 */
.L_x_3706:
        /* <DEDUP_REMOVED lines=11> */
[----:B0-----:R-:W-:Y:S01]  /*1ca0*/  MOV R3, R12 ;  /* 0x0000000c00037202 */ /* 0x001fe20000000f00 */
        /* <DEDUP_REMOVED lines=34> */
.L_x_3729:
        /* <DEDUP_REMOVED lines=297> */
.L_x_3725:
[----:B------:R-:W-:Y:S01]  /*3160*/  LOP3.LUT R29, R0, 0xfffffff8, RZ, 0xc0, !PT ;  /* 0xfffffff8001d7812 */ /* 0x000fe200078ec0ff */
[----:B------:R-:W-:-:S03]  /*3170*/  ULDC UR36, c[0x0][0x224] ;  /* 0x0000890000247ab9 */ /* 0x000fc60000000800 */
[----:B------:R-:W-:-:S04]  /*3180*/  IADD3 R28, P1, R18, R29, RZ ;  /* 0x0000001d121c7210 */ /* 0x000fc80007f3e0ff */
[----:B------:R-:W-:-:S06]  /*3190*/  IADD3.X R29, RZ, R19, RZ, P1, !PT ;  /* 0x00000013ff1d7210 */ /* 0x000fcc0000ffe4ff */
        /* <DEDUP_REMOVED lines=252> */
.L_x_3726:
[----:B------:R-:W-:-:S04]  /*4160*/  LOP3.LUT R35, R30, 0xfffffff8, RZ, 0xc0, !PT ;  /* 0xfffffff81e237812 */ /* 0x000fc800078ec0ff */
[----:B------:R-:W-:-:S04]  /*4170*/  IADD3 R34, P1, R18, R35, RZ ;  /* 0x0000002312227210 */ /* 0x000fc80007f3e0ff */
[----:B------:R-:W-:-:S06]  /*4180*/  IADD3.X R35, RZ, R19, RZ, P1, !PT ;  /* 0x00000013ff237210 */ /* 0x000fcc0000ffe4ff */
[----:B------:R-:W2:Y:S01]  /*4190*/  LDG.E.64 R34, desc[UR60][R34.64] ;  /* 0x0000003c22227981 */ /* 0x000ea2000c1e1b00 */
[----:B------:R-:W-:Y:S01]  /*41a0*/  IMAD.MOV.U32 R41, RZ, RZ, RZ ;  /* 0x000000ffff297224 */ /* 0x000fe200078e00ff */
[----:B------:R-:W-:Y:S02]  /*41b0*/  MOV R38, RZ ;  /* 0x000000ff00267202 */ /* 0x000fe40000000f00 */
[C---:B--2---:R-:W-:Y:S02]  /*41c0*/  PRMT R28, R34.reuse, 0x7610, R28 ;  /* 0x00007610221c7816 */ /* 0x044fe4000000001c */
[----:B------:R-:W-:Y:S02]  /*41d0*/  PRMT R29, R34, 0x7632, R29 ;  /* 0x00007632221d7816 */ /* 0x000fe4000000001d */
[C---:B------:R-:W-:Y:S02]  /*41e0*/  PRMT R30, R35.reuse, 0x7610, R30 ;  /* 0x00007610231e7816 */ /* 0x040fe4000000001e */
        /* <DEDUP_REMOVED lines=247> */
.L_x_3727:
[----:B------:R-:W-:-:S04]  /*5160*/  LOP3.LUT R35, R38, 0xfffffff8, RZ, 0xc0, !PT ;  /* 0xfffffff826237812 */ /* 0x000fc800078ec0ff */
[----:B------:R-:W-:-:S05]  /*5170*/  IADD3 R34, P1, R18, R35, RZ ;  /* 0x0000002312227210 */ /* 0x000fca0007f3e0ff */
[----:B------:R-:W-:-:S06]  /*5180*/  IMAD.X R35, RZ, RZ, R19, P1 ;  /* 0x000000ffff237224 */ /* 0x000fcc00008e0613 */
[----:B------:R-:W2:Y:S02]  /*5190*/  LDG.E.64 R34, desc[UR60][R34.64] ;  /* 0x0000003c22227981 */ /* 0x000ea4000c1e1b00 */
[C---:B--2---:R-:W-:Y:S02]  /*51a0*/  PRMT R36, R34.reuse, 0x7610, R36 ;  /* 0x0000761022247816 */ /* 0x044fe40000000024 */
[----:B------:R-:W-:Y:S02]  /*51b0*/  PRMT R37, R34, 0x7632, R37 ;  /* 0x0000763222257816 */ /* 0x000fe40000000025 */
[C---:B------:R-:W-:Y:S02]  /*51c0*/  PRMT R38, R35.reuse, 0x7610, R38 ;  /* 0x0000761023267816 */ /* 0x040fe40000000026 */
[----:B------:R-:W-:Y:S01]  /*51d0*/  PRMT R40, R35, 0x7632, R40 ;  /* 0x0000763223287816 */ /* 0x000fe20000000028 */
[----:B------:R-:W-:Y:S06]  /*51e0*/  @!P0 BRA `(.L_x_3728) ;  /* 0x0000000c00a88947 */ /* 0x000fec0003800000 */
[----:B------:R-:W-:Y:S01]  /*51f0*/  LEA R35, R0, R39, 0x1 ;  /* 0x0000002700237211 */ /* 0x000fe200078e08ff */
        /* <DEDUP_REMOVED lines=233> */
.L_x_3728:
[----:B------:R-:W-:Y:S01]  /*6090*/  LOP3.LUT R35, R41, 0xfffffff8, RZ, 0xc0, !PT ;  /* 0xfffffff829237812 */ /* 0x000fe200078ec0ff */
[----:B------:R-:W-:Y:S01]  /*60a0*/  IMAD.U32 R45, R25, 0x10000, RZ ;  /* 0x00010000192d7824 */ /* 0x000fe200078e00ff */
[----:B------:R-:W-:Y:S01]  /*60b0*/  SHF.L.U32 R43, R24, 0x10, RZ ;  /* 0x00000010182b7819 */ /* 0x000fe200000006ff */
[----:B------:R-:W-:Y:S01]  /*60c0*/  IMAD.U32 R47, R27, 0x10000, RZ ;  /* 0x000100001b2f7824 */ /* 0x000fe200078e00ff */
[----:B------:R-:W-:Y:S02]  /*60d0*/  IADD3 R34, P1, R18, R35, RZ ;  /* 0x0000002312227210 */ /* 0x000fe40007f3e0ff */
[----:B------:R-:W-:Y:S02]  /*60e0*/  SHF.L.U32 R46, R26, 0x10, RZ ;  /* 0x000000101a2e7819 */ /* 0x000fe400000006ff */
[----:B------:R-:W-:Y:S01]  /*60f0*/  MOV R42, RZ ;  /* 0x000000ff002a7202 */ /* 0x000fe20000000f00 */
[----:B------:R-:W-:Y:S01]  /*6100*/  IMAD.X R35, RZ, RZ, R19, P1 ;  /* 0x000000ffff237224 */ /* 0x000fe200008e0613 */
[----:B------:R-:W-:Y:S01]  /*6110*/  SHF.L.U32 R48, R28, 0x10, RZ ;  /* 0x000000101c307819 */ /* 0x000fe200000006ff */
[----:B------:R-:W-:-:S02]  /*6120*/  IMAD.U32 R49, R29, 0x10000, RZ ;  /* 0x000100001d317824 */ /* 0x000fc400078e00ff */
[----:B------:R-:W-:Y:S01]  /*6130*/  IMAD.U32 R53, R36, 0x10000, RZ ;  /* 0x0001000024357824 */ /* 0x000fe200078e00ff */
[----:B------:R-:W-:Y:S01]  /*6140*/  SHF.L.U32 R54, R37, 0x10, RZ ;  /* 0x0000001025367819 */ /* 0x000fe200000006ff */
[----:B------:R-:W2:Y:S01]  /*6150*/  LDG.E.64 R34, desc[UR60][R34.64] ;  /* 0x0000003c22227981 */ /* 0x000ea2000c1e1b00 */
[----:B------:R-:W-:Y:S01]  /*6160*/  FSETP.GTU.FTZ.AND P2, PT, |R45|, +INF , PT ;  /* 0x7f8000002d00780b */ /* 0x000fe20003f5c200 */
[----:B------:R-:W-:Y:S01]  /*6170*/  IMAD.MOV.U32 R41, RZ, RZ, RZ ;  /* 0x000000ffff297224 */ /* 0x000fe200078e00ff */
[----:B------:R-:W-:Y:S01]  /*6180*/  FSETP.GTU.FTZ.AND P1, PT, |R43|, +INF , PT ;  /* 0x7f8000002b00780b */ /* 0x000fe20003f3c200 */
[----:B------:R-:W-:Y:S01]  /*6190*/  IMAD.U32 R55, R38, 0x10000, RZ ;  /* 0x0001000026377824 */ /* 0x000fe200078e00ff */
[----:B------:R-:W-:Y:S02]  /*61a0*/  FSETP.GTU.FTZ.AND P3, PT, |R46|, +INF , PT ;  /* 0x7f8000002e00780b */ /* 0x000fe40003f7c200 */
[----:B------:R-:W-:Y:S02]  /*61b0*/  CS2R R50, SRZ ;  /* 0x0000000000327805 */ /* 0x000fe4000001ff00 */
[----:B------:R-:W-:Y:S01]  /*61c0*/  FSETP.GTU.FTZ.AND P4, PT, |R47|, +INF , PT ;  /* 0x7f8000002f00780b */ /* 0x000fe20003f9c200 */
[----:B------:R-:W-:Y:S01]  /*61d0*/  IMAD.MOV.U32 R52, RZ, RZ, RZ ;  /* 0x000000ffff347224 */ /* 0x000fe200078e00ff */
[----:B------:R-:W-:Y:S01]  /*61e0*/  FSETP.GTU.FTZ.AND P5, PT, |R48|, +INF , PT ;  /* 0x7f8000003000780b */ /* 0x000fe20003fbc200 */
[----:B------:R-:W-:Y:S01]  /*61f0*/  ULDC UR4, c[0x0][0x21c] ;  /* 0x0000870000047ab9 */ /* 0x000fe20000000800 */
[----:B------:R-:W-:-:S02]  /*6200*/  FSETP.GTU.FTZ.AND P6, PT, |R49|, +INF , PT ;  /* 0x7f8000003100780b */ /* 0x000fc40003fdc200 */
[----:B------:R-:W-:Y:S02]  /*6210*/  LEA R39, R0, R39, 0x1 ;  /* 0x0000002700277211 */ /* 0x000fe400078e08ff */
[----:B------:R-:W-:Y:S02]  /*6220*/  @!P2 MOV R41, R45 ;  /* 0x0000002d0029a202 */ /* 0x000fe40000000f00 */
[----:B------:R-:W-:Y:S02]  /*6230*/  CS2R R44, SRZ ;  /* 0x00000000002c7805 */ /* 0x000fe4000001ff00 */
[----:B------:R-:W-:Y:S01]  /*6240*/  @!P1 MOV R42, R43 ;  /* 0x0000002b002a9202 */ /* 0x000fe20000000f00 */
[----:B------:R-:W-:Y:S01]  /*6250*/  IMAD.MOV.U32 R43, RZ, RZ, RZ ;  /* 0x000000ffff2b7224 */ /* 0x000fe200078e00ff */
[----:B------:R-:W-:Y:S01]  /*6260*/  SHF.L.U32 R56, R40, 0x10, RZ ;  /* 0x0000001028387819 */ /* 0x000fe200000006ff */
[----:B------:R-:W-:Y:S01]  /*6270*/  @!P3 IMAD.MOV.U32 R44, RZ, RZ, R46 ;  /* 0x000000ffff2cb224 */ /* 0x000fe200078e002e */
[----:B------:R-:W-:Y:S01]  /*6280*/  @!P4 MOV R43, R47 ;  /* 0x0000002f002bc202 */ /* 0x000fe20000000f00 */
[----:B------:R-:W-:Y:S01]  /*6290*/  IMAD.U32 R47, R31, 0x10000, RZ ;  /* 0x000100001f2f7824 */ /* 0x000fe200078e00ff */
[----:B------:R-:W-:Y:S01]  /*62a0*/  SHF.L.U32 R46, R30, 0x10, RZ ;  /* 0x000000101e2e7819 */ /* 0x000fe200000006ff */
[----:B------:R-:W-:Y:S01]  /*62b0*/  @!P5 IMAD.MOV.U32 R45, RZ, RZ, R48 ;  /* 0x000000ffff2dd224 */ /* 0x000fe200078e0030 */
[----:B------:R-:W-:Y:S01]  /*62c0*/  FSETP.GTU.FTZ.AND P3, PT, |R53|, +INF , PT ;  /* 0x7f8000003500780b */ /* 0x000fe20003f7c200 */
[----:B------:R-:W-:Y:S01]  /*62d0*/  FADD.FTZ R15, R44, R15 ;  /* 0x0000000f2c0f7221 */ /* 0x000fe20000010000 */
[----:B------:R-:W-:Y:S01]  /*62e0*/  FSETP.GTU.FTZ.AND P1, PT, |R46|, +INF , PT ;  /* 0x7f8000002e00780b */ /* 0x000fe20003f3c200 */
[----:B------:R-:W-:Y:S01]  /*62f0*/  FADD.FTZ R16, R43, R16 ;  /* 0x000000102b107221 */ /* 0x000fe20000010000 */
[----:B------:R-:W-:Y:S01]  /*6300*/  FSETP.GTU.FTZ.AND P2, PT, |R47|, +INF , PT ;  /* 0x7f8000002f00780b */ /* 0x000fe20003f5c200 */
[----:B------:R-:W-:Y:S01]  /*6310*/  FADD.FTZ R21, R42, R21 ;  /* 0x000000152a157221 */ /* 0x000fe20000010000 */
[----:B------:R-:W-:Y:S01]  /*6320*/  FSETP.GTU.FTZ.AND P4, PT, |R54|, +INF , PT ;  /* 0x7f8000003600780b */ /* 0x000fe20003f9c200 */
[----:B------:R-:W-:Y:S01]  /*6330*/  FADD.FTZ R14, R45, R14 ;  /* 0x0000000e2d0e7221 */ /* 0x000fe20000010000 */
[----:B------:R-:W-:Y:S01]  /*6340*/  FSETP.GTU.FTZ.AND P5, PT, |R55|, +INF , PT ;  /* 0x7f8000003700780b */ /* 0x000fe20003fbc200 */
[----:B------:R-:W-:Y:S01]  /*6350*/  IMAD.IADD R39, R39, 0x1, R0 ;  /* 0x0000000127277824 */ /* 0x000fe200078e0200 */
[----:B------:R-:W-:-:S02]  /*6360*/  @!P6 MOV R50, R49 ;  /* 0x000000310032e202 */ /* 0x000fc40000000f00 */
[----:B------:R-:W-:Y:S01]  /*6370*/  CS2R R48, SRZ ;  /* 0x0000000000307805 */ /* 0x000fe2000001ff00 */
[----:B------:R-:W-:Y:S01]  /*6380*/  FADD.FTZ R20, R41, R20 ;  /* 0x0000001429147221 */ /* 0x000fe20000010000 */
[----:B------:R-:W-:Y:S02]  /*6390*/  MOV R41, UR4 ;  /* 0x0000000400297c02 */ /* 0x000fe40008000f00 */
[----:B------:R-:W-:Y:S01]  /*63a0*/  @!P1 MOV R51, R46 ;  /* 0x0000002e00339202 */ /* 0x000fe20000000f00 */
[----:B------:R-:W-:Y:S01]  /*63b0*/  FADD.FTZ R13, R50, R13 ;  /* 0x0000000d320d7221 */ /* 0x000fe20000010000 */
[----:B------:R-:W-:Y:S01]  /*63c0*/  @!P2 IMAD.MOV.U32 R52, RZ, RZ, R47 ;  /* 0x000000ffff34a224 */ /* 0x000fe200078e002f */
[----:B------:R-:W-:Y:S01]  /*63d0*/  CS2R R46, SRZ ;  /* 0x00000000002e7805 */ /* 0x000fe2000001ff00 */
[----:B------:R-:W-:Y:S01]  /*63e0*/  @!P4 IMAD.MOV.U32 R48, RZ, RZ, R54 ;  /* 0x000000ffff30c224 */ /* 0x000fe200078e0036 */
[----:B------:R-:W-:Y:S01]  /*63f0*/  @!P3 MOV R47, R53 ;  /* 0x00000035002fb202 */ /* 0x000fe20000000f00 */
[----:B------:R-:W-:Y:S01]  /*6400*/  FADD.FTZ R12, R51, R12 ;  /* 0x0000000c330c7221 */ /* 0x000fe20000010000 */
[----:B------:R-:W-:Y:S01]  /*6410*/  FADD.FTZ R11, R52, R11 ;  /* 0x0000000b340b7221 */ /* 0x000fe20000010000 */
[----:B------:R-:W-:Y:S01]  /*6420*/  FSETP.GTU.FTZ.AND P6, PT, |R56|, +INF , PT ;  /* 0x7f8000003800780b */ /* 0x000fe20003fdc200 */
[----:B------:R-:W-:Y:S01]  /*6430*/  FADD.FTZ R9, R48, R9 ;  /* 0x0000000930097221 */ /* 0x000fe20000010000 */
[----:B------:R-:W-:Y:S01]  /*6440*/  @!P5 MOV R49, R55 ;  /* 0x000000370031d202 */ /* 0x000fe20000000f00 */
[----:B------:R-:W-:Y:S01]  /*6450*/  FADD.FTZ R10, R47, R10 ;  /* 0x0000000a2f0a7221 */ /* 0x000fe20000010000 */
[----:B------:R-:W-:Y:S01]  /*6460*/  MOV R48, RZ ;  /* 0x000000ff00307202 */ /* 0x000fe20000000f00 */
[----:B------:R-:W-:-:S02]  /*6470*/  IMAD.MOV.U32 R47, RZ, RZ, RZ ;  /* 0x000000ffff2f7224 */ /* 0x000fc400078e00ff */
[----:B------:R-:W-:-:S06]  /*6480*/  FADD.FTZ R8, R49, R8 ;  /* 0x0000000831087221 */ /* 0x000fcc0000010000 */
[----:B------:R-:W-:-:S04]  /*6490*/  @!P6 IMAD.MOV.U32 R46, RZ, RZ, R56 ;  /* 0x000000ffff2ee224 */ /* 0x000fc800078e0038 */
[----:B------:R-:W-:Y:S01]  /*64a0*/  FADD.FTZ R7, R46, R7 ;  /* 0x000000072e077221 */ /* 0x000fe20000010000 */
[C---:B--2---:R-:W-:Y:S02]  /*64b0*/  PRMT R43, R34.reuse, 0x7632, R43 ;  /* 0x00007632222b7816 */ /* 0x044fe4000000002b */
[----:B------:R-:W-:Y:S02]  /*64c0*/  PRMT R44, R35, 0x7632, R44 ;  /* 0x00007632232c7816 */ /* 0x000fe4000000002c */
[----:B------:R-:W-:Y:S01]  /*64d0*/  PRMT R42, R34, 0x7610, R42 ;  /* 0x00007610222a7816 */ /* 0x000fe2000000002a */
[----:B------:R-:W-:Y:S01]  /*64e0*/  IMAD.U32 R51, R43, 0x10000, RZ ;  /* 0x000100002b337824 */ /* 0x000fe200078e00ff */
[----:B------:R-:W-:Y:S01]  /*64f0*/  PRMT R45, R35, 0x7610, R45 ;  /* 0x00007610232d7816 */ /* 0x000fe2000000002d */
[----:B------:R-:W-:Y:S01]  /*6500*/  IMAD.U32 R53, R44, 0x10000, RZ ;  /* 0x000100002c357824 */ /* 0x000fe200078e00ff */
[----:B------:R-:W-:Y:S01]  /*6510*/  SHF.L.U32 R50, R42, 0x10, RZ ;  /* 0x000000102a327819 */ /* 0x000fe200000006ff */
[----:B------:R-:W-:Y:S01]  /*6520*/  IMAD R34, R0, 0x3, R39 ;  /* 0x0000000300227824 */ /* 0x000fe200078e0227 */
[----:B------:R-:W-:-:S02]  /*6530*/  SHF.L.U32 R52, R45, 0x10, RZ ;  /* 0x000000102d347819 */ /* 0x000fc400000006ff */
        /* <DEDUP_REMOVED lines=15> */
.L_x_3724:
[----:B------:R-:W-:Y:S05]  /*6630*/  BSYNC B0 ;  /* 0x0000000000007941 */ /* 0x000fea0003800000 */
.L_x_3723:
        /* <DEDUP_REMOVED lines=280> */
.L_x_3732:
        /* <DEDUP_REMOVED lines=285> */
.L_x_3733:
[----:B------:R-:W-:-:S04]  /*8990*/  LOP3.LUT R33, R47, 0xfffffff8, RZ, 0xc0, !PT ;  /* 0xfffffff82f217812 */ /* 0x000fc800078ec0ff */
        /* <DEDUP_REMOVED lines=284> */
.L_x_3734:
        /* <DEDUP_REMOVED lines=285> */
.L_x_3735:
        /* <DEDUP_REMOVED lines=8> */
.L_x_3731:
[----:B------:R-:W-:Y:S05]  /*adb0*/  BSYNC B0 ;  /* 0x0000000000007941 */ /* 0x000fea0003800000 */
.L_x_3730:
[----:B------:R-:W-:Y:S04]  /*adc0*/  BSSY B0, `(.L_x_3736) ;  /* 0x0000056000007945 */ /* 0x000fe80003800000 */
[----:B------:R-:W-:Y:S05]  /*add0*/  @P0 BRA `(.L_x_3737) ;  /* 0x0000000400500947 */ /* 0x000fea0003800000 */
[----:B------:R-:W-:Y:S01]  /*ade0*/  IMAD.U32 R24, R24, 0x10000, RZ ;  /* 0x0001000018187824 */ /* 0x000fe200078e00ff */
[----:B------:R-:W-:Y:S01]  /*adf0*/  SHF.L.U32 R25, R25, 0x10, RZ ;  /* 0x0000001019197819 */ /* 0x000fe200000006ff */
[----:B------:R-:W-:Y:S01]  /*ae00*/  IMAD.U32 R26, R26, 0x10000, RZ ;  /* 0x000100001a1a7824 */ /* 0x000fe200078e00ff */
[----:B0-----:R-:W-:Y:S01]  /*ae10*/  SHF.L.U32 R32, R27, 0x10, RZ ;  /* 0x000000101b207819 */ /* 0x001fe200000006ff */
[----:B------:R-:W-:Y:S01]  /*ae20*/  IMAD.IADD R39, R39, 0x1, R0 ;  /* 0x0000000127277824 */ /* 0x000fe200078e0200 */
[----:B------:R-:W-:Y:S02]  /*ae30*/  FSETP.GTU.FTZ.AND P0, PT, |R24|, +INF , PT ;  /* 0x7f8000001800780b */ /* 0x000fe40003f1c200 */
[----:B------:R-:W-:Y:S02]  /*ae40*/  CS2R R18, SRZ ;  /* 0x0000000000127805 */ /* 0x000fe4000001ff00 */
[----:B------:R-:W-:Y:S02]  /*ae50*/  FSETP.GTU.FTZ.AND P2, PT, |R26|, +INF , PT ;  /* 0x7f8000001a00780b */ /* 0x000fe40003f5c200 */
[----:B------:R-:W-:-:S02]  /*ae60*/  FSETP.GTU.FTZ.AND P1, PT, |R25|, +INF , PT ;  /* 0x7f8000001900780b */ /* 0x000fc40003f3c200 */
[----:B------:R-:W-:Y:S02]  /*ae70*/  FSETP.GTU.FTZ.AND P3, PT, |R32|, +INF , PT ;  /* 0x7f8000002000780b */ /* 0x000fe40003f7c200 */
[----:B------:R-:W-:-:S03]  /*ae80*/  MOV R27, RZ ;  /* 0x000000ff001b7202 */ /* 0x000fc60000000f00 */
[----:B------:R-:W-:Y:S01]  /*ae90*/  @!P0 IMAD.MOV.U32 R18, RZ, RZ, R24 ;  /* 0x000000ffff128224 */ /* 0x000fe200078e0018 */
[----:B------:R-:W-:Y:S01]  /*aea0*/  ISETP.GE.U32.AND P0, PT, R39, R41, PT ;  /* 0x000000292700720c */ /* 0x000fe20003f06070 */
[----:B------:R-:W-:-:S04]  /*aeb0*/  HFMA2.MMA R24, -RZ, RZ, 0, 0 ;  /* 0x00000000ff187435 */ /* 0x000fc800000001ff */
[----:B------:R-:W-:Y:S02]  /*aec0*/  @!P1 IMAD.MOV.U32 R19, RZ, RZ, R25 ;  /* 0x000000ffff139224 */ /* 0x000fe400078e0019 */
[----:B------:R-:W-:Y:S01]  /*aed0*/  FADD.FTZ R21, R21, R18 ;  /* 0x0000001215157221 */ /* 0x000fe20000010000 */
[----:B------:R-:W-:Y:S01]  /*aee0*/  @!P3 IMAD.MOV.U32 R27, RZ, RZ, R32 ;  /* 0x000000ffff1bb224 */ /* 0x000fe200078e0020 */
[----:B------:R-:W-:Y:S01]  /*aef0*/  @!P2 MOV R24, R26 ;  /* 0x0000001a0018a202 */ /* 0x000fe20000000f00 */
[----:B------:R-:W-:Y:S02]  /*af00*/  FADD.FTZ R20, R20, R19 ;  /* 0x0000001314147221 */ /* 0x000fe40000010000 */
[----:B------:R-:W-:Y:S02]  /*af10*/  FADD.FTZ R16, R16, R27 ;  /* 0x0000001b10107221 */ /* 0x000fe40000010000 */
[----:B------:R-:W-:Y:S01]  /*af20*/  FADD.FTZ R15, R15, R24 ;  /* 0x000000180f0f7221 */ /* 0x000fe20000010000 */
[----:B------:R-:W-:Y:S06]  /*af30*/  @P0 BRA `(.L_x_3737) ;  /* 0x0000000000f80947 */ /* 0x000fec0003800000 */
[----:B------:R-:W-:Y:S01]  /*af40*/  SHF.L.U32 R28, R28, 0x10, RZ ;  /* 0x000000101c1c7819 */ /* 0x000fe200000006ff */
[----:B------:R-:W-:Y:S01]  /*af50*/  IMAD.U32 R29, R29, 0x10000, RZ ;  /* 0x000100001d1d7824 */ /* 0x000fe200078e00ff */
[----:B------:R-:W-:Y:S01]  /*af60*/  SHF.L.U32 R30, R30, 0x10, RZ ;  /* 0x000000101e1e7819 */ /* 0x000fe200000006ff */
[----:B------:R-:W-:Y:S01]  /*af70*/  IMAD.U32 R31, R31, 0x10000, RZ ;  /* 0x000100001f1f7824 */ /* 0x000fe200078e00ff */
[----:B------:R-:W-:Y:S01]  /*af80*/  FSETP.GTU.FTZ.AND P0, PT, |R28|, +INF , PT ;  /* 0x7f8000001c00780b */ /* 0x000fe20003f1c200 */
[----:B------:R-:W-:Y:S01]  /*af90*/  IMAD.IADD R26, R39, 0x1, R0 ;  /* 0x00000001271a7824 */ /* 0x000fe200078e0200 */
[----:B------:R-:W-:Y:S02]  /*afa0*/  FSETP.GTU.FTZ.AND P1, PT, |R29|, +INF , PT ;  /* 0x7f8000001d00780b */ /* 0x000fe40003f3c200 */
[----:B------:R-:W-:Y:S02]  /*afb0*/  CS2R R18, SRZ ;  /* 0x0000000000127805 */ /* 0x000fe4000001ff00 */
[----:B------:R-:W-:-:S02]  /*afc0*/  FSETP.GTU.FTZ.AND P3, PT, |R31|, +INF , PT ;  /* 0x7f8000001f00780b */ /* 0x000fc40003f7c200 */
[----:B------:R-:W-:Y:S02]  /*afd0*/  CS2R R24, SRZ ;  /* 0x0000000000187805 */ /* 0x000fe4000001ff00 */
[----:B------:R-:W-:-:S03]  /*afe0*/  FSETP.GTU.FTZ.AND P2, PT, |R30|, +INF , PT ;  /* 0x7f8000001e00780b */ /* 0x000fc60003f5c200 */
[----:B------:R-:W-:Y:S02]  /*aff0*/  @!P0 MOV R19, R28 ;  /* 0x0000001c00138202 */ /* 0x000fe40000000f00 */
[----:B------:R-:W-:Y:S02]  /*b000*/  ISETP.GE.U32.AND P0, PT, R26, R41, PT ;  /* 0x000000291a00720c */ /* 0x000fe40003f06070 */
[----:B------:R-:W-:Y:S01]  /*b010*/  @!P1 MOV R18, R29 ;  /* 0x0000001d00129202 */ /* 0x000fe20000000f00 */
[----:B------:R-:W-:Y:S01]  /*b020*/  FADD.FTZ R14, R14, R19 ;  /* 0x000000130e0e7221 */ /* 0x000fe20000010000 */
[----:B------:R-:W-:-:S04]  /*b030*/  @!P3 MOV R24, R31 ;  /* 0x0000001f0018b202 */ /* 0x000fc80000000f00 */
[----:B------:R-:W-:Y:S02]  /*b040*/  @!P2 IMAD.MOV.U32 R25, RZ, RZ, R30 ;  /* 0x000000ffff19a224 */ /* 0x000fe400078e001e */
[----:B------:R-:W-:Y:S02]  /*b050*/  FADD.FTZ R13, R13, R18 ;  /* 0x000000120d0d7221 */ /* 0x000fe40000010000 */
[----:B------:R-:W-:Y:S01]  /*b060*/  FADD.FTZ R12, R12, R25 ;  /* 0x000000190c0c7221 */ /* 0x000fe20000010000 */
[----:B------:R-:W-:Y:S01]  /*b070*/  FADD.FTZ R11, R11, R24 ;  /* 0x000000180b0b7221 */ /* 0x000fe20000010000 */
[----:B------:R-:W-:Y:S06]  /*b080*/  @P0 BRA `(.L_x_3737) ;  /* 0x0000000000a40947 */ /* 0x000fec0003800000 */
[----:B------:R-:W-:Y:S01]  /*b090*/  IMAD.U32 R36, R36, 0x10000, RZ ;  /* 0x0001000024247824 */ /* 0x000fe200078e00ff */
[----:B------:R-:W-:Y:S01]  /*b0a0*/  SHF.L.U32 R37, R37, 0x10, RZ ;  /* 0x0000001025257819 */ /* 0x000fe200000006ff */
[----:B------:R-:W-:Y:S01]  /*b0b0*/  IMAD.U32 R38, R38, 0x10000, RZ ;  /* 0x0001000026267824 */ /* 0x000fe200078e00ff */
[----:B------:R-:W-:Y:S01]  /*b0c0*/  SHF.L.U32 R40, R40, 0x10, RZ ;  /* 0x0000001028287819 */ /* 0x000fe200000006ff */
[----:B------:R-:W-:Y:S01]  /*b0d0*/  IMAD.IADD R0, R26, 0x1, R0 ;  /* 0x000000011a007824 */ /* 0x000fe200078e0200 */
[----:B------:R-:W-:Y:S02]  /*b0e0*/  FSETP.GTU.FTZ.AND P0, PT, |R36|, +INF , PT ;  /* 0x7f8000002400780b */ /* 0x000fe40003f1c200 */
[----:B------:R-:W-:Y:S02]  /*b0f0*/  CS2R R18, SRZ ;  /* 0x0000000000127805 */ /* 0x000fe4000001ff00 */
[----:B------:R-:W-:Y:S01]  /*b100*/  FSETP.GTU.FTZ.AND P2, PT, |R38|, +INF , PT ;  /* 0x7f8000002600780b */ /* 0x000fe20003f5c200 */
[----:B------:R-:W-:Y:S01]  /*b110*/  IMAD.MOV.U32 R25, RZ, RZ, RZ ;  /* 0x000000ffff197224 */ /* 0x000fe200078e00ff */
[----:B------:R-:W-:-:S02]  /*b120*/  FSETP.GTU.FTZ.AND P1, PT, |R37|, +INF , PT ;  /* 0x7f8000002500780b */ /* 0x000fc40003f3c200 */
[----:B------:R-:W-:Y:S02]  /*b130*/  FSETP.GTU.FTZ.AND P3, PT, |R40|, +INF , PT ;  /* 0x7f8000002800780b */ /* 0x000fe40003f7c200 */
[----:B------:R-:W-:Y:S01]  /*b140*/  ISETP.GE.U32.AND P4, PT, R0, R41, PT ;  /* 0x000000290000720c */ /* 0x000fe20003f86070 */
[----:B------:R-:W-:Y:S02]  /*b150*/  HFMA2.MMA R0, -RZ, RZ, 0, 0 ;  /* 0x00000000ff007435 */ /* 0x000fe400000001ff */
[----:B------:R-:W-:-:S04]  /*b160*/  @!P0 MOV R19, R36 ;  /* 0x0000002400138202 */ /* 0x000fc80000000f00 */
[----:B------:R-:W-:Y:S02]  /*b170*/  @!P2 MOV R25, R38 ;  /* 0x000000260019a202 */ /* 0x000fe40000000f00 */
[----:B------:R-:W-:Y:S02]  /*b180*/  @!P1 IMAD.MOV.U32 R0, RZ, RZ, R37 ;  /* 0x000000ffff009224 */ /* 0x000fe400078e0025 */
[----:B------:R-:W-:Y:S01]  /*b190*/  FADD.FTZ R10, R10, R19 ;  /* 0x000000130a0a7221 */ /* 0x000fe20000010000 */
[----:B------:R-:W-:Y:S02]  /*b1a0*/  @!P3 IMAD.MOV.U32 R18, RZ, RZ, R40 ;  /* 0x000000ffff12b224 */ /* 0x000fe400078e0028 */
[----:B------:R-:W-:Y:S01]  /*b1b0*/  FADD.FTZ R8, R8, R25 ;  /* 0x0000001908087221 */ /* 0x000fe20000010000 */
[----:B------:R-:W-:Y:S01]  /*b1c0*/  FADD.FTZ R9, R9, R0 ;  /* 0x0000000009097221 */ /* 0x000fe20000010000 */
[----:B------:R-:W-:Y:S01]  /*b1d0*/  FADD.FTZ R7, R7, R18 ;  /* 0x0000001207077221 */ /* 0x000fe20000010000 */
[----:B------:R-:W-:Y:S06]  /*b1e0*/  @P4 BRA `(.L_x_3737) ;  /* 0x00000000004c4947 */ /* 0x000fec0003800000 */
[----:B------:R-:W-:Y:S01]  /*b1f0*/  SHF.L.U32 R42, R42, 0x10, RZ ;  /* 0x000000102a2a7819 */ /* 0x000fe200000006ff */
[----:B------:R-:W-:Y:S01]  /*b200*/  IMAD.U32 R43, R43, 0x10000, RZ ;  /* 0x000100002b2b7824 */ /* 0x000fe200078e00ff */
[----:B------:R-:W-:Y:S01]  /*b210*/  SHF.L.U32 R45, R45, 0x10, RZ ;  /* 0x000000102d2d7819 */ /* 0x000fe200000006ff */
[----:B------:R-:W-:Y:S01]  /*b220*/  IMAD.U32 R44, R44, 0x10000, RZ ;  /* 0x000100002c2c7824 */ /* 0x000fe200078e00ff */
[----:B------:R-:W-:Y:S02]  /*b230*/  FSETP.GTU.FTZ.AND P0, PT, |R42|, +INF , PT ;  /* 0x7f8000002a00780b */ /* 0x000fe40003f1c200 */
[----:B------:R-:W-:Y:S02]  /*b240*/  CS2R R18, SRZ ;  /* 0x0000000000127805 */ /* 0x000fe4000001ff00 */
[----:B------:R-:W-:Y:S01]  /*b250*/  FSETP.GTU.FTZ.AND P2, PT, |R45|, +INF , PT ;  /* 0x7f8000002d00780b */ /* 0x000fe20003f5c200 */
[----:B------:R-:W-:Y:S01]  /*b260*/  IMAD.MOV.U32 R25, RZ, RZ, RZ ;  /* 0x000000ffff197224 */ /* 0x000fe200078e00ff */
[----:B------:R-:W-:-:S02]  /*b270*/  FSETP.GTU.FTZ.AND P1, PT, |R43|, +INF , PT ;  /* 0x7f8000002b00780b */ /* 0x000fc40003f3c200 */
[----:B------:R-:W-:Y:S02]  /*b280*/  FSETP.GTU.FTZ.AND P3, PT, |R44|, +INF , PT ;  /* 0x7f8000002c00780b */ /* 0x000fe40003f7c200 */
[----:B------:R-:W-:-:S03]  /*b290*/  MOV R0, RZ ;  /* 0x000000ff00007202 */ /* 0x000fc60000000f00 */
[----:B------:R-:W-:-:S04]  /*b2a0*/  @!P0 MOV R19, R42 ;  /* 0x0000002a00138202 */ /* 0x000fc80000000f00 */
[----:B------:R-:W-:Y:S02]  /*b2b0*/  @!P2 MOV R25, R45 ;  /* 0x0000002d0019a202 */ /* 0x000fe40000000f00 */
[----:B------:R-:W-:Y:S02]  /*b2c0*/  @!P1 IMAD.MOV.U32 R0, RZ, RZ, R43 ;  /* 0x000000ffff009224 */ /* 0x000fe400078e002b */
[----:B------:R-:W-:Y:S01]  /*b2d0*/  FADD.FTZ R6, R6, R19 ;  /* 0x0000001306067221 */ /* 0x000fe20000010000 */
[----:B------:R-:W-:Y:S02]  /*b2e0*/  @!P3 IMAD.MOV.U32 R18, RZ, RZ, R44 ;  /* 0x000000ffff12b224 */ /* 0x000fe400078e002c */
[----:B------:R-:W-:Y:S01]  /*b2f0*/  FADD.FTZ R4, R4, R25 ;  /* 0x0000001904047221 */ /* 0x000fe20000010000 */
[----:B------:R-:W-:Y:S01]  /*b300*/  FADD.FTZ R5, R5, R0 ;  /* 0x0000000005057221 */ /* 0x000fe20000010000 */
[----:B------:R-:W-:-:S07]  /*b310*/  FADD.FTZ R3, R3, R18 ;  /* 0x0000001203037221 */ /* 0x000fce0000010000 */
.L_x_3737:
[----:B------:R-:W-:Y:S05]  /*b320*/  BSYNC B0 ;  /* 0x0000000000007941 */ /* 0x000fea0003800000 */
.L_x_3736:
        /* <DEDUP_REMOVED lines=13> */
.L_x_3722:
        /* <DEDUP_REMOVED lines=17> */
[----:B------:R-:W0:Y:S01]  /*b510*/  LDC R0, c[0x0][0x224] ;  /* 0x00008900ff007b82 */ /* 0x000e220000000800 */
[-C--:B------:R-:W-:Y:S01]  /*b520*/  MOV R26, R12.reuse ;  /* 0x0000000c001a7202 */ /* 0x080fe20000000f00 */
[--C-:B------:R-:W-:Y:S01]  /*b530*/  IMAD.MOV.U32 R25, RZ, RZ, R12.reuse ;  /* 0x000000ffff197224 */ /* 0x100fe200078e000c */
[-C--:B------:R-:W-:Y:S01]  /*b540*/  MOV R24, R12.reuse ;  /* 0x0000000c00187202 */ /* 0x080fe20000000f00 */
[--C-:B------:R-:W-:Y:S01]  /*b550*/  IMAD.MOV.U32 R31, RZ, RZ, R12.reuse ;  /* 0x000000ffff1f7224 */ /* 0x100fe200078e000c */
[-C--:B------:R-:W-:Y:S01]  /*b560*/  MOV R30, R12.reuse ;  /* 0x0000000c001e7202 */ /* 0x080fe20000000f00 */
[--C-:B------:R-:W-:Y:S01]  /*b570*/  IMAD.MOV.U32 R29, RZ, RZ, R12.reuse ;  /* 0x000000ffff1d7224 */ /* 0x100fe200078e000c */
[-C--:B------:R-:W-:Y:S01]  /*b580*/  MOV R28, R12.reuse ;  /* 0x0000000c001c7202 */ /* 0x080fe20000000f00 */
[----:B------:R-:W1:Y:S01]  /*b590*/  LDC R41, c[0x0][0x21c] ;  /* 0x00008700ff297b82 */ /* 0x000e620000000800 */
[--C-:B------:R-:W-:Y:S01]  /*b5a0*/  IMAD.MOV.U32 R20, RZ, RZ, R12.reuse ;  /* 0x000000ffff147224 */ /* 0x100fe200078e000c */
[-C--:B------:R-:W-:Y:S01]  /*b5b0*/  MOV R27, R12.reuse ;  /* 0x0000000c001b7202 */ /* 0x080fe20000000f00 */
[--C-:B------:R-:W-:Y:S01]  /*b5c0*/  IMAD.MOV.U32 R16, RZ, RZ, R12.reuse ;  /* 0x000000ffff107224 */ /* 0x100fe200078e000c */
[-C--:B------:R-:W-:Y:S01]  /*b5d0*/  MOV R21, R12.reuse ;  /* 0x0000000c00157202 */ /* 0x080fe20000000f00 */
[--C-:B------:R-:W-:Y:S01]  /*b5e0*/  IMAD.MOV.U32 R15, RZ, RZ, R12.reuse ;  /* 0x000000ffff0f7224 */ /* 0x100fe200078e000c */
[----:B------:R-:W-:Y:S01]  /*b5f0*/  MOV R14, R12 ;  /* 0x0000000c000e7202 */ /* 0x000fe20000000f00 */
[----:B------:R-:W-:-:S07]  /*b600*/  IMAD.MOV.U32 R13, RZ, RZ, R12 ;  /* 0x000000ffff0d7224 */ /* 0x000fce00078e000c */
.L_x_3740:
[----:B0-----:R-:W-:-:S05]  /*b610*/  IADD3 R5, R0, R39, RZ ;  /* 0x0000002700057210 */ /* 0x001fca0007ffe0ff */
[----:B------:R-:W-:-:S05]  /*b620*/  IMAD R4, R36, R5, RZ ;  /* 0x0000000524047224 */ /* 0x000fca00078e02ff */
[----:B------:R-:W-:-:S05]  /*b630*/  SHF.R.U32.HI R11, RZ, 0x2, R4 ;  /* 0x00000002ff0b7819 */ /* 0x000fca0000011604 */
[----:B------:R-:W-:-:S06]  /*b640*/  IMAD.WIDE.U32 R10, R11, 0x8, R18 ;  /* 0x000000080b0a7825 */ /* 0x000fcc00078e0012 */
[----:B------:R-:W2:Y:S01]  /*b650*/  LDG.E.64 R10, desc[UR60][R10.64] ;  /* 0x0000003c0a0a7981 */ /* 0x000ea2000c1e1b00 */
[----:B------:R-:W-:-:S04]  /*b660*/  IMAD.IADD R5, R5, 0x1, R0 ;  /* 0x0000000105057824 */ /* 0x000fc800078e0200 */
[----:B------:R-:W-:-:S05]  /*b670*/  IMAD R4, R36, R5, RZ ;  /* 0x0000000524047224 */ /* 0x000fca00078e02ff */
[----:B------:R-:W-:-:S05]  /*b680*/  SHF.R.U32.HI R9, RZ, 0x2, R4 ;  /* 0x00000002ff097819 */ /* 0x000fca0000011604 */
[----:B------:R-:W-:Y:S01]  /*b690*/  IMAD.WIDE.U32 R8, R9, 0x8, R18 ;  /* 0x0000000809087825 */ /* 0x000fe200078e0012 */
[----:B------:R-:W-:-:S05]  /*b6a0*/  IADD3 R35, R5, R0, RZ ;  /* 0x0000000005237210 */ /* 0x000fca0007ffe0ff */
[----:B------:R-:W3:Y:S01]  /*b6b0*/  LDG.E.64 R8, desc[UR60][R8.64] ;  /* 0x0000003c08087981 */ /* 0x000ee2000c1e1b00 */
[----:B------:R-:W-:-:S05]  /*b6c0*/  IMAD R4, R36, R35, RZ ;  /* 0x0000002324047224 */ /* 0x000fca00078e02ff */
[----:B------:R-:W-:-:S05]  /*b6d0*/  SHF.R.U32.HI R5, RZ, 0x2, R4 ;  /* 0x00000002ff057819 */ /* 0x000fca0000011604 */
[----:B------:R-:W-:-:S04]  /*b6e0*/  IMAD.WIDE.U32 R4, R5, 0x8, R18 ;  /* 0x0000000805047825 */ /* 0x000fc800078e0012 */
[----:B------:R-:W-:Y:S02]  /*b6f0*/  IMAD R39, R36, R39, RZ ;  /* 0x0000002724277224 */ /* 0x000fe400078e02ff */
[----:B------:R-:W4:Y:S03]  /*b700*/  LDG.E.64 R4, desc[UR60][R4.64] ;  /* 0x0000003c04047981 */ /* 0x000f26000c1e1b00 */
[----:B------:R-:W-:-:S05]  /*b710*/  SHF.R.U32.HI R7, RZ, 0x2, R39 ;  /* 0x00000002ff077819 */ /* 0x000fca0000011627 */
[----:B------:R-:W-:-:S06]  /*b720*/  IMAD.WIDE.U32 R6, R7, 0x8, R18 ;  /* 0x0000000807067825 */ /* 0x000fcc00078e0012 */
[----:B------:R-:W5:Y:S01]  /*b730*/  LDG.E.64 R6, desc[UR60][R6.64] ;  /* 0x0000003c06067981 */ /* 0x000f62000c1e1b00 */
[----:B------:R-:W-:Y:S01]  /*b740*/  IADD3 R39, R35, R0, RZ ;  /* 0x0000000023277210 */ /* 0x000fe20007ffe0ff */
[----:B------:R-:W-:Y:S01]  /*b750*/  HFMA2.MMA R44, -RZ, RZ, 0, 0 ;  /* 0x00000000ff2c7435 */ /* 0x000fe200000001ff */
[----:B------:R-:W-:-:S03]  /*b760*/  MOV R43, RZ ;  /* 0x000000ff002b7202 */ /* 0x000fc60000000f00 */
[----:B------:R-:W-:-:S05]  /*b770*/  IMAD R34, R0, 0x3, R39 ;  /* 0x0000000300227824 */ /* 0x000fca00078e0227 */
[----:B-1----:R-:W-:Y:S02]  /*b780*/  ISETP.GE.U32.AND P0, PT, R34, R41, PT ;  /* 0x000000292200720c */ /* 0x002fe40003f06070 */
[C---:B--2---:R-:W-:Y:S02]  /*b790*/  PRMT R32, R10.reuse, 0x7610, R32 ;  /* 0x000076100a207816 */ /* 0x044fe40000000020 */
[----:B------:R-:W-:Y:S02]  /*b7a0*/  PRMT R10, R10, 0x7632, R10 ;  /* 0x000076320a0a7816 */ /* 0x000fe4000000000a */
[C---:B------:R-:W-:Y:S01]  /*b7b0*/  PRMT R35, R11.reuse, 0x7610, R35 ;  /* 0x000076100b237816 */ /* 0x040fe20000000023 */
[----:B------:R-:W-:Y:S01]  /*b7c0*/  IMAD.U32 R33, R32, 0x10000, RZ ;  /* 0x0001000020217824 */ /* 0x000fe200078e00ff */
[----:B------:R-:W-:Y:S01]  /*b7d0*/  PRMT R34, R11, 0x7632, R34 ;  /* 0x000076320b227816 */ /* 0x000fe20000000022 */
[----:B------:R-:W-:Y:S02]  /*b7e0*/  IMAD.U32 R37, R10, 0x10000, RZ ;  /* 0x000100000a257824 */ /* 0x000fe400078e00ff */
[----:B------:R-:W-:Y:S01]  /*b7f0*/  IMAD.MOV.U32 R11, RZ, RZ, RZ ;  /* 0x000000ffff0b7224 */ /* 0x000fe200078e00ff */
[----:B------:R-:W-:-:S02]  /*b800*/  FSETP.GTU.FTZ.AND P1, PT, |R33|, +INF , PT ;  /* 0x7f8000002100780b */ /* 0x000fc40003f3c200 */
[----:B------:R-:W-:Y:S02]  /*b810*/  FSETP.GTU.FTZ.AND P2, PT, |R37|, +INF , PT ;  /* 0x7f8000002500780b */ /* 0x000fe40003f5c200 */
[----:B------:R-:W-:Y:S02]  /*b820*/  SHF.L.U32 R45, R34, 0x10, RZ ;  /* 0x00000010222d7819 */ /* 0x000fe400000006ff */
[----:B---3--:R-:W-:-:S07]  /*b830*/  PRMT R42, R9, 0x7610, R42 ;  /* 0x00007610092a7816 */ /* 0x008fce000000002a */
[----:B------:R-:W-:Y:S01]  /*b840*/  @!P1 MOV R44, R33 ;  /* 0x00000021002c9202 */ /* 0x000fe20000000f00 */
[----:B------:R-:W-:Y:S01]  /*b850*/  IMAD.U32 R33, R35, 0x10000, RZ ;  /* 0x0001000023217824 */ /* 0x000fe200078e00ff */
[----:B------:R-:W-:Y:S01]  /*b860*/  PRMT R40, R9, 0x7632, R40 ;  /* 0x0000763209287816 */ /* 0x000fe20000000028 */
[--C-:B------:R-:W-:Y:S01]  /*b870*/  @!P2 IMAD.MOV.U32 R11, RZ, RZ, R37.reuse ;  /* 0x000000ffff0ba224 */ /* 0x100fe200078e0025 */
[----:B------:R-:W-:Y:S01]  /*b880*/  PRMT R37, R8, 0x7610, R37 ;  /* 0x0000761008257816 */ /* 0x000fe20000000025 */
[----:B------:R-:W-:Y:S01]  /*b890*/  IMAD.U32 R47, R42, 0x10000, RZ ;  /* 0x000100002a2f7824 */ /* 0x000fe200078e00ff */
[----:B------:R-:W-:Y:S01]  /*b8a0*/  FSETP.GTU.FTZ.AND P1, PT, |R33|, +INF , PT ;  /* 0x7f8000002100780b */ /* 0x000fe20003f3c200 */
[----:B------:R-:W-:Y:S01]  /*b8b0*/  IMAD.U32 R48, R40, 0x10000, RZ ;  /* 0x0001000028307824 */ /* 0x000fe200078e00ff */
[----:B------:R-:W-:Y:S01]  /*b8c0*/  PRMT R38, R8, 0x7632, R38 ;  /* 0x0000763208267816 */ /* 0x000fe20000000026 */
[----:B------:R-:W-:Y:S01]  /*b8d0*/  IMAD.U32 R9, R37, 0x10000, RZ ;  /* 0x0001000025097824 */ /* 0x000fe200078e00ff */
[----:B------:R-:W-:Y:S01]  /*b8e0*/  FSETP.GTU.FTZ.AND P2, PT, |R45|, +INF , PT ;  /* 0x7f8000002d00780b */ /* 0x000fe20003f5c200 */
[----:B------:R-:W-:Y:S01]  /*b8f0*/  HFMA2.MMA R8, -RZ, RZ, 0, 0 ;  /* 0x00000000ff087435 */ /* 0x000fe200000001ff */
[----:B------:R-:W-:Y:S01]  /*b900*/  SHF.L.U32 R46, R38, 0x10, RZ ;  /* 0x00000010262e7819 */ /* 0x000fe200000006ff */
[----:B------:R-:W-:Y:S01]  /*b910*/  FADD.FTZ R16, R11, R16 ;  /* 0x000000100b107221 */ /* 0x000fe20000010000 */
[----:B------:R-:W-:Y:S01]  /*b920*/  FSETP.GTU.FTZ.AND P3, PT, |R9|, +INF , PT ;  /* 0x7f8000000900780b */ /* 0x000fe20003f7c200 */
[----:B------:R-:W-:Y:S01]  /*b930*/  HFMA2.MMA R11, -RZ, RZ, 0, 0 ;  /* 0x00000000ff0b7435 */ /* 0x000fe200000001ff */
[----:B------:R-:W-:Y:S01]  /*b940*/  FSETP.GTU.FTZ.AND P4, PT, |R46|, +INF , PT ;  /* 0x7f8000002e00780b */ /* 0x000fe20003f9c200 */
[----:B------:R-:W-:Y:S01]  /*b950*/  FADD.FTZ R21, R44, R21 ;  /* 0x000000152c157221 */ /* 0x000fe20000010000 */
[----:B------:R-:W-:Y:S01]  /*b960*/  FSETP.GTU.FTZ.AND P5, PT, |R47|, +INF , PT ;  /* 0x7f8000002f00780b */ /* 0x000fe20003fbc200 */
[----:B------:R-:W-:Y:S01]  /*b970*/  @!P1 IMAD.MOV.U32 R8, RZ, RZ, R33 ;  /* 0x000000ffff089224 */ /* 0x000fe200078e0021 */
[----:B------:R-:W-:-:S02]  /*b980*/  FSETP.GTU.FTZ.AND P1, PT, |R48|, +INF , PT ;  /* 0x7f8000003000780b */ /* 0x000fc40003f3c200 */
[----:B----4-:R-:W-:Y:S01]  /*b990*/  PRMT R33, R5, 0x7610, R33 ;  /* 0x0000761005217816 */ /* 0x010fe20000000021 */
[----:B------:R-:W-:Y:S01]  /*b9a0*/  FADD.FTZ R27, R8, R27 ;  /* 0x0000001b081b7221 */ /* 0x000fe20000010000 */
[----:B------:R-:W-:Y:S02]  /*b9b0*/  @!P2 MOV R43, R45 ;  /* 0x0000002d002ba202 */ /* 0x000fe40000000f00 */
[----:B------:R-:W-:Y:S02]  /*b9c0*/  CS2R R44, SRZ ;  /* 0x00000000002c7805 */ /* 0x000fe4000001ff00 */
[C---:B------:R-:W-:Y:S01]  /*b9d0*/  PRMT R8, R4.reuse, 0x7632, R8 ;  /* 0x0000763204087816 */ /* 0x040fe20000000008 */
[--C-:B------:R-:W-:Y:S01]  /*b9e0*/  @!P3 IMAD.MOV.U32 R11, RZ, RZ, R9.reuse ;  /* 0x000000ffff0bb224 */ /* 0x100fe200078e0009 */
[----:B------:R-:W-:Y:S01]  /*b9f0*/  PRMT R9, R4, 0x7610, R9 ;  /* 0x0000761004097816 */ /* 0x000fe20000000009 */
[----:B------:R-:W-:Y:S01]  /*ba00*/  HFMA2.MMA R4, -RZ, RZ, 0, 0 ;  /* 0x00000000ff047435 */ /* 0x000fe200000001ff */
[----:B------:R-:W-:Y:S01]  /*ba10*/  @!P4 MOV R44, R46 ;  /* 0x0000002e002cc202 */ /* 0x000fe20000000f00 */
[----:B------:R-:W-:Y:S01]  /*ba20*/  @!P5 IMAD.MOV.U32 R45, RZ, RZ, R47 ;  /* 0x000000ffff2dd224 */ /* 0x000fe200078e002f */
[----:B------:R-:W-:Y:S01]  /*ba30*/  SHF.L.U32 R47, R8, 0x10, RZ ;  /* 0x00000010082f7819 */ /* 0x000fe200000006ff */
[----:B------:R-:W-:-:S02]  /*ba40*/  IMAD.U32 R46, R9, 0x10000, RZ ;  /* 0x00010000092e7824 */ /* 0x000fc400078e00ff */
[----:B------:R-:W-:Y:S01]  /*ba50*/  FADD.FTZ R20, R43, R20 ;  /* 0x000000142b147221 */ /* 0x000fe20000010000 */
[----:B------:R-:W-:Y:S01]  /*ba60*/  IMAD.U32 R49, R33, 0x10000, RZ ;  /* 0x0001000021317824 */ /* 0x000fe200078e00ff */
[----:B------:R-:W-:Y:S01]  /*ba70*/  @!P1 MOV R4, R48 ;  /* 0x0000003000049202 */ /* 0x000fe20000000f00 */
[----:B------:R-:W-:Y:S01]  /*ba80*/  FADD.FTZ R29, R44, R29 ;  /* 0x0000001d2c1d7221 */ /* 0x000fe20000010000 */
[----:B------:R-:W-:Y:S01]  /*ba90*/  FSETP.GTU.FTZ.AND P1, PT, |R46|, +INF , PT ;  /* 0x7f8000002e00780b */ /* 0x000fe20003f3c200 */
[----:B------:R-:W-:Y:S01]  /*baa0*/  FADD.FTZ R28, R11, R28 ;  /* 0x0000001c0b1c7221 */ /* 0x000fe20000010000 */
[----:B------:R-:W-:Y:S01]  /*bab0*/  FSETP.GTU.FTZ.AND P2, PT, |R47|, +INF , PT ;  /* 0x7f8000002f00780b */ /* 0x000fe20003f5c200 */
[----:B------:R-:W-:Y:S01]  /*bac0*/  FADD.FTZ R31, R4, R31 ;  /* 0x0000001f041f7221 */ /* 0x000fe20000010000 */
[----:B------:R-:W-:Y:S01]  /*bad0*/  FSETP.GTU.FTZ.AND P3, PT, |R49|, +INF , PT ;  /* 0x7f8000003100780b */ /* 0x000fe20003f7c200 */
[----:B------:R-:W-:Y:S01]  /*bae0*/  HFMA2.MMA R4, -RZ, RZ, 0, 0 ;  /* 0x00000000ff047435 */ /* 0x000fe200000001ff */
[----:B-----5:R-:W-:Y:S01]  /*baf0*/  PRMT R44, R7, 0x7610, R44 ;  /* 0x00007610072c7816 */ /* 0x020fe2000000002c */
[----:B------:R-:W-:Y:S01]  /*bb00*/  FADD.FTZ R30, R45, R30 ;  /* 0x0000001e2d1e7221 */ /* 0x000fe20000010000 */
[----:B------:R-:W-:Y:S01]  /*bb10*/  PRMT R43, R7, 0x7632, R43 ;  /* 0x00007632072b7816 */ /* 0x000fe2000000002b */
[----:B------:R-:W-:Y:S01]  /*bb20*/  IMAD.MOV.U32 R45, RZ, RZ, RZ ;  /* 0x000000ffff2d7224 */ /* 0x000fe200078e00ff */
[C---:B------:R-:W-:Y:S01]  /*bb30*/  PRMT R7, R6.reuse, 0x7632, R7 ;  /* 0x0000763206077816 */ /* 0x040fe20000000007 */
[----:B------:R-:W-:Y:S01]  /*bb40*/  HFMA2.MMA R48, -RZ, RZ, 0, 0 ;  /* 0x00000000ff307435 */ /* 0x000fe200000001ff */
[----:B------:R-:W-:Y:S01]  /*bb50*/  PRMT R11, R5, 0x7632, R11 ;  /* 0x00007632050b7816 */ /* 0x000fe2000000000b */
[----:B------:R-:W-:Y:S01]  /*bb60*/  IMAD.MOV.U32 R5, RZ, RZ, RZ ;  /* 0x000000ffff057224 */ /* 0x000fe200078e00ff */
[----:B------:R-:W-:Y:S01]  /*bb70*/  SHF.L.U32 R50, R43, 0x10, RZ ;  /* 0x000000102b327819 */ /* 0x000fe200000006ff */
[----:B------:R-:W-:Y:S01]  /*bb80*/  @!P1 IMAD.MOV.U32 R5, RZ, RZ, R46 ;  /* 0x000000ffff059224 */ /* 0x000fe200078e002e */
[----:B------:R-:W-:Y:S01]  /*bb90*/  @!P2 MOV R4, R47 ;  /* 0x0000002f0004a202 */ /* 0x000fe20000000f00 */
[----:B------:R-:W-:Y:S01]  /*bba0*/  @!P3 IMAD.MOV.U32 R45, RZ, RZ, R49 ;  /* 0x000000ffff2db224 */ /* 0x000fe200078e0031 */
[----:B------:R-:W-:Y:S01]  /*bbb0*/  SHF.L.U32 R46, R6, 0x10, RZ ;  /* 0x00000010062e7819 */ /* 0x000fe200000006ff */
[----:B------:R-:W-:Y:S01]  /*bbc0*/  IMAD.U32 R49, R44, 0x10000, RZ ;  /* 0x000100002c317824 */ /* 0x000fe200078e00ff */
[----:B------:R-:W-:Y:S01]  /*bbd0*/  SHF.L.U32 R51, R11, 0x10, RZ ;  /* 0x000000100b337819 */ /* 0x000fe200000006ff */
[----:B------:R-:W-:Y:S01]  /*bbe0*/  IMAD.U32 R47, R7, 0x10000, RZ ;  /* 0x00010000072f7824 */ /* 0x000fe200078e00ff */
[----:B------:R-:W-:Y:S01]  /*bbf0*/  FSETP.GTU.FTZ.AND P1, PT, |R46|, +INF , PT ;  /* 0x7f8000002e00780b */ /* 0x000fe20003f3c200 */
[----:B------:R-:W-:Y:S01]  /*bc00*/  HFMA2.MMA R46, -RZ, RZ, 0, 0 ;  /* 0x00000000ff2e7435 */ /* 0x000fe200000001ff */
[----:B------:R-:W-:Y:S01]  /*bc10*/  FSETP.GTU.FTZ.AND P4, PT, |R50|, +INF , PT ;  /* 0x7f8000003200780b */ /* 0x000fe20003f9c200 */
[----:B------:R-:W-:Y:S01]  /*bc20*/  FADD.FTZ R24, R5, R24 ;  /* 0x0000001805187221 */ /* 0x000fe20000010000 */
[----:B------:R-:W-:Y:S01]  /*bc30*/  FSETP.GTU.FTZ.AND P5, PT, |R51|, +INF , PT ;  /* 0x7f8000003300780b */ /* 0x000fe20003fbc200 */
[----:B------:R-:W-:Y:S01]  /*bc40*/  FADD.FTZ R25, R4, R25 ;  /* 0x0000001904197221 */ /* 0x000fe20000010000 */
[----:B------:R-:W-:Y:S01]  /*bc50*/  FSETP.GTU.FTZ.AND P3, PT, |R49|, +INF , PT ;  /* 0x7f8000003100780b */ /* 0x000fe20003f7c200 */
[----:B------:R-:W-:Y:S01]  /*bc60*/  FADD.FTZ R26, R45, R26 ;  /* 0x0000001a2d1a7221 */ /* 0x000fe20000010000 */
[----:B------:R-:W-:Y:S01]  /*bc70*/  FSETP.GTU.FTZ.AND P2, PT, |R47|, +INF , PT ;  /* 0x7f8000002f00780b */ /* 0x000fe20003f5c200 */
[----:B------:R-:W-:Y:S01]  /*bc80*/  IMAD.MOV.U32 R45, RZ, RZ, RZ ;  /* 0x000000ffff2d7224 */ /* 0x000fe200078e00ff */
[----:B------:R-:W-:Y:S01]  /*bc90*/  MOV R5, RZ ;  /* 0x000000ff00057202 */ /* 0x000fe20000000f00 */
[----:B------:R-:W-:-:S02]  /*bca0*/  IMAD.MOV.U32 R4, RZ, RZ, RZ ;  /* 0x000000ffff047224 */ /* 0x000fc400078e00ff */
[----:B------:R-:W-:Y:S02]  /*bcb0*/  @!P1 SHF.L.U32 R5, R6, 0x10, RZ ;  /* 0x0000001006059819 */ /* 0x000fe400000006ff */
[----:B------:R-:W-:Y:S02]  /*bcc0*/  @!P4 MOV R46, R50 ;  /* 0x00000032002ec202 */ /* 0x000fe40000000f00 */
[----:B------:R-:W-:Y:S02]  /*bcd0*/  @!P5 IMAD.MOV.U32 R48, RZ, RZ, R51 ;  /* 0x000000ffff30d224 */ /* 0x000fe400078e0033 */
[----:B------:R-:W-:Y:S01]  /*bce0*/  FADD.FTZ R12, R5, R12 ;  /* 0x0000000c050c7221 */ /* 0x000fe20000010000 */
[----:B------:R-:W-:Y:S02]  /*bcf0*/  @!P3 IMAD.MOV.U32 R45, RZ, RZ, R49 ;  /* 0x000000ffff2db224 */ /* 0x000fe400078e0031 */
[----:B------:R-:W-:Y:S01]  /*bd00*/  FADD.FTZ R15, R46, R15 ;  /* 0x0000000f2e0f7221 */ /* 0x000fe20000010000 */
[----:B------:R-:W-:-:S02]  /*bd10*/  @!P2 IMAD.MOV.U32 R4, RZ, RZ, R47 ;  /* 0x000000ffff04a224 */ /* 0x000fc400078e002f */
[----:B------:R-:W-:Y:S01]  /*bd20*/  FADD.FTZ R3, R48, R3 ;  /* 0x0000000330037221 */ /* 0x000fe20000010000 */
[----:B------:R-:W-:Y:S01]  /*bd30*/  FADD.FTZ R14, R45, R14 ;  /* 0x0000000e2d0e7221 */ /* 0x000fe20000010000 */
[----:B------:R-:W-:Y:S01]  /*bd40*/  FADD.FTZ R13, R4, R13 ;  /* 0x0000000d040d7221 */ /* 0x000fe20000010000 */
[----:B------:R-:W-:Y:S06]  /*bd50*/  @!P0 BRA `(.L_x_3740) ;  /* 0xfffffff8002c8947 */ /* 0x000fec000383ffff */
.L_x_3739:
[----:B------:R-:W-:Y:S05]  /*bd60*/  BSYNC B0 ;  /* 0x0000000000007941 */ /* 0x000fea0003800000 */
.L_x_3738:
        /* <DEDUP_REMOVED lines=43> */
.L_x_3742:
[----:B------:R-:W-:Y:S05]  /*c020*/  BSYNC B0 ;  /* 0x0000000000007941 */ /* 0x000fea0003800000 */
.L_x_3741:
[----:B------:R-:W-:Y:S04]  /*c030*/  BSSY B0, `(.L_x_3743) ;  /* 0x0000056000007945 */ /* 0x000fe80003800000 */
[----:B------:R-:W-:Y:S05]  /*c040*/  @P1 BRA `(.L_x_3744) ;  /* 0x0000000400501947 */ /* 0x000fea0003800000 */
        /* <DEDUP_REMOVED lines=8> */
[----:B------:R-:W-:Y:S01]  /*c0d0*/  HFMA2.MMA R19, -RZ, RZ, 0, 0 ;  /* 0x00000000ff137435 */ /* 0x000fe200000001ff */
[----:B------:R-:W-:-:S02]  /*c0e0*/  FSETP.GTU.FTZ.AND P1, PT, |R7|, +INF , PT ;  /* 0x7f8000000700780b */ /* 0x000fc40003f3c200 */
[----:B------:R-:W-:-:S05]  /*c0f0*/  FSETP.GTU.FTZ.AND P3, PT, |R43|, +INF , PT ;  /* 0x7f8000002b00780b */ /* 0x000fca0003f7c200 */
[----:B------:R-:W-:Y:S01]  /*c100*/  @!P0 IMAD.MOV.U32 R5, RZ, RZ, R6 ;  /* 0x000000ffff058224 */ /* 0x000fe200078e0006 */
[----:B------:R-:W-:Y:S02]  /*c110*/  ISETP.GE.U32.AND P0, PT, R18, R41, PT ;  /* 0x000000291200720c */ /* 0x000fe40003f06070 */
[----:B------:R-:W-:-:S03]  /*c120*/  MOV R6, RZ ;  /* 0x000000ff00067202 */ /* 0x000fc60000000f00 */
[----:B------:R-:W-:Y:S01]  /*c130*/  @!P1 IMAD.MOV.U32 R4, RZ, RZ, R7 ;  /* 0x000000ffff049224 */ /* 0x000fe200078e0007 */
[----:B------:R-:W-:Y:S01]  /*c140*/  @!P2 MOV R19, R44 ;  /* 0x0000002c0013a202 */ /* 0x000fe20000000f00 */
[----:B------:R-:W-:Y:S02]  /*c150*/  @!P3 IMAD.MOV.U32 R6, RZ, RZ, R43 ;  /* 0x000000ffff06b224 */ /* 0x000fe400078e002b */
[----:B------:R-:W-:Y:S01]  /*c160*/  FADD.FTZ R12, R12, R5 ;  /* 0x000000050c0c7221 */ /* 0x000fe20000010000 */
        /* <DEDUP_REMOVED lines=66> */
.L_x_3744:
[----:B------:R-:W-:Y:S05]  /*c590*/  BSYNC B0 ;  /* 0x0000000000007941 */ /* 0x000fea0003800000 */
.L_x_3743:
        /* <DEDUP_REMOVED lines=13> */
.L_x_3721:
        /* <DEDUP_REMOVED lines=23> */
[----:B------:R-:W0:Y:S01]  /*c7e0*/  LDC R0, c[0x0][0x224] ;  /* 0x00008900ff007b82 */ /* 0x000e220000000800 */
[--C-:B------:R-:W-:Y:S01]  /*c7f0*/  IMAD.MOV.U32 R26, RZ, RZ, R12.reuse ;  /* 0x000000ffff1a7224 */ /* 0x100fe200078e000c */
[-C--:B------:R-:W-:Y:S01]  /*c800*/  MOV R25, R12.reuse ;  /* 0x0000000c00197202 */ /* 0x080fe20000000f00 */
[--C-:B------:R-:W-:Y:S01]  /*c810*/  IMAD.MOV.U32 R24, RZ, RZ, R12.reuse ;  /* 0x000000ffff187224 */ /* 0x100fe200078e000c */
[-C--:B------:R-:W-:Y:S01]  /*c820*/  MOV R31, R12.reuse ;  /* 0x0000000c001f7202 */ /* 0x080fe20000000f00 */
[--C-:B------:R-:W-:Y:S01]  /*c830*/  IMAD.MOV.U32 R30, RZ, RZ, R12.reuse ;  /* 0x000000ffff1e7224 */ /* 0x100fe200078e000c */
[-C--:B------:R-:W-:Y:S01]  /*c840*/  MOV R29, R12.reuse ;  /* 0x0000000c001d7202 */ /* 0x080fe20000000f00 */
[--C-:B------:R-:W-:Y:S01]  /*c850*/  IMAD.MOV.U32 R28, RZ, RZ, R12.reuse ;  /* 0x000000ffff1c7224 */ /* 0x100fe200078e000c */
[----:B------:R-:W1:Y:S01]  /*c860*/  LDC R41, c[0x0][0x21c] ;  /* 0x00008700ff297b82 */ /* 0x000e620000000800 */
[-C--:B------:R-:W-:Y:S01]  /*c870*/  MOV R20, R12.reuse ;  /* 0x0000000c00147202 */ /* 0x080fe20000000f00 */
[--C-:B------:R-:W-:Y:S01]  /*c880*/  IMAD.MOV.U32 R27, RZ, RZ, R12.reuse ;  /* 0x000000ffff1b7224 */ /* 0x100fe200078e000c */
[-C--:B------:R-:W-:Y:S01]  /*c890*/  MOV R16, R12.reuse ;  /* 0x0000000c00107202 */ /* 0x080fe20000000f00 */
[--C-:B------:R-:W-:Y:S01]  /*c8a0*/  IMAD.MOV.U32 R21, RZ, RZ, R12.reuse ;  /* 0x000000ffff157224 */ /* 0x100fe200078e000c */
[-C--:B------:R-:W-:Y:S01]  /*c8b0*/  MOV R15, R12.reuse ;  /* 0x0000000c000f7202 */ /* 0x080fe20000000f00 */
[----:B------:R-:W-:Y:S01]  /*c8c0*/  IMAD.MOV.U32 R14, RZ, RZ, R12 ;  /* 0x000000ffff0e7224 */ /* 0x000fe200078e000c */
[----:B------:R-:W-:-:S07]  /*c8d0*/  MOV R13, R12 ;  /* 0x0000000c000d7202 */ /* 0x000fce0000000f00 */
.L_x_3747:
[----:B0-----:R-:W-:-:S05]  /*c8e0*/  IMAD.IADD R5, R3, 0x1, R0 ;  /* 0x0000000103057824 */ /* 0x001fca00078e0200 */
[----:B------:R-:W-:-:S05]  /*c8f0*/  SHF.R.U32.HI R9, RZ, 0x2, R5 ;  /* 0x00000002ff097819 */ /* 0x000fca0000011605 */
[----:B------:R-:W-:-:S06]  /*c900*/  IMAD.WIDE.U32 R8, R9, 0x8, R18 ;  /* 0x0000000809087825 */ /* 0x000fcc00078e0012 */
[----:B------:R-:W2:Y:S01]  /*c910*/  LDG.E.64 R8, desc[UR60][R8.64] ;  /* 0x0000003c08087981 */ /* 0x000ea2000c1e1b00 */
[----:B------:R-:W-:-:S04]  /*c920*/  IADD3 R5, R5, R0, RZ ;  /* 0x0000000005057210 */ /* 0x000fc80007ffe0ff */
[----:B------:R-:W-:-:S05]  /*c930*/  SHF.R.U32.HI R11, RZ, 0x2, R5 ;  /* 0x00000002ff0b7819 */ /* 0x000fca0000011605 */
[----:B------:R-:W-:-:S06]  /*c940*/  IMAD.WIDE.U32 R10, R11, 0x8, R18 ;  /* 0x000000080b0a7825 */ /* 0x000fcc00078e0012 */
[----:B------:R-:W3:Y:S01]  /*c950*/  LDG.E.64 R10, desc[UR60][R10.64] ;  /* 0x0000003c0a0a7981 */ /* 0x000ee2000c1e1b00 */
[----:B------:R-:W-:-:S05]  /*c960*/  IMAD.IADD R35, R5, 0x1, R0 ;  /* 0x0000000105237824 */ /* 0x000fca00078e0200 */
[----:B------:R-:W-:-:S05]  /*c970*/  SHF.R.U32.HI R5, RZ, 0x2, R35 ;  /* 0x00000002ff057819 */ /* 0x000fca0000011623 */
[----:B------:R-:W-:-:S06]  /*c980*/  IMAD.WIDE.U32 R4, R5, 0x8, R18 ;  /* 0x0000000805047825 */ /* 0x000fcc00078e0012 */
[----:B------:R-:W4:Y:S01]  /*c990*/  LDG.E.64 R4, desc[UR60][R4.64] ;  /* 0x0000003c04047981 */ /* 0x000f22000c1e1b00 */
[----:B------:R-:W-:-:S05]  /*c9a0*/  SHF.R.U32.HI R7, RZ, 0x2, R3 ;  /* 0x00000002ff077819 */ /* 0x000fca0000011603 */
[----:B------:R-:W-:-:S06]  /*c9b0*/  IMAD.WIDE.U32 R6, R7, 0x8, R18 ;  /* 0x0000000807067825 */ /* 0x000fcc00078e0012 */
[----:B------:R-:W5:Y:S01]  /*c9c0*/  LDG.E.64 R6, desc[UR60][R6.64] ;  /* 0x0000003c06067981 */ /* 0x000f62000c1e1b00 */
[----:B------:R-:W-:Y:S01]  /*c9d0*/  IMAD.IADD R3, R35, 0x1, R0 ;  /* 0x0000000123037824 */ /* 0x000fe200078e0200 */
[----:B------:R-:W-:Y:S01]  /*c9e0*/  CS2R R42, SRZ ;  /* 0x00000000002a7805 */ /* 0x000fe2000001ff00 */
[----:B------:R-:W-:Y:S02]  /*c9f0*/  IMAD.MOV.U32 R45, RZ, RZ, RZ ;  /* 0x000000ffff2d7224 */ /* 0x000fe400078e00ff */
[----:B------:R-:W-:Y:S02]  /*ca00*/  IMAD R34, R0, 0x3, R3 ;  /* 0x0000000300227824 */ /* 0x000fe400078e0203 */
[----:B------:R-:W-:-:S03]  /*ca10*/  IMAD.MOV.U32 R47, RZ, RZ, RZ ;  /* 0x000000ffff2f7224 */ /* 0x000fc600078e00ff */
[----:B-1----:R-:W-:Y:S02]  /*ca20*/  ISETP.GE.U32.AND P0, PT, R34, R41, PT ;  /* 0x000000292200720c */ /* 0x002fe40003f06070 */
[C---:B--2---:R-:W-:Y:S02]  /*ca30*/  PRMT R33, R8.reuse, 0x7610, R33 ;  /* 0x0000761008217816 */ /* 0x044fe40000000021 */
[----:B------:R-:W-:Y:S02]  /*ca40*/  PRMT R8, R8, 0x7632, R8 ;  /* 0x0000763208087816 */ /* 0x000fe40000000008 */
[----:B------:R-:W-:Y:S02]  /*ca50*/  SHF.L.U32 R36, R33, 0x10, RZ ;  /* 0x0000001021247819 */ /* 0x000fe400000006ff */
[----:B------:R-:W-:Y:S02]  /*ca60*/  SHF.L.U32 R37, R8, 0x10, RZ ;  /* 0x0000001008257819 */ /* 0x000fe400000006ff */
[----:B------:R-:W-:-:S02]  /*ca70*/  FSETP.GTU.FTZ.AND P1, PT, |R36|, +INF , PT ;  /* 0x7f8000002400780b */ /* 0x000fc40003f3c200 */
[----:B------:R-:W-:Y:S02]  /*ca80*/  FSETP.GTU.FTZ.AND P2, PT, |R37|, +INF , PT ;  /* 0x7f8000002500780b */ /* 0x000fe40003f5c200 */
[C---:B------:R-:W-:Y:S02]  /*ca90*/  PRMT R34, R9.reuse, 0x7610, R34 ;  /* 0x0000761009227816 */ /* 0x040fe40000000022 */
[----:B------:R-:W-:Y:S01]  /*caa0*/  PRMT R35, R9, 0x7632, R35 ;  /* 0x0000763209237816 */ /* 0x000fe20000000023 */
[----:B------:R-:W-:Y:S01]  /*cab0*/  IMAD.MOV.U32 R9, RZ, RZ, RZ ;  /* 0x000000ffff097224 */ /* 0x000fe200078e00ff */
[----:B---3--:R-:W-:Y:S02]  /*cac0*/  PRMT R38, R10, 0x7610, R38 ;  /* 0x000076100a267816 */ /* 0x008fe40000000026 */
[C---:B------:R-:W-:Y:S02]  /*cad0*/  PRMT R39, R11.reuse, 0x7610, R39 ;  /* 0x000076100b277816 */ /* 0x040fe40000000027 */
[----:B------:R-:W-:Y:S01]  /*cae0*/  PRMT R40, R11, 0x7632, R40 ;  /* 0x000076320b287816 */ /* 0x000fe20000000028 */
[----:B------:R-:W-:Y:S01]  /*caf0*/  IMAD.U32 R11, R38, 0x10000, RZ ;  /* 0x00010000260b7824 */ /* 0x000fe200078e00ff */
[----:B------:R-:W-:Y:S01]  /*cb00*/  @!P1 MOV R42, R36 ;  /* 0x00000024002a9202 */ /* 0x000fe20000000f00 */
[----:B------:R-:W-:Y:S01]  /*cb10*/  IMAD.U32 R36, R34, 0x10000, RZ ;  /* 0x0001000022247824 */ /* 0x000fe200078e00ff */
[----:B------:R-:W-:Y:S01]  /*cb20*/  SHF.L.U32 R44, R35, 0x10, RZ ;  /* 0x00000010232c7819 */ /* 0x000fe200000006ff */
[--C-:B------:R-:W-:Y:S01]  /*cb30*/  @!P2 IMAD.MOV.U32 R9, RZ, RZ, R37.reuse ;  /* 0x000000ffff09a224 */ /* 0x100fe200078e0025 */
[----:B------:R-:W-:Y:S01]  /*cb40*/  PRMT R37, R10, 0x7632, R37 ;  /* 0x000076320a257816 */ /* 0x000fe20000000025 */
[----:B------:R-:W-:Y:S01]  /*cb50*/  IMAD.U32 R48, R39, 0x10000, RZ ;  /* 0x0001000027307824 */ /* 0x000fe200078e00ff */
[----:B------:R-:W-:Y:S01]  /*cb60*/  FSETP.GTU.FTZ.AND P1, PT, |R36|, +INF , PT ;  /* 0x7f8000002400780b */ /* 0x000fe20003f3c200 */
[----:B------:R-:W-:Y:S01]  /*cb70*/  HFMA2.MMA R10, -RZ, RZ, 0, 0 ;  /* 0x00000000ff0a7435 */ /* 0x000fe200000001ff */
[----:B------:R-:W-:Y:S01]  /*cb80*/  SHF.L.U32 R46, R37, 0x10, RZ ;  /* 0x00000010252e7819 */ /* 0x000fe200000006ff */
[----:B------:R-:W-:Y:S01]  /*cb90*/  FADD.FTZ R21, R42, R21 ;  /* 0x000000152a157221 */ /* 0x000fe20000010000 */
[----:B------:R-:W-:Y:S01]  /*cba0*/  FSETP.GTU.FTZ.AND P3, PT, |R11|, +INF , PT ;  /* 0x7f8000000b00780b */ /* 0x000fe20003f7c200 */
[----:B------:R-:W-:Y:S01]  /*cbb0*/  FADD.FTZ R16, R9, R16 ;  /* 0x0000001009107221 */ /* 0x000fe20000010000 */
[----:B------:R-:W-:-:S02]  /*cbc0*/  FSETP.GTU.FTZ.AND P4, PT, |R46|, +INF , PT ;  /* 0x7f8000002e00780b */ /* 0x000fc40003f9c200 */
[----:B------:R-:W-:Y:S02]  /*cbd0*/  FSETP.GTU.FTZ.AND P2, PT, |R44|, +INF , PT ;  /* 0x7f8000002c00780b */ /* 0x000fe40003f5c200 */
[----:B------:R-:W-:Y:S02]  /*cbe0*/  FSETP.GTU.FTZ.AND P5, PT, |R48|, +INF , PT ;  /* 0x7f8000003000780b */ /* 0x000fe40003fbc200 */
[----:B------:R-:W-:Y:S02]  /*cbf0*/  SHF.L.U32 R42, R40, 0x10, RZ ;  /* 0x00000010282a7819 */ /* 0x000fe400000006ff */
[----:B------:R-:W-:Y:S01]  /*cc00*/  @!P1 MOV R10, R36 ;  /* 0x00000024000a9202 */ /* 0x000fe20000000f00 */
[----:B------:R-:W-:Y:S01]  /*cc10*/  HFMA2.MMA R36, -RZ, RZ, 0, 0 ;  /* 0x00000000ff247435 */ /* 0x000fe200000001ff */
[----:B------:R-:W-:Y:S02]  /*cc20*/  FSETP.GTU.FTZ.AND P1, PT, |R42|, +INF , PT ;  /* 0x7f8000002a00780b */ /* 0x000fe40003f3c200 */
[----:B----4-:R-:W-:Y:S01]  /*cc30*/  PRMT R9, R4, 0x7632, R9 ;  /* 0x0000763204097816 */ /* 0x010fe20000000009 */
[----:B------:R-:W-:Y:S01]  /*cc40*/  FADD.FTZ R27, R10, R27 ;  /* 0x0000001b0a1b7221 */ /* 0x000fe20000010000 */
[----:B------:R-:W-:Y:S01]  /*cc50*/  @!P3 MOV R45, R11 ;  /* 0x0000000b002db202 */ /* 0x000fe20000000f00 */
[----:B------:R-:W-:Y:S01]  /*cc60*/  @!P4 IMAD.MOV.U32 R36, RZ, RZ, R46 ;  /* 0x000000ffff24c224 */ /* 0x000fe200078e002e */
[----:B------:R-:W-:Y:S01]  /*cc70*/  PRMT R10, R4, 0x7610, R10 ;  /* 0x00007610040a7816 */ /* 0x000fe2000000000a */
[----:B------:R-:W-:Y:S01]  /*cc80*/  @!P2 IMAD.MOV.U32 R43, RZ, RZ, R44 ;  /* 0x000000ffff2ba224 */ /* 0x000fe200078e002c */
[----:B------:R-:W-:Y:S01]  /*cc90*/  PRMT R11, R5, 0x7610, R11 ;  /* 0x00007610050b7816 */ /* 0x000fe2000000000b */
[----:B------:R-:W-:Y:S01]  /*cca0*/  IMAD.U32 R46, R9, 0x10000, RZ ;  /* 0x00010000092e7824 */ /* 0x000fe200078e00ff */
[----:B------:R-:W-:Y:S01]  /*ccb0*/  @!P5 MOV R47, R48 ;  /* 0x00000030002fd202 */ /* 0x000fe20000000f00 */
[----:B------:R-:W-:Y:S01]  /*ccc0*/  IMAD.MOV.U32 R4, RZ, RZ, RZ ;  /* 0x000000ffff047224 */ /* 0x000fe200078e00ff */
[----:B------:R-:W-:Y:S01]  /*ccd0*/  SHF.L.U32 R44, R10, 0x10, RZ ;  /* 0x000000100a2c7819 */ /* 0x000fe200000006ff */
[----:B------:R-:W-:Y:S01]  /*cce0*/  @!P1 IMAD.MOV.U32 R4, RZ, RZ, R42 ;  /* 0x000000ffff049224 */ /* 0x000fe200078e002a */
[----:B------:R-:W-:Y:S01]  /*ccf0*/  SHF.L.U32 R48, R11, 0x10, RZ ;  /* 0x000000100b307819 */ /* 0x000fe200000006ff */
[----:B------:R-:W-:Y:S01]  /*cd00*/  FADD.FTZ R29, R36, R29 ;  /* 0x0000001d241d7221 */ /* 0x000fe20000010000 */
[----:B------:R-:W-:Y:S01]  /*cd10*/  FSETP.GTU.FTZ.AND P1, PT, |R44|, +INF , PT ;  /* 0x7f8000002c00780b */ /* 0x000fe20003f3c200 */
[----:B------:R-:W-:Y:S01]  /*cd20*/  FADD.FTZ R20, R43, R20 ;  /* 0x000000142b147221 */ /* 0x000fe20000010000 */
[----:B------:R-:W-:Y:S01]  /*cd30*/  FSETP.GTU.FTZ.AND P2, PT, |R46|, +INF , PT ;  /* 0x7f8000002e00780b */ /* 0x000fe20003f5c200 */
[----:B------:R-:W-:Y:S01]  /*cd40*/  FADD.FTZ R28, R45, R28 ;  /* 0x0000001c2d1c7221 */ /* 0x000fe20000010000 */
[----:B------:R-:W-:Y:S01]  /*cd50*/  FSETP.GTU.FTZ.AND P3, PT, |R48|, +INF , PT ;  /* 0x7f8000003000780b */ /* 0x000fe20003f7c200 */
[----:B------:R-:W-:Y:S01]  /*cd60*/  FADD.FTZ R31, R4, R31 ;  /* 0x0000001f041f7221 */ /* 0x000fe20000010000 */
[----:B------:R-:W-:Y:S01]  /*cd70*/  PRMT R36, R5, 0x7632, R36 ;  /* 0x0000763205247816 */ /* 0x000fe20000000024 */
[----:B------:R-:W-:Y:S01]  /*cd80*/  HFMA2.MMA R5, -RZ, RZ, 0, 0 ;  /* 0x00000000ff057435 */ /* 0x000fe200000001ff */
[C---:B-----5:R-:W-:Y:S01]  /*cd90*/  PRMT R43, R7.reuse, 0x7610, R43 ;  /* 0x00007610072b7816 */ /* 0x060fe2000000002b */
[----:B------:R-:W-:Y:S01]  /*cda0*/  IMAD.MOV.U32 R4, RZ, RZ, RZ ;  /* 0x000000ffff047224 */ /* 0x000fe200078e00ff */
[----:B------:R-:W-:Y:S01]  /*cdb0*/  PRMT R42, R7, 0x7632, R42 ;  /* 0x00007632072a7816 */ /* 0x000fe2000000002a */
[----:B------:R-:W-:Y:S01]  /*cdc0*/  IMAD.U32 R50, R36, 0x10000, RZ ;  /* 0x0001000024327824 */ /* 0x000fe200078e00ff */
[C---:B------:R-:W-:Y:S01]  /*cdd0*/  PRMT R7, R6.reuse, 0x7632, R7 ;  /* 0x0000763206077816 */ /* 0x040fe20000000007 */
[----:B------:R-:W-:Y:S01]  /*cde0*/  FADD.FTZ R30, R47, R30 ;  /* 0x0000001e2f1e7221 */ /* 0x000fe20000010000 */
[----:B------:R-:W-:Y:S01]  /*cdf0*/  MOV R45, RZ ;  /* 0x000000ff002d7202 */ /* 0x000fe20000000f00 */
[----:B------:R-:W-:Y:S01]  /*ce00*/  @!P2 IMAD.MOV.U32 R4, RZ, RZ, R46 ;  /* 0x000000ffff04a224 */ /* 0x000fe200078e002e */
[----:B------:R-:W-:Y:S01]  /*ce10*/  @!P1 MOV R5, R44 ;  /* 0x0000002c00059202 */ /* 0x000fe20000000f00 */
[----:B------:R-:W-:Y:S01]  /*ce20*/  IMAD.U32 R44, R6, 0x10000, RZ ;  /* 0x00010000062c7824 */ /* 0x000fe200078e00ff */
[----:B------:R-:W-:Y:S01]  /*ce30*/  @!P3 MOV R45, R48 ;  /* 0x00000030002db202 */ /* 0x000fe20000000f00 */
[----:B------:R-:W-:Y:S01]  /*ce40*/  IMAD.U32 R49, R42, 0x10000, RZ ;  /* 0x000100002a317824 */ /* 0x000fe200078e00ff */
[----:B------:R-:W-:Y:S01]  /*ce50*/  SHF.L.U32 R48, R43, 0x10, RZ ;  /* 0x000000102b307819 */ /* 0x000fe200000006ff */
[----:B------:R-:W-:Y:S01]  /*ce60*/  FADD.FTZ R25, R4, R25 ;  /* 0x0000001904197221 */ /* 0x000fe20000010000 */
[----:B------:R-:W-:Y:S01]  /*ce70*/  SHF.L.U32 R46, R7, 0x10, RZ ;  /* 0x00000010072e7819 */ /* 0x000fe200000006ff */
[----:B------:R-:W-:Y:S01]  /*ce80*/  HFMA2.MMA R4, -RZ, RZ, 0, 0 ;  /* 0x00000000ff047435 */ /* 0x000fe200000001ff */
[----:B------:R-:W-:Y:S01]  /*ce90*/  FSETP.GTU.FTZ.AND P5, PT, |R50|, +INF , PT ;  /* 0x7f8000003200780b */ /* 0x000fe20003fbc200 */
[----:B------:R-:W-:Y:S01]  /*cea0*/  FADD.FTZ R26, R45, R26 ;  /* 0x0000001a2d1a7221 */ /* 0x000fe20000010000 */
[----:B------:R-:W-:Y:S01]  /*ceb0*/  FSETP.GTU.FTZ.AND P3, PT, |R48|, +INF , PT ;  /* 0x7f8000003000780b */ /* 0x000fe20003f7c200 */
[----:B------:R-:W-:Y:S01]  /*cec0*/  IMAD.MOV.U32 R47, RZ, RZ, RZ ;  /* 0x000000ffff2f7224 */ /* 0x000fe200078e00ff */
[----:B------:R-:W-:Y:S01]  /*ced0*/  FSETP.GTU.FTZ.AND P2, PT, |R46|, +INF , PT ;  /* 0x7f8000002e00780b */ /* 0x000fe20003f5c200 */
[----:B------:R-:W-:Y:S01]  /*cee0*/  FADD.FTZ R24, R5, R24 ;  /* 0x0000001805187221 */ /* 0x000fe20000010000 */
[----:B------:R-:W-:-:S02]  /*cef0*/  FSETP.GTU.FTZ.AND P1, PT, |R44|, +INF , PT ;  /* 0x7f8000002c00780b */ /* 0x000fc40003f3c200 */
[----:B------:R-:W-:Y:S02]  /*cf00*/  CS2R R44, SRZ ;  /* 0x00000000002c7805 */ /* 0x000fe4000001ff00 */
[----:B------:R-:W-:Y:S01]  /*cf10*/  FSETP.GTU.FTZ.AND P4, PT, |R49|, +INF , PT ;  /* 0x7f8000003100780b */ /* 0x000fe20003f9c200 */
[----:B------:R-:W-:Y:S02]  /*cf20*/  IMAD.MOV.U32 R5, RZ, RZ, RZ ;  /* 0x000000ffff057224 */ /* 0x000fe400078e00ff */
[----:B------:R-:W-:Y:S02]  /*cf30*/  @!P5 MOV R47, R50 ;  /* 0x00000032002fd202 */ /* 0x000fe40000000f00 */
[----:B------:R-:W-:Y:S02]  /*cf40*/  @!P3 MOV R45, R48 ;  /* 0x00000030002db202 */ /* 0x000fe40000000f00 */
[----:B------:R-:W-:Y:S01]  /*cf50*/  @!P2 MOV R4, R46 ;  /* 0x0000002e0004a202 */ /* 0x000fe20000000f00 */
[----:B------:R-:W-:Y:S01]  /*cf60*/  FADD.FTZ R32, R47, R32 ;  /* 0x000000202f207221 */ /* 0x000fe20000010000 */
[----:B------:R-:W-:-:S02]  /*cf70*/  @!P1 IMAD.U32 R5, R6, 0x10000, RZ ;  /* 0x0001000006059824 */ /* 0x000fc400078e00ff */
[----:B------:R-:W-:Y:S02]  /*cf80*/  FADD.FTZ R14, R45, R14 ;  /* 0x0000000e2d0e7221 */ /* 0x000fe40000010000 */
[----:B------:R-:W-:Y:S02]  /*cf90*/  @!P4 IMAD.MOV.U32 R44, RZ, RZ, R49 ;  /* 0x000000ffff2cc224 */ /* 0x000fe400078e0031 */
[----:B------:R-:W-:Y:S01]  /*cfa0*/  FADD.FTZ R13, R4, R13 ;  /* 0x0000000d040d7221 */ /* 0x000fe20000010000 */
[----:B------:R-:W-:Y:S01]  /*cfb0*/  FADD.FTZ R12, R5, R12 ;  /* 0x0000000c050c7221 */ /* 0x000fe20000010000 */
[----:B------:R-:W-:Y:S01]  /*cfc0*/  FADD.FTZ R15, R44, R15 ;  /* 0x0000000f2c0f7221 */ /* 0x000fe20000010000 */
[----:B------:R-:W-:Y:S06]  /*cfd0*/  @!P0 BRA `(.L_x_3747) ;  /* 0xfffffff800408947 */ /* 0x000fec000383ffff */
.L_x_3746:
[----:B------:R-:W-:Y:S05]  /*cfe0*/  BSYNC B0 ;  /* 0x0000000000007941 */ /* 0x000fea0003800000 */
.L_x_3745:
        /* <DEDUP_REMOVED lines=39> */
.L_x_3749:
[----:B------:R-:W-:Y:S05]  /*d260*/  BSYNC B0 ;  /* 0x0000000000007941 */ /* 0x000fea0003800000 */
.L_x_3748:
[----:B------:R-:W-:Y:S04]  /*d270*/  BSSY B0, `(.L_x_3750) ;  /* 0x0000058000007945 */ /* 0x000fe80003800000 */
[----:B------:R-:W-:Y:S05]  /*d280*/  @P1 BRA `(.L_x_3751) ;  /* 0x0000000400581947 */ /* 0x000fea0003800000 */
[----:B------:R-:W-:Y:S01]  /*d290*/  SHF.L.U32 R6, R6, 0x10, RZ ;  /* 0x0000001006067819 */ /* 0x000fe200000006ff */
[----:B------:R-:W-:Y:S01]  /*d2a0*/  IMAD.U32 R7, R7, 0x10000, RZ ;  /* 0x0001000007077824 */ /* 0x000fe200078e00ff */
[----:B------:R-:W-:Y:S01]  /*d2b0*/  SHF.L.U32 R43, R43, 0x10, RZ ;  /* 0x000000102b2b7819 */ /* 0x000fe200000006ff */
[----:B------:R-:W-:Y:S01]  /*d2c0*/  IMAD.U32 R42, R42, 0x10000, RZ ;  /* 0x000100002a2a7824 */ /* 0x000fe200078e00ff */
[----:B------:R-:W-:Y:S02]  /*d2d0*/  FSETP.GTU.FTZ.AND P0, PT, |R6|, +INF , PT ;  /* 0x7f8000000600780b */ /* 0x000fe40003f1c200 */
[----:B------:R-:W-:Y:S02]  /*d2e0*/  CS2R R4, SRZ ;  /* 0x0000000000047805 */ /* 0x000fe4000001ff00 */
[----:B------:R-:W-:Y:S01]  /*d2f0*/  IADD3 R18, R3, R0, RZ ;  /* 0x0000000003127210 */ /* 0x000fe20007ffe0ff */
[----:B------:R-:W-:Y:S01]  /*d300*/  IMAD.MOV.U32 R19, RZ, RZ, RZ ;  /* 0x000000ffff137224 */ /* 0x000fe200078e00ff */
[----:B------:R-:W-:-:S02]  /*d310*/  FSETP.GTU.FTZ.AND P1, PT, |R7|, +INF , PT ;  /* 0x7f8000000700780b */ /* 0x000fc40003f3c200 */
[----:B------:R-:W-:Y:S02]  /*d320*/  FSETP.GTU.FTZ.AND P3, PT, |R42|, +INF , PT ;  /* 0x7f8000002a00780b */ /* 0x000fe40003f7c200 */
[----:B------:R-:W-:-:S03]  /*d330*/  FSETP.GTU.FTZ.AND P2, PT, |R43|, +INF , PT ;  /* 0x7f8000002b00780b */ /* 0x000fc60003f5c200 */
[----:B------:R-:W-:Y:S01]  /*d340*/  @!P0 MOV R5, R6 ;  /* 0x0000000600058202 */ /* 0x000fe20000000f00 */
[----:B------:R-:W-:Y:S01]  /*d350*/  IMAD.MOV.U32 R6, RZ, RZ, RZ ;  /* 0x000000ffff067224 */ /* 0x000fe200078e00ff */
[----:B------:R-:W-:-:S04]  /*d360*/  ISETP.GE.U32.AND P0, PT, R18, R41, PT ;  /* 0x000000291200720c */ /* 0x000fc80003f06070 */
[----:B------:R-:W-:Y:S01]  /*d370*/  @!P1 MOV R4, R7 ;  /* 0x0000000700049202 */ /* 0x000fe20000000f00 */
[----:B------:R-:W-:Y:S01]  /*d380*/  FADD.FTZ R12, R12, R5 ;  /* 0x000000050c0c7221 */ /* 0x000fe20000010000 */
[----:B------:R-:W-:Y:S02]  /*d390*/  @!P3 MOV R6, R42 ;  /* 0x0000002a0006b202 */ /* 0x000fe40000000f00 */
[----:B------:R-:W-:Y:S02]  /*d3a0*/  @!P2 IMAD.MOV.U32 R19, RZ, RZ, R43 ;  /* 0x000000ffff13a224 */ /* 0x000fe400078e002b */
[----:B------:R-:W-:Y:S01]  /*d3b0*/  FADD.FTZ R13, R13, R4 ;  /* 0x000000040d0d7221 */ /* 0x000fe20000010000 */
[----:B------:R-:W-:Y:S01]  /*d3c0*/  FADD.FTZ R15, R15, R6 ;  /* 0x000000060f0f7221 */ /* 0x000fe20000010000 */
[----:B------:R-:W-:Y:S01]  /*d3d0*/  FADD.FTZ R14, R14, R19 ;  /* 0x000000130e0e7221 */ /* 0x000fe20000010000 */
[----:B------:R-:W-:Y:S06]  /*d3e0*/  @P0 BRA `(.L_x_3751) ;  /* 0x0000000400000947 */ /* 0x000fec0003800000 */
[----:B------:R-:W-:Y:S01]  /*d3f0*/  IMAD.U32 R33, R33, 0x10000, RZ ;  /* 0x0001000021217824 */ /* 0x000fe200078e00ff */
[----:B------:R-:W-:Y:S01]  /*d400*/  SHF.L.U32 R8, R8, 0x10, RZ ;  /* 0x0000001008087819 */ /* 0x000fe200000006ff */
[----:B------:R-:W-:Y:S01]  /*d410*/  IMAD.U32 R34, R34, 0x10000, RZ ;  /* 0x0001000022227824 */ /* 0x000fe200078e00ff */
[----:B------:R-:W-:Y:S02]  /*d420*/  SHF.L.U32 R35, R35, 0x10, RZ ;  /* 0x0000001023237819 */ /* 0x000fe400000006ff */
[----:B------:R-:W-:Y:S02]  /*d430*/  CS2R R4, SRZ ;  /* 0x0000000000047805 */ /* 0x000fe4000001ff00 */
[----:B------:R-:W-:Y:S01]  /*d440*/  FSETP.GTU.FTZ.AND P0, PT, |R33|, +INF , PT ;  /* 0x7f8000002100780b */ /* 0x000fe20003f1c200 */
[----:B------:R-:W-:Y:S01]  /*d450*/  HFMA2.MMA R3, -RZ, RZ, 0, 0 ;  /* 0x00000000ff037435 */ /* 0x000fe200000001ff */
[----:B------:R-:W-:Y:S01]  /*d460*/  IADD3 R7, R18, R0, RZ ;  /* 0x0000000012077210 */ /* 0x000fe20007ffe0ff */
[----:B------:R-:W-:Y:S01]  /*d470*/  IMAD.MOV.U32 R6, RZ, RZ, RZ ;  /* 0x000000ffff067224 */ /* 0x000fe200078e00ff */
[----:B------:R-:W-:-:S02]  /*d480*/  FSETP.GTU.FTZ.AND P2, PT, |R34|, +INF , PT ;  /* 0x7f8000002200780b */ /* 0x000fc40003f5c200 */
[----:B------:R-:W-:Y:S02]  /*d490*/  FSETP.GTU.FTZ.AND P1, PT, |R8|, +INF , PT ;  /* 0x7f8000000800780b */ /* 0x000fe40003f3c200 */
[----:B------:R-:W-:-:S05]  /*d4a0*/  FSETP.GTU.FTZ.AND P3, PT, |R35|, +INF , PT ;  /* 0x7f8000002300780b */ /* 0x000fca0003f7c200 */
[----:B------:R-:W-:Y:S01]  /*d4b0*/  @!P0 IMAD.MOV.U32 R4, RZ, RZ, R33 ;  /* 0x000000ffff048224 */ /* 0x000fe200078e0021 */
[----:B------:R-:W-:-:S03]  /*d4c0*/  ISETP.GE.U32.AND P0, PT, R7, R41, PT ;  /* 0x000000290700720c */ /* 0x000fc60003f06070 */
[----:B------:R-:W-:Y:S01]  /*d4d0*/  @!P2 MOV R6, R34 ;  /* 0x000000220006a202 */ /* 0x000fe20000000f00 */
[----:B------:R-:W-:Y:S01]  /*d4e0*/  FADD.FTZ R21, R21, R4 ;  /* 0x0000000415157221 */ /* 0x000fe20000010000 */
[----:B------:R-:W-:Y:S02]  /*d4f0*/  @!P1 IMAD.MOV.U32 R3, RZ, RZ, R8 ;  /* 0x000000ffff039224 */ /* 0x000fe400078e0008 */
[----:B------:R-:W-:Y:S02]  /*d500*/  @!P3 IMAD.MOV.U32 R5, RZ, RZ, R35 ;  /* 0x000000ffff05b224 */ /* 0x000fe400078e0023 */
[----:B------:R-:W-:Y:S01]  /*d510*/  FADD.FTZ R27, R27, R6 ;  /* 0x000000061b1b7221 */ /* 0x000fe20000010000 */
[----:B------:R-:W-:Y:S01]  /*d520*/  FADD.FTZ R16, R16, R3 ;  /* 0x0000000310107221 */ /* 0x000fe20000010000 */
[----:B------:R-:W-:Y:S02]  /*d530*/  FADD.FTZ R20, R20, R5 ;  /* 0x0000000514147221 */ /* 0x000fe40000010000 */
[----:B------:R-:W-:Y:S05]  /*d540*/  @P0 BRA `(.L_x_3751) ;  /* 0x0000000000a80947 */ /* 0x000fea0003800000 */
[----:B------:R-:W-:Y:S01]  /*d550*/  IMAD.U32 R37, R37, 0x10000, RZ ;  /* 0x0001000025257824 */ /* 0x000fe200078e00ff */
[----:B------:R-:W-:Y:S01]  /*d560*/  SHF.L.U32 R38, R38, 0x10, RZ ;  /* 0x0000001026267819 */ /* 0x000fe200000006ff */
[----:B------:R-:W-:Y:S01]  /*d570*/  IMAD.U32 R40, R40, 0x10000, RZ ;  /* 0x0001000028287824 */ /* 0x000fe200078e00ff */
[----:B------:R-:W-:Y:S02]  /*d580*/  SHF.L.U32 R39, R39, 0x10, RZ ;  /* 0x0000001027277819 */ /* 0x000fe400000006ff */
[----:B------:R-:W-:Y:S02]  /*d590*/  CS2R R4, SRZ ;  /* 0x0000000000047805 */ /* 0x000fe4000001ff00 */
[----:B------:R-:W-:Y:S01]  /*d5a0*/  IADD3 R0, R7, R0, RZ ;  /* 0x0000000007007210 */ /* 0x000fe20007ffe0ff */
[----:B------:R-:W-:Y:S01]  /*d5b0*/  IMAD.MOV.U32 R3, RZ, RZ, RZ ;  /* 0x000000ffff037224 */ /* 0x000fe200078e00ff */
[----:B------:R-:W-:Y:S02]  /*d5c0*/  FSETP.GTU.FTZ.AND P1, PT, |R37|, +INF , PT ;  /* 0x7f8000002500780b */ /* 0x000fe40003f3c200 */
[----:B------:R-:W-:-:S02]  /*d5d0*/  FSETP.GTU.FTZ.AND P3, PT, |R40|, +INF , PT ;  /* 0x7f8000002800780b */ /* 0x000fc40003f7c200 */
[----:B------:R-:W-:Y:S02]  /*d5e0*/  FSETP.GTU.FTZ.AND P0, PT, |R38|, +INF , PT ;  /* 0x7f8000002600780b */ /* 0x000fe40003f1c200 */
[----:B------:R-:W-:Y:S02]  /*d5f0*/  FSETP.GTU.FTZ.AND P2, PT, |R39|, +INF , PT ;  /* 0x7f8000002700780b */ /* 0x000fe40003f5c200 */
[----:B------:R-:W-:Y:S02]  /*d600*/  ISETP.GE.U32.AND P4, PT, R0, R41, PT ;  /* 0x000000290000720c */ /* 0x000fe40003f86070 */
[----:B------:R-:W-:-:S03]  /*d610*/  MOV R0, RZ ;  /* 0x000000ff00007202 */ /* 0x000fc60000000f00 */
        /* <DEDUP_REMOVED lines=12> */
[----:B------:R-:W-:Y:S01]  /*d6e0*/  SHF.L.U32 R36, R36, 0x10, RZ ;  /* 0x0000001024247819 */ /* 0x000fe200000006ff */
[----:B------:R-:W-:Y:S01]  /*d6f0*/  HFMA2.MMA R0, -RZ, RZ, 0, 0 ;  /* 0x00000000ff007435 */ /* 0x000fe200000001ff */
[----:B------:R-:W-:Y:S01]  /*d700*/  FSETP.GTU.FTZ.AND P1, PT, |R9|, +INF , PT ;  /* 0x7f8000000900780b */ /* 0x000fe20003f3c200 */
[----:B------:R-:W-:Y:S01]  /*d710*/  IMAD.MOV.U32 R3, RZ, RZ, RZ ;  /* 0x000000ffff037224 */ /* 0x000fe200078e00ff */
[----:B------:R-:W-:Y:S01]  /*d720*/  FSETP.GTU.FTZ.AND P3, PT, |R36|, +INF , PT ;  /* 0x7f8000002400780b */ /* 0x000fe20003f7c200 */
[----:B------:R-:W-:Y:S01]  /*d730*/  IMAD.MOV.U32 R7, RZ, RZ, RZ ;  /* 0x000000ffff077224 */ /* 0x000fe200078e00ff */
[----:B------:R-:W-:Y:S02]  /*d740*/  FSETP.GTU.FTZ.AND P0, PT, |R10|, +INF , PT ;  /* 0x7f8000000a00780b */ /* 0x000fe40003f1c200 */
[----:B------:R-:W-:-:S02]  /*d750*/  FSETP.GTU.FTZ.AND P2, PT, |R11|, +INF , PT ;  /* 0x7f8000000b00780b */ /* 0x000fc40003f5c200 */
[----:B------:R-:W-:-:S05]  /*d760*/  MOV R5, RZ ;  /* 0x000000ff00057202 */ /* 0x000fca0000000f00 */
[----:B------:R-:W-:Y:S02]  /*d770*/  @!P1 MOV R0, R9 ;  /* 0x0000000900009202 */ /* 0x000fe40000000f00 */
[----:B------:R-:W-:Y:S02]  /*d780*/  @!P3 MOV R5, R36 ;  /* 0x000000240005b202 */ /* 0x000fe40000000f00 */
[----:B------:R-:W-:Y:S02]  /*d790*/  @!P0 IMAD.MOV.U32 R3, RZ, RZ, R10 ;  /* 0x000000ffff038224 */ /* 0x000fe400078e000a */
[----:B------:R-:W-:Y:S01]  /*d7a0*/  FADD.FTZ R25, R25, R0 ;  /* 0x0000000019197221 */ /* 0x000fe20000010000 */
[----:B------:R-:W-:Y:S02]  /*d7b0*/  @!P2 IMAD.MOV.U32 R7, RZ, RZ, R11 ;  /* 0x000000ffff07a224 */ /* 0x000fe400078e000b */
[----:B------:R-:W-:Y:S01]  /*d7c0*/  FADD.FTZ R32, R32, R5 ;  /* 0x0000000520207221 */ /* 0x000fe20000010000 */
[----:B------:R-:W-:Y:S01]  /*d7d0*/  FADD.FTZ R24, R24, R3 ;  /* 0x0000000318187221 */ /* 0x000fe20000010000 */
[----:B------:R-:W-:-:S07]  /*d7e0*/  FADD.FTZ R26, R26, R7 ;  /* 0x000000071a1a7221 */ /* 0x000fce0000010000 */
.L_x_3751:
[----:B------:R-:W-:Y:S05]  /*d7f0*/  BSYNC B0 ;  /* 0x0000000000007941 */ /* 0x000fea0003800000 */
.L_x_3750:
        /* <DEDUP_REMOVED lines=12> */
.L_x_3705:
[----:B------:R-:W-:Y:S05]  /*d8c0*/  BSYNC B6 ;  /* 0x0000000000067941 */ /* 0x000fea0003800000 */
.L_x_3704:
        /* <DEDUP_REMOVED lines=15> */
.L_x_3753:
        /* <DEDUP_REMOVED lines=16> */
.L_x_3752:
        /* <DEDUP_REMOVED lines=19> */
.L_x_3756:
        /* <DEDUP_REMOVED lines=16> */
.L_x_3755:
[----:B------:R-:W-:Y:S01]  /*dcf0*/  ISETP.GE.AND P0, PT, R0, 0x2, PT ;  /* 0x000000020000780c */ /* 0x000fe20003f06270 */
[----:B------:R-:W-:Y:S05]  /*dd00*/  WARPSYNC.ALL ;  /* 0x0000000000007948 */ /* 0x000fea0003800000 */
[----:B------:R-:W-:Y:S07]  /*dd10*/  BAR.SYNC.DEFER_BLOCKING 0x0 ;  /* 0x0000000000007b1d */ /* 0x000fee0000010000 */
[----:B------:R-:W-:Y:S05]  /*dd20*/  @!P0 BRA `(.L_x_3754) ;  /* 0x0000000000308947 */ /* 0x000fea0003800000 */
[----:B-1----:R-:W-:-:S07]  /*dd30*/  MOV R3, 0x1 ;  /* 0x0000000100037802 */ /* 0x002fce0000000f00 */
.L_x_3757:
        /* <DEDUP_REMOVED lines=11> */
.L_x_3754:
[----:B-12---:R-:W1:Y:S01]  /*ddf0*/  LDC R0, c[0x0][0x3ec] ;  /* 0x0000fb00ff007b82 */ /* 0x006e620000000800 */
[----:B------:R-:W-:Y:S01]  /*de00*/  HFMA2.MMA R19, -RZ, RZ, 0, 0 ;  /* 0x00000000ff137435 */ /* 0x000fe200000001ff */
[----:B------:R-:W-:Y:S01]  /*de10*/  IMAD.MOV.U32 R28, RZ, RZ, RZ ;  /* 0x000000ffff1c7224 */ /* 0x000fe200078e00ff */
[----:B-1----:R-:W-:-:S13]  /*de20*/  ISETP.NE.AND P0, PT, R0, RZ, PT ;  /* 0x000000ff0000720c */ /* 0x002fda0003f05270 */
        /* <DEDUP_REMOVED lines=275> */
.L_x_3758:
        /* <DEDUP_REMOVED lines=278> */
.L_x_3759:
        /* <DEDUP_REMOVED lines=279> */
.L_x_3760:
        /* <DEDUP_REMOVED lines=277> */
.L_x_3761:
        /* <DEDUP_REMOVED lines=8> */
[----:B------:R-:W-:Y:S01]  /*12400*/  HFMA2.MMA R20, -RZ, RZ, 0, 1.1920928955078125e-07 ;  /* 0x00000002ff147435 */ /* 0x000fe200000001ff */
[----:B------:R-:W-:Y:S01]  /*12410*/  BSSY B0, `(.L_x_3763) ;  /* 0x0000029000007945 */ /* 0x000fe20003800000 */
[----:B------:R-:W-:Y:S01]  /*12420*/  HFMA2.MMA R9, -RZ, RZ, 0, 0 ;  /* 0x00000000ff097435 */ /* 0x000fe200000001ff */
[----:B------:R-:W-:Y:S01]  /*12430*/  MOV R21, RZ ;  /* 0x000000ff00157202 */ /* 0x000fe20000000f00 */
[----:B------:R-:W-:-:S09]  /*12440*/  IMAD.MOV.U32 R8, RZ, RZ, 0x4 ;  /* 0x00000004ff087424 */ /* 0x000fd200078e00ff */
.L_x_3767:
[----:B------:R-:W-:Y:S01]  /*12450*/  LOP3.LUT R0, R21, R9, RZ, 0xfc, !PT ;  /* 0x0000000915007212 */ /* 0x000fe200078efcff */
[----:B------:R-:W-:Y:S01]  /*12460*/  BSSY B1, `(.L_x_3764) ;  /* 0x000001e000017945 */ /* 0x000fe20003800000 */
[----:B------:R-:W-:Y:S02]  /*12470*/  IMAD.MOV.U32 R3, RZ, RZ, R9 ;  /* 0x000000ffff037224 */ /* 0x000fe400078e0009 */
[----:B------:R-:W-:Y:S02]  /*12480*/  ISETP.NE.U32.AND P0, PT, R0, RZ, PT ;  /* 0x000000ff0000720c */ /* 0x000fe40003f05070 */
[----:B------:R-:W-:-:S11]  /*12490*/  MOV R0, R8 ;  /* 0x0000000800007202 */ /* 0x000fd60000000f00 */
[----:B------:R-:W-:Y:S05]  /*124a0*/  @!P0 BRA `(.L_x_3765) ;  /* 0x0000000000188947 */ /* 0x000fea0003800000 */
[----:B------:R-:W-:Y:S02]  /*124b0*/  MOV R15, R9 ;  /* 0x00000009000f7202 */ /* 0x000fe40000000f00 */
[----:B------:R-:W-:Y:S01]  /*124c0*/  MOV R9, R20 ;  /* 0x0000001400097202 */ /* 0x000fe20000000f00 */
[----:B------:R-:W-:Y:S01]  /*124d0*/  IMAD.MOV.U32 R20, RZ, RZ, R21 ;  /* 0x000000ffff147224 */ /* 0x000fe200078e0015 */
[----:B------:R-:W-:-:S07]  /*124e0*/  MOV R14, 0x12500 ;  /* 0x00012500000e7802 */ /* 0x000fce0000000f00 */
[----:B0-----:R-:W-:Y:S05]  /*124f0*/  CALL.REL.NOINC `($__internal_5_$__cuda_sm20_rem_u64) ;  /* 0x0000007c00b07944 */ /* 0x001fea0003c00000 */
[----:B------:R-:W-:Y:S05]  /*12500*/  BRA `(.L_x_3766) ;  /* 0x00000000004c7947 */ /* 0x000fea0003800000 */
.L_x_3765:
[----:B------:R-:W1:Y:S01]  /*12510*/  I2F.U32.RP R9, R8 ;  /* 0x0000000800097306 */ /* 0x000e620000209000 */
[----:B------:R-:W-:-:S07]  /*12520*/  ISETP.NE.U32.AND P1, PT, R8, RZ, PT ;  /* 0x000000ff0800720c */ /* 0x000fce0003f25070 */
[----:B-1----:R-:W1:Y:S02]  /*12530*/  MUFU.RCP R9, R9 ;  /* 0x0000000900097308 */ /* 0x002e640000001000 */
[----:B-1----:R-:W-:Y:S01]  /*12540*/  IADD3 R14, R9, 0xffffffe, RZ ;  /* 0x0ffffffe090e7810 */ /* 0x002fe20007ffe0ff */
[----:B------:R-:W-:-:S05]  /*12550*/  HFMA2.MMA R9, -RZ, RZ, 0, 0 ;  /* 0x00000000ff097435 */ /* 0x000fca00000001ff */
[----:B------:R1:W2:Y:S02]  /*12560*/  F2I.FTZ.U32.TRUNC.NTZ R15, R14 ;  /* 0x0000000e000f7305 */ /* 0x0002a4000021f000 */
[----:B-1----:R-:W-:Y:S01]  /*12570*/  IMAD.MOV.U32 R14, RZ, RZ, RZ ;  /* 0x000000ffff0e7224 */ /* 0x002fe200078e00ff */
[----:B--2---:R-:W-:-:S05]  /*12580*/  IADD3 R21, RZ, -R15, RZ ;  /* 0x8000000fff157210 */ /* 0x004fca0007ffe0ff */
[----:B------:R-:W-:-:S04]  /*12590*/  IMAD R21, R21, R8, RZ ;  /* 0x0000000815157224 */ /* 0x000fc800078e02ff */
[----:B------:R-:W-:-:S06]  /*125a0*/  IMAD.HI.U32 R15, R15, R21, R14 ;  /* 0x000000150f0f7227 */ /* 0x000fcc00078e000e */
[----:B------:R-:W-:-:S05]  /*125b0*/  IMAD.HI.U32 R15, R15, R20, RZ ;  /* 0x000000140f0f7227 */ /* 0x000fca00078e00ff */
[----:B------:R-:W-:-:S05]  /*125c0*/  IADD3 R15, -R15, RZ, RZ ;  /* 0x000000ff0f0f7210 */ /* 0x000fca0007ffe1ff */
[----:B------:R-:W-:-:S05]  /*125d0*/  IMAD R15, R8, R15, R20 ;  /* 0x0000000f080f7224 */ /* 0x000fca00078e0214 */
[----:B------:R-:W-:-:S13]  /*125e0*/  ISETP.GE.U32.AND P0, PT, R15, R8, PT ;  /* 0x000000080f00720c */ /* 0x000fda0003f06070 */
[----:B------:R-:W-:-:S04]  /*125f0*/  @P0 IADD3 R15, R15, -R8, RZ ;  /* 0x800000080f0f0210 */ /* 0x000fc80007ffe0ff */
[----:B------:R-:W-:-:S13]  /*12600*/  ISETP.GE.U32.AND P0, PT, R15, R8, PT ;  /* 0x000000080f00720c */ /* 0x000fda0003f06070 */
[----:B------:R-:W-:Y:S01]  /*12610*/  @P0 IMAD.IADD R15, R15, 0x1, -R8 ;  /* 0x000000010f0f0824 */ /* 0x000fe200078e0a08 */
[----:B------:R-:W-:-:S04]  /*12620*/  @!P1 LOP3.LUT R15, RZ, R8, RZ, 0x33, !PT ;  /* 0x00000008ff0f9212 */ /* 0x000fc800078e33ff */
[----:B------:R-:W-:-:S07]  /*12630*/  MOV R8, R15 ;  /* 0x0000000f00087202 */ /* 0x000fce0000000f00 */
.L_x_3766:
[----:B------:R-:W-:Y:S05]  /*12640*/  BSYNC B1 ;  /* 0x0000000000017941 */ /* 0x000fea0003800000 */
.L_x_3764:
[----:B------:R-:W-:Y:S01]  /*12650*/  ISETP.NE.U32.AND P0, PT, R8, RZ, PT ;  /* 0x000000ff0800720c */ /* 0x000fe20003f05070 */
[----:B------:R-:W-:Y:S01]  /*12660*/  IMAD.MOV.U32 R20, RZ, RZ, R0 ;  /* 0x000000ffff147224 */ /* 0x000fe200078e0000 */
[----:B------:R-:W-:Y:S02]  /*12670*/  MOV R21, R3 ;  /* 0x0000000300157202 */ /* 0x000fe40000000f00 */
[----:B------:R-:W-:-:S13]  /*12680*/  ISETP.NE.AND.EX P0, PT, R9, RZ, PT, P0 ;  /* 0x000000ff0900720c */ /* 0x000fda0003f05300 */
[----:B------:R-:W-:Y:S05]  /*12690*/  @P0 BRA `(.L_x_3767) ;  /* 0xfffffffc006c0947 */ /* 0x000fea000383ffff */
[----:B------:R-:W-:Y:S05]  /*126a0*/  BSYNC B0 ;  /* 0x0000000000007941 */ /* 0x000fea0003800000 */
.L_x_3763:
[----:B------:R-:W-:Y:S01]  /*126b0*/  ISETP.NE.U32.AND P2, PT, R3, RZ, PT ;  /* 0x000000ff0300720c */ /* 0x000fe20003f45070 */
[----:B------:R-:W-:-:S12]  /*126c0*/  BSSY B0, `(.L_x_3768) ;  /* 0x000001c000007945 */ /* 0x000fd80003800000 */
[----:B------:R-:W-:Y:S05]  /*126d0*/  @!P2 BRA `(.L_x_3769) ;  /* 0x00000000001ca947 */ /* 0x000fea0003800000 */
[----:B------:R-:W-:Y:S01]  /*126e0*/  HFMA2.MMA R14, -RZ, RZ, 0, 2.384185791015625e-07 ;  /* 0x00000004ff0e7435 */ /* 0x000fe200000001ff */
[----:B------:R-:W-:Y:S01]  /*126f0*/  IMAD.MOV.U32 R15, RZ, RZ, RZ ;  /* 0x000000ffff0f7224 */ /* 0x000fe200078e00ff */
[----:B------:R-:W-:-:S09]  /*12700*/  MOV R20, 0x12720 ;  /* 0x0001272000147802 */ /* 0x000fd20000000f00 */
[----:B0-----:R-:W-:Y:S05]  /*12710*/  CALL.REL.NOINC `($__internal_4_$__cuda_sm20_div_u64) ;  /* 0x0000007800147944 */ /* 0x001fea0003c00000 */
[----:B------:R-:W-:Y:S02]  /*12720*/  MOV R8, R14 ;  /* 0x0000000e00087202 */ /* 0x000fe40000000f00 */
[----:B------:R-:W-:Y:S01]  /*12730*/  MOV R9, R15 ;  /* 0x0000000f00097202 */ /* 0x000fe20000000f00 */
[----:B------:R-:W-:Y:S06]  /*12740*/  BRA `(.L_x_3770) ;  /* 0x00000000004c7947 */ /* 0x000fec0003800000 */
.L_x_3769:
[----:B------:R-:W1:Y:S01]  /*12750*/  I2F.U32.RP R14, R0 ;  /* 0x00000000000e7306 */ /* 0x000e620000209000 */
[----:B------:R-:W-:Y:S01]  /*12760*/  HFMA2.MMA R8, -RZ, RZ, 0, 0 ;  /* 0x00000000ff087435 */ /* 0x000fe200000001ff */
[----:B------:R-:W-:-:S06]  /*12770*/  ISETP.NE.U32.AND P3, PT, R0, RZ, PT ;  /* 0x000000ff0000720c */ /* 0x000fcc0003f65070 */
[----:B-1----:R-:W1:Y:S02]  /*12780*/  MUFU.RCP R14, R14 ;  /* 0x0000000e000e7308 */ /* 0x002e640000001000 */
[----:B-1----:R-:W-:-:S06]  /*12790*/  VIADD R15, R14, 0xffffffe ;  /* 0x0ffffffe0e0f7836 */ /* 0x002fcc0000000000 */
[----:B------:R-:W1:Y:S02]  /*127a0*/  F2I.FTZ.U32.TRUNC.NTZ R9, R15 ;  /* 0x0000000f00097305 */ /* 0x000e64000021f000 */
[----:B-1----:R-:W-:-:S05]  /*127b0*/  IADD3 R21, RZ, -R9, RZ ;  /* 0x80000009ff157210 */ /* 0x002fca0007ffe0ff */
[----:B------:R-:W-:-:S04]  /*127c0*/  IMAD R21, R21, R0, RZ ;  /* 0x0000000015157224 */ /* 0x000fc800078e02ff */
[----:B------:R-:W-:-:S06]  /*127d0*/  IMAD.HI.U32 R8, R9, R21, R8 ;  /* 0x0000001509087227 */ /* 0x000fcc00078e0008 */
[----:B------:R-:W-:-:S04]  /*127e0*/  IMAD.HI.U32 R8, R8, 0x4, RZ ;  /* 0x0000000408087827 */ /* 0x000fc800078e00ff */
[----:B------:R-:W-:-:S04]  /*127f0*/  IMAD.MOV R9, RZ, RZ, -R8 ;  /* 0x000000ffff097224 */ /* 0x000fc800078e0a08 */
[----:B------:R-:W-:-:S05]  /*12800*/  IMAD R9, R0, R9, 0x4 ;  /* 0x0000000400097424 */ /* 0x000fca00078e0209 */
[----:B------:R-:W-:-:S13]  /*12810*/  ISETP.GE.U32.AND P0, PT, R9, R0, PT ;  /* 0x000000000900720c */ /* 0x000fda0003f06070 */
[-C--:B------:R-:W-:Y:S02]  /*12820*/  @P0 IADD3 R9, R9, -R0.reuse, RZ ;  /* 0x8000000009090210 */ /* 0x080fe40007ffe0ff */
[----:B------:R-:W-:Y:S02]  /*12830*/  @P0 IADD3 R8, R8, 0x1, RZ ;  /* 0x0000000108080810 */ /* 0x000fe40007ffe0ff */
[----:B------:R-:W-:Y:S02]  /*12840*/  ISETP.GE.U32.AND P1, PT, R9, R0, PT ;  /* 0x000000000900720c */ /* 0x000fe40003f26070 */
[----:B------:R-:W-:-:S11]  /*12850*/  MOV R9, RZ ;  /* 0x000000ff00097202 */ /* 0x000fd60000000f00 */
[----:B------:R-:W-:Y:S01]  /*12860*/  @P1 VIADD R8, R8, 0x1 ;  /* 0x0000000108081836 */ /* 0x000fe20000000000 */
[----:B------:R-:W-:-:S07]  /*12870*/  @!P3 LOP3.LUT R8, RZ, R0, RZ, 0x33, !PT ;  /* 0x00000000ff08b212 */ /* 0x000fce00078e33ff */
.L_x_3770:
[----:B------:R-:W-:Y:S05]  /*12880*/  BSYNC B0 ;  /* 0x0000000000007941 */ /* 0x000fea0003800000 */
.L_x_3768:
[----:B------:R-:W-:Y:S04]  /*12890*/  BSSY B0, `(.L_x_3771) ;  /* 0x000001c000007945 */ /* 0x000fe80003800000 */
[----:B------:R-:W-:Y:S05]  /*128a0*/  @!P2 BRA `(.L_x_3772) ;  /* 0x00000000001ca947 */ /* 0x000fea0003800000 */
[----:B------:R-:W-:Y:S01]  /*128b0*/  HFMA2.MMA R14, -RZ, RZ, 0, 1.1920928955078125e-07 ;  /* 0x00000002ff0e7435 */ /* 0x000fe200000001ff */
[----:B------:R-:W-:Y:S01]  /*128c0*/  IMAD.MOV.U32 R15, RZ, RZ, RZ ;  /* 0x000000ffff0f7224 */ /* 0x000fe200078e00ff */
[----:B------:R-:W-:-:S09]  /*128d0*/  MOV R20, 0x128f0 ;  /* 0x000128f000147802 */ /* 0x000fd20000000f00 */
[----:B0-----:R-:W-:Y:S05]  /*128e0*/  CALL.REL.NOINC `($__internal_4_$__cuda_sm20_div_u64) ;  /* 0x0000007400a07944 */ /* 0x001fea0003c00000 */
[----:B------:R-:W-:Y:S02]  /*128f0*/  MOV R20, R14 ;  /* 0x0000000e00147202 */ /* 0x000fe40000000f00 */
[----:B------:R-:W-:Y:S01]  /*12900*/  MOV R21, R15 ;  /* 0x0000000f00157202 */ /* 0x000fe20000000f00 */
[----:B------:R-:W-:Y:S06]  /*12910*/  BRA `(.L_x_3773) ;  /* 0x00000000004c7947 */ /* 0x000fec0003800000 */
.L_x_3772:
[----:B------:R-:W1:Y:S01]  /*12920*/  I2F.U32.RP R21, R0 ;  /* 0x0000000000157306 */ /* 0x000e620000209000 */
[----:B------:R-:W-:-:S07]  /*12930*/  ISETP.NE.U32.AND P2, PT, R0, RZ, PT ;  /* 0x000000ff0000720c */ /* 0x000fce0003f45070 */
[----:B-1----:R-:W1:Y:S02]  /*12940*/  MUFU.RCP R21, R21 ;  /* 0x0000001500157308 */ /* 0x002e640000001000 */
[----:B-1----:R-:W-:Y:S01]  /*12950*/  VIADD R14, R21, 0xffffffe ;  /* 0x0ffffffe150e7836 */ /* 0x002fe20000000000 */
[----:B------:R-:W-:-:S05]  /*12960*/  MOV R21, RZ ;  /* 0x000000ff00157202 */ /* 0x000fca0000000f00 */
[----:B------:R1:W2:Y:S02]  /*12970*/  F2I.FTZ.U32.TRUNC.NTZ R15, R14 ;  /* 0x0000000e000f7305 */ /* 0x0002a4000021f000 */
[----:B-1----:R-:W-:Y:S01]  /*12980*/  HFMA2.MMA R14, -RZ, RZ, 0, 0 ;  /* 0x00000000ff0e7435 */ /* 0x002fe200000001ff */
[----:B--2---:R-:W-:-:S05]  /*12990*/  IADD3 R3, RZ, -R15, RZ ;  /* 0x8000000fff037210 */ /* 0x004fca0007ffe0ff */
        /* <DEDUP_REMOVED lines=11> */
.L_x_3773:
[----:B------:R-:W-:Y:S05]  /*12a50*/  BSYNC B0 ;  /* 0x0000000000007941 */ /* 0x000fea0003800000 */
.L_x_3771:
        /* <DEDUP_REMOVED lines=10> */
[----:B0-----:R-:W-:Y:S05]  /*12b00*/  CALL.REL.NOINC `($__internal_4_$__cuda_sm20_div_u64) ;  /* 0x0000007400187944 */ /* 0x001fea0003c00000 */
[----:B------:R-:W-:Y:S01]  /*12b10*/  IMAD.MOV.U32 R8, RZ, RZ, R14 ;  /* 0x000000ffff087224 */ /* 0x000fe200078e000e */
[----:B------:R-:W-:Y:S01]  /*12b20*/  MOV R9, R15 ;  /* 0x0000000f00097202 */ /* 0x000fe20000000f00 */
[----:B------:R-:W-:Y:S06]  /*12b30*/  BRA `(.L_x_3776) ;  /* 0x00000000004c7947 */ /* 0x000fec0003800000 */
.L_x_3775:
[----:B------:R-:W1:Y:S01]  /*12b40*/  I2F.U32.RP R0, R20 ;  /* 0x0000001400007306 */ /* 0x000e620000209000 */
[----:B------:R-:W-:-:S07]  /*12b50*/  ISETP.NE.U32.AND P2, PT, R20, RZ, PT ;  /* 0x000000ff1400720c */ /* 0x000fce0003f45070 */
[----:B-1----:R-:W1:Y:S02]  /*12b60*/  MUFU.RCP R0, R0 ;  /* 0x0000000000007308 */ /* 0x002e640000001000 */
[----:B-1----:R-:W-:-:S06]  /*12b70*/  IADD3 R8, R0, 0xffffffe, RZ ;  /* 0x0ffffffe00087810 */ /* 0x002fcc0007ffe0ff */
[----:B------:R1:W2:Y:S02]  /*12b80*/  F2I.FTZ.U32.TRUNC.NTZ R9, R8 ;  /* 0x0000000800097305 */ /* 0x0002a4000021f000 */
[----:B-1----:R-:W-:Y:S01]  /*12b90*/  HFMA2.MMA R8, -RZ, RZ, 0, 0 ;  /* 0x00000000ff087435 */ /* 0x002fe200000001ff */
[----:B--2---:R-:W-:-:S04]  /*12ba0*/  IMAD.MOV R3, RZ, RZ, -R9 ;  /* 0x000000ffff037224 */ /* 0x004fc800078e0a09 */
        /* <DEDUP_REMOVED lines=12> */
.L_x_3776:
[----:B------:R-:W-:Y:S05]  /*12c70*/  BSYNC B0 ;  /* 0x0000000000007941 */ /* 0x000fea0003800000 */
.L_x_3774:
[----:B------:R-:W-:Y:S02]  /*12c80*/  ULDC.64 UR4, c[0x0][0x600] ;  /* 0x0001800000047ab9 */ /* 0x000fe40000000a00 */
[----:B------:R-:W-:-:S04]  /*12c90*/  IADD3 R8, P0, R8, UR4, RZ ;  /* 0x0000000408087c10 */ /* 0x000fc8000ff1e0ff */
[----:B------:R-:W-:-:S04]  /*12ca0*/  IADD3.X R9, R9, UR5, RZ, P0, !PT ;  /* 0x0000000509097c10 */ /* 0x000fc800087fe4ff */
[----:B------:R-:W-:-:S07]  /*12cb0*/  MOV R0, R9 ;  /* 0x0000000900007202 */ /* 0x000fce0000000f00 */
.L_x_3762:
[----:B------:R-:W-:Y:S02]  /*12cc0*/  ULDC UR4, c[0x0][0x238] ;  /* 0x00008e0000047ab9 */ /* 0x000fe40000000800 */
[----:B------:R-:W-:-:S13]  /*12cd0*/  ISETP.NE.AND P0, PT, RZ, UR4, PT ;  /* 0x00000004ff007c0c */ /* 0x000fda000bf05270 */
[----:B------:R-:W-:Y:S05]  /*12ce0*/  @!P0 BRA `(.L_x_3777) ;  /* 0x0000006000bc8947 */ /* 0x000fea0003800000 */
[----:B------:R-:W1:Y:S01]  /*12cf0*/  LDC R20, c[0x0][0x3ec] ;  /* 0x0000fb00ff147b82 */ /* 0x000e620000000800 */
[----:B------:R-:W2:Y:S01]  /*12d00*/  S2R R3, SR_CTAID.X ;  /* 0x0000000000037919 */ /* 0x000ea20000002500 */
[----:B------:R-:W-:Y:S01]  /*12d10*/  ULDC UR4, c[0x0][0x23c] ;  /* 0x00008f0000047ab9 */ /* 0x000fe20000000800 */
[----:B------:R-:W-:Y:S01]  /*12d20*/  HFMA2.MMA R19, -RZ, RZ, 0, 0 ;  /* 0x00000000ff137435 */ /* 0x000fe200000001ff */
[----:B------:R-:W-:Y:S01]  /*12d30*/  IMAD R4, R2, UR4, RZ ;  /* 0x0000000402047c24 */ /* 0x000fe2000f8e02ff */
[----:B------:R-:W-:Y:S01]  /*12d40*/  ULDC UR4, c[0x0][0x240] ;  /* 0x0000900000047ab9 */ /* 0x000fe20000000800 */
[----:B------:R-:W-:Y:S02]  /*12d50*/  IMAD.MOV.U32 R22, RZ, RZ, RZ ;  /* 0x000000ffff167224 */ /* 0x000fe400078e00ff */
[----:B------:R-:W-:Y:S01]  /*12d60*/  IMAD R4, R17, UR4, R4 ;  /* 0x0000000411047c24 */ /* 0x000fe2000f8e0204 */
[----:B------:R-:W-:Y:S01]  /*12d70*/  ULDC UR4, c[0x0][0x228] ;  /* 0x00008a0000047ab9 */ /* 0x000fe20000000800 */
[----:B-1----:R-:W-:-:S02]  /*12d80*/  ISETP.NE.AND P0, PT, R20, RZ, PT ;  /* 0x000000ff1400720c */ /* 0x002fc40003f05270 */
[----:B--2---:R-:W-:-:S05]  /*12d90*/  IMAD R4, R3, UR4, R4 ;  /* 0x0000000403047c24 */ /* 0x004fca000f8e0204 */
[----:B------:R-:W-:-:S06]  /*12da0*/  SHF.L.U32 R5, R4, 0x2, RZ ;  /* 0x0000000204057819 */ /* 0x000fcc00000006ff */
        /* <DEDUP_REMOVED lines=274> */
.L_x_3778:
        /* <DEDUP_REMOVED lines=278> */
.L_x_3779:
        /* <DEDUP_REMOVED lines=279> */
.L_x_3780:
        /* <DEDUP_REMOVED lines=277> */
.L_x_3781:
[----:B------:R-:W1:Y:S01]  /*172f0*/  LDC R28, c[0x0][0x230] ;  /* 0x00008c00ff1c7b82 */ /* 0x000e620000000800 */
[----:B------:R-:W-:Y:S01]  /*17300*/  ULDC UR6, c[0x0][0x220] ;  /* 0x0000880000067ab9 */ /* 0x000fe20000000800 */
[----:B------:R-:W-:Y:S01]  /*17310*/  IADD3 R20, P1, R16, UR4, RZ ;  /* 0x0000000410147c10 */ /* 0x000fe2000ff3e0ff */
[----:B------:R-:W-:Y:S01]  /*17320*/  BSSY B0, `(.L_x_3782) ;  /* 0x000000d000007945 */ /* 0x000fe20003800000 */
[----:B------:R-:W-:-:S03]  /*17330*/  PRMT R4, RZ, 0x7610, R4 ;  /* 0x00007610ff047816 */ /* 0x000fc60000000004 */
[----:B------:R-:W-:Y:S01]  /*17340*/  IMAD.X R21, RZ, RZ, UR5, P1 ;  /* 0x00000005ff157e24 */ /* 0x000fe200088e06ff */
[----:B-1----:R-:W-:-:S04]  /*17350*/  ISETP.NE.AND P0, PT, R28, RZ, PT ;  /* 0x000000ff1c00720c */ /* 0x002fc80003f05270 */
        /* <DEDUP_REMOVED lines=9> */
.L_x_3783:
[----:B------:R-:W-:Y:S05]  /*173f0*/  BSYNC B0 ;  /* 0x0000000000007941 */ /* 0x000fea0003800000 */
.L_x_3782:
        /* <DEDUP_REMOVED lines=13> */
[----:B------:R1:W-:Y:S04]  /*174d0*/  STG.E desc[UR60][R4.64], R24 ;  /* 0x0000001804007986 */ /* 0x0003e8000c10193c */
[----:B------:R1:W-:Y:S04]  /*174e0*/  STG.E desc[UR60][R4.64+0x4], R25 ;  /* 0x0000041904007986 */ /* 0x0003e8000c10193c */
[----:B------:R1:W-:Y:S04]  /*174f0*/  STG.E desc[UR60][R4.64+0x8], R26 ;  /* 0x0000081a04007986 */ /* 0x0003e8000c10193c */
[----:B------:R1:W-:Y:S02]  /*17500*/  STG.E desc[UR60][R4.64+0xc], R27 ;  /* 0x00000c1b04007986 */ /* 0x0003e4000c10193c */
.L_x_3785:
[----:B------:R-:W-:Y:S05]  /*17510*/  BSYNC B0 ;  /* 0x0000000000007941 */ /* 0x000fea0003800000 */
.L_x_3784:
        /* <DEDUP_REMOVED lines=35> */
.L_x_3787:
[----:B------:R-:W-:Y:S05]  /*17750*/  BSYNC B0 ;  /* 0x0000000000007941 */ /* 0x000fea0003800000 */
.L_x_3786:
[----:B------:R-:W3:Y:S08]  /*17760*/  S2UR UR5, SR_CgaCtaId ;  /* 0x00000000000579c3 */ /* 0x000ef00000008800 */
[----:B------:R-:W-:Y:S06]  /*17770*/  BAR.SYNC.DEFER_BLOCKING 0x0 ;  /* 0x0000000000007b1d */ /* 0x000fec0000010000 */
[----:B------:R-:W-:-:S02]  /*17780*/  UMOV UR4, 0x400 ;  /* 0x0000040000047882 */ /* 0x000fc40000000000 */
[----:B---3--:R-:W-:-:S09]  /*17790*/  ULEA UR6, UR5, UR4, 0x18 ;  /* 0x0000000405067291 */ /* 0x008fd2000f8ec03f */
[----:B-12---:R-:W1:Y:S02]  /*177a0*/  LDS.U8 R4, [UR6] ;  /* 0x00000006ff047984 */ /* 0x006e640008000000 */
        /* <DEDUP_REMOVED lines=25> */
[----:B------:R-:W1:Y:S01]  /*17940*/  LDC R7, c[0x0][0x4] ;  /* 0x00000100ff077b82 */ /* 0x000e620000000800 */
[----:B------:R-:W-:Y:S01]  /*17950*/  BSSY B1, `(.L_x_3791) ;  /* 0x0000015000017945 */ /* 0x000fe20003800000 */
[----:B------:R-:W-:Y:S01]  /*17960*/  MOV R6, R4 ;  /* 0x0000000400067202 */ /* 0x000fe20000000f00 */
[----:B------:R-:W-:Y:S01]  /*17970*/  IMAD.U32 R26, RZ, RZ, UR9 ;  /* 0x00000009ff1a7e24 */ /* 0x000fe2000f8e00ff */
[----:B------:R-:W-:Y:S01]  /*17980*/  MOV R25, UR9 ;  /* 0x0000000900197c02 */ /* 0x000fe20008000f00 */
[----:B------:R-:W-:Y:S01]  /*17990*/  IMAD R3, R3, UR7, RZ ;  /* 0x0000000703037c24 */ /* 0x000fe2000f8e02ff */
[----:B------:R-:W-:Y:S01]  /*179a0*/  MOV R27, UR9 ;  /* 0x00000009001b7c02 */ /* 0x000fe20008000f00 */
[----:B-1----:R-:W-:-:S07]  /*179b0*/  IMAD R7, R7, UR6, RZ ;  /* 0x0000000607077c24 */ /* 0x002fce000f8e02ff */
.L_x_3792:
[----:B------:R-:W1:Y:S01]  /*179c0*/  LDC.64 R4, c[0x0][0x608] ;  /* 0x00018200ff047b82 */ /* 0x000e620000000a00 */
[----:B------:R-:W-:-:S05]  /*179d0*/  IADD3 R23, R3, R6, RZ ;  /* 0x0000000603177210 */ /* 0x000fca0007ffe0ff */
[----:B-1----:R-:W-:-:S05]  /*179e0*/  IMAD.WIDE.U32 R4, R23, 0x10, R4 ;  /* 0x0000001017047825 */ /* 0x002fca00078e0004 */
        /* <DEDUP_REMOVED lines=12> */
.L_x_3791:
[----:B------:R-:W-:Y:S05]  /*17ab0*/  BRA `(.L_x_3790) ;  /* 0x0000000000747947 */ /* 0x000fea0003800000 */
.L_x_3789:
[----:B------:R-:W-:Y:S01]  /*17ac0*/  ULDC UR7, c[0x0][0x22c] ;  /* 0x00008b0000077ab9 */ /* 0x000fe20000000800 */
[----:B------:R-:W-:Y:S01]  /*17ad0*/  MOV R25, UR9 ;  /* 0x0000000900197c02 */ /* 0x000fe20008000f00 */
[----:B------:R-:W-:Y:S01]  /*17ae0*/  IMAD.U32 R27, RZ, RZ, UR9 ;  /* 0x00000009ff1b7e24 */ /* 0x000fe2000f8e00ff */
[----:B------:R-:W-:Y:S02]  /*17af0*/  ISETP.GE.U32.AND P0, PT, R17, UR7, PT ;  /* 0x0000000711007c0c */ /* 0x000fe4000bf06070 */
[----:B------:R-:W-:-:S11]  /*17b00*/  MOV R26, UR9 ;  /* 0x00000009001a7c02 */ /* 0x000fd60008000f00 */
[----:B------:R-:W-:Y:S05]  /*17b10*/  @P0 BRA `(.L_x_3790) ;  /* 0x00000000005c0947 */ /* 0x000fea0003800000 */
[----:B------:R-:W-:Y:S01]  /*17b20*/  ULDC UR6, c[0x0][0x10] ;  /* 0x0000040000067ab9 */ /* 0x000fe20000000800 */
[----:B------:R-:W1:Y:S01]  /*17b30*/  LDC R31, c[0x0][RZ] ;  /* 0x00000000ff1f7b82 */ /* 0x000e620000000800 */
[----:B------:R-:W-:Y:S01]  /*17b40*/  MOV R28, R17 ;  /* 0x00000011001c7202 */ /* 0x000fe20000000f00 */
[----:B------:R-:W-:Y:S01]  /*17b50*/  IMAD.U32 R26, RZ, RZ, UR9 ;  /* 0x00000009ff1a7e24 */ /* 0x000fe2000f8e00ff */
[----:B------:R-:W-:Y:S01]  /*17b60*/  MOV R25, UR9 ;  /* 0x0000000900197c02 */ /* 0x000fe20008000f00 */
[----:B------:R-:W-:Y:S01]  /*17b70*/  IMAD R3, R3, UR6, RZ ;  /* 0x0000000603037c24 */ /* 0x000fe2000f8e02ff */
[----:B------:R-:W-:-:S03]  /*17b80*/  MOV R27, UR9 ;  /* 0x00000009001b7c02 */ /* 0x000fc60008000f00 */
[----:B------:R-:W2:Y:S08]  /*17b90*/  LDC.64 R6, c[0x0][0x608] ;  /* 0x00018200ff067b82 */ /* 0x000eb00000000a00 */
[----:B0-----:R-:W0:Y:S02]  /*17ba0*/  LDC R33, c[0x0][0x4] ;  /* 0x00000100ff217b82 */ /* 0x001e240000000800 */
.L_x_3793:
[----:B------:R-:W-:-:S05]  /*17bb0*/  IADD3 R5, R3, R28, RZ ;  /* 0x0000001c03057210 */ /* 0x000fca0007ffe0ff */
[----:B-1----:R-:W-:-:S04]  /*17bc0*/  IMAD R5, R5, R31, R2 ;  /* 0x0000001f05057224 */ /* 0x002fc800078e0202 */
[----:B--2---:R-:W-:-:S05]  /*17bd0*/  IMAD.WIDE.U32 R4, R5, 0x10, R6 ;  /* 0x0000001005047825 */ /* 0x004fca00078e0006 */
[----:B------:R-:W2:Y:S04]  /*17be0*/  LDG.E R23, desc[UR60][R4.64] ;  /* 0x0000003c04177981 */ /* 0x000ea8000c1e1900 */
[----:B------:R-:W3:Y:S04]  /*17bf0*/  LDG.E R30, desc[UR60][R4.64+0x4] ;  /* 0x0000043c041e7981 */ /* 0x000ee8000c1e1900 */
[----:B------:R-:W4:Y:S04]  /*17c00*/  LDG.E R29, desc[UR60][R4.64+0x8] ;  /* 0x0000083c041d7981 */ /* 0x000f28000c1e1900 */
[----:B------:R-:W5:Y:S01]  /*17c10*/  LDG.E R32, desc[UR60][R4.64+0xc] ;  /* 0x00000c3c04207981 */ /* 0x000f62000c1e1900 */
[----:B0-----:R-:W-:-:S05]  /*17c20*/  IMAD.IADD R28, R33, 0x1, R28 ;  /* 0x00000001211c7824 */ /* 0x001fca00078e021c */
[----:B------:R-:W-:Y:S01]  /*17c30*/  ISETP.GE.U32.AND P0, PT, R28, UR7, PT ;  /* 0x000000071c007c0c */ /* 0x000fe2000bf06070 */
[----:B--2---:R-:W-:Y:S01]  /*17c40*/  FADD.FTZ R24, R23, R24 ;  /* 0x0000001817187221 */ /* 0x004fe20000010000 */
[----:B---3--:R-:W-:Y:S01]  /*17c50*/  FADD.FTZ R25, R30, R25 ;  /* 0x000000191e197221 */ /* 0x008fe20000010000 */
[----:B----4-:R-:W-:Y:S01]  /*17c60*/  FADD.FTZ R26, R29, R26 ;  /* 0x0000001a1d1a7221 */ /* 0x010fe20000010000 */
[----:B-----5:R-:W-:-:S09]  /*17c70*/  FADD.FTZ R27, R32, R27 ;  /* 0x0000001b201b7221 */ /* 0x020fd20000010000 */
[----:B------:R-:W-:Y:S05]  /*17c80*/  @!P0 BRA `(.L_x_3793) ;  /* 0xfffffffc00c88947 */ /* 0x000fea000383ffff */
.L_x_3790:
[----:B------:R-:W-:Y:S05]  /*17c90*/  BSYNC B0 ;  /* 0x0000000000007941 */ /* 0x000fea0003800000 */
.L_x_3788:
        /* <DEDUP_REMOVED lines=10> */
[----:B------:R1:W-:Y:S02]  /*17d40*/  STS.128 [R3], R24 ;  /* 0x0000001803007388 */ /* 0x0003e40000000c00 */
[----:B------:R-:W-:Y:S05]  /*17d50*/  @!P0 BRA `(.L_x_3794) ;  /* 0x0000000000408947 */ /* 0x000fea0003800000 */
[----:B------:R-:W-:-:S07]  /*17d60*/  MOV R28, UR5 ;  /* 0x00000005001c7c02 */ /* 0x000fce0008000f00 */
.L_x_3795:
[----:B------:R-:W-:Y:S01]  /*17d70*/  IADD3 R4, R17, R28, RZ ;  /* 0x0000001c11047210 */ /* 0x000fe20007ffe0ff */
[----:B------:R-:W-:Y:S03]  /*17d80*/  BAR.SYNC.DEFER_BLOCKING 0x0 ;  /* 0x0000000000007b1d */ /* 0x000fe60000010000 */
[----:B------:R-:W-:-:S04]  /*17d90*/  ISETP.GE.U32.AND P0, PT, R4, UR6, PT ;  /* 0x0000000604007c0c */ /* 0x000fc8000bf06070 */
[----:B------:R-:W-:-:S13]  /*17da0*/  ISETP.GE.U32.OR P0, PT, R17, R28, P0 ;  /* 0x0000001c1100720c */ /* 0x000fda0000706470 */
[----:B------:R-:W-:-:S05]  /*17db0*/  @!P0 IMAD R4, R4, R23, R2 ;  /* 0x0000001704048224 */ /* 0x000fca00078e0202 */
[----:B------:R-:W-:-:S06]  /*17dc0*/  @!P0 LEA R4, R4, UR4, 0x4 ;  /* 0x0000000404048c11 */ /* 0x000fcc000f8e20ff */
        /* <DEDUP_REMOVED lines=9> */
.L_x_3794:
        /* <DEDUP_REMOVED lines=9> */
[----:B---3--:R-:W-:Y:S05]  /*17ef0*/  @!P0 BRA `(.L_x_3797) ;  /* 0x0000000000408947 */ /* 0x008fea0003800000 */
[----:B------:R-:W-:-:S07]  /*17f00*/  MOV R17, R5 ;  /* 0x0000000500117202 */ /* 0x000fce0000000f00 */
.L_x_3798:
[----:B------:R-:W-:Y:S01]  /*17f10*/  IMAD.IADD R4, R2, 0x1, R17 ;  /* 0x0000000102047824 */ /* 0x000fe200078e0211 */
[----:B------:R-:W-:Y:S04]  /*17f20*/  BAR.SYNC.DEFER_BLOCKING 0x0 ;  /* 0x0000000000007b1d */ /* 0x000fe80000010000 */
[----:B------:R-:W-:-:S04]  /*17f30*/  ISETP.GE.U32.AND P0, PT, R4, R23, PT ;  /* 0x000000170400720c */ /* 0x000fc80003f06070 */
[----:B------:R-:W-:-:S13]  /*17f40*/  ISETP.GE.U32.OR P0, PT, R2, R17, P0 ;  /* 0x000000110200720c */ /* 0x000fda0000706470 */
[----:B------:R-:W-:Y:S02]  /*17f50*/  @!P0 LEA R4, R17, R3, 0x4 ;  /* 0x0000000311048211 */ /* 0x000fe400078e20ff */
[----:B------:R-:W-:-:S04]  /*17f60*/  SHF.R.S32.HI R17, RZ, 0x1, R17 ;  /* 0x00000001ff117819 */ /* 0x000fc80000011411 */
[----:B------:R-:W1:Y:S02]  /*17f70*/  @!P0 LDS.128 R4, [R4] ;  /* 0x0000000004048984 */ /* 0x000e640000000c00 */
[----:B-123--:R-:W-:Y:S01]  /*17f80*/  @!P0 FADD.FTZ R24, R24, R4 ;  /* 0x0000000418188221 */ /* 0x00efe20000010000 */
[----:B------:R-:W-:Y:S01]  /*17f90*/  @!P0 FADD.FTZ R25, R25, R5 ;  /* 0x0000000519198221 */ /* 0x000fe20000010000 */
[----:B------:R-:W-:Y:S01]  /*17fa0*/  @!P0 FADD.FTZ R26, R26, R6 ;  /* 0x000000061a1a8221 */ /* 0x000fe20000010000 */
[----:B------:R-:W-:-:S05]  /*17fb0*/  @!P0 FADD.FTZ R27, R27, R7 ;  /* 0x000000071b1b8221 */ /* 0x000fca0000010000 */
[----:B------:R3:W-:Y:S01]  /*17fc0*/  @!P0 STS.128 [R3], R24 ;  /* 0x0000001803008388 */ /* 0x0007e20000000c00 */
[----:B------:R-:W-:-:S13]  /*17fd0*/  ISETP.GE.AND P0, PT, R17, 0x20, PT ;  /* 0x000000201100780c */ /* 0x000fda0003f06270 */
[----:B------:R-:W-:Y:S05]  /*17fe0*/  @P0 BRA `(.L_x_3798) ;  /* 0xfffffffc00c80947 */ /* 0x000fea000383ffff */
[----:B------:R-:W-:-:S07]  /*17ff0*/  MOV R4, 0x20 ;  /* 0x0000002000047802 */ /* 0x000fce0000000f00 */
.L_x_3797:
[----:B------:R-:W-:Y:S01]  /*18000*/  BAR.SYNC.DEFER_BLOCKING 0x0 ;  /* 0x0000000000007b1d */ /* 0x000fe20000010000 */
[----:B------:R-:W-:-:S13]  /*18010*/  ISETP.GE.AND P0, PT, R4, 0x2, PT ;  /* 0x000000020400780c */ /* 0x000fda0003f06270 */
[----:B------:R-:W-:Y:S05]  /*18020*/  @!P0 BRA `(.L_x_3796) ;  /* 0x0000000000308947 */ /* 0x000fea0003800000 */
[----:B-123--:R-:W-:-:S07]  /*18030*/  IMAD.MOV.U32 R3, RZ, RZ, 0x1 ;  /* 0x00000001ff037424 */ /* 0x00efce00078e00ff */
.L_x_3799:
[----:B------:R-:W1:Y:S04]  /*18040*/  SHFL.DOWN PT, R5, R24, R3, 0x1f ;  /* 0x08001f0318057589 */ /* 0x000e6800000e0000 */
[----:B------:R-:W2:Y:S04]  /*18050*/  SHFL.DOWN PT, R2, R25, R3, 0x1f ;  /* 0x08001f0319027589 */ /* 0x000ea800000e0000 */
[----:B------:R-:W3:Y:S04]  /*18060*/  SHFL.DOWN PT, R7, R26, R3, 0x1f ;  /* 0x08001f031a077589 */ /* 0x000ee800000e0000 */
[----:B------:R4:W5:Y:S02]  /*18070*/  SHFL.DOWN PT, R6, R27, R3, 0x1f ;  /* 0x08001f031b067589 */ /* 0x00096400000e0000 */
[----:B----4-:R-:W-:Y:S01]  /*18080*/  SHF.L.U32 R3, R3, 0x1, RZ ;  /* 0x0000000103037819 */ /* 0x010fe200000006ff */
[----:B-1----:R-:W-:-:S03]  /*18090*/  FADD.FTZ R24, R5, R24 ;  /* 0x0000001805187221 */ /* 0x002fc60000010000 */
[----:B------:R-:W-:Y:S01]  /*180a0*/  ISETP.GE.AND P0, PT, R3, R4, PT ;  /* 0x000000040300720c */ /* 0x000fe20003f06270 */
[----:B--2---:R-:W-:Y:S01]  /*180b0*/  FADD.FTZ R25, R2, R25 ;  /* 0x0000001902197221 */ /* 0x004fe20000010000 */
[----:B---3--:R-:W-:Y:S01]  /*180c0*/  FADD.FTZ R26, R7, R26 ;  /* 0x0000001a071a7221 */ /* 0x008fe20000010000 */
[----:B-----5:R-:W-:-:S10]  /*180d0*/  FADD.FTZ R27, R6, R27 ;  /* 0x0000001b061b7221 */ /* 0x020fd40000010000 */
[----:B------:R-:W-:Y:S05]  /*180e0*/  @!P0 BRA `(.L_x_3799) ;  /* 0xfffffffc00d48947 */ /* 0x000fea000383ffff */
.L_x_3796:
        /* <DEDUP_REMOVED lines=9> */
[----:B-123--:R-:W2:Y:S04]  /*18180*/  LDG.E R3, desc[UR60][R8.64] ;  /* 0x0000003c08037981 */ /* 0x00eea8000c1e1900 */
[----:B------:R-:W3:Y:S04]  /*18190*/  LDG.E R0, desc[UR60][R8.64+0x4] ;  /* 0x0000043c08007981 */ /* 0x000ee8000c1e1900 */
[----:B------:R-:W4:Y:S04]  /*181a0*/  LDG.E R5, desc[UR60][R8.64+0x8] ;  /* 0x0000083c08057981 */ /* 0x000f28000c1e1900 */
[----:B------:R-:W5:Y:S01]  /*181b0*/  LDG.E R2, desc[UR60][R8.64+0xc] ;  /* 0x00000c3c08027981 */ /* 0x000f62000c1e1900 */
[----:B--2---:R-:W-:Y:S01]  /*181c0*/  FADD.FTZ R24, R24, R3 ;  /* 0x0000000318187221 */ /* 0x004fe20000010000 */
[----:B---3--:R-:W-:Y:S01]  /*181d0*/  FADD.FTZ R25, R25, R0 ;  /* 0x0000000019197221 */ /* 0x008fe20000010000 */
[----:B----4-:R-:W-:Y:S01]  /*181e0*/  FADD.FTZ R26, R26, R5 ;  /* 0x000000051a1a7221 */ /* 0x010fe20000010000 */
[----:B-----5:R-:W-:-:S07]  /*181f0*/  FADD.FTZ R27, R27, R2 ;  /* 0x000000021b1b7221 */ /* 0x020fce0000010000 */
.L_x_3801:
[----:B------:R-:W-:Y:S05]  /*18200*/  @!P1 BRA `(.L_x_3802) ;  /* 0x00000004007c9947 */ /* 0x000fea0003800000 */
[----:B------:R-:W4:Y:S01]  /*18210*/  LDC R17, c[0x0][0x624] ;  /* 0x00018900ff117b82 */ /* 0x000f220000000800 */
[----:B-123--:R-:W-:Y:S02]  /*18220*/  F2FP.BF16.F32.PACK_AB R24, RZ, R24 ;  /* 0x00000018ff18723e */ /* 0x00efe400000010ff */
[----:B----4-:R-:W-:-:S04]  /*18230*/  ISETP.NE.AND P0, PT, R17, 0x1, PT ;  /* 0x000000011100780c */ /* 0x010fc80003f05270 */
        /* <DEDUP_REMOVED lines=18> */
.L_x_3803:
        /* <DEDUP_REMOVED lines=23> */
.L_x_3804:
        /* <DEDUP_REMOVED lines=11> */
[----:B--2---:R2:W3:Y:S01]  /*18580*/  LDC.64 R2, c[0x4][R0] ;  /* 0x0100000000027b82 */ /* 0x0044e20000000a00 */
        /* <DEDUP_REMOVED lines=11> */
.L_x_3805:
        /* <DEDUP_REMOVED lines=10> */
[----:B------:R-:W-:Y:S01]  /*186e0*/  MOV R4, UR4 ;  /* 0x0000000400047c02 */ /* 0x000fe20008000f00 */
[----:B--2---:R2:W4:Y:S01]  /*186f0*/  LDC.64 R2, c[0x4][R0] ;  /* 0x0100000000027b82 */ /* 0x0045220000000a00 */
        /* <DEDUP_REMOVED lines=9> */
[----:B------:R-:W-:-:S07]  /*18790*/  LEPC R20, `(.L_x_3806) ;  /* 0x000000001014794e */ /* 0x000fce0000000000 */
[----:B01-34-:R-:W-:Y:S05]  /*187a0*/  CALL.ABS.NOINC R2 ;  /* 0x0000000002007343 */ /* 0x01bfea0003c00000 */
.L_x_3806:
[----:B------:R-:W-:Y:S02]  /*187b0*/  ULDC.64 UR4, c[0x0][0x5f0] ;  /* 0x00017c0000047ab9 */ /* 0x000fe40000000a00 */
[----:B------:R-:W-:-:S04]  /*187c0*/  IADD3 R16, P0, R16, UR4, RZ ;  /* 0x0000000410107c10 */ /* 0x000fc8000ff1e0ff */
[----:B------:R-:W-:-:S05]  /*187d0*/  IADD3.X R17, RZ, UR5, RZ, P0, !PT ;  /* 0x00000005ff117c10 */ /* 0x000fca00087fe4ff */
[----:B------:R-:W-:Y:S01]  /*187e0*/  STG.E.U16 desc[UR60][R16.64], R27 ;  /* 0x0000001b10007986 */ /* 0x000fe2000c10153c */
[----:B------:R-:W-:Y:S05]  /*187f0*/  EXIT ;  /* 0x000000000000794d */ /* 0x000fea0003800000 */
.L_x_3802:
[----:B------:R-:W-:Y:S04]  /*18800*/  STG.E desc[UR60][R8.64], R24 ;  /* 0x0000001808007986 */ /* 0x000fe8000c10193c */
[----:B------:R-:W-:Y:S04]  /*18810*/  STG.E desc[UR60][R8.64+0x4], R25 ;  /* 0x0000041908007986 */ /* 0x000fe8000c10193c */
[----:B------:R-:W-:Y:S04]  /*18820*/  STG.E desc[UR60][R8.64+0x8], R26 ;  /* 0x0000081a08007986 */ /* 0x000fe8000c10193c */
[----:B------:R-:W-:Y:S01]  /*18830*/  STG.E desc[UR60][R8.64+0xc], R27 ;  /* 0x00000c1b08007986 */ /* 0x000fe2000c10193c */
[----:B------:R-:W-:Y:S05]  /*18840*/  EXIT ;  /* 0x000000000000794d */ /* 0x000fea0003800000 */
.L_x_3800:
[----:B------:R-:W-:Y:S01]  /*18850*/  ISETP.NE.AND P0, PT, RZ, UR36, PT ;  /* 0x00000024ff007c0c */ /* 0x000fe2000bf05270 */
[----:B------:R-:W-:Y:S02]  /*18860*/  ULDC.U8 UR4, c[0x0][0x621] ;  /* 0x0001884000047ab9 */ /* 0x000fe40000000000 */
[----:B------:R-:W-:-:S10]  /*18870*/  ISETP.NE.AND P1, PT, RZ, UR4, PT ;  /* 0x00000004ff007c0c */ /* 0x000fd4000bf25270 */
[----:B------:R-:W-:Y:S05]  /*18880*/  @!P0 BRA `(.L_x_3807) ;  /* 0x0000000000308947 */ /* 0x000fea0003800000 */
[----:B------:R-:W4:Y:S04]  /*18890*/  LDG.E.U16 R2, desc[UR60][R12.64] ;  /* 0x0000003c0c027981 */ /* 0x000f28000c1e1500 */
[----:B------:R-:W5:Y:S04]  /*188a0*/  LDG.E.U16 R4, desc[UR60][R14.64] ;  /* 0x0000003c0e047981 */ /* 0x000f68000c1e1500 */
[----:B------:R-:W1:Y:S04]  /*188b0*/  LDG.E.U16 R0, desc[UR60][R10.64] ;  /* 0x0000003c0a007981 */ /* 0x000e68000c1e1500 */
[----:B------:R-:W2:Y:S01]  /*188c0*/  LDG.E.U16 R6, desc[UR60][R20.64] ;  /* 0x0000003c14067981 */ /* 0x000ea2000c1e1500 */
[----:B----4-:R-:W-:-:S02]  /*188d0*/  SHF.L.U32 R2, R2, 0x10, RZ ;  /* 0x0000001002027819 */ /* 0x010fc400000006ff */
[----:B-----5:R-:W-:Y:S01]  /*188e0*/  SHF.L.U32 R5, R4, 0x10, RZ ;  /* 0x0000001004057819 */ /* 0x020fe200000006ff */
[----:B-123--:R-:W-:Y:S02]  /*188f0*/  IMAD.U32 R3, R0, 0x10000, RZ ;  /* 0x0001000000037824 */ /* 0x00efe400078e00ff */
[----:B------:R-:W-:Y:S02]  /*18900*/  IMAD.U32 R6, R6, 0x10000, RZ ;  /* 0x0001000006067824 */ /* 0x000fe400078e00ff */
[----:B------:R-:W-:Y:S01]  /*18910*/  FADD.FTZ R24, R24, R3 ;  /* 0x0000000318187221 */ /* 0x000fe20000010000 */
[----:B------:R-:W-:Y:S01]  /*18920*/  FADD.FTZ R25, R25, R2 ;  /* 0x0000000219197221 */ /* 0x000fe20000010000 */
[----:B------:R-:W-:Y:S01]  /*18930*/  FADD.FTZ R26, R26, R5 ;  /* 0x000000051a1a7221 */ /* 0x000fe20000010000 */
[----:B------:R-:W-:-:S07]  /*18940*/  FADD.FTZ R27, R27, R6 ;  /* 0x000000061b1b7221 */ /* 0x000fce0000010000 */
.L_x_3807:
        /* <DEDUP_REMOVED lines=22> */
.L_x_3809:
        /* <DEDUP_REMOVED lines=23> */
.L_x_3810:
        /* <DEDUP_REMOVED lines=23> */
.L_x_3811:
        /* <DEDUP_REMOVED lines=11> */
[----:B--2---:R2:W4:Y:S01]  /*18e40*/  LDC.64 R2, c[0x4][R0] ;  /* 0x0100000000027b82 */ /* 0x0045220000000a00 */
        /* <DEDUP_REMOVED lines=10> */
[----:B01-34-:R-:W-:Y:S05]  /*18ef0*/  CALL.ABS.NOINC R2 ;  /* 0x0000000002007343 */ /* 0x01bfea0003c00000 */
.L_x_3812:
[----:B------:R-:W-:Y:S02]  /*18f00*/  ULDC.64 UR4, c[0x0][0x5f0] ;  /* 0x00017c0000047ab9 */ /* 0x000fe40000000a00 */
[----:B------:R-:W-:-:S04]  /*18f10*/  IADD3 R16, P0, R16, UR4, RZ ;  /* 0x0000000410107c10 */ /* 0x000fc8000ff1e0ff */
[----:B------:R-:W-:-:S05]  /*18f20*/  IADD3.X R17, RZ, UR5, RZ, P0, !PT ;  /* 0x00000005ff117c10 */ /* 0x000fca00087fe4ff */
[----:B------:R-:W-:Y:S01]  /*18f30*/  STG.E.U16 desc[UR60][R16.64], R27 ;  /* 0x0000001b10007986 */ /* 0x000fe2000c10153c */
[----:B------:R-:W-:Y:S05]  /*18f40*/  EXIT ;  /* 0x000000000000794d */ /* 0x000fea0003800000 */
.L_x_3808:
[----:B-123--:R-:W-:Y:S02]  /*18f50*/  F2FP.BF16.F32.PACK_AB R24, R25, R24 ;  /* 0x000000181918723e */ /* 0x00efe400000010ff */
[----:B------:R-:W-:Y:S02]  /*18f60*/  F2FP.BF16.F32.PACK_AB R26, R27, R26 ;  /* 0x0000001a1b1a723e */ /* 0x000fe400000010ff */
[----:B------:R-:W-:Y:S01]  /*18f70*/  PRMT R6, R24, 0x7632, R6 ;  /* 0x0000763218067816 */ /* 0x000fe20000000006 */
[----:B------:R-:W-:Y:S01]  /*18f80*/  STG.E.U16 desc[UR60][R10.64], R24 ;  /* 0x000000180a007986 */ /* 0x000fe2000c10153c */
[----:B------:R-:W-:-:S03]  /*18f90*/  PRMT R0, R26, 0x7632, R0 ;  /* 0x000076321a007816 */ /* 0x000fc60000000000 */
[----:B------:R-:W-:Y:S04]  /*18fa0*/  STG.E.U16 desc[UR60][R12.64], R6 ;  /* 0x000000060c007986 */ /* 0x000fe8000c10153c */
[----:B------:R-:W-:Y:S04]  /*18fb0*/  STG.E.U16 desc[UR60][R14.64], R26 ;  /* 0x0000001a0e007986 */ /* 0x000fe8000c10153c */
[----:B------:R-:W-:Y:S01]  /*18fc0*/  STG.E.U16 desc[UR60][R20.64], R0 ;  /* 0x0000000014007986 */ /* 0x000fe2000c10153c */
[----:B------:R-:W-:Y:S05]  /*18fd0*/  EXIT ;  /* 0x000000000000794d */ /* 0x000fea0003800000 */
.L_x_3777:
        /* <DEDUP_REMOVED lines=27> */
.L_x_3814:
        /* <DEDUP_REMOVED lines=22> */
.L_x_3816:
        /* <DEDUP_REMOVED lines=23> */
.L_x_3817:
        /* <DEDUP_REMOVED lines=23> */
.L_x_3818:
        /* <DEDUP_REMOVED lines=23> */
.L_x_3819:
[----:B------:R-:W-:Y:S02]  /*19740*/  ULDC.64 UR4, c[0x0][0x5f0] ;  /* 0x00017c0000047ab9 */ /* 0x000fe40000000a00 */
[----:B------:R-:W-:-:S04]  /*19750*/  IADD3 R16, P0, R16, UR4, RZ ;  /* 0x0000000410107c10 */ /* 0x000fc8000ff1e0ff */
[----:B------:R-:W-:-:S05]  /*19760*/  IADD3.X R17, RZ, UR5, RZ, P0, !PT ;  /* 0x00000005ff117c10 */ /* 0x000fca00087fe4ff */
[----:B------:R-:W-:Y:S01]  /*19770*/  STG.E.U16 desc[UR60][R16.64], R27 ;  /* 0x0000001b10007986 */ /* 0x000fe2000c10153c */
[----:B------:R-:W-:Y:S05]  /*19780*/  EXIT ;  /* 0x000000000000794d */ /* 0x000fea0003800000 */
.L_x_3815:
[----:B------:R-:W-:Y:S04]  /*19790*/  STG.E desc[UR60][R8.64], R24 ;  /* 0x0000001808007986 */ /* 0x000fe8000c10193c */
[----:B------:R-:W-:Y:S04]  /*197a0*/  STG.E desc[UR60][R8.64+0x4], R25 ;  /* 0x0000041908007986 */ /* 0x000fe8000c10193c */
[----:B------:R-:W-:Y:S04]  /*197b0*/  STG.E desc[UR60][R8.64+0x8], R26 ;  /* 0x0000081a08007986 */ /* 0x000fe8000c10193c */
[----:B------:R-:W-:Y:S01]  /*197c0*/  STG.E desc[UR60][R8.64+0xc], R27 ;  /* 0x00000c1b08007986 */ /* 0x000fe2000c10193c */
[----:B------:R-:W-:Y:S05]  /*197d0*/  EXIT ;  /* 0x000000000000794d */ /* 0x000fea0003800000 */
.L_x_3813:
[----:B-1----:R-:W-:Y:S01]  /*197e0*/  ISETP.NE.AND P0, PT, R2, RZ, PT ;  /* 0x000000ff0200720c */ /* 0x002fe20003f05270 */
[----:B------:R-:W-:Y:S02]  /*197f0*/  ULDC.U8 UR4, c[0x0][0x621] ;  /* 0x0001884000047ab9 */ /* 0x000fe40000000000 */
[----:B------:R-:W-:-:S10]  /*19800*/  ISETP.NE.AND P1, PT, RZ, UR4, PT ;  /* 0x00000004ff007c0c */ /* 0x000fd4000bf25270 */
[----:B------:R-:W-:Y:S05]  /*19810*/  @!P0 BRA `(.L_x_3820) ;  /* 0x0000000000308947 */ /* 0x000fea0003800000 */
[----:B------:R-:W2:Y:S04]  /*19820*/  LDG.E.U16 R2, desc[UR60][R6.64] ;  /* 0x0000003c06027981 */ /* 0x000ea8000c1e1500 */
[----:B------:R-:W3:Y:S04]  /*19830*/  LDG.E.U16 R8, desc[UR60][R10.64] ;  /* 0x0000003c0a087981 */ /* 0x000ee8000c1e1500 */
[----:B------:R-:W4:Y:S04]  /*19840*/  LDG.E.U16 R0, desc[UR60][R4.64] ;  /* 0x0000003c04007981 */ /* 0x000f28000c1e1500 */
[----:B------:R-:W5:Y:S01]  /*19850*/  LDG.E.U16 R14, desc[UR60][R12.64] ;  /* 0x0000003c0c0e7981 */ /* 0x000f62000c1e1500 */
[----:B--2---:R-:W-:-:S02]  /*19860*/  SHF.L.U32 R2, R2, 0x10, RZ ;  /* 0x0000001002027819 */ /* 0x004fc400000006ff */
[----:B---3--:R-:W-:Y:S01]  /*19870*/  SHF.L.U32 R9, R8, 0x10, RZ ;  /* 0x0000001008097819 */ /* 0x008fe200000006ff */
[----:B----4-:R-:W-:Y:S02]  /*19880*/  IMAD.U32 R3, R0, 0x10000, RZ ;  /* 0x0001000000037824 */ /* 0x010fe400078e00ff */
[----:B-----5:R-:W-:Y:S02]  /*19890*/  IMAD.U32 R14, R14, 0x10000, RZ ;  /* 0x000100000e0e7824 */ /* 0x020fe400078e00ff */
[----:B------:R-:W-:Y:S01]  /*198a0*/  FADD.FTZ R24, R24, R3 ;  /* 0x0000000318187221 */ /* 0x000fe20000010000 */
[----:B------:R-:W-:Y:S01]  /*198b0*/  FADD.FTZ R25, R25, R2 ;  /* 0x0000000219197221 */ /* 0x000fe20000010000 */
[----:B------:R-:W-:Y:S01]  /*198c0*/  FADD.FTZ R26, R26, R9 ;  /* 0x000000091a1a7221 */ /* 0x000fe20000010000 */
[----:B------:R-:W-:-:S07]  /*198d0*/  FADD.FTZ R27, R27, R14 ;  /* 0x0000000e1b1b7221 */ /* 0x000fce0000010000 */
.L_x_3820:
        /* <DEDUP_REMOVED lines=22> */
.L_x_3822:
        /* <DEDUP_REMOVED lines=23> */
.L_x_3823:
        /* <DEDUP_REMOVED lines=23> */
.L_x_3824:
        /* <DEDUP_REMOVED lines=23> */
.L_x_3825:
[----:B------:R-:W-:Y:S02]  /*19e90*/  ULDC.64 UR4, c[0x0][0x5f0] ;  /* 0x00017c0000047ab9 */ /* 0x000fe40000000a00 */
[----:B------:R-:W-:-:S04]  /*19ea0*/  IADD3 R16, P0, R16, UR4, RZ ;  /* 0x0000000410107c10 */ /* 0x000fc8000ff1e0ff */
[----:B------:R-:W-:-:S05]  /*19eb0*/  IADD3.X R17, RZ, UR5, RZ, P0, !PT ;  /* 0x00000005ff117c10 */ /* 0x000fca00087fe4ff */
[----:B------:R-:W-:Y:S01]  /*19ec0*/  STG.E.U16 desc[UR60][R16.64], R27 ;  /* 0x0000001b10007986 */ /* 0x000fe2000c10153c */
[----:B------:R-:W-:Y:S05]  /*19ed0*/  EXIT ;  /* 0x000000000000794d */ /* 0x000fea0003800000 */
.L_x_3821:
[----:B------:R-:W-:Y:S02]  /*19ee0*/  F2FP.BF16.F32.PACK_AB R24, R25, R24 ;  /* 0x000000181918723e */ /* 0x000fe400000010ff */
        /* <DEDUP_REMOVED lines=8> */
        .weak           $__internal_4_$__cuda_sm20_div_u64
        .type           $__internal_4_$__cuda_sm20_div_u64,@function
        .size           $__internal_4_$__cuda_sm20_div_u64,($__internal_5_$__cuda_sm20_rem_u64 - $__internal_4_$__cuda_sm20_div_u64)
$__internal_4_$__cuda_sm20_div_u64:
        /* <DEDUP_REMOVED lines=68> */
[----:B------:R-:W-:Y:S06]  /*1a3b0*/  RET.REL.NODEC R20 `(_ZN2at6native13reduce_kernelILi128ELi4ENS0_8ReduceOpIN3c108BFloat16ENS0_9NanSumOpsIfS4_EEjS4_Li4ELi4EEEEEvT1_) ;  /* 0xfffffe5c14107950 */ /* 0x000fec0003c3ffff */
        .weak           $__internal_5_$__cuda_sm20_rem_u64
        .type           $__internal_5_$__cuda_sm20_rem_u64,@function
        .size           $__internal_5_$__cuda_sm20_rem_u64,(.L_x_9787 - $__internal_5_$__cuda_sm20_rem_u64)
$__internal_5_$__cuda_sm20_rem_u64:
[----:B------:R-:W-:Y:S01]  /*1a3c0*/  IMAD.MOV.U32 R34, RZ, RZ, R8 ;  /* 0x000000ffff227224 */ /* 0x000fe200078e0008 */
[----:B------:R-:W-:-:S04]  /*1a3d0*/  MOV R35, R15 ;  /* 0x0000000f00237202 */ /* 0x000fc80000000f00 */
[----:B------:R-:W0:Y:S08]  /*1a3e0*/  I2F.U64.RP R21, R34 ;  /* 0x0000002200157312 */ /* 0x000e300000309000 */
[----:B0-----:R-:W0:Y:S02]  /*1a3f0*/  MUFU.RCP R21, R21 ;  /* 0x0000001500157308 */ /* 0x001e240000001000 */
[----:B0-----:R-:W-:-:S06]  /*1a400*/  IADD3 R30, R21, 0x1ffffffe, RZ ;  /* 0x1ffffffe151e7810 */ /* 0x001fcc0007ffe0ff */
[----:B------:R-:W0:Y:S02]  /*1a410*/  F2I.U64.TRUNC R30, R30 ;  /* 0x0000001e001e7311 */ /* 0x000e24000020d800 */
[----:B0-----:R-:W-:-:S04]  /*1a420*/  IMAD.WIDE.U32 R32, R30, R8, RZ ;  /* 0x000000081e207225 */ /* 0x001fc800078e00ff */
[C---:B------:R-:W-:Y:S01]  /*1a430*/  IMAD R29, R30.reuse, R15, R33 ;  /* 0x0000000f1e1d7224 */ /* 0x040fe200078e0221 */
[----:B------:R-:W-:Y:S02]  /*1a440*/  IADD3 R37, P0, RZ, -R32, RZ ;  /* 0x80000020ff257210 */ /* 0x000fe40007f1e0ff */
[----:B------:R-:W-:Y:S01]  /*1a450*/  MOV R33, R30 ;  /* 0x0000001e00217202 */ /* 0x000fe20000000f00 */
        /* <DEDUP_REMOVED lines=14> */
[----:B------:R-:W-:-:S04]  /*1a540*/  IMAD.HI.U32 R32, R33, R31, RZ ;  /* 0x0000001f21207227 */ /* 0x000fc800078e00ff */
[----:B------:R-:W-:-:S04]  /*1a550*/  IMAD.X R30, RZ, RZ, ~R29, P0 ;  /* 0x000000ffff1e7224 */ /* 0x000fc800000e0e1d */
[----:B------:R-:W-:-:S04]  /*1a560*/  IMAD.WIDE.U32 R32, P0, R33, R30, R32 ;  /* 0x0000001e21207225 */ /* 0x000fc80007800020 */
[C---:B------:R-:W-:Y:S02]  /*1a570*/  IMAD R34, R21.reuse, R30, RZ ;  /* 0x0000001e15227224 */ /* 0x040fe400078e02ff */
[----:B------:R-:W-:Y:S01]  /*1a580*/  IMAD.HI.U32 R29, P1, R21, R31, R32 ;  /* 0x0000001f151d7227 */ /* 0x000fe20007820020 */
[----:B------:R-:W-:-:S03]  /*1a590*/  HFMA2.MMA R31, -RZ, RZ, 0, 0 ;  /* 0x00000000ff1f7435 */ /* 0x000fc600000001ff */
        /* <DEDUP_REMOVED lines=34> */
[----:B------:R-:W-:Y:S06]  /*1a7c0*/  RET.REL.NODEC R14 `(_ZN2at6native13reduce_kernelILi128ELi4ENS0_8ReduceOpIN3c108BFloat16ENS0_9NanSumOpsIfS4_EEjS4_Li4ELi4EEEEEvT1_) ;  /* 0xfffffe580e0c7950 */ /* 0x000fec0003c3ffff */
.L_x_3826:
        /* <DEDUP_REMOVED lines=11> */
.L_x_9787:


//--------------------- .text._ZN2at6native13reduce_kernelILi512ELi1ENS0_8ReduceOpIN3c104HalfENS0_9NanSumOpsIffEEjfLi4ELi4EEEEEvT1_ --------------------------
	.section	.text._ZN2at6native13reduce_kernelILi512ELi1ENS0_8ReduceOpIN3c104HalfENS0_9NanSumOpsIffEEjfLi4ELi4EEEEEvT1_,"ax",@progbits
	.align	128
        .global         _ZN2at6native13reduce_kernelILi512ELi1ENS0_8ReduceOpIN3c104HalfENS0_9NanSumOpsIffEEjfLi4ELi4EEEEEvT1_
        .type           _ZN2at6native13reduce_kernelILi512ELi1ENS0_8ReduceOpIN3c104HalfENS0_9NanSumOpsIffEEjfLi4ELi4EEEEEvT1_,@function
        .size           _ZN2at6native13reduce_kernelILi512ELi1ENS0_8ReduceOpIN3c104HalfENS0_9NanSumOpsIffEEjfLi4ELi4EEEEEvT1_,(.L_x_9842 - _ZN2at6native13reduce_kernelILi512ELi1ENS0_8ReduceOpIN3c104HalfENS0_9NanSumOpsIffEEjfLi4ELi4EEEEEvT1_)
        .other          _ZN2at6native13reduce_kernelILi512ELi1ENS0_8ReduceOpIN3c104HalfENS0_9NanSumOpsIffEEjfLi4ELi4EEEEEvT1_,@"STO_CUDA_ENTRY STV_DEFAULT"
_ZN2at6native13reduce_kernelILi512ELi1ENS0_8ReduceOpIN3c104HalfENS0_9NanSumOpsIffEEjfLi4ELi4EEEEEvT1_:
.text._ZN2at6native13reduce_kernelILi512ELi1ENS0_8ReduceOpIN3c104HalfENS0_9NanSumOpsIffEEjfLi4ELi4EEEEEvT1_:
        /* <DEDUP_REMOVED lines=287> */
.L_x_3827:
        /* <DEDUP_REMOVED lines=50> */
.L_x_3836:
[----:B------:R-:W-:Y:S05]  /*1510*/  BSYNC B3 ;  /* 0x0000000000037941 */ /* 0x000fea0003800000 */
.L_x_3835:
        /* <DEDUP_REMOVED lines=9> */
[----:B--2---:R-:W-:-:S05]  /*15b0*/  HADD2.F32 R4, -RZ, R6.H0_H0 ;  /* 0x20000006ff047230 */ /* 0x004fca0000004100 */
[----:B------:R-:W-:-:S04]  /*15c0*/  FSETP.GTU.FTZ.AND P0, PT, |R4|, +INF , PT ;  /* 0x7f8000000400780b */ /* 0x000fc80003f1c200 */
[----:B------:R-:W-:-:S05]  /*15d0*/  FSEL R4, R4, RZ, !P0 ;  /* 0x000000ff04047208 */ /* 0x000fca0004000000 */
[----:B------:R-:W-:-:S07]  /*15e0*/  FADD.FTZ R4, R4, UR4 ;  /* 0x0000000404047e21 */ /* 0x000fce0008010000 */
.L_x_3834:
[----:B------:R-:W-:Y:S05]  /*15f0*/  BSYNC B2 ;  /* 0x0000000000027941 */ /* 0x000fea0003800000 */
.L_x_3833:
[C---:B------:R-:W-:Y:S02]  /*1600*/  IADD3 R7, P0, -R11.reuse, 0x4, RZ ;  /* 0x000000040b077810 */ /* 0x040fe40007f1e1ff */
[----:B------:R-:W-:Y:S02]  /*1610*/  IADD3 R8, R11, -0x4, R2 ;  /* 0xfffffffc0b087810 */ /* 0x000fe40007ffe002 */
[----:B------:R-:W-:Y:S01]  /*1620*/  LEA R12, P1, R7, R12, 0x1 ;  /* 0x0000000c070c7211 */ /* 0x000fe200078208ff */
[----:B------:R-:W-:-:S05]  /*1630*/  IMAD.X R6, RZ, RZ, -0x1, P0 ;  /* 0xffffffffff067424 */ /* 0x000fca00000e06ff */
[----:B------:R-:W-:-:S07]  /*1640*/  LEA.HI.X R13, R7, R13, R6, 0x1, P1 ;  /* 0x0000000d070d7211 */ /* 0x000fce00008f0c06 */
.L_x_3832:
[----:B------:R-:W-:Y:S05]  /*1650*/  BSYNC B1 ;  /* 0x0000000000017941 */ /* 0x000fea0003800000 */
.L_x_3831:
        /* <DEDUP_REMOVED lines=8> */
[----:B------:R-:W-:-:S07]  /*16e0*/  MOV R2, R9 ;  /* 0x0000000900027202 */ /* 0x000fce0000000f00 */
.L_x_3839:
[----:B------:R-:W-:Y:S01]  /*16f0*/  IMAD.WIDE.U32 R6, R19, 0x8, R12 ;  /* 0x0000000813067825 */ /* 0x000fe200078e000c */
[----:B------:R-:W-:-:S05]  /*1700*/  ULDC UR4, c[0x0][0x224] ;  /* 0x0000890000047ab9 */ /* 0x000fca0000000800 */
[----:B------:R-:W2:Y:S01]  /*1710*/  LDG.E.64 R6, desc[UR36][R6.64] ;  /* 0x0000002406067981 */ /* 0x000ea2000c1e1b00 */
[----:B------:R-:W-:-:S05]  /*1720*/  VIADD R19, R19, UR4 ;  /* 0x0000000413137c36 */ /* 0x000fca0008000000 */
[----:B------:R-:W-:-:S04]  /*1730*/  LEA R21, R19, 0x3, 0x2 ;  /* 0x0000000313157811 */ /* 0x000fc800078e10ff */
[----:B------:R-:W-:Y:S01]  /*1740*/  ISETP.GE.U32.AND P6, PT, R21, R8, PT ;  /* 0x000000081500720c */ /* 0x000fe20003fc6070 */
[--C-:B--2---:R-:W-:Y:S02]  /*1750*/  HADD2.F32 R11, -RZ, R6.reuse.H1_H1 ;  /* 0x30000006ff0b7230 */ /* 0x104fe40000004100 */
[----:B------:R-:W-:Y:S02]  /*1760*/  HADD2.F32 R10, -RZ, R6.H0_H0 ;  /* 0x20000006ff0a7230 */ /* 0x000fe40000004100 */
[--C-:B------:R-:W-:Y:S01]  /*1770*/  HADD2.F32 R17, -RZ, R7.reuse.H0_H0 ;  /* 0x20000007ff117230 */ /* 0x100fe20000004100 */
[----:B------:R-:W-:Y:S01]  /*1780*/  FSETP.GTU.FTZ.AND P3, PT, |R11|, +INF , PT ;  /* 0x7f8000000b00780b */ /* 0x000fe20003f7c200 */
[----:B------:R-:W-:Y:S01]  /*1790*/  HADD2.F32 R18, -RZ, R7.H1_H1 ;  /* 0x30000007ff127230 */ /* 0x000fe20000004100 */
        /* <DEDUP_REMOVED lines=12> */
.L_x_3838:
[----:B------:R-:W-:Y:S05]  /*1860*/  BSYNC B1 ;  /* 0x0000000000017941 */ /* 0x000fea0003800000 */
.L_x_3837:
        /* <DEDUP_REMOVED lines=8> */
.L_x_3841:
[----:B------:R-:W-:Y:S05]  /*18f0*/  BSYNC B1 ;  /* 0x0000000000017941 */ /* 0x000fea0003800000 */
.L_x_3840:
        /* <DEDUP_REMOVED lines=11> */
[----:B------:R-:W-:-:S04]  /*19b0*/  FSETP.GTU.FTZ.AND P0, PT, |R5|, +INF , PT ;  /* 0x7f8000000500780b */ /* 0x000fc80003f1c200 */
[----:B------:R-:W-:-:S05]  /*19c0*/  FSEL R5, R5, RZ, !P0 ;  /* 0x000000ff05057208 */ /* 0x000fca0004000000 */
[----:B------:R-:W-:-:S07]  /*19d0*/  FADD.FTZ R4, R4, R5 ;  /* 0x0000000504047221 */ /* 0x000fce0000010000 */
.L_x_3843:
[----:B------:R-:W-:Y:S05]  /*19e0*/  BSYNC B1 ;  /* 0x0000000000017941 */ /* 0x000fea0003800000 */
.L_x_3842:
[----:B------:R-:W-:-:S04]  /*19f0*/  FADD.FTZ R9, R9, R4 ;  /* 0x0000000409097221 */ /* 0x000fc80000010000 */
[----:B------:R-:W-:-:S04]  /*1a00*/  FADD.FTZ R9, R9, R2 ;  /* 0x0000000209097221 */ /* 0x000fc80000010000 */
[----:B------:R-:W-:Y:S01]  /*1a10*/  FADD.FTZ R16, R9, R16 ;  /* 0x0000001009107221 */ /* 0x000fe20000010000 */
[----:B------:R-:W-:Y:S06]  /*1a20*/  BRA `(.L_x_3829) ;  /* 0x0000009800647947 */ /* 0x000fec0003800000 */
.L_x_3830:
        /* <DEDUP_REMOVED lines=24> */
.L_x_3853:
        /* <DEDUP_REMOVED lines=286> */
.L_x_3849:
        /* <DEDUP_REMOVED lines=254> */
.L_x_3850:
        /* <DEDUP_REMOVED lines=250> */
[----:B------:R-:W-:-:S04]  /*4d10*/  @P1 SHF.R.U32.HI R18, RZ, R19, R18 ;  /* 0x00000013ff121219 */ /* 0x000fc80000011612 */
[----:B------:R-:W-:-:S05]  /*4d20*/  @P1 IADD3 R19, -R18, RZ, RZ ;  /* 0x000000ff12131210 */ /* 0x000fca0007ffe1ff */
[----:B--2---:R-:W-:-:S04]  /*4d30*/  @P1 IMAD R23, R24, R19, R23 ;  /* 0x0000001318171224 */ /* 0x004fc800078e0217 */
[----:B-1----:R-:W-:-:S07]  /*4d40*/  @P1 IMAD R10, R23, R25, R10 ;  /* 0x00000019170a1224 */ /* 0x002fce00078e020a */
.L_x_3851:
[----:B------:R-:W-:-:S04]  /*4d50*/  LOP3.LUT R19, R10, 0xfffffffe, RZ, 0xc0, !PT ;  /* 0xfffffffe0a137812 */ /* 0x000fc800078ec0ff */
[----:B------:R-:W-:-:S04]  /*4d60*/  IADD3 R18, P1, R12, R19, RZ ;  /* 0x000000130c127210 */ /* 0x000fc80007f3e0ff */
[----:B------:R-:W-:-:S05]  /*4d70*/  IADD3.X R19, RZ, R13, RZ, P1, !PT ;  /* 0x0000000dff137210 */ /* 0x000fca0000ffe4ff */
[----:B------:R1:W5:Y:S01]  /*4d80*/  LDG.E.U16 R10, desc[UR36][R18.64] ;  /* 0x00000024120a7981 */ /* 0x000362000c1e1500 */
[----:B------:R-:W-:Y:S01]  /*4d90*/  IMAD.IADD R5, R5, 0x1, R4 ;  /* 0x0000000105057824 */ /* 0x000fe200078e0204 */
[----:B------:R-:W-:Y:S06]  /*4da0*/  @!P0 BRA `(.L_x_3852) ;  /* 0x0000000c00d88947 */ /* 0x000fec0003800000 */
[----:B-1----:R-:W-:Y:S01]  /*4db0*/  HFMA2.MMA R18, -RZ, RZ, 0, 0 ;  /* 0x00000000ff127435 */ /* 0x002fe200000001ff */
[----:B------:R-:W-:Y:S02]  /*4dc0*/  MOV R19, R5 ;  /* 0x0000000500137202 */ /* 0x000fe40000000f00 */
[----:B0-----:R-:W-:-:S07]  /*4dd0*/  ISETP.NE.AND P1, PT, R16, 0x1, PT ;  /* 0x000000011000780c */ /* 0x001fce0003f25270 */
[----:B------:R-:W-:-:S05]  /*4de0*/  IMAD.HI.U32 R2, R5, UR30, R18 ;  /* 0x0000001e05027c27 */ /* 0x000fca000f8e0012 */
[----:B--2---:R-:W-:-:S05]  /*4df0*/  SHF.R.U32.HI R21, RZ, UR31, R2 ;  /* 0x0000001fff157c19 */ /* 0x004fca0008011602 */
[----:B------:R-:W-:-:S04]  /*4e00*/  IMAD.MOV R2, RZ, RZ, -R21 ;  /* 0x000000ffff027224 */ /* 0x000fc800078e0a15 */
[----:B------:R-:W-:-:S04]  /*4e10*/  IMAD R2, R17, R2, R5 ;  /* 0x0000000211027224 */ /* 0x000fc800078e0205 */
[----:B------:R-:W-:Y:S01]  /*4e20*/  IMAD R2, R2, UR4, RZ ;  /* 0x0000000402027c24 */ /* 0x000fe2000f8e02ff */
[----:B------:R-:W-:Y:S06]  /*4e30*/  @!P1 BRA `(.L_x_3852) ;  /* 0x0000000c00b49947 */ /* 0x000fec0003800000 */
[----:B------:R-:W-:Y:S02]  /*4e40*/  MOV R18, RZ ;  /* 0x000000ff00127202 */ /* 0x000fe40000000f00 */
[----:B------:R-:W-:Y:S02]  /*4e50*/  MOV R19, R21 ;  /* 0x0000001500137202 */ /* 0x000fe40000000f00 */
        /* <DEDUP_REMOVED lines=8> */
[----:B------:R-:W-:Y:S02]  /*4ee0*/  MOV R19, R22 ;  /* 0x0000001600137202 */ /* 0x000fe40000000f00 */
        /* <DEDUP_REMOVED lines=18> */
[----:B------:R-:W-:Y:S01]  /*5010*/  MOV R19, R22 ;  /* 0x0000001600137202 */ /* 0x000fe20000000f00 */
        /* <DEDUP_REMOVED lines=70> */
[----:B------:R-:W-:Y:S01]  /*5480*/  MOV R19, R21 ;  /* 0x0000001500137202 */ /* 0x000fe20000000f00 */
        /* <DEDUP_REMOVED lines=119> */
[----:B------:R-:W-:Y:S01]  /*5c00*/  ULDC.64 UR4, c[0x0][0x370] ;  /* 0x0000dc0000047ab9 */ /* 0x000fe20000000a00 */
[----:B------:R-:W-:Y:S02]  /*5c10*/  MOV R22, RZ ;  /* 0x000000ff00167202 */ /* 0x000fe40000000f00 */
[----:B------:R-:W-:-:S03]  /*5c20*/  MOV R23, R21 ;  /* 0x0000001500177202 */ /* 0x000fc60000000f00 */
[----:B------:R-:W-:-:S06]  /*5c30*/  IMAD.HI.U32 R22, R21, UR5, R22 ;  /* 0x0000000515167c27 */ /* 0x000fcc000f8e0016 */
[----:B------:R-:W0:Y:S01]  /*5c40*/  @P1 LDC.64 R18, c[0x0][0x380] ;  /* 0x0000e000ff121b82 */ /* 0x000e220000000a00 */
[----:B------:R-:W-:Y:S01]  /*5c50*/  SHF.R.U32.HI R23, RZ, UR24, R22 ;  /* 0x00000018ff177c19 */ /* 0x000fe20008011616 */
[----:B------:R-:W-:-:S06]  /*5c60*/  @P1 IMAD.MOV.U32 R22, RZ, RZ, RZ ;  /* 0x000000ffff161224 */ /* 0x000fcc00078e00ff */
[----:B------:R-:W1:Y:S08]  /*5c70*/  @P1 LDC R27, c[0x0][0x37c] ;  /* 0x0000df00ff1b1b82 */ /* 0x000e700000000800 */
[----:B------:R-:W2:Y:S01]  /*5c80*/  @P1 LDC R25, c[0x0][0x3e8] ;  /* 0x0000fa00ff191b82 */ /* 0x000ea20000000800 */
[C---:B0-----:R-:W-:Y:S01]  /*5c90*/  @P1 IMAD.HI.U32 R18, R23.reuse, R18, R22 ;  /* 0x0000001217121227 */ /* 0x041fe200078e0016 */
[----:B------:R-:W-:-:S04]  /*5ca0*/  IADD3 R22, -R23, RZ, RZ ;  /* 0x000000ff17167210 */ /* 0x000fc80007ffe1ff */
[----:B------:R-:W-:Y:S01]  /*5cb0*/  @P1 SHF.R.U32.HI R18, RZ, R19, R18 ;  /* 0x00000013ff121219 */ /* 0x000fe20000011612 */
[----:B------:R-:W-:-:S03]  /*5cc0*/  IMAD R21, R22, UR4, R21 ;  /* 0x0000000416157c24 */ /* 0x000fc6000f8e0215 */
[----:B------:R-:W-:Y:S01]  /*5cd0*/  @P1 IADD3 R22, -R18, RZ, RZ ;  /* 0x000000ff12161210 */ /* 0x000fe20007ffe1ff */
[----:B------:R-:W-:-:S04]  /*5ce0*/  IMAD R2, R21, UR25, R2 ;  /* 0x0000001915027c24 */ /* 0x000fc8000f8e0202 */
[----:B-1----:R-:W-:-:S04]  /*5cf0*/  @P1 IMAD R27, R27, R22, R23 ;  /* 0x000000161b1b1224 */ /* 0x002fc800078e0217 */
[----:B--2---:R-:W-:-:S07]  /*5d00*/  @P1 IMAD R2, R27, R25, R2 ;  /* 0x000000191b021224 */ /* 0x004fce00078e0202 */
.L_x_3852:
[----:B-1----:R-:W-:Y:S01]  /*5d10*/  LOP3.LUT R19, R2, 0xfffffffe, RZ, 0xc0, !PT ;  /* 0xfffffffe02137812 */ /* 0x002fe200078ec0ff */
[----:B------:R-:W-:-:S03]  /*5d20*/  ULDC UR4, c[0x0][0x21c] ;  /* 0x0000870000047ab9 */ /* 0x000fc60000000800 */
[----:B------:R-:W-:-:S05]  /*5d30*/  IADD3 R18, P1, R12, R19, RZ ;  /* 0x000000130c127210 */ /* 0x000fca0007f3e0ff */
[----:B------:R-:W-:-:S05]  /*5d40*/  IMAD.X R19, RZ, RZ, R13, P1 ;  /* 0x000000ffff137224 */ /* 0x000fca00008e060d */
[----:B------:R-:W3:Y:S01]  /*5d50*/  LDG.E.U16 R18, desc[UR36][R18.64] ;  /* 0x0000002412127981 */ /* 0x000ee2000c1e1500 */
[----:B------:R-:W-:Y:S01]  /*5d60*/  IADD3 R5, R5, R4, RZ ;  /* 0x0000000405057210 */ /* 0x000fe20007ffe0ff */
[----:B--2--5:R-:W-:Y:S01]  /*5d70*/  HADD2.F32 R21, -RZ, R11.H0_H0 ;  /* 0x2000000bff157230 */ /* 0x024fe20000004100 */
[----:B------:R-:W-:Y:S01]  /*5d80*/  MOV R2, UR4 ;  /* 0x0000000400027c02 */ /* 0x000fe20008000f00 */
[----:B------:R-:W-:Y:S02]  /*5d90*/  HADD2.F32 R23, -RZ, R20.H0_H0 ;  /* 0x20000014ff177230 */ /* 0x000fe40000004100 */
[----:B------:R-:W-:Y:S01]  /*5da0*/  IMAD R27, R4, 0x3, R5 ;  /* 0x00000003041b7824 */ /* 0x000fe200078e0205 */
[----:B------:R-:W-:Y:S01]  /*5db0*/  FSETP.GTU.FTZ.AND P1, PT, |R21|, +INF , PT ;  /* 0x7f8000001500780b */ /* 0x000fe20003f3c200 */
[----:B------:R-:W-:Y:S01]  /*5dc0*/  HADD2.F32 R24, -RZ, R10.H0_H0 ;  /* 0x2000000aff187230 */ /* 0x000fe20000004100 */
[----:B------:R-:W-:Y:S02]  /*5dd0*/  FSETP.GTU.FTZ.AND P2, PT, |R23|, +INF , PT ;  /* 0x7f8000001700780b */ /* 0x000fe40003f5c200 */
[----:B------:R-:W-:-:S02]  /*5de0*/  ISETP.GE.U32.AND P5, PT, R27, R2, PT ;  /* 0x000000021b00720c */ /* 0x000fc40003fa6070 */
[C---:B------:R-:W-:Y:S02]  /*5df0*/  FSETP.GTU.FTZ.AND P3, PT, |R24|.reuse, +INF , PT ;  /* 0x7f8000001800780b */ /* 0x040fe40003f7c200 */
[----:B------:R-:W-:Y:S02]  /*5e00*/  FSEL R22, R21, RZ, !P1 ;  /* 0x000000ff15167208 */ /* 0x000fe40004800000 */
[----:B------:R-:W-:Y:S02]  /*5e10*/  FSEL R23, R23, RZ, !P2 ;  /* 0x000000ff17177208 */ /* 0x000fe40005000000 */
[----:B------:R-:W-:Y:S01]  /*5e20*/  FSEL R24, R24, RZ, !P3 ;  /* 0x000000ff18187208 */ /* 0x000fe20005800000 */
[----:B------:R-:W-:Y:S02]  /*5e30*/  FADD.FTZ R9, R22, R9 ;  /* 0x0000000916097221 */ /* 0x000fe40000010000 */
[----:B------:R-:W-:Y:S02]  /*5e40*/  FADD.FTZ R8, R23, R8 ;  /* 0x0000000817087221 */ /* 0x000fe40000010000 */
[----:B------:R-:W-:Y:S01]  /*5e50*/  FADD.FTZ R7, R24, R7 ;  /* 0x0000000718077221 */ /* 0x000fe20000010000 */
[----:B---3--:R-:W-:-:S05]  /*5e60*/  HADD2.F32 R25, -RZ, R18.H0_H0 ;  /* 0x20000012ff197230 */ /* 0x008fca0000004100 */
[----:B------:R-:W-:-:S04]  /*5e70*/  FSETP.GTU.FTZ.AND P4, PT, |R25|, +INF , PT ;  /* 0x7f8000001900780b */ /* 0x000fc80003f9c200 */
[----:B------:R-:W-:-:S05]  /*5e80*/  FSEL R25, R25, RZ, !P4 ;  /* 0x000000ff19197208 */ /* 0x000fca0006000000 */
[----:B------:R-:W-:Y:S01]  /*5e90*/  FADD.FTZ R6, R25, R6 ;  /* 0x0000000619067221 */ /* 0x000fe20000010000 */
[----:B------:R-:W-:Y:S06]  /*5ea0*/  @!P5 BRA `(.L_x_3853) ;  /* 0xffffffbc0040d947 */ /* 0x000fec000383ffff */
[----:B------:R-:W-:Y:S05]  /*5eb0*/  BSYNC B2 ;  /* 0x0000000000027941 */ /* 0x000fea0003800000 */
.L_x_3848:
[----:B------:R-:W-:-:S07]  /*5ec0*/  PRMT R22, R18, 0x7610, R22 ;  /* 0x0000761012167816 */ /* 0x000fce0000000016 */
.L_x_3847:
[----:B------:R-:W-:Y:S05]  /*5ed0*/  BSYNC B1 ;  /* 0x0000000000017941 */ /* 0x000fea0003800000 */
.L_x_3846:
        /* <DEDUP_REMOVED lines=8> */
[----:B------:R-:W-:Y:S01]  /*5f60*/  MOV R17, R5 ;  /* 0x0000000500117202 */ /* 0x000fe20000000f00 */
        /* <DEDUP_REMOVED lines=271> */
.L_x_3856:
[----:B------:R-:W-:-:S04]  /*7060*/  LOP3.LUT R11, R11, 0xfffffffe, RZ, 0xc0, !PT ;  /* 0xfffffffe0b0b7812 */ /* 0x000fc800078ec0ff */
[----:B0-----:R-:W-:-:S04]  /*7070*/  IADD3 R16, P2, R12, R11, RZ ;  /* 0x0000000b0c107210 */ /* 0x001fc80007f5e0ff */
        /* <DEDUP_REMOVED lines=279> */
.L_x_3857:
        /* <DEDUP_REMOVED lines=281> */
.L_x_3858:
        /* <DEDUP_REMOVED lines=281> */
.L_x_3859:
[----:B------:R-:W-:-:S04]  /*a510*/  LOP3.LUT R23, R22, 0xfffffffe, RZ, 0xc0, !PT ;  /* 0xfffffffe16177812 */ /* 0x000fc800078ec0ff */
[----:B------:R-:W-:-:S04]  /*a520*/  IADD3 R22, P1, R12, R23, RZ ;  /* 0x000000170c167210 */ /* 0x000fc80007f3e0ff */
[----:B------:R-:W-:-:S05]  /*a530*/  IADD3.X R23, RZ, R13, RZ, P1, !PT ;  /* 0x0000000dff177210 */ /* 0x000fca0000ffe4ff */
[----:B------:R1:W5:Y:S04]  /*a540*/  LDG.E.U16 R22, desc[UR36][R22.64] ;  /* 0x0000002416167981 */ /* 0x000368000c1e1500 */
.L_x_3855:
[----:B------:R-:W-:Y:S05]  /*a550*/  BSYNC B1 ;  /* 0x0000000000017941 */ /* 0x000fea0003800000 */
.L_x_3854:
[----:B------:R-:W-:Y:S04]  /*a560*/  BSSY B1, `(.L_x_3860) ;  /* 0x000001a000017945 */ /* 0x000fe80003800000 */
[----:B------:R-:W-:Y:S05]  /*a570*/  @P0 BRA `(.L_x_3861) ;  /* 0x0000000000600947 */ /* 0x000fea0003800000 */
[----:B------:R-:W-:Y:S01]  /*a580*/  IADD3 R5, R5, R4, RZ ;  /* 0x0000000405057210 */ /* 0x000fe20007ffe0ff */
[----:B-----5:R-:W-:-:S03]  /*a590*/  HADD2.F32 R11, -RZ, R11.H0_H0 ;  /* 0x2000000bff0b7230 */ /* 0x020fc60000004100 */
[----:B------:R-:W-:Y:S02]  /*a5a0*/  ISETP.GE.U32.AND P1, PT, R5, R2, PT ;  /* 0x000000020500720c */ /* 0x000fe40003f26070 */
[----:B------:R-:W-:-:S04]  /*a5b0*/  FSETP.GTU.FTZ.AND P0, PT, |R11|, +INF , PT ;  /* 0x7f8000000b00780b */ /* 0x000fc80003f1c200 */
[----:B------:R-:W-:-:S05]  /*a5c0*/  FSEL R12, R11, RZ, !P0 ;  /* 0x000000ff0b0c7208 */ /* 0x000fca0004000000 */
[----:B------:R-:W-:Y:S02]  /*a5d0*/  FADD.FTZ R9, R9, R12 ;  /* 0x0000000c09097221 */ /* 0x000fe40000010000 */
[----:B------:R-:W-:Y:S05]  /*a5e0*/  @P1 BRA `(.L_x_3861) ;  /* 0x0000000000441947 */ /* 0x000fea0003800000 */
[----:B------:R-:W-:Y:S02]  /*a5f0*/  IMAD.IADD R11, R5, 0x1, R4 ;  /* 0x00000001050b7824 */ /* 0x000fe400078e0204 */
[----:B------:R-:W-:-:S03]  /*a600*/  HADD2.F32 R20, -RZ, R20.H0_H0 ;  /* 0x20000014ff147230 */ /* 0x000fc60000004100 */
[----:B------:R-:W-:Y:S02]  /*a610*/  ISETP.GE.U32.AND P1, PT, R11, R2, PT ;  /* 0x000000020b00720c */ /* 0x000fe40003f26070 */
[----:B------:R-:W-:-:S04]  /*a620*/  FSETP.GTU.FTZ.AND P0, PT, |R20|, +INF , PT ;  /* 0x7f8000001400780b */ /* 0x000fc80003f1c200 */
[----:B------:R-:W-:-:S05]  /*a630*/  FSEL R5, R20, RZ, !P0 ;  /* 0x000000ff14057208 */ /* 0x000fca0004000000 */
[----:B------:R-:W-:Y:S02]  /*a640*/  FADD.FTZ R8, R8, R5 ;  /* 0x0000000508087221 */ /* 0x000fe40000010000 */
[----:B------:R-:W-:Y:S05]  /*a650*/  @P1 BRA `(.L_x_3861) ;  /* 0x0000000000281947 */ /* 0x000fea0003800000 */
[----:B------:R-:W-:Y:S01]  /*a660*/  IADD3 R5, R11, R4, RZ ;  /* 0x000000040b057210 */ /* 0x000fe20007ffe0ff */
[----:B------:R-:W-:-:S03]  /*a670*/  HADD2.F32 R10, -RZ, R10.H0_H0 ;  /* 0x2000000aff0a7230 */ /* 0x000fc60000004100 */
[----:B------:R-:W-:Y:S02]  /*a680*/  ISETP.GE.U32.AND P1, PT, R5, R2, PT ;  /* 0x000000020500720c */ /* 0x000fe40003f26070 */
[----:B------:R-:W-:-:S04]  /*a690*/  FSETP.GTU.FTZ.AND P0, PT, |R10|, +INF , PT ;  /* 0x7f8000000a00780b */ /* 0x000fc80003f1c200 */
[----:B------:R-:W-:-:S05]  /*a6a0*/  FSEL R10, R10, RZ, !P0 ;  /* 0x000000ff0a0a7208 */ /* 0x000fca0004000000 */
[----:B------:R-:W-:Y:S02]  /*a6b0*/  FADD.FTZ R7, R7, R10 ;  /* 0x0000000a07077221 */ /* 0x000fe40000010000 */
[----:B------:R-:W-:-:S05]  /*a6c0*/  @!P1 HADD2.F32 R22, -RZ, R22.H0_H0 ;  /* 0x20000016ff169230 */ /* 0x000fca0000004100 */
[----:B------:R-:W-:-:S04]  /*a6d0*/  @!P1 FSETP.GTU.FTZ.AND P2, PT, |R22|, +INF , PT ;  /* 0x7f8000001600980b */ /* 0x000fc80003f5c200 */
[----:B------:R-:W-:-:S05]  /*a6e0*/  @!P1 FSEL R5, R22, RZ, !P2 ;  /* 0x000000ff16059208 */ /* 0x000fca0005000000 */
[----:B------:R-:W-:-:S07]  /*a6f0*/  @!P1 FADD.FTZ R6, R6, R5 ;  /* 0x0000000506069221 */ /* 0x000fce0000010000 */
.L_x_3861:
[----:B------:R-:W-:Y:S05]  /*a700*/  BSYNC B1 ;  /* 0x0000000000017941 */ /* 0x000fea0003800000 */
.L_x_3860:
[----:B------:R-:W-:-:S04]  /*a710*/  FADD.FTZ R8, R8, R9 ;  /* 0x0000000908087221 */ /* 0x000fc80000010000 */
[----:B------:R-:W-:-:S04]  /*a720*/  FADD.FTZ R7, R8, R7 ;  /* 0x0000000708077221 */ /* 0x000fc80000010000 */
[----:B0-----:R-:W-:Y:S01]  /*a730*/  FADD.FTZ R16, R7, R6 ;  /* 0x0000000607107221 */ /* 0x001fe20000010000 */
[----:B------:R-:W-:Y:S06]  /*a740*/  BRA `(.L_x_3829) ;  /* 0x0000000c001c7947 */ /* 0x000fec0003800000 */
.L_x_3845:
        /* <DEDUP_REMOVED lines=10> */
.L_x_3865:
[-C--:B------:R-:W-:Y:S01]  /*a7f0*/  IADD3 R11, R4, R5.reuse, RZ ;  /* 0x00000005040b7210 */ /* 0x080fe20007ffe0ff */
[----:B------:R-:W-:-:S04]  /*a800*/  IMAD R9, R22, R5, RZ ;  /* 0x0000000516097224 */ /* 0x000fc800078e02ff */
[----:B------:R-:W-:Y:S02]  /*a810*/  IMAD.IADD R17, R11, 0x1, R4 ;  /* 0x000000010b117824 */ /* 0x000fe400078e0204 */
[----:B------:R-:W-:Y:S02]  /*a820*/  IMAD R11, R22, R11, RZ ;  /* 0x0000000b160b7224 */ /* 0x000fe400078e02ff */
[----:B------:R-:W-:Y:S01]  /*a830*/  IMAD.WIDE.U32 R8, R9, 0x2, R12 ;  /* 0x0000000209087825 */ /* 0x000fe200078e000c */
[----:B------:R-:W-:-:S03]  /*a840*/  IADD3 R23, R17, R4, RZ ;  /* 0x0000000411177210 */ /* 0x000fc60007ffe0ff */
[C---:B------:R-:W-:Y:S02]  /*a850*/  IMAD R17, R22.reuse, R17, RZ ;  /* 0x0000001116117224 */ /* 0x040fe400078e02ff */
[----:B------:R-:W-:Y:S01]  /*a860*/  IMAD R19, R22, R23, RZ ;  /* 0x0000001716137224 */ /* 0x000fe200078e02ff */
[----:B------:R-:W2:Y:S01]  /*a870*/  LDG.E.U16 R8, desc[UR36][R8.64] ;  /* 0x0000002408087981 */ /* 0x000ea2000c1e1500 */
        /* <DEDUP_REMOVED lines=8> */
[----:B------:R-:W-:Y:S01]  /*a900*/  ISETP.GE.U32.AND P4, PT, R29, R2, PT ;  /* 0x000000021d00720c */ /* 0x000fe20003f86070 */
[----:B--2---:R-:W-:Y:S02]  /*a910*/  HADD2.F32 R23, -RZ, R8.H0_H0 ;  /* 0x20000008ff177230 */ /* 0x004fe40000004100 */
[----:B---3--:R-:W-:Y:S02]  /*a920*/  HADD2.F32 R25, -RZ, R10.H0_H0 ;  /* 0x2000000aff197230 */ /* 0x008fe40000004100 */
[----:B----4-:R-:W-:Y:S02]  /*a930*/  HADD2.F32 R26, -RZ, R16.H0_H0 ;  /* 0x20000010ff1a7230 */ /* 0x010fe40000004100 */
[----:B-----5:R-:W-:Y:S01]  /*a940*/  HADD2.F32 R27, -RZ, R18.H0_H0 ;  /* 0x20000012ff1b7230 */ /* 0x020fe20000004100 */
[----:B------:R-:W-:Y:S02]  /*a950*/  FSETP.GTU.FTZ.AND P0, PT, |R23|, +INF , PT ;  /* 0x7f8000001700780b */ /* 0x000fe40003f1c200 */
[----:B------:R-:W-:-:S02]  /*a960*/  FSETP.GTU.FTZ.AND P1, PT, |R25|, +INF , PT ;  /* 0x7f8000001900780b */ /* 0x000fc40003f3c200 */
[C---:B------:R-:W-:Y:S02]  /*a970*/  FSETP.GTU.FTZ.AND P2, PT, |R26|.reuse, +INF , PT ;  /* 0x7f8000001a00780b */ /* 0x040fe40003f5c200 */
        /* <DEDUP_REMOVED lines=11> */
.L_x_3864:
[----:B------:R-:W-:-:S07]  /*aa30*/  PRMT R11, R8, 0x7610, R11 ;  /* 0x00007610080b7816 */ /* 0x000fce000000000b */
.L_x_3863:
[----:B------:R-:W-:Y:S05]  /*aa40*/  BSYNC B1 ;  /* 0x0000000000017941 */ /* 0x000fea0003800000 */
.L_x_3862:
        /* <DEDUP_REMOVED lines=23> */
.L_x_3867:
[----:B------:R-:W-:Y:S05]  /*abc0*/  BSYNC B1 ;  /* 0x0000000000017941 */ /* 0x000fea0003800000 */
.L_x_3866:
[----:B------:R-:W-:Y:S04]  /*abd0*/  BSSY B1, `(.L_x_3868) ;  /* 0x000001a000017945 */ /* 0x000fe80003800000 */
[----:B------:R-:W-:Y:S05]  /*abe0*/  @P1 BRA `(.L_x_3869) ;  /* 0x0000000000601947 */ /* 0x000fea0003800000 */
[----:B------:R-:W-:Y:S02]  /*abf0*/  IMAD.IADD R5, R5, 0x1, R4 ;  /* 0x0000000105057824 */ /* 0x000fe400078e0204 */
[----:B-----5:R-:W-:-:S03]  /*ac00*/  HADD2.F32 R11, -RZ, R11.H0_H0 ;  /* 0x2000000bff0b7230 */ /* 0x020fc60000004100 */
[----:B------:R-:W-:Y:S02]  /*ac10*/  ISETP.GE.U32.AND P1, PT, R5, R2, PT ;  /* 0x000000020500720c */ /* 0x000fe40003f26070 */
[----:B------:R-:W-:-:S04]  /*ac20*/  FSETP.GTU.FTZ.AND P0, PT, |R11|, +INF , PT ;  /* 0x7f8000000b00780b */ /* 0x000fc80003f1c200 */
[----:B0-----:R-:W-:-:S05]  /*ac30*/  FSEL R8, R11, RZ, !P0 ;  /* 0x000000ff0b087208 */ /* 0x001fca0004000000 */
        /* <DEDUP_REMOVED lines=19> */
.L_x_3869:
[----:B------:R-:W-:Y:S05]  /*ad70*/  BSYNC B1 ;  /* 0x0000000000017941 */ /* 0x000fea0003800000 */
.L_x_3868:
[----:B------:R-:W-:-:S04]  /*ad80*/  FADD.FTZ R20, R21, R20 ;  /* 0x0000001415147221 */ /* 0x000fc80000010000 */
[----:B------:R-:W-:-:S04]  /*ad90*/  FADD.FTZ R7, R20, R7 ;  /* 0x0000000714077221 */ /* 0x000fc80000010000 */
[----:B-----5:R-:W-:Y:S01]  /*ada0*/  FADD.FTZ R16, R7, R6 ;  /* 0x0000000607107221 */ /* 0x020fe20000010000 */
[----:B------:R-:W-:Y:S06]  /*adb0*/  BRA `(.L_x_3829) ;  /* 0x0000000400807947 */ /* 0x000fec0003800000 */
.L_x_3844:
[----:B------:R-:W0:Y:S01]  /*adc0*/  LDC R18, c[0x0][0x224] ;  /* 0x00008900ff127b82 */ /* 0x000e220000000800 */
[----:B------:R-:W-:Y:S07]  /*add0*/  BSSY B1, `(.L_x_3870) ;  /* 0x000002c000017945 */ /* 0x000fee0003800000 */
[----:B------:R-:W1:Y:S01]  /*ade0*/  LDC R10, c[0x0][0x214] ;  /* 0x00008500ff0a7b82 */ /* 0x000e620000000800 */
[----:B0-----:R-:W-:-:S05]  /*adf0*/  IMAD R5, R18, 0x3, R19 ;  /* 0x0000000312057824 */ /* 0x001fca00078e0213 */
[----:B------:R-:W-:Y:S01]  /*ae00*/  ISETP.GE.U32.AND P0, PT, R5, R2, PT ;  /* 0x000000020500720c */ /* 0x000fe20003f06070 */
[----:B-1----:R-:W-:Y:S01]  /*ae10*/  IMAD.MOV.U32 R17, RZ, RZ, R10 ;  /* 0x000000ffff117224 */ /* 0x002fe200078e000a */
[-C--:B------:R-:W-:Y:S02]  /*ae20*/  MOV R16, R10.reuse ;  /* 0x0000000a00107202 */ /* 0x080fe40000000f00 */
[----:B------:R-:W-:-:S09]  /*ae30*/  MOV R11, R10 ;  /* 0x0000000a000b7202 */ /* 0x000fd20000000f00 */
[----:B------:R-:W-:Y:S05]  /*ae40*/  @P0 BRA `(.L_x_3871) ;  /* 0x0000000000900947 */ /* 0x000fea0003800000 */
[----:B------:R-:W-:Y:S01]  /*ae50*/  BSSY B2, `(.L_x_3872) ;  /* 0x0000022000027945 */ /* 0x000fe20003800000 */
[----:B------:R-:W-:Y:S01]  /*ae60*/  IMAD.MOV.U32 R16, RZ, RZ, R10 ;  /* 0x000000ffff107224 */ /* 0x000fe200078e000a */
[----:B------:R-:W-:-:S07]  /*ae70*/  MOV R11, R10 ;  /* 0x0000000a000b7202 */ /* 0x000fce0000000f00 */
.L_x_3873:
[C---:B------:R-:W-:Y:S01]  /*ae80*/  IADD3 R5, R19.reuse, R18, RZ ;  /* 0x0000001213057210 */ /* 0x040fe20007ffe0ff */
[----:B------:R-:W-:-:S04]  /*ae90*/  IMAD.WIDE.U32 R20, R19, 0x2, R12 ;  /* 0x0000000213147825 */ /* 0x000fc800078e000c */
[C---:B------:R-:W-:Y:S02]  /*aea0*/  IMAD.IADD R7, R5.reuse, 0x1, R18 ;  /* 0x0000000105077824 */ /* 0x040fe400078e0212 */
[--C-:B------:R-:W-:Y:S01]  /*aeb0*/  IMAD.WIDE.U32 R4, R5, 0x2, R12.reuse ;  /* 0x0000000205047825 */ /* 0x100fe200078e000c */
[----:B------:R-:W2:Y:S02]  /*aec0*/  LDG.E.U16 R20, desc[UR36][R20.64] ;  /* 0x0000002414147981 */ /* 0x000ea4000c1e1500 */
[C---:B------:R-:W-:Y:S01]  /*aed0*/  IADD3 R23, R7.reuse, R18, RZ ;  /* 0x0000001207177210 */ /* 0x040fe20007ffe0ff */
[--C-:B------:R-:W-:Y:S02]  /*aee0*/  IMAD.WIDE.U32 R6, R7, 0x2, R12.reuse ;  /* 0x0000000207067825 */ /* 0x100fe400078e000c */
[----:B------:R-:W3:Y:S02]  /*aef0*/  LDG.E.U16 R4, desc[UR36][R4.64] ;  /* 0x0000002404047981 */ /* 0x000ee4000c1e1500 */
[----:B------:R-:W-:-:S02]  /*af00*/  IMAD.WIDE.U32 R8, R23, 0x2, R12 ;  /* 0x0000000217087825 */ /* 0x000fc400078e000c */
        /* <DEDUP_REMOVED lines=23> */
.L_x_3872:
[----:B------:R-:W-:-:S07]  /*b080*/  PRMT R7, R4, 0x7610, R7 ;  /* 0x0000761004077816 */ /* 0x000fce0000000007 */
.L_x_3871:
[----:B------:R-:W-:Y:S05]  /*b090*/  BSYNC B1 ;  /* 0x0000000000017941 */ /* 0x000fea0003800000 */
.L_x_3870:
        /* <DEDUP_REMOVED lines=19> */
.L_x_3875:
[----:B------:R-:W-:Y:S05]  /*b1d0*/  BSYNC B1 ;  /* 0x0000000000017941 */ /* 0x000fea0003800000 */
.L_x_3874:
        /* <DEDUP_REMOVED lines=26> */
.L_x_3877:
[----:B------:R-:W-:Y:S05]  /*b380*/  BSYNC B1 ;  /* 0x0000000000017941 */ /* 0x000fea0003800000 */
.L_x_3876:
[----:B------:R-:W-:-:S04]  /*b390*/  FADD.FTZ R11, R10, R11 ;  /* 0x0000000b0a0b7221 */ /* 0x000fc80000010000 */
[----:B------:R-:W-:-:S04]  /*b3a0*/  FADD.FTZ R16, R11, R16 ;  /* 0x000000100b107221 */ /* 0x000fc80000010000 */
[----:B------:R-:W-:-:S07]  /*b3b0*/  FADD.FTZ R16, R16, R17 ;  /* 0x0000001110107221 */ /* 0x000fce0000010000 */
.L_x_3829:
[----:B------:R-:W-:Y:S05]  /*b3c0*/  BSYNC B0 ;  /* 0x0000000000007941 */ /* 0x000fea0003800000 */
.L_x_3828:
        /* <DEDUP_REMOVED lines=16> */
.L_x_3879:
        /* <DEDUP_REMOVED lines=12> */
.L_x_3878:
        /* <DEDUP_REMOVED lines=19> */
.L_x_3882:
        /* <DEDUP_REMOVED lines=12> */
.L_x_3881:
[----:B------:R-:W-:Y:S01]  /*b780*/  BAR.SYNC.DEFER_BLOCKING 0x0 ;  /* 0x0000000000007b1d */ /* 0x000fe20000010000 */
[----:B------:R-:W-:-:S13]  /*b790*/  ISETP.GE.AND P0, PT, R2, 0x2, PT ;  /* 0x000000020200780c */ /* 0x000fda0003f06270 */
[----:B------:R-:W-:Y:S05]  /*b7a0*/  @!P0 BRA `(.L_x_3880) ;  /* 0x0000000000188947 */ /* 0x000fea0003800000 */
[----:B------:R-:W-:-:S11]  /*b7b0*/  HFMA2.MMA R5, -RZ, RZ, 0, 5.9604644775390625e-08 ;  /* 0x00000001ff057435 */ /* 0x000fd600000001ff */
.L_x_3883:
[----:B-----5:R0:W2:Y:S02]  /*b7c0*/  SHFL.DOWN PT, R7, R16, R5, 0x1f ;  /* 0x08001f0510077589 */ /* 0x0200a400000e0000 */
[----:B0-----:R-:W-:-:S04]  /*b7d0*/  SHF.L.U32 R5, R5, 0x1, RZ ;  /* 0x0000000105057819 */ /* 0x001fc800000006ff */
[----:B------:R-:W-:Y:S01]  /*b7e0*/  ISETP.GE.AND P0, PT, R5, R2, PT ;  /* 0x000000020500720c */ /* 0x000fe20003f06270 */
[----:B--2---:R-:W-:-:S12]  /*b7f0*/  FADD.FTZ R16, R7, R16 ;  /* 0x0000001007107221 */ /* 0x004fd80000010000 */
[----:B------:R-:W-:Y:S05]  /*b800*/  @!P0 BRA `(.L_x_3883) ;  /* 0xfffffffc00ec8947 */ /* 0x000fea000383ffff */
.L_x_3880:
        /* <DEDUP_REMOVED lines=277> */
.L_x_3884:
        /* <DEDUP_REMOVED lines=296> */
.L_x_3886:
        /* <DEDUP_REMOVED lines=17> */
.L_x_3888:
[----:B0-----:R-:W-:Y:S05]  /*dcf0*/  BSYNC B0 ;  /* 0x0000000000007941 */ /* 0x001fea0003800000 */
.L_x_3887:
        /* <DEDUP_REMOVED lines=14> */
.L_x_3890:
[----:B------:R-:W-:Y:S05]  /*dde0*/  BSYNC B0 ;  /* 0x0000000000007941 */ /* 0x000fea0003800000 */
.L_x_3889:
        /* <DEDUP_REMOVED lines=35> */
.L_x_3892:
[----:B------:R-:W-:Y:S05]  /*e020*/  BSYNC B0 ;  /* 0x0000000000007941 */ /* 0x000fea0003800000 */
.L_x_3891:
        /* <DEDUP_REMOVED lines=31> */
.L_x_3897:
        /* <DEDUP_REMOVED lines=8> */
.L_x_3896:
[----:B------:R-:W-:Y:S05]  /*e2a0*/  BRA `(.L_x_3895) ;  /* 0x0000000000447947 */ /* 0x000fea0003800000 */
.L_x_3894:
        /* <DEDUP_REMOVED lines=9> */
.L_x_3898:
        /* <DEDUP_REMOVED lines=8> */
.L_x_3895:
[----:B------:R-:W-:Y:S05]  /*e3c0*/  BSYNC B0 ;  /* 0x0000000000007941 */ /* 0x000fea0003800000 */
.L_x_3893:
        /* <DEDUP_REMOVED lines=13> */
.L_x_3900:
        /* <DEDUP_REMOVED lines=12> */
.L_x_3899:
        /* <DEDUP_REMOVED lines=10> */
.L_x_3903:
        /* <DEDUP_REMOVED lines=12> */
.L_x_3902:
[----:B------:R-:W-:Y:S01]  /*e6c0*/  BAR.SYNC.DEFER_BLOCKING 0x0 ;  /* 0x0000000000007b1d */ /* 0x000fe20000010000 */
[----:B------:R-:W-:-:S13]  /*e6d0*/  ISETP.GE.AND P0, PT, R2, 0x2, PT ;  /* 0x000000020200780c */ /* 0x000fda0003f06270 */
[----:B------:R-:W-:Y:S05]  /*e6e0*/  @!P0 BRA `(.L_x_3901) ;  /* 0x0000000000188947 */ /* 0x000fea0003800000 */
[----:B------:R-:W-:-:S07]  /*e6f0*/  IMAD.MOV.U32 R3, RZ, RZ, 0x1 ;  /* 0x00000001ff037424 */ /* 0x000fce00078e00ff */
.L_x_3904:
[----:B0-----:R0:W2:Y:S02]  /*e700*/  SHFL.DOWN PT, R9, R16, R3, 0x1f ;  /* 0x08001f0310097589 */ /* 0x0010a400000e0000 */
[----:B0-----:R-:W-:-:S04]  /*e710*/  SHF.L.U32 R3, R3, 0x1, RZ ;  /* 0x0000000103037819 */ /* 0x001fc800000006ff */
[----:B------:R-:W-:Y:S01]  /*e720*/  ISETP.GE.AND P0, PT, R3, R2, PT ;  /* 0x000000020300720c */ /* 0x000fe20003f06270 */
[----:B--2---:R-:W-:-:S12]  /*e730*/  FADD.FTZ R16, R9, R16 ;  /* 0x0000001009107221 */ /* 0x004fd80000010000 */
[----:B------:R-:W-:Y:S05]  /*e740*/  @!P0 BRA `(.L_x_3904) ;  /* 0xfffffffc00ec8947 */ /* 0x000fea000383ffff */
.L_x_3901:
        /* <DEDUP_REMOVED lines=11> */
.L_x_3906:
        /* <DEDUP_REMOVED lines=20> */
.L_x_3908:
[----:B------:R-:W-:Y:S02]  /*e940*/  ULDC.64 UR4, c[0x0][0x5f0] ;  /* 0x00017c0000047ab9 */ /* 0x000fe40000000a00 */
[----:B------:R-:W-:-:S04]  /*e950*/  IADD3 R2, P0, R17, UR4, RZ ;  /* 0x0000000411027c10 */ /* 0x000fc8000ff1e0ff */
[----:B------:R-:W-:-:S05]  /*e960*/  IADD3.X R3, RZ, UR5, RZ, P0, !PT ;  /* 0x00000005ff037c10 */ /* 0x000fca00087fe4ff */
[----:B------:R-:W-:Y:S01]  /*e970*/  STG.E desc[UR36][R2.64], R16 ;  /* 0x0000001002007986 */ /* 0x000fe2000c101924 */
[----:B------:R-:W-:Y:S05]  /*e980*/  EXIT ;  /* 0x000000000000794d */ /* 0x000fea0003800000 */
.L_x_3907:
[----:B------:R-:W-:Y:S01]  /*e990*/  STG.E desc[UR36][R4.64], R16 ;  /* 0x0000001004007986 */ /* 0x000fe2000c101924 */
[----:B------:R-:W-:Y:S05]  /*e9a0*/  EXIT ;  /* 0x000000000000794d */ /* 0x000fea0003800000 */
.L_x_3905:
[----:B------:R-:W-:Y:S01]  /*e9b0*/  ISETP.NE.AND P0, PT, RZ, UR38, PT ;  /* 0x00000026ff007c0c */ /* 0x000fe2000bf05270 */
[----:B------:R-:W-:Y:S02]  /*e9c0*/  ULDC.U8 UR4, c[0x0][0x621] ;  /* 0x0001884000047ab9 */ /* 0x000fe40000000000 */
[----:B------:R-:W-:-:S10]  /*e9d0*/  ISETP.NE.AND P1, PT, RZ, UR4, PT ;  /* 0x00000004ff007c0c */ /* 0x000fd4000bf25270 */
[----:B------:R-:W-:Y:S05]  /*e9e0*/  @!P0 BRA `(.L_x_3909) ;  /* 0x0000000000088947 */ /* 0x000fea0003800000 */
[----:B------:R-:W0:Y:S02]  /*e9f0*/  LDG.E R3, desc[UR36][R6.64] ;  /* 0x0000002406037981 */ /* 0x000e24000c1e1900 */
[----:B0-----:R-:W-:-:S07]  /*ea00*/  FADD.FTZ R16, R16, R3 ;  /* 0x0000000310107221 */ /* 0x001fce0000010000 */
.L_x_3909:
        /* <DEDUP_REMOVED lines=20> */
.L_x_3911:
[----:B------:R-:W-:Y:S02]  /*eb50*/  ULDC.64 UR4, c[0x0][0x5f0] ;  /* 0x00017c0000047ab9 */ /* 0x000fe40000000a00 */
[----:B------:R-:W-:-:S05]  /*eb60*/  IADD3 R2, P0, R17, UR4, RZ ;  /* 0x0000000411027c10 */ /* 0x000fca000ff1e0ff */
[----:B------:R-:W-:-:S05]  /*eb70*/  IMAD.X R3, RZ, RZ, UR5, P0 ;  /* 0x00000005ff037e24 */ /* 0x000fca00080e06ff */
[----:B------:R-:W-:Y:S01]  /*eb80*/  STG.E desc[UR36][R2.64], R16 ;  /* 0x0000001002007986 */ /* 0x000fe2000c101924 */
[----:B------:R-:W-:Y:S05]  /*eb90*/  EXIT ;  /* 0x000000000000794d */ /* 0x000fea0003800000 */
.L_x_3910:
[----:B------:R-:W-:Y:S01]  /*eba0*/  STG.E desc[UR36][R6.64], R16 ;  /* 0x0000001006007986 */ /* 0x000fe2000c101924 */
[----:B------:R-:W-:Y:S05]  /*ebb0*/  EXIT ;  /* 0x000000000000794d */ /* 0x000fea0003800000 */
.L_x_3885:
        /* <DEDUP_REMOVED lines=21> */
.L_x_3913:
        /* <DEDUP_REMOVED lines=20> */
.L_x_3915:
[----:B------:R-:W-:Y:S02]  /*ee50*/  ULDC.64 UR4, c[0x0][0x5f0] ;  /* 0x00017c0000047ab9 */ /* 0x000fe40000000a00 */
[----:B------:R-:W-:-:S04]  /*ee60*/  IADD3 R2, P0, R17, UR4, RZ ;  /* 0x0000000411027c10 */ /* 0x000fc8000ff1e0ff */
[----:B------:R-:W-:-:S05]  /*ee70*/  IADD3.X R3, RZ, UR5, RZ, P0, !PT ;  /* 0x00000005ff037c10 */ /* 0x000fca00087fe4ff */
[----:B------:R-:W-:Y:S01]  /*ee80*/  STG.E desc[UR36][R2.64], R16 ;  /* 0x0000001002007986 */ /* 0x000fe2000c101924 */
[----:B------:R-:W-:Y:S05]  /*ee90*/  EXIT ;  /* 0x000000000000794d */ /* 0x000fea0003800000 */
.L_x_3914:
[----:B------:R-:W-:Y:S01]  /*eea0*/  STG.E desc[UR36][R4.64], R16 ;  /* 0x0000001004007986 */ /* 0x000fe2000c101924 */
[----:B------:R-:W-:Y:S05]  /*eeb0*/  EXIT ;  /* 0x000000000000794d */ /* 0x000fea0003800000 */
.L_x_3912:
[----:B------:R-:W-:Y:S01]  /*eec0*/  ISETP.NE.AND P0, PT, RZ, UR38, PT ;  /* 0x00000026ff007c0c */ /* 0x000fe2000bf05270 */
[----:B------:R-:W-:Y:S02]  /*eed0*/  ULDC.U8 UR4, c[0x0][0x621] ;  /* 0x0001884000047ab9 */ /* 0x000fe40000000000 */
[----:B------:R-:W-:-:S10]  /*eee0*/  ISETP.NE.AND P1, PT, RZ, UR4, PT ;  /* 0x00000004ff007c0c */ /* 0x000fd4000bf25270 */
[----:B------:R-:W-:Y:S05]  /*eef0*/  @!P0 BRA `(.L_x_3916) ;  /* 0x0000000000088947 */ /* 0x000fea0003800000 */
[----:B------:R-:W2:Y:S02]  /*ef00*/  LDG.E R3, desc[UR36][R6.64] ;  /* 0x0000002406037981 */ /* 0x000ea4000c1e1900 */
[----:B--2---:R-:W-:-:S07]  /*ef10*/  FADD.FTZ R16, R16, R3 ;  /* 0x0000000310107221 */ /* 0x004fce0000010000 */
.L_x_3916:
        /* <DEDUP_REMOVED lines=20> */
.L_x_3918:
[----:B------:R-:W-:Y:S02]  /*f060*/  ULDC.64 UR4, c[0x0][0x5f0] ;  /* 0x00017c0000047ab9 */ /* 0x000fe40000000a00 */
[----:B------:R-:W-:-:S04]  /*f070*/  IADD3 R2, P0, R17, UR4, RZ ;  /* 0x0000000411027c10 */ /* 0x000fc8000ff1e0ff */
[----:B------:R-:W-:-:S05]  /*f080*/  IADD3.X R3, RZ, UR5, RZ, P0, !PT ;  /* 0x00000005ff037c10 */ /* 0x000fca00087fe4ff */
[----:B------:R-:W-:Y:S01]  /*f090*/  STG.E desc[UR36][R2.64], R16 ;  /* 0x0000001002007986 */ /* 0x000fe2000c101924 */
[----:B------:R-:W-:Y:S05]  /*f0a0*/  EXIT ;  /* 0x000000000000794d */ /* 0x000fea0003800000 */
.L_x_3917:
[----:B------:R-:W-:Y:S01]  /*f0b0*/  STG.E desc[UR36][R6.64], R16 ;  /* 0x0000001006007986 */ /* 0x000fe2000c101924 */
[----:B------:R-:W-:Y:S05]  /*f0c0*/  EXIT ;  /* 0x000000000000794d */ /* 0x000fea0003800000 */
.L_x_3919:
        /* <DEDUP_REMOVED lines=11> */
.L_x_9842:


//--------------------- .text._ZN2at6native13reduce_kernelILi256ELi2ENS0_8ReduceOpIN3c104HalfENS0_9NanSumOpsIffEEjfLi4ELi4EEEEEvT1_ --------------------------
	.section	.text._ZN2at6native13reduce_kernelILi256ELi2ENS0_8ReduceOpIN3c104HalfENS0_9NanSumOpsIffEEjfLi4ELi4EEEEEvT1_,"ax",@progbits
	.align	128
        .global         _ZN2at6native13reduce_kernelILi256ELi2ENS0_8ReduceOpIN3c104HalfENS0_9NanSumOpsIffEEjfLi4ELi4EEEEEvT1_
        .type           _ZN2at6native13reduce_kernelILi256ELi2ENS0_8ReduceOpIN3c104HalfENS0_9NanSumOpsIffEEjfLi4ELi4EEEEEvT1_,@function
        .size           _ZN2at6native13reduce_kernelILi256ELi2ENS0_8ReduceOpIN3c104HalfENS0_9NanSumOpsIffEEjfLi4ELi4EEEEEvT1_,(.L_x_9843 - _ZN2at6native13reduce_kernelILi256ELi2ENS0_8ReduceOpIN3c104HalfENS0_9NanSumOpsIffEEjfLi4ELi4EEEEEvT1_)
        .other          _ZN2at6native13reduce_kernelILi256ELi2ENS0_8ReduceOpIN3c104HalfENS0_9NanSumOpsIffEEjfLi4ELi4EEEEEvT1_,@"STO_CUDA_ENTRY STV_DEFAULT"
_ZN2at6native13reduce_kernelILi256ELi2ENS0_8ReduceOpIN3c104HalfENS0_9NanSumOpsIffEEjfLi4ELi4EEEEEvT1_:
.text._ZN2at6native13reduce_kernelILi256ELi2ENS0_8ReduceOpIN3c104HalfENS0_9NanSumOpsIffEEjfLi4ELi4EEEEEvT1_:
        /* <DEDUP_REMOVED lines=288> */
.L_x_3920:
        /* <DEDUP_REMOVED lines=44> */
.L_x_3924:
        /* <DEDUP_REMOVED lines=25> */
.L_x_3930:
[----:B------:R-:W-:Y:S05]  /*1650*/  BSYNC B2 ;  /* 0x0000000000027941 */ /* 0x000fea0003800000 */
.L_x_3929:
        /* <DEDUP_REMOVED lines=9> */
[----:B--2---:R-:W-:-:S05]  /*16f0*/  HADD2.F32 R0, -RZ, R6.H0_H0 ;  /* 0x20000006ff007230 */ /* 0x004fca0000004100 */
[----:B------:R-:W-:-:S04]  /*1700*/  FSETP.GTU.FTZ.AND P0, PT, |R0|, +INF , PT ;  /* 0x7f8000000000780b */ /* 0x000fc80003f1c200 */
[----:B------:R-:W-:-:S05]  /*1710*/  FSEL R0, R0, RZ, !P0 ;  /* 0x000000ff00007208 */ /* 0x000fca0004000000 */
[----:B------:R-:W-:-:S07]  /*1720*/  FADD.FTZ R0, R0, UR4 ;  /* 0x0000000400007e21 */ /* 0x000fce0008010000 */
.L_x_3928:
[----:B------:R-:W-:Y:S05]  /*1730*/  BSYNC B1 ;  /* 0x0000000000017941 */ /* 0x000fea0003800000 */
.L_x_3927:
[----:B------:R-:W0:Y:S01]  /*1740*/  LDC R7, c[0x0][0x21c] ;  /* 0x00008700ff077b82 */ /* 0x000e220000000800 */
[----:B------:R-:W-:-:S04]  /*1750*/  IADD3 R3, P0, -R8, 0x4, RZ ;  /* 0x0000000408037810 */ /* 0x000fc80007f1e1ff */
[----:B------:R-:W-:Y:S02]  /*1760*/  LEA R18, P1, R3, R18, 0x1 ;  /* 0x0000001203127211 */ /* 0x000fe400078208ff */
[----:B------:R-:W-:-:S04]  /*1770*/  IADD3.X R6, RZ, -0x1, RZ, P0, !PT ;  /* 0xffffffffff067810 */ /* 0x000fc800007fe4ff */
[----:B------:R-:W-:Y:S02]  /*1780*/  LEA.HI.X R19, R3, R19, R6, 0x1, P1 ;  /* 0x0000001303137211 */ /* 0x000fe400008f0c06 */
[----:B0-----:R-:W-:-:S07]  /*1790*/  IADD3 R4, R8, -0x4, R7 ;  /* 0xfffffffc08047810 */ /* 0x001fce0007ffe007 */
.L_x_3926:
[----:B------:R-:W-:Y:S05]  /*17a0*/  BSYNC B0 ;  /* 0x0000000000007941 */ /* 0x000fea0003800000 */
.L_x_3925:
[----:B------:R-:W0:Y:S01]  /*17b0*/  LDC.64 R6, c[0x0][0x230] ;  /* 0x00008c00ff067b82 */ /* 0x000e220000000a00 */
[----:B------:R-:W-:Y:S01]  /*17c0*/  BSSY B0, `(.L_x_3931) ;  /* 0x0000024000007945 */ /* 0x000fe20003800000 */
[----:B------:R-:W-:-:S06]  /*17d0*/  ISETP.NE.AND P0, PT, R2, RZ, PT ;  /* 0x000000ff0200720c */ /* 0x000fcc0003f05270 */
[----:B------:R-:W1:Y:S01]  /*17e0*/  LDC R14, c[0x0][0x238] ;  /* 0x00008e00ff0e7b82 */ /* 0x000e620000000800 */
[----:B0-----:R-:W-:Y:S01]  /*17f0*/  IMAD R6, R23, R6, RZ ;  /* 0x0000000617067224 */ /* 0x001fe200078e02ff */
[----:B------:R-:W-:-:S03]  /*1800*/  ISETP.NE.AND P1, PT, R7, RZ, PT ;  /* 0x000000ff0700720c */ /* 0x000fc60003f25270 */
[----:B------:R-:W-:Y:S01]  /*1810*/  IMAD R3, R2, R7, R6 ;  /* 0x0000000702037224 */ /* 0x000fe200078e0206 */
[----:B------:R-:W-:-:S03]  /*1820*/  MOV R7, R5 ;  /* 0x0000000500077202 */ /* 0x000fc60000000f00 */
[----:B-1----:R-:W-:-:S05]  /*1830*/  IMAD R11, R16, R14, R3 ;  /* 0x0000000e100b7224 */ /* 0x002fca00078e0203 */
[----:B------:R-:W-:-:S04]  /*1840*/  LEA R3, R11, 0x3, 0x2 ;  /* 0x000000030b037811 */ /* 0x000fc800078e10ff */
[----:B------:R-:W-:Y:S01]  /*1850*/  ISETP.GE.U32.AND P2, PT, R3, R4, PT ;  /* 0x000000040300720c */ /* 0x000fe20003f46070 */
[----:B------:R-:W-:-:S12]  /*1860*/  IMAD.MOV.U32 R3, RZ, RZ, R5 ;  /* 0x000000ffff037224 */ /* 0x000fd800078e0005 */
[----:B------:R-:W-:Y:S05]  /*1870*/  @P2 BRA `(.L_x_3932) ;  /* 0x0000000000602947 */ /* 0x000fea0003800000 */
[----:B------:R-:W-:-:S07]  /*1880*/  IMAD.MOV.U32 R7, RZ, RZ, R5 ;  /* 0x000000ffff077224 */ /* 0x000fce00078e0005 */
.L_x_3933:
[----:B------:R-:W-:Y:S01]  /*1890*/  IMAD.WIDE.U32 R8, R11, 0x8, R18 ;  /* 0x000000080b087825 */ /* 0x000fe200078e0012 */
[----:B------:R-:W-:-:S05]  /*18a0*/  ULDC UR4, c[0x0][0x224] ;  /* 0x0000890000047ab9 */ /* 0x000fca0000000800 */
[----:B------:R-:W2:Y:S01]  /*18b0*/  LDG.E.64 R8, desc[UR60][R8.64] ;  /* 0x0000003c08087981 */ /* 0x000ea2000c1e1b00 */
[----:B------:R-:W-:-:S04]  /*18c0*/  IADD3 R11, R11, UR4, RZ ;  /* 0x000000040b0b7c10 */ /* 0x000fc8000fffe0ff */
[----:B------:R-:W-:-:S04]  /*18d0*/  LEA R15, R11, 0x3, 0x2 ;  /* 0x000000030b0f7811 */ /* 0x000fc800078e10ff */
[----:B------:R-:W-:Y:S01]  /*18e0*/  ISETP.GE.U32.AND P6, PT, R15, R4, PT ;  /* 0x000000040f00720c */ /* 0x000fe20003fc6070 */
[--C-:B--2---:R-:W-:Y:S02]  /*18f0*/  HADD2.F32 R6, -RZ, R8.reuse.H0_H0 ;  /* 0x20000008ff067230 */ /* 0x104fe40000004100 */
[----:B------:R-:W-:Y:S02]  /*1900*/  HADD2.F32 R10, -RZ, R8.H1_H1 ;  /* 0x30000008ff0a7230 */ /* 0x000fe40000004100 */
        /* <DEDUP_REMOVED lines=15> */
.L_x_3932:
[----:B------:R-:W-:Y:S05]  /*1a00*/  BSYNC B0 ;  /* 0x0000000000007941 */ /* 0x000fea0003800000 */
.L_x_3931:
        /* <DEDUP_REMOVED lines=8> */
.L_x_3935:
[----:B------:R-:W-:Y:S05]  /*1a90*/  BSYNC B0 ;  /* 0x0000000000007941 */ /* 0x000fea0003800000 */
.L_x_3934:
        /* <DEDUP_REMOVED lines=14> */
.L_x_3937:
[----:B------:R-:W-:Y:S05]  /*1b80*/  BSYNC B0 ;  /* 0x0000000000007941 */ /* 0x000fea0003800000 */
.L_x_3936:
[----:B------:R-:W-:Y:S01]  /*1b90*/  FADD.FTZ R0, R7, R0 ;  /* 0x0000000007007221 */ /* 0x000fe20000010000 */
[----:B------:R-:W-:-:S03]  /*1ba0*/  IMAD.MOV.U32 R19, RZ, RZ, RZ ;  /* 0x000000ffff137224 */ /* 0x000fc600078e00ff */
[----:B------:R-:W-:-:S04]  /*1bb0*/  FADD.FTZ R0, R0, R5 ;  /* 0x0000000500007221 */ /* 0x000fc80000010000 */
[----:B------:R-:W-:Y:S01]  /*1bc0*/  FADD.FTZ R18, R0, R3 ;  /* 0x0000000300127221 */ /* 0x000fe20000010000 */
[----:B------:R-:W-:Y:S06]  /*1bd0*/  BRA `(.L_x_3922) ;  /* 0x000000a000787947 */ /* 0x000fec0003800000 */
.L_x_3923:
        /* <DEDUP_REMOVED lines=31> */
.L_x_3947:
        /* <DEDUP_REMOVED lines=286> */
.L_x_3943:
[----:B------:R-:W-:Y:S01]  /*2fb0*/  LOP3.LUT R3, R3, 0xfffffffc, RZ, 0xc0, !PT ;  /* 0xfffffffc03037812 */ /* 0x000fe200078ec0ff */
[----:B------:R-:W-:-:S03]  /*2fc0*/  ULDC UR36, c[0x0][0x224] ;  /* 0x0000890000247ab9 */ /* 0x000fc60000000800 */
[----:B------:R-:W-:-:S04]  /*2fd0*/  IADD3 R20, P1, R18, R3, RZ ;  /* 0x0000000312147210 */ /* 0x000fc80007f3e0ff */
[----:B------:R-:W-:-:S05]  /*2fe0*/  IADD3.X R21, RZ, R19, RZ, P1, !PT ;  /* 0x00000013ff157210 */ /* 0x000fca0000ffe4ff */
[----:B------:R-:W2:Y:S01]  /*2ff0*/  LDG.E R20, desc[UR60][R20.64] ;  /* 0x0000003c14147981 */ /* 0x000ea2000c1e1900 */
[----:B------:R-:W-:-:S05]  /*3000*/  IMAD.U32 R12, RZ, RZ, UR36 ;  /* 0x00000024ff0c7e24 */ /* 0x000fca000f8e00ff */
        /* <DEDUP_REMOVED lines=237> */
.L_x_3944:
[----:B------:R-:W-:-:S04]  /*3ee0*/  LOP3.LUT R21, R0, 0xfffffffc, RZ, 0xc0, !PT ;  /* 0xfffffffc00157812 */ /* 0x000fc800078ec0ff */
[----:B------:R-:W-:-:S04]  /*3ef0*/  IADD3 R20, P1, R18, R21, RZ ;  /* 0x0000001512147210 */ /* 0x000fc80007f3e0ff */
[----:B------:R-:W-:-:S05]  /*3f00*/  IADD3.X R21, RZ, R19, RZ, P1, !PT ;  /* 0x00000013ff157210 */ /* 0x000fca0000ffe4ff */
[----:B------:R-:W2:Y:S01]  /*3f10*/  LDG.E R20, desc[UR60][R20.64] ;  /* 0x0000003c14147981 */ /* 0x000ea2000c1e1900 */
[----:B------:R-:W-:Y:S01]  /*3f20*/  IMAD.IADD R13, R13, 0x1, R12 ;  /* 0x000000010d0d7824 */ /* 0x000fe200078e020c */
[----:B------:R-:W-:Y:S01]  /*3f30*/  MOV R0, RZ ;  /* 0x000000ff00007202 */ /* 0x000fe20000000f00 */
[----:B------:R-:W-:Y:S01]  /*3f40*/  IMAD.MOV.U32 R3, RZ, RZ, RZ ;  /* 0x000000ffff037224 */ /* 0x000fe200078e00ff */
        /* <DEDUP_REMOVED lines=236> */
.L_x_3945:
        /* <DEDUP_REMOVED lines=241> */
.L_x_3946:
[----:B------:R-:W-:Y:S01]  /*5d20*/  LOP3.LUT R21, R0, 0xfffffffc, RZ, 0xc0, !PT ;  /* 0xfffffffc00157812 */ /* 0x000fe200078ec0ff */
[----:B------:R-:W-:Y:S01]  /*5d30*/  HADD2.F32 R27, -RZ, R25.H0_H0 ;  /* 0x20000019ff1b7230 */ /* 0x000fe20000004100 */
[----:B------:R-:W-:Y:S02]  /*5d40*/  ULDC UR4, c[0x0][0x21c] ;  /* 0x0000870000047ab9 */ /* 0x000fe40000000800 */
[----:B------:R-:W-:-:S04]  /*5d50*/  IADD3 R20, P1, R18, R21, RZ ;  /* 0x0000001512147210 */ /* 0x000fc80007f3e0ff */
[----:B------:R-:W-:-:S05]  /*5d60*/  IADD3.X R21, RZ, R19, RZ, P1, !PT ;  /* 0x00000013ff157210 */ /* 0x000fca0000ffe4ff */
[----:B------:R1:W2:Y:S01]  /*5d70*/  LDG.E R20, desc[UR60][R20.64] ;  /* 0x0000003c14147981 */ /* 0x0002a2000c1e1900 */
[----:B------:R-:W-:Y:S01]  /*5d80*/  HADD2.F32 R0, -RZ, R25.H1_H1 ;  /* 0x30000019ff007230 */ /* 0x000fe20000004100 */
[----:B------:R-:W-:Y:S01]  /*5d90*/  FSETP.GTU.FTZ.AND P2, PT, |R27|, +INF , PT ;  /* 0x7f8000001b00780b */ /* 0x000fe20003f5c200 */
[----:B------:R-:W-:Y:S01]  /*5da0*/  HADD2.F32 R28, -RZ, R24.H1_H1 ;  /* 0x30000018ff1c7230 */ /* 0x000fe20000004100 */
[----:B------:R-:W-:Y:S01]  /*5db0*/  MOV R22, UR4 ;  /* 0x0000000400167c02 */ /* 0x000fe20008000f00 */
[----:B------:R-:W-:Y:S01]  /*5dc0*/  IMAD.IADD R13, R13, 0x1, R12 ;  /* 0x000000010d0d7824 */ /* 0x000fe200078e020c */
[----:B------:R-:W-:Y:S02]  /*5dd0*/  FSETP.GTU.FTZ.AND P1, PT, |R0|, +INF , PT ;  /* 0x7f8000000000780b */ /* 0x000fe40003f3c200 */
[----:B------:R-:W-:Y:S01]  /*5de0*/  FSETP.GTU.FTZ.AND P3, PT, |R28|, +INF , PT ;  /* 0x7f8000001c00780b */ /* 0x000fe20003f7c200 */
[----:B------:R-:W-:Y:S01]  /*5df0*/  IMAD R29, R12, 0x3, R13 ;  /* 0x000000030c1d7824 */ /* 0x000fe200078e020d */
[----:B------:R-:W-:-:S02]  /*5e00*/  FSEL R3, R0, RZ, !P1 ;  /* 0x000000ff00037208 */ /* 0x000fc40004800000 */
[----:B------:R-:W-:Y:S01]  /*5e10*/  FSEL R0, R27, RZ, !P2 ;  /* 0x000000ff1b007208 */ /* 0x000fe20005000000 */
[----:B------:R-:W-:Y:S01]  /*5e20*/  HADD2.F32 R27, -RZ, R26.H0_H0 ;  /* 0x2000001aff1b7230 */ /* 0x000fe20000004100 */
[----:B------:R-:W-:Y:S01]  /*5e30*/  FSEL R28, R28, RZ, !P3 ;  /* 0x000000ff1c1c7208 */ /* 0x000fe20005800000 */
[----:B------:R-:W-:Y:S01]  /*5e40*/  FADD.FTZ R4, R3, R4 ;  /* 0x0000000403047221 */ /* 0x000fe20000010000 */
[----:B------:R-:W-:Y:S02]  /*5e50*/  HADD2.F32 R3, -RZ, R24.H0_H0 ;  /* 0x20000018ff037230 */ /* 0x000fe40000004100 */
[----:B------:R-:W-:Y:S01]  /*5e60*/  FADD.FTZ R5, R0, R5 ;  /* 0x0000000500057221 */ /* 0x000fe20000010000 */
[----:B------:R-:W-:Y:S02]  /*5e70*/  HADD2.F32 R0, -RZ, R26.H1_H1 ;  /* 0x3000001aff007230 */ /* 0x000fe40000004100 */
[----:B------:R-:W-:Y:S01]  /*5e80*/  FADD.FTZ R7, R28, R7 ;  /* 0x000000071c077221 */ /* 0x000fe20000010000 */
[----:B------:R-:W-:-:S02]  /*5e90*/  ISETP.GE.U32.AND P5, PT, R29, R22, PT ;  /* 0x000000161d00720c */ /* 0x000fc40003fa6070 */
[----:B------:R-:W-:Y:S02]  /*5ea0*/  FSETP.GTU.FTZ.AND P1, PT, |R3|, +INF , PT ;  /* 0x7f8000000300780b */ /* 0x000fe40003f3c200 */
[C---:B------:R-:W-:Y:S02]  /*5eb0*/  FSETP.GTU.FTZ.AND P2, PT, |R0|.reuse, +INF , PT ;  /* 0x7f8000000000780b */ /* 0x040fe40003f5c200 */
[----:B------:R-:W-:Y:S02]  /*5ec0*/  FSETP.GTU.FTZ.AND P3, PT, |R27|, +INF , PT ;  /* 0x7f8000001b00780b */ /* 0x000fe40003f7c200 */
[----:B------:R-:W-:Y:S02]  /*5ed0*/  FSEL R3, R3, RZ, !P1 ;  /* 0x000000ff03037208 */ /* 0x000fe40004800000 */
[----:B-1----:R-:W-:Y:S02]  /*5ee0*/  FSEL R21, R0, RZ, !P2 ;  /* 0x000000ff00157208 */ /* 0x002fe40005000000 */
[----:B------:R-:W-:Y:S01]  /*5ef0*/  FSEL R0, R27, RZ, !P3 ;  /* 0x000000ff1b007208 */ /* 0x000fe20005800000 */
[----:B------:R-:W-:-:S02]  /*5f00*/  FADD.FTZ R6, R3, R6 ;  /* 0x0000000603067221 */ /* 0x000fc40000010000 */
[----:B------:R-:W-:Y:S02]  /*5f10*/  FADD.FTZ R8, R21, R8 ;  /* 0x0000000815087221 */ /* 0x000fe40000010000 */
[----:B------:R-:W-:Y:S01]  /*5f20*/  FADD.FTZ R9, R0, R9 ;  /* 0x0000000900097221 */ /* 0x000fe20000010000 */
[--C-:B--2---:R-:W-:Y:S02]  /*5f30*/  HADD2.F32 R28, -RZ, R20.reuse.H0_H0 ;  /* 0x20000014ff1c7230 */ /* 0x104fe40000004100 */
[----:B------:R-:W-:-:S03]  /*5f40*/  HADD2.F32 R29, -RZ, R20.H1_H1 ;  /* 0x30000014ff1d7230 */ /* 0x000fc60000004100 */
[C---:B------:R-:W-:Y:S02]  /*5f50*/  FSETP.GTU.FTZ.AND P1, PT, |R28|.reuse, +INF , PT ;  /* 0x7f8000001c00780b */ /* 0x040fe40003f3c200 */
[C---:B------:R-:W-:Y:S02]  /*5f60*/  FSETP.GTU.FTZ.AND P4, PT, |R29|.reuse, +INF , PT ;  /* 0x7f8000001d00780b */ /* 0x040fe40003f9c200 */
[----:B------:R-:W-:Y:S02]  /*5f70*/  FSEL R27, R28, RZ, !P1 ;  /* 0x000000ff1c1b7208 */ /* 0x000fe40004800000 */
[----:B------:R-:W-:-:S03]  /*5f80*/  FSEL R28, R29, RZ, !P4 ;  /* 0x000000ff1d1c7208 */ /* 0x000fc60006000000 */
[----:B------:R-:W-:Y:S02]  /*5f90*/  FADD.FTZ R10, R27, R10 ;  /* 0x0000000a1b0a7221 */ /* 0x000fe40000010000 */
[----:B------:R-:W-:Y:S01]  /*5fa0*/  FADD.FTZ R11, R28, R11 ;  /* 0x0000000b1c0b7221 */ /* 0x000fe20000010000 */
[----:B------:R-:W-:Y:S06]  /*5fb0*/  @!P5 BRA `(.L_x_3947) ;  /* 0xffffffbc0084d947 */ /* 0x000fec000383ffff */
[----:B------:R-:W-:Y:S05]  /*5fc0*/  BSYNC B1 ;  /* 0x0000000000017941 */ /* 0x000fea0003800000 */
.L_x_3942:
[----:B------:R-:W-:-:S07]  /*5fd0*/  PRMT R30, R20, 0x5432, R20 ;  /* 0x00005432141e7816 */ /* 0x000fce0000000014 */
.L_x_3941:
[----:B------:R-:W-:Y:S05]  /*5fe0*/  BSYNC B0 ;  /* 0x0000000000007941 */ /* 0x000fea0003800000 */
.L_x_3940:
        /* <DEDUP_REMOVED lines=280> */
.L_x_3950:
[----:B0-----:R-:W-:-:S04]  /*7170*/  LOP3.LUT R15, R0, 0xfffffffc, RZ, 0xc0, !PT ;  /* 0xfffffffc000f7812 */ /* 0x001fc800078ec0ff */
        /* <DEDUP_REMOVED lines=281> */
.L_x_3951:
[----:B------:R-:W-:-:S04]  /*8310*/  LOP3.LUT R15, R0, 0xfffffffc, RZ, 0xc0, !PT ;  /* 0xfffffffc000f7812 */ /* 0x000fc800078ec0ff */
[----:B------:R-:W-:-:S04]  /*8320*/  IADD3 R14, P2, R18, R15, RZ ;  /* 0x0000000f120e7210 */ /* 0x000fc80007f5e0ff */
[----:B------:R-:W-:-:S05]  /*8330*/  IADD3.X R15, RZ, R19, RZ, P2, !PT ;  /* 0x00000013ff0f7210 */ /* 0x000fca00017fe4ff */
[----:B------:R-:W2:Y:S01]  /*8340*/  LDG.E R14, desc[UR60][R14.64] ;  /* 0x0000003c0e0e7981 */ /* 0x000ea2000c1e1900 */
[----:B------:R-:W-:-:S04]  /*8350*/  IADD3 R21, R21, R12, RZ ;  /* 0x0000000c15157210 */ /* 0x000fc80007ffe0ff */
[----:B------:R-:W-:Y:S02]  /*8360*/  ISETP.GE.U32.AND P2, PT, R21, R22, PT ;  /* 0x000000161500720c */ /* 0x000fe40003f46070 */
[----:B--2---:R-:W-:-:S11]  /*8370*/  PRMT R24, R14, 0x5432, R14 ;  /* 0x000054320e187816 */ /* 0x004fd6000000000e */
        /* <DEDUP_REMOVED lines=275> */
.L_x_3952:
        /* <DEDUP_REMOVED lines=282> */
.L_x_3953:
[----:B------:R-:W-:-:S04]  /*a650*/  LOP3.LUT R15, R0, 0xfffffffc, RZ, 0xc0, !PT ;  /* 0xfffffffc000f7812 */ /* 0x000fc800078ec0ff */
[----:B------:R-:W-:-:S04]  /*a660*/  IADD3 R14, P1, R18, R15, RZ ;  /* 0x0000000f120e7210 */ /* 0x000fc80007f3e0ff */
[----:B------:R-:W-:-:S05]  /*a670*/  IADD3.X R15, RZ, R19, RZ, P1, !PT ;  /* 0x00000013ff0f7210 */ /* 0x000fca0000ffe4ff */
[----:B------:R-:W2:Y:S02]  /*a680*/  LDG.E R14, desc[UR60][R14.64] ;  /* 0x0000003c0e0e7981 */ /* 0x000ea4000c1e1900 */
[----:B--2---:R-:W-:-:S07]  /*a690*/  PRMT R30, R14, 0x5432, R14 ;  /* 0x000054320e1e7816 */ /* 0x004fce000000000e */
.L_x_3949:
[----:B------:R-:W-:Y:S05]  /*a6a0*/  BSYNC B0 ;  /* 0x0000000000007941 */ /* 0x000fea0003800000 */
.L_x_3948:
[----:B------:R-:W-:Y:S04]  /*a6b0*/  BSSY B0, `(.L_x_3954) ;  /* 0x000002a000007945 */ /* 0x000fe80003800000 */
[----:B------:R-:W-:Y:S05]  /*a6c0*/  @P0 BRA `(.L_x_3955) ;  /* 0x0000000000a00947 */ /* 0x000fea0003800000 */
[----:B------:R-:W-:Y:S02]  /*a6d0*/  IMAD.IADD R13, R13, 0x1, R12 ;  /* 0x000000010d0d7824 */ /* 0x000fe400078e020c */
[--C-:B------:R-:W-:Y:S02]  /*a6e0*/  HADD2.F32 R0, -RZ, R25.reuse.H1_H1 ;  /* 0x30000019ff007230 */ /* 0x100fe40000004100 */
[----:B------:R-:W-:Y:S01]  /*a6f0*/  HADD2.F32 R25, -RZ, R25.H0_H0 ;  /* 0x20000019ff197230 */ /* 0x000fe20000004100 */
        /* <DEDUP_REMOVED lines=8> */
[----:B------:R-:W-:Y:S01]  /*a780*/  IADD3 R13, R13, R12, RZ ;  /* 0x0000000c0d0d7210 */ /* 0x000fe20007ffe0ff */
[--C-:B------:R-:W-:Y:S02]  /*a790*/  HADD2.F32 R0, -RZ, R24.reuse.H1_H1 ;  /* 0x30000018ff007230 */ /* 0x100fe40000004100 */
[----:B------:R-:W-:Y:S01]  /*a7a0*/  HADD2.F32 R24, -RZ, R24.H0_H0 ;  /* 0x20000018ff187230 */ /* 0x000fe20000004100 */
        /* <DEDUP_REMOVED lines=17> */
[--C-:B------:R-:W-:Y:S02]  /*a8c0*/  @!P2 HADD2.F32 R12, -RZ, R30.reuse.H1_H1 ;  /* 0x3000001eff0ca230 */ /* 0x100fe40000004100 */
[----:B------:R-:W-:Y:S01]  /*a8d0*/  FADD.FTZ R9, R9, R26 ;  /* 0x0000001a09097221 */ /* 0x000fe20000010000 */
[----:B------:R-:W-:Y:S02]  /*a8e0*/  @!P2 HADD2.F32 R30, -RZ, R30.H0_H0 ;  /* 0x2000001eff1ea230 */ /* 0x000fe40000004100 */
[----:B------:R-:W-:-:S03]  /*a8f0*/  @!P2 FSETP.GTU.FTZ.AND P3, PT, |R12|, +INF , PT ;  /* 0x7f8000000c00a80b */ /* 0x000fc60003f7c200 */
[----:B------:R-:W-:Y:S02]  /*a900*/  @!P2 FSETP.GTU.FTZ.AND P4, PT, |R30|, +INF , PT ;  /* 0x7f8000001e00a80b */ /* 0x000fe40003f9c200 */
[----:B------:R-:W-:Y:S02]  /*a910*/  @!P2 FSEL R13, R12, RZ, !P3 ;  /* 0x000000ff0c0da208 */ /* 0x000fe40005800000 */
[----:B------:R-:W-:-:S03]  /*a920*/  @!P2 FSEL R30, R30, RZ, !P4 ;  /* 0x000000ff1e1ea208 */ /* 0x000fc60006000000 */
[----:B------:R-:W-:Y:S02]  /*a930*/  @!P2 FADD.FTZ R10, R10, R13 ;  /* 0x0000000d0a0aa221 */ /* 0x000fe40000010000 */
[----:B------:R-:W-:-:S07]  /*a940*/  @!P2 FADD.FTZ R11, R11, R30 ;  /* 0x0000001e0b0ba221 */ /* 0x000fce0000010000 */
.L_x_3955:
[----:B------:R-:W-:Y:S05]  /*a950*/  BSYNC B0 ;  /* 0x0000000000007941 */ /* 0x000fea0003800000 */
.L_x_3954:
[----:B------:R-:W-:Y:S01]  /*a960*/  FADD.FTZ R6, R6, R5 ;  /* 0x0000000506067221 */ /* 0x000fe20000010000 */
[----:B------:R-:W-:-:S03]  /*a970*/  FADD.FTZ R7, R7, R4 ;  /* 0x0000000407077221 */ /* 0x000fc60000010000 */
[----:B------:R-:W-:Y:S01]  /*a980*/  FADD.FTZ R6, R6, R9 ;  /* 0x0000000906067221 */ /* 0x000fe20000010000 */
[----:B------:R-:W-:-:S03]  /*a990*/  FADD.FTZ R7, R7, R8 ;  /* 0x0000000807077221 */ /* 0x000fc60000010000 */
[----:B------:R-:W-:Y:S01]  /*a9a0*/  FADD.FTZ R19, R6, R11 ;  /* 0x0000000b06137221 */ /* 0x000fe20000010000 */
[----:B------:R-:W-:Y:S01]  /*a9b0*/  FADD.FTZ R18, R7, R10 ;  /* 0x0000000a07127221 */ /* 0x000fe20000010000 */
[----:B------:R-:W-:Y:S06]  /*a9c0*/  BRA `(.L_x_3922) ;  /* 0x0000001000fc7947 */ /* 0x000fec0003800000 */
.L_x_3939:
[----:B------:R-:W-:Y:S01]  /*a9d0*/  ISETP.GE.U32.AND P0, PT, R3, R22, PT ;  /* 0x000000160300720c */ /* 0x000fe20003f06070 */
[----:B------:R-:W-:Y:S01]  /*a9e0*/  BSSY B0, `(.L_x_3956) ;  /* 0x000004b000007945 */ /* 0x000fe20003800000 */
[--C-:B------:R-:W-:Y:S01]  /*a9f0*/  IMAD.MOV.U32 R0, RZ, RZ, R10.reuse ;  /* 0x000000ffff007224 */ /* 0x100fe200078e000a */
[-C--:B------:R-:W-:Y:S01]  /*aa00*/  MOV R21, R10.reuse ;  /* 0x0000000a00157202 */ /* 0x080fe20000000f00 */
[----:B------:R-:W-:Y:S01]  /*aa10*/  IMAD.MOV.U32 R15, RZ, RZ, R10 ;  /* 0x000000ffff0f7224 */ /* 0x000fe200078e000a */
[-C--:B------:R-:W-:Y:S02]  /*aa20*/  MOV R20, R10.reuse ;  /* 0x0000000a00147202 */ /* 0x080fe40000000f00 */
[-C--:B------:R-:W-:Y:S02]  /*aa30*/  MOV R14, R10.reuse ;  /* 0x0000000a000e7202 */ /* 0x080fe40000000f00 */
[----:B------:R-:W-:-:S04]  /*aa40*/  MOV R3, R10 ;  /* 0x0000000a00037202 */ /* 0x000fc80000000f00 */
[----:B------:R-:W-:Y:S05]  /*aa50*/  @P0 BRA `(.L_x_3957) ;  /* 0x00000004000c0947 */ /* 0x000fea0003800000 */
[----:B------:R-:W-:Y:S01]  /*aa60*/  BSSY B1, `(.L_x_3958) ;  /* 0x000003e000017945 */ /* 0x000fe20003800000 */
[--C-:B------:R-:W-:Y:S01]  /*aa70*/  IMAD.MOV.U32 R0, RZ, RZ, R10.reuse ;  /* 0x000000ffff007224 */ /* 0x100fe200078e000a */
[-C--:B------:R-:W-:Y:S01]  /*aa80*/  MOV R21, R10.reuse ;  /* 0x0000000a00157202 */ /* 0x080fe20000000f00 */
[----:B------:R-:W-:Y:S01]  /*aa90*/  IMAD.MOV.U32 R15, RZ, RZ, R10 ;  /* 0x000000ffff0f7224 */ /* 0x000fe200078e000a */
[-C--:B------:R-:W-:Y:S02]  /*aaa0*/  MOV R20, R10.reuse ;  /* 0x0000000a00147202 */ /* 0x080fe40000000f00 */
[-C--:B------:R-:W-:Y:S02]  /*aab0*/  MOV R14, R10.reuse ;  /* 0x0000000a000e7202 */ /* 0x080fe40000000f00 */
[----:B------:R-:W-:-:S07]  /*aac0*/  MOV R3, R10 ;  /* 0x0000000a00037202 */ /* 0x000fce0000000f00 */
.L_x_3959:
[----:B------:R-:W-:Y:S02]  /*aad0*/  IMAD.IADD R5, R12, 0x1, R13 ;  /* 0x000000010c057824 */ /* 0x000fe400078e020d */
[C---:B------:R-:W-:Y:S02]  /*aae0*/  IMAD R13, R24.reuse, R13, RZ ;  /* 0x0000000d180d7224 */ /* 0x040fe400078e02ff */
[----:B------:R-:W-:Y:S01]  /*aaf0*/  IMAD R4, R24, R5, RZ ;  /* 0x0000000518047224 */ /* 0x000fe200078e02ff */
[----:B------:R-:W-:Y:S02]  /*ab00*/  IADD3 R5, R5, R12, RZ ;  /* 0x0000000c05057210 */ /* 0x000fe40007ffe0ff */
[----:B------:R-:W-:Y:S02]  /*ab10*/  SHF.R.U32.HI R13, RZ, 0x1, R13 ;  /* 0x00000001ff0d7819 */ /* 0x000fe4000001160d */
[----:B------:R-:W-:-:S03]  /*ab20*/  SHF.R.U32.HI R9, RZ, 0x1, R4 ;  /* 0x00000001ff097819 */ /* 0x000fc60000011604 */
[----:B------:R-:W-:Y:S01]  /*ab30*/  IMAD.WIDE.U32 R26, R13, 0x4, R18 ;  /* 0x000000040d1a7825 */ /* 0x000fe200078e0012 */
[----:B------:R-:W-:-:S03]  /*ab40*/  IADD3 R13, R5, R12, RZ ;  /* 0x0000000c050d7210 */ /* 0x000fc60007ffe0ff */
[----:B------:R-:W-:Y:S02]  /*ab50*/  IMAD.WIDE.U32 R8, R9, 0x4, R18 ;  /* 0x0000000409087825 */ /* 0x000fe400078e0012 */
[----:B------:R-:W2:Y:S02]  /*ab60*/  LDG.E R26, desc[UR60][R26.64] ;  /* 0x0000003c1a1a7981 */ /* 0x000ea4000c1e1900 */
[C---:B------:R-:W-:Y:S02]  /*ab70*/  IMAD R5, R24.reuse, R5, RZ ;  /* 0x0000000518057224 */ /* 0x040fe400078e02ff */
[----:B------:R-:W-:Y:S01]  /*ab80*/  IMAD R4, R24, R13, RZ ;  /* 0x0000000d18047224 */ /* 0x000fe200078e02ff */
[----:B------:R-:W3:Y:S02]  /*ab90*/  LDG.E R8, desc[UR60][R8.64] ;  /* 0x0000003c08087981 */ /* 0x000ee4000c1e1900 */
[----:B------:R-:W-:Y:S02]  /*aba0*/  SHF.R.U32.HI R5, RZ, 0x1, R5 ;  /* 0x00000001ff057819 */ /* 0x000fe40000011605 */
[----:B------:R-:W-:-:S03]  /*abb0*/  SHF.R.U32.HI R7, RZ, 0x1, R4 ;  /* 0x00000001ff077819 */ /* 0x000fc60000011604 */
[----:B------:R-:W-:-:S04]  /*abc0*/  IMAD.WIDE.U32 R4, R5, 0x4, R18 ;  /* 0x0000000405047825 */ /* 0x000fc800078e0012 */
[----:B------:R-:W-:Y:S02]  /*abd0*/  IMAD.WIDE.U32 R6, R7, 0x4, R18 ;  /* 0x0000000407067825 */ /* 0x000fe400078e0012 */
[----:B------:R0:W4:Y:S04]  /*abe0*/  LDG.E R4, desc[UR60][R4.64] ;  /* 0x0000003c04047981 */ /* 0x000128000c1e1900 */
[----:B------:R4:W5:Y:S01]  /*abf0*/  LDG.E R6, desc[UR60][R6.64] ;  /* 0x0000003c06067981 */ /* 0x000962000c1e1900 */
[----:B------:R-:W-:-:S04]  /*ac00*/  IMAD.IADD R13, R13, 0x1, R12 ;  /* 0x000000010d0d7824 */ /* 0x000fc800078e020c */
[----:B------:R-:W-:-:S05]  /*ac10*/  IMAD R29, R12, 0x3, R13 ;  /* 0x000000030c1d7824 */ /* 0x000fca00078e020d */
[----:B------:R-:W-:Y:S01]  /*ac20*/  ISETP.GE.U32.AND P4, PT, R29, R22, PT ;  /* 0x000000161d00720c */ /* 0x000fe20003f86070 */
[--C-:B--2---:R-:W-:Y:S02]  /*ac30*/  HADD2.F32 R27, -RZ, R26.reuse.H1_H1 ;  /* 0x3000001aff1b7230 */ /* 0x104fe40000004100 */
[----:B------:R-:W-:Y:S02]  /*ac40*/  HADD2.F32 R25, -RZ, R26.H0_H0 ;  /* 0x2000001aff197230 */ /* 0x000fe40000004100 */
[--C-:B---3--:R-:W-:Y:S01]  /*ac50*/  HADD2.F32 R9, -RZ, R8.reuse.H0_H0 ;  /* 0x20000008ff097230 */ /* 0x108fe20000004100 */
[----:B------:R-:W-:Y:S01]  /*ac60*/  FSETP.GTU.FTZ.AND P1, PT, |R27|, +INF , PT ;  /* 0x7f8000001b00780b */ /* 0x000fe20003f3c200 */
[----:B0-----:R-:W-:Y:S01]  /*ac70*/  HADD2.F32 R5, -RZ, R8.H1_H1 ;  /* 0x30000008ff057230 */ /* 0x001fe20000004100 */
[----:B------:R-:W-:Y:S02]  /*ac80*/  FSETP.GTU.FTZ.AND P0, PT, |R25|, +INF , PT ;  /* 0x7f8000001900780b */ /* 0x000fe40003f1c200 */
[----:B------:R-:W-:-:S02]  /*ac90*/  FSETP.GTU.FTZ.AND P2, PT, |R9|, +INF , PT ;  /* 0x7f8000000900780b */ /* 0x000fc40003f5c200 */
[----:B------:R-:W-:Y:S02]  /*aca0*/  FSEL R27, R27, RZ, !P1 ;  /* 0x000000ff1b1b7208 */ /* 0x000fe40004800000 */
[----:B------:R-:W-:Y:S02]  /*acb0*/  FSEL R9, R9, RZ, !P2 ;  /* 0x000000ff09097208 */ /* 0x000fe40005000000 */
[----:B------:R-:W-:Y:S01]  /*acc0*/  FSEL R28, R25, RZ, !P0 ;  /* 0x000000ff191c7208 */ /* 0x000fe20004000000 */
[----:B------:R-:W-:Y:S01]  /*acd0*/  FADD.FTZ R10, R27, R10 ;  /* 0x0000000a1b0a7221 */ /* 0x000fe20000010000 */
[----:B------:R-:W-:Y:S01]  /*ace0*/  FSETP.GTU.FTZ.AND P0, PT, |R5|, +INF , PT ;  /* 0x7f8000000500780b */ /* 0x000fe20003f1c200 */
[----:B------:R-:W-:Y:S01]  /*acf0*/  FADD.FTZ R14, R9, R14 ;  /* 0x0000000e090e7221 */ /* 0x000fe20000010000 */
[--C-:B----4-:R-:W-:Y:S02]  /*ad00*/  HADD2.F32 R7, -RZ, R4.reuse.H0_H0 ;  /* 0x20000004ff077230 */ /* 0x110fe40000004100 */
[----:B------:R-:W-:Y:S01]  /*ad10*/  FADD.FTZ R3, R28, R3 ;  /* 0x000000031c037221 */ /* 0x000fe20000010000 */
[----:B------:R-:W-:Y:S01]  /*ad20*/  HADD2.F32 R9, -RZ, R4.H1_H1 ;  /* 0x30000004ff097230 */ /* 0x000fe20000004100 */
[----:B------:R-:W-:Y:S01]  /*ad30*/  FSEL R28, R5, RZ, !P0 ;  /* 0x000000ff051c7208 */ /* 0x000fe20004000000 */
[--C-:B-----5:R-:W-:Y:S01]  /*ad40*/  HADD2.F32 R25, -RZ, R6.reuse.H0_H0 ;  /* 0x20000006ff197230 */ /* 0x120fe20000004100 */
[----:B------:R-:W-:Y:S01]  /*ad50*/  FSETP.GTU.FTZ.AND P0, PT, |R7|, +INF , PT ;  /* 0x7f8000000700780b */ /* 0x000fe20003f1c200 */
[----:B------:R-:W-:Y:S01]  /*ad60*/  HADD2.F32 R27, -RZ, R6.H1_H1 ;  /* 0x30000006ff1b7230 */ /* 0x000fe20000004100 */
        /* <DEDUP_REMOVED lines=14> */
.L_x_3958:
[C---:B------:R-:W-:Y:S02]  /*ae50*/  PRMT R7, R26.reuse, 0x5410, R8 ;  /* 0x000054101a077816 */ /* 0x040fe40000000008 */
[----:B------:R-:W-:Y:S02]  /*ae60*/  PRMT R26, R26, 0x7632, R26 ;  /* 0x000076321a1a7816 */ /* 0x000fe4000000001a */
[----:B------:R-:W-:Y:S02]  /*ae70*/  PRMT R8, R8, 0x5432, R4 ;  /* 0x0000543208087816 */ /* 0x000fe40000000004 */
[----:B------:R-:W-:-:S07]  /*ae80*/  PRMT R9, R4, 0x7632, R9 ;  /* 0x0000763204097816 */ /* 0x000fce0000000009 */
.L_x_3957:
[----:B------:R-:W-:Y:S05]  /*ae90*/  BSYNC B0 ;  /* 0x0000000000007941 */ /* 0x000fea0003800000 */
.L_x_3956:
        /* <DEDUP_REMOVED lines=18> */
[----:B--2---:R-:W-:Y:S02]  /*afc0*/  PRMT R7, R7, 0x5410, R4 ;  /* 0x0000541007077816 */ /* 0x004fe40000000004 */
        /* <DEDUP_REMOVED lines=12> */
[----:B--2---:R-:W-:Y:S02]  /*b090*/  PRMT R8, R8, 0x5410, R4 ;  /* 0x0000541008087816 */ /* 0x004fe40000000004 */
[----:B------:R-:W-:Y:S02]  /*b0a0*/  PRMT R9, R4, 0x7632, R9 ;  /* 0x0000763204097816 */ /* 0x000fe40000000009 */
[----:B---3--:R-:W-:-:S04]  /*b0b0*/  @!P0 PRMT R6, R18, 0x7610, R6 ;  /* 0x0000761012068816 */ /* 0x008fc80000000006 */
[----:B------:R-:W-:-:S07]  /*b0c0*/  @!P0 PRMT R6, R6, 0x7610, R18 ;  /* 0x0000761006068816 */ /* 0x000fce0000000012 */
.L_x_3961:
[----:B------:R-:W-:Y:S05]  /*b0d0*/  BSYNC B0 ;  /* 0x0000000000007941 */ /* 0x000fea0003800000 */
.L_x_3960:
[----:B------:R-:W-:Y:S04]  /*b0e0*/  BSSY B0, `(.L_x_3962) ;  /* 0x000002a000007945 */ /* 0x000fe80003800000 */
[----:B------:R-:W-:Y:S05]  /*b0f0*/  @P1 BRA `(.L_x_3963) ;  /* 0x0000000000a01947 */ /* 0x000fea0003800000 */
[----:B------:R-:W-:Y:S01]  /*b100*/  IADD3 R13, R13, R12, RZ ;  /* 0x0000000c0d0d7210 */ /* 0x000fe20007ffe0ff */
[----:B------:R-:W-:Y:S02]  /*b110*/  HADD2.F32 R4, -RZ, R7.H0_H0 ;  /* 0x20000007ff047230 */ /* 0x000fe40000004100 */
        /* <DEDUP_REMOVED lines=10> */
[----:B------:R-:W-:Y:S02]  /*b1c0*/  HADD2.F32 R7, -RZ, R7.H1_H1 ;  /* 0x30000007ff077230 */ /* 0x000fe40000004100 */
        /* <DEDUP_REMOVED lines=9> */
[----:B------:R-:W-:Y:S02]  /*b260*/  IMAD.IADD R5, R5, 0x1, R12 ;  /* 0x0000000105057824 */ /* 0x000fe400078e020c */
        /* <DEDUP_REMOVED lines=8> */
[--C-:B------:R-:W-:Y:S02]  /*b2f0*/  @!P2 HADD2.F32 R7, -RZ, R6.reuse.H0_H0 ;  /* 0x20000006ff07a230 */ /* 0x100fe40000004100 */
[----:B------:R-:W-:Y:S01]  /*b300*/  FADD.FTZ R21, R21, R4 ;  /* 0x0000000415157221 */ /* 0x000fe20000010000 */
[----:B------:R-:W-:Y:S02]  /*b310*/  @!P2 HADD2.F32 R6, -RZ, R6.H1_H1 ;  /* 0x30000006ff06a230 */ /* 0x000fe40000004100 */
[----:B------:R-:W-:-:S03]  /*b320*/  @!P2 FSETP.GTU.FTZ.AND P3, PT, |R7|, +INF , PT ;  /* 0x7f8000000700a80b */ /* 0x000fc60003f7c200 */
[C---:B------:R-:W-:Y:S02]  /*b330*/  @!P2 FSETP.GTU.FTZ.AND P4, PT, |R6|.reuse, +INF , PT ;  /* 0x7f8000000600a80b */ /* 0x040fe40003f9c200 */
[----:B------:R-:W-:Y:S02]  /*b340*/  @!P2 FSEL R7, R7, RZ, !P3 ;  /* 0x000000ff0707a208 */ /* 0x000fe40005800000 */
[----:B------:R-:W-:-:S03]  /*b350*/  @!P2 FSEL R6, R6, RZ, !P4 ;  /* 0x000000ff0606a208 */ /* 0x000fc60006000000 */
[----:B------:R-:W-:Y:S02]  /*b360*/  @!P2 FADD.FTZ R0, R0, R7 ;  /* 0x000000070000a221 */ /* 0x000fe40000010000 */
[----:B------:R-:W-:-:S07]  /*b370*/  @!P2 FADD.FTZ R11, R11, R6 ;  /* 0x000000060b0ba221 */ /* 0x000fce0000010000 */
.L_x_3963:
[----:B------:R-:W-:Y:S05]  /*b380*/  BSYNC B0 ;  /* 0x0000000000007941 */ /* 0x000fea0003800000 */
.L_x_3962:
[----:B------:R-:W-:Y:S01]  /*b390*/  FADD.FTZ R10, R10, R15 ;  /* 0x0000000f0a0a7221 */ /* 0x000fe20000010000 */
[----:B------:R-:W-:-:S03]  /*b3a0*/  FADD.FTZ R3, R3, R14 ;  /* 0x0000000e03037221 */ /* 0x000fc60000010000 */
[----:B------:R-:W-:Y:S01]  /*b3b0*/  FADD.FTZ R10, R10, R21 ;  /* 0x000000150a0a7221 */ /* 0x000fe20000010000 */
[----:B------:R-:W-:-:S03]  /*b3c0*/  FADD.FTZ R3, R3, R20 ;  /* 0x0000001403037221 */ /* 0x000fc60000010000 */
[----:B------:R-:W-:Y:S01]  /*b3d0*/  FADD.FTZ R19, R10, R11 ;  /* 0x0000000b0a137221 */ /* 0x000fe20000010000 */
[----:B------:R-:W-:Y:S01]  /*b3e0*/  FADD.FTZ R18, R3, R0 ;  /* 0x0000000003127221 */ /* 0x000fe20000010000 */
[----:B------:R-:W-:Y:S06]  /*b3f0*/  BRA `(.L_x_3922) ;  /* 0x0000000800707947 */ /* 0x000fec0003800000 */
.L_x_3938:
        /* <DEDUP_REMOVED lines=8> */
[----:B------:R-:W-:Y:S01]  /*b480*/  IMAD.MOV.U32 R6, RZ, RZ, R0 ;  /* 0x000000ffff067224 */ /* 0x000fe200078e0000 */
[-C--:B------:R-:W-:Y:S02]  /*b490*/  MOV R7, R0.reuse ;  /* 0x0000000000077202 */ /* 0x080fe40000000f00 */
[-C--:B------:R-:W-:Y:S02]  /*b4a0*/  MOV R8, R0.reuse ;  /* 0x0000000000087202 */ /* 0x080fe40000000f00 */
[----:B------:R-:W-:-:S03]  /*b4b0*/  MOV R3, R0 ;  /* 0x0000000000037202 */ /* 0x000fc60000000f00 */
[----:B------:R-:W-:Y:S05]  /*b4c0*/  @P0 BRA `(.L_x_3965) ;  /* 0x0000000000fc0947 */ /* 0x000fea0003800000 */
[----:B------:R-:W-:Y:S01]  /*b4d0*/  BSSY B1, `(.L_x_3966) ;  /* 0x000003a000017945 */ /* 0x000fe20003800000 */
[-C--:B------:R-:W-:Y:S01]  /*b4e0*/  MOV R10, R0.reuse ;  /* 0x00000000000a7202 */ /* 0x080fe20000000f00 */
[--C-:B------:R-:W-:Y:S01]  /*b4f0*/  IMAD.MOV.U32 R9, RZ, RZ, R0.reuse ;  /* 0x000000ffff097224 */ /* 0x100fe200078e0000 */
[-C--:B------:R-:W-:Y:S01]  /*b500*/  MOV R7, R0.reuse ;  /* 0x0000000000077202 */ /* 0x080fe20000000f00 */
[----:B------:R-:W-:Y:S01]  /*b510*/  IMAD.MOV.U32 R6, RZ, RZ, R0 ;  /* 0x000000ffff067224 */ /* 0x000fe200078e0000 */
[-C--:B------:R-:W-:Y:S02]  /*b520*/  MOV R8, R0.reuse ;  /* 0x0000000000087202 */ /* 0x080fe40000000f00 */
[----:B------:R-:W-:-:S07]  /*b530*/  MOV R3, R0 ;  /* 0x0000000000037202 */ /* 0x000fce0000000f00 */
.L_x_3967:
[----:B------:R-:W-:Y:S02]  /*b540*/  IADD3 R5, R13, R12, RZ ;  /* 0x0000000c0d057210 */ /* 0x000fe40007ffe0ff */
[----:B------:R-:W-:Y:S02]  /*b550*/  SHF.R.U32.HI R25, RZ, 0x1, R13 ;  /* 0x00000001ff197819 */ /* 0x000fe4000001160d */
[----:B------:R-:W-:Y:S01]  /*b560*/  SHF.R.U32.HI R15, RZ, 0x1, R5 ;  /* 0x00000001ff0f7819 */ /* 0x000fe20000011605 */
[----:B------:R-:W-:Y:S02]  /*b570*/  IMAD.IADD R5, R5, 0x1, R12 ;  /* 0x0000000105057824 */ /* 0x000fe400078e020c */
[----:B------:R-:W-:-:S04]  /*b580*/  IMAD.WIDE.U32 R24, R25, 0x4, R18 ;  /* 0x0000000419187825 */ /* 0x000fc800078e0012 */
[----:B------:R-:W-:Y:S01]  /*b590*/  IMAD.WIDE.U32 R14, R15, 0x4, R18 ;  /* 0x000000040f0e7825 */ /* 0x000fe200078e0012 */
[----:B------:R-:W-:Y:S01]  /*b5a0*/  IADD3 R13, R5, R12, RZ ;  /* 0x0000000c050d7210 */ /* 0x000fe20007ffe0ff */
[----:B------:R-:W2:Y:S01]  /*b5b0*/  LDG.E R24, desc[UR60][R24.64] ;  /* 0x0000003c18187981 */ /* 0x000ea2000c1e1900 */
[----:B------:R-:W-:-:S03]  /*b5c0*/  SHF.R.U32.HI R21, RZ, 0x1, R5 ;  /* 0x00000001ff157819 */ /* 0x000fc60000011605 */
[----:B------:R0:W3:Y:S01]  /*b5d0*/  LDG.E R14, desc[UR60][R14.64] ;  /* 0x0000003c0e0e7981 */ /* 0x0000e2000c1e1900 */
[----:B------:R-:W-:Y:S01]  /*b5e0*/  SHF.R.U32.HI R5, RZ, 0x1, R13 ;  /* 0x00000001ff057819 */ /* 0x000fe2000001160d */
[----:B------:R-:W-:-:S04]  /*b5f0*/  IMAD.WIDE.U32 R20, R21, 0x4, R18 ;  /* 0x0000000415147825 */ /* 0x000fc800078e0012 */
[----:B------:R-:W-:Y:S02]  /*b600*/  IMAD.WIDE.U32 R4, R5, 0x4, R18 ;  /* 0x0000000405047825 */ /* 0x000fe400078e0012 */
[----:B------:R-:W4:Y:S04]  /*b610*/  LDG.E R20, desc[UR60][R20.64] ;  /* 0x0000003c14147981 */ /* 0x000f28000c1e1900 */
[----:B------:R1:W5:Y:S01]  /*b620*/  LDG.E R4, desc[UR60][R4.64] ;  /* 0x0000003c04047981 */ /* 0x000362000c1e1900 */
[----:B------:R-:W-:-:S05]  /*b630*/  IADD3 R13, R13, R12, RZ ;  /* 0x0000000c0d0d7210 */ /* 0x000fca0007ffe0ff */
[----:B0-----:R-:W-:-:S05]  /*b640*/  IMAD R15, R12, 0x3, R13 ;  /* 0x000000030c0f7824 */ /* 0x001fca00078e020d */
[----:B------:R-:W-:Y:S01]  /*b650*/  ISETP.GE.U32.AND P4, PT, R15, R22, PT ;  /* 0x000000160f00720c */ /* 0x000fe20003f86070 */
[--C-:B--2---:R-:W-:Y:S02]  /*b660*/  HADD2.F32 R25, -RZ, R24.reuse.H1_H1 ;  /* 0x30000018ff197230 */ /* 0x104fe40000004100 */
[----:B------:R-:W-:Y:S02]  /*b670*/  HADD2.F32 R26, -RZ, R24.H0_H0 ;  /* 0x20000018ff1a7230 */ /* 0x000fe40000004100 */
[--C-:B---3--:R-:W-:Y:S01]  /*b680*/  HADD2.F32 R27, -RZ, R14.reuse.H0_H0 ;  /* 0x2000000eff1b7230 */ /* 0x108fe20000004100 */
[----:B------:R-:W-:Y:S01]  /*b690*/  FSETP.GTU.FTZ.AND P1, PT, |R25|, +INF , PT ;  /* 0x7f8000001900780b */ /* 0x000fe20003f3c200 */
[----:B-1----:R-:W-:Y:S01]  /*b6a0*/  HADD2.F32 R5, -RZ, R14.H1_H1 ;  /* 0x3000000eff057230 */ /* 0x002fe20000004100 */
[----:B------:R-:W-:Y:S02]  /*b6b0*/  FSETP.GTU.FTZ.AND P0, PT, |R26|, +INF , PT ;  /* 0x7f8000001a00780b */ /* 0x000fe40003f1c200 */
[----:B------:R-:W-:-:S02]  /*b6c0*/  FSETP.GTU.FTZ.AND P2, PT, |R27|, +INF , PT ;  /* 0x7f8000001b00780b */ /* 0x000fc40003f5c200 */
[----:B------:R-:W-:Y:S01]  /*b6d0*/  FSEL R25, R25, RZ, !P1 ;  /* 0x000000ff19197208 */ /* 0x000fe20004800000 */
[--C-:B----4-:R-:W-:Y:S01]  /*b6e0*/  HADD2.F32 R15, -RZ, R20.reuse.H0_H0 ;  /* 0x20000014ff0f7230 */ /* 0x110fe20000004100 */
[----:B------:R-:W-:Y:S01]  /*b6f0*/  FSEL R27, R27, RZ, !P2 ;  /* 0x000000ff1b1b7208 */ /* 0x000fe20005000000 */
[----:B------:R-:W-:Y:S01]  /*b700*/  HADD2.F32 R21, -RZ, R20.H1_H1 ;  /* 0x30000014ff157230 */ /* 0x000fe20000004100 */
[----:B------:R-:W-:Y:S01]  /*b710*/  FSEL R26, R26, RZ, !P0 ;  /* 0x000000ff1a1a7208 */ /* 0x000fe20004000000 */
[----:B------:R-:W-:Y:S01]  /*b720*/  FADD.FTZ R6, R25, R6 ;  /* 0x0000000619067221 */ /* 0x000fe20000010000 */
[----:B------:R-:W-:Y:S01]  /*b730*/  FSETP.GTU.FTZ.AND P0, PT, |R5|, +INF , PT ;  /* 0x7f8000000500780b */ /* 0x000fe20003f1c200 */
[----:B------:R-:W-:Y:S01]  /*b740*/  FADD.FTZ R8, R27, R8 ;  /* 0x000000081b087221 */ /* 0x000fe20000010000 */
[--C-:B-----5:R-:W-:Y:S02]  /*b750*/  HADD2.F32 R25, -RZ, R4.reuse.H0_H0 ;  /* 0x20000004ff197230 */ /* 0x120fe40000004100 */
[----:B------:R-:W-:Y:S01]  /*b760*/  FADD.FTZ R3, R26, R3 ;  /* 0x000000031a037221 */ /* 0x000fe20000010000 */
[----:B------:R-:W-:Y:S01]  /*b770*/  HADD2.F32 R27, -RZ, R4.H1_H1 ;  /* 0x30000004ff1b7230 */ /* 0x000fe20000004100 */
        /* <DEDUP_REMOVED lines=16> */
.L_x_3966:
[----:B------:R-:W-:Y:S02]  /*b880*/  PRMT R21, R24, 0x7610, R21 ;  /* 0x0000761018157816 */ /* 0x000fe40000000015 */
[----:B------:R-:W-:Y:S02]  /*b890*/  PRMT R15, R14, 0x7610, R14 ;  /* 0x000076100e0f7816 */ /* 0x000fe4000000000e */
[----:B------:R-:W-:Y:S02]  /*b8a0*/  PRMT R24, R24, 0x7632, R24 ;  /* 0x0000763218187816 */ /* 0x000fe40000000018 */
[----:B------:R-:W-:-:S07]  /*b8b0*/  PRMT R14, R4, 0x7610, R4 ;  /* 0x00007610040e7816 */ /* 0x000fce0000000004 */
.L_x_3965:
[----:B------:R-:W-:Y:S05]  /*b8c0*/  BSYNC B0 ;  /* 0x0000000000007941 */ /* 0x000fea0003800000 */
.L_x_3964:
        /* <DEDUP_REMOVED lines=16> */
[----:B--2---:R-:W-:-:S11]  /*b9d0*/  PRMT R15, R4, 0x7610, R4 ;  /* 0x00007610040f7816 */ /* 0x004fd60000000004 */
        /* <DEDUP_REMOVED lines=10> */
[----:B---3--:R-:W-:-:S04]  /*ba80*/  @!P0 PRMT R14, R18, 0x7610, R14 ;  /* 0x00007610120e8816 */ /* 0x008fc8000000000e */
[----:B------:R-:W-:-:S07]  /*ba90*/  @!P0 PRMT R14, R14, 0x7610, R18 ;  /* 0x000076100e0e8816 */ /* 0x000fce0000000012 */
.L_x_3969:
[----:B------:R-:W-:Y:S05]  /*baa0*/  BSYNC B0 ;  /* 0x0000000000007941 */ /* 0x000fea0003800000 */
.L_x_3968:
[----:B------:R-:W-:Y:S04]  /*bab0*/  BSSY B0, `(.L_x_3970) ;  /* 0x000002a000007945 */ /* 0x000fe80003800000 */
[----:B------:R-:W-:Y:S05]  /*bac0*/  @P1 BRA `(.L_x_3971) ;  /* 0x0000000000a01947 */ /* 0x000fea0003800000 */
[----:B------:R-:W-:Y:S02]  /*bad0*/  IMAD.IADD R13, R13, 0x1, R12 ;  /* 0x000000010d0d7824 */ /* 0x000fe400078e020c */
[----:B------:R-:W-:Y:S02]  /*bae0*/  HADD2.F32 R21, -RZ, R21.H0_H0 ;  /* 0x20000015ff157230 */ /* 0x000fe40000004100 */
        /* <DEDUP_REMOVED lines=10> */
[--C-:B------:R-:W-:Y:S02]  /*bb90*/  HADD2.F32 R4, -RZ, R15.reuse.H0_H0 ;  /* 0x2000000fff047230 */ /* 0x100fe40000004100 */
[----:B------:R-:W-:Y:S01]  /*bba0*/  HADD2.F32 R15, -RZ, R15.H1_H1 ;  /* 0x3000000fff0f7230 */ /* 0x000fe20000004100 */
        /* <DEDUP_REMOVED lines=12> */
[----:B------:R-:W-:Y:S02]  /*bc70*/  FSETP.GTU.FTZ.AND P0, PT, |R4|, +INF , PT ;  /* 0x7f8000000400780b */ /* 0x000fe40003f1c200 */
        /* <DEDUP_REMOVED lines=8> */
[----:B------:R-:W-:Y:S02]  /*bd00*/  @!P2 FSETP.GTU.FTZ.AND P4, PT, |R14|, +INF , PT ;  /* 0x7f8000000e00a80b */ /* 0x000fe40003f9c200 */
[----:B------:R-:W-:Y:S02]  /*bd10*/  @!P2 FSEL R13, R12, RZ, !P3 ;  /* 0x000000ff0c0da208 */ /* 0x000fe40005800000 */
[----:B------:R-:W-:-:S03]  /*bd20*/  @!P2 FSEL R14, R14, RZ, !P4 ;  /* 0x000000ff0e0ea208 */ /* 0x000fc60006000000 */
[----:B------:R-:W-:Y:S02]  /*bd30*/  @!P2 FADD.FTZ R0, R0, R13 ;  /* 0x0000000d0000a221 */ /* 0x000fe40000010000 */
[----:B------:R-:W-:-:S07]  /*bd40*/  @!P2 FADD.FTZ R11, R11, R14 ;  /* 0x0000000e0b0ba221 */ /* 0x000fce0000010000 */
.L_x_3971:
[----:B------:R-:W-:Y:S05]  /*bd50*/  BSYNC B0 ;  /* 0x0000000000007941 */ /* 0x000fea0003800000 */
.L_x_3970:
[----:B------:R-:W-:Y:S01]  /*bd60*/  FADD.FTZ R7, R6, R7 ;  /* 0x0000000706077221 */ /* 0x000fe20000010000 */
[----:B------:R-:W-:-:S03]  /*bd70*/  FADD.FTZ R8, R3, R8 ;  /* 0x0000000803087221 */ /* 0x000fc60000010000 */
[----:B------:R-:W-:Y:S01]  /*bd80*/  FADD.FTZ R10, R7, R10 ;  /* 0x0000000a070a7221 */ /* 0x000fe20000010000 */
[----:B------:R-:W-:-:S03]  /*bd90*/  FADD.FTZ R9, R8, R9 ;  /* 0x0000000908097221 */ /* 0x000fc60000010000 */
[----:B------:R-:W-:Y:S01]  /*bda0*/  FADD.FTZ R19, R10, R11 ;  /* 0x0000000b0a137221 */ /* 0x000fe20000010000 */
[----:B------:R-:W-:-:S07]  /*bdb0*/  FADD.FTZ R18, R9, R0 ;  /* 0x0000000009127221 */ /* 0x000fce0000010000 */
.L_x_3922:
[----:B------:R-:W-:Y:S05]  /*bdc0*/  BSYNC B6 ;  /* 0x0000000000067941 */ /* 0x000fea0003800000 */
.L_x_3921:
        /* <DEDUP_REMOVED lines=15> */
.L_x_3973:
        /* <DEDUP_REMOVED lines=14> */
.L_x_3972:
        /* <DEDUP_REMOVED lines=19> */
.L_x_3976:
        /* <DEDUP_REMOVED lines=13> */
[----:B------:R-:W-:-:S07]  /*c1a0*/  MOV R0, 0x20 ;  /* 0x0000002000007802 */ /* 0x000fce0000000f00 */
.L_x_3975:
[----:B------:R-:W-:Y:S01]  /*c1b0*/  ISETP.GE.AND P0, PT, R0, 0x2, PT ;  /* 0x000000020000780c */ /* 0x000fe20003f06270 */
[----:B------:R-:W-:Y:S05]  /*c1c0*/  WARPSYNC.ALL ;  /* 0x0000000000007948 */ /* 0x000fea0003800000 */
[----:B------:R-:W-:Y:S07]  /*c1d0*/  BAR.SYNC.DEFER_BLOCKING 0x0 ;  /* 0x0000000000007b1d */ /* 0x000fee0000010000 */
[----:B------:R-:W-:Y:S05]  /*c1e0*/  @!P0 BRA `(.L_x_3974) ;  /* 0x0000000000208947 */ /* 0x000fea0003800000 */
[----:B------:R-:W-:-:S07]  /*c1f0*/  IMAD.MOV.U32 R3, RZ, RZ, 0x1 ;  /* 0x00000001ff037424 */ /* 0x000fce00078e00ff */
.L_x_3977:
[----:B------:R-:W1:Y:S04]  /*c200*/  SHFL.DOWN PT, R5, R18, R3, 0x1f ;  /* 0x08001f0312057589 */ /* 0x000e6800000e0000 */
[----:B------:R2:W3:Y:S02]  /*c210*/  SHFL.DOWN PT, R4, R19, R3, 0x1f ;  /* 0x08001f0313047589 */ /* 0x0004e400000e0000 */
[----:B--2---:R-:W-:-:S04]  /*c220*/  SHF.L.U32 R3, R3, 0x1, RZ ;  /* 0x0000000103037819 */ /* 0x004fc800000006ff */
[----:B------:R-:W-:Y:S01]  /*c230*/  ISETP.GE.AND P0, PT, R3, R0, PT ;  /* 0x000000000300720c */ /* 0x000fe20003f06270 */
[----:B-1----:R-:W-:Y:S01]  /*c240*/  FADD.FTZ R18, R5, R18 ;  /* 0x0000001205127221 */ /* 0x002fe20000010000 */
[----:B---3--:R-:W-:-:S11]  /*c250*/  FADD.FTZ R19, R4, R19 ;  /* 0x0000001304137221 */ /* 0x008fd60000010000 */
[----:B------:R-:W-:Y:S05]  /*c260*/  @!P0 BRA `(.L_x_3977) ;  /* 0xfffffffc00e48947 */ /* 0x000fea000383ffff */
.L_x_3974:
[----:B0-----:R-:W0:Y:S01]  /*c270*/  LDC R14, c[0x0][0x3ec] ;  /* 0x0000fb00ff0e7b82 */ /* 0x001e220000000800 */
[----:B------:R-:W-:Y:S01]  /*c280*/  HFMA2.MMA R22, -RZ, RZ, 0, 0 ;  /* 0x00000000ff167435 */ /* 0x000fe200000001ff */
        /* <DEDUP_REMOVED lines=276> */
.L_x_3978:
        /* <DEDUP_REMOVED lines=278> */
.L_x_3979:
        /* <DEDUP_REMOVED lines=297> */
.L_x_3981:
        /* <DEDUP_REMOVED lines=277> */
.L_x_3982:
        /* <DEDUP_REMOVED lines=16> */
.L_x_3984:
[----:B------:R-:W-:Y:S05]  /*10a10*/  BSYNC B0 ;  /* 0x0000000000007941 */ /* 0x000fea0003800000 */
.L_x_3983:
        /* <DEDUP_REMOVED lines=15> */
.L_x_3986:
[----:B------:R-:W-:Y:S05]  /*10b10*/  BSYNC B0 ;  /* 0x0000000000007941 */ /* 0x000fea0003800000 */
.L_x_3985:
        /* <DEDUP_REMOVED lines=35> */
.L_x_3988:
[----:B------:R-:W-:Y:S05]  /*10d50*/  BSYNC B0 ;  /* 0x0000000000007941 */ /* 0x000fea0003800000 */
.L_x_3987:
        /* <DEDUP_REMOVED lines=35> */
.L_x_3993:
        /* <DEDUP_REMOVED lines=10> */
.L_x_3992:
[----:B------:R-:W-:Y:S05]  /*11030*/  BRA `(.L_x_3991) ;  /* 0x0000000000547947 */ /* 0x000fea0003800000 */
.L_x_3990:
        /* <DEDUP_REMOVED lines=11> */
.L_x_3994:
        /* <DEDUP_REMOVED lines=10> */
.L_x_3991:
[----:B------:R-:W-:Y:S05]  /*11190*/  BSYNC B0 ;  /* 0x0000000000007941 */ /* 0x000fea0003800000 */
.L_x_3989:
        /* <DEDUP_REMOVED lines=13> */
.L_x_3996:
        /* <DEDUP_REMOVED lines=13> */
.L_x_3995:
        /* <DEDUP_REMOVED lines=10> */
.L_x_3999:
        /* <DEDUP_REMOVED lines=13> */
.L_x_3998:
[----:B------:R-:W-:Y:S01]  /*114b0*/  BAR.SYNC.DEFER_BLOCKING 0x0 ;  /* 0x0000000000007b1d */ /* 0x000fe20000010000 */
[----:B------:R-:W-:-:S13]  /*114c0*/  ISETP.GE.AND P0, PT, R2, 0x2, PT ;  /* 0x000000020200780c */ /* 0x000fda0003f06270 */
[----:B------:R-:W-:Y:S05]  /*114d0*/  @!P0 BRA `(.L_x_3997) ;  /* 0x0000000000208947 */ /* 0x000fea0003800000 */
[----:B------:R-:W-:-:S11]  /*114e0*/  HFMA2.MMA R11, -RZ, RZ, 0, 5.9604644775390625e-08 ;  /* 0x00000001ff0b7435 */ /* 0x000fd600000001ff */
.L_x_4000:
[----:B------:R-:W1:Y:S04]  /*114f0*/  SHFL.DOWN PT, R13, R16, R11, 0x1f ;  /* 0x08001f0b100d7589 */ /* 0x000e6800000e0000 */
[----:B0-----:R0:W2:Y:S02]  /*11500*/  SHFL.DOWN PT, R0, R17, R11, 0x1f ;  /* 0x08001f0b11007589 */ /* 0x0010a400000e0000 */
[----:B0-----:R-:W-:-:S05]  /*11510*/  IMAD.SHL.U32 R11, R11, 0x2, RZ ;  /* 0x000000020b0b7824 */ /* 0x001fca00078e00ff */
[----:B------:R-:W-:Y:S01]  /*11520*/  ISETP.GE.AND P0, PT, R11, R2, PT ;  /* 0x000000020b00720c */ /* 0x000fe20003f06270 */
[----:B-1----:R-:W-:Y:S01]  /*11530*/  FADD.FTZ R16, R13, R16 ;  /* 0x000000100d107221 */ /* 0x002fe20000010000 */
[----:B--2---:R-:W-:-:S11]  /*11540*/  FADD.FTZ R17, R0, R17 ;  /* 0x0000001100117221 */ /* 0x004fd60000010000 */
[----:B------:R-:W-:Y:S05]  /*11550*/  @!P0 BRA `(.L_x_4000) ;  /* 0xfffffffc00e48947 */ /* 0x000fea000383ffff */
.L_x_3997:
        /* <DEDUP_REMOVED lines=13> */
.L_x_4002:
        /* <DEDUP_REMOVED lines=21> */
.L_x_4004:
        /* <DEDUP_REMOVED lines=22> */
.L_x_4005:
[----:B------:R-:W-:Y:S02]  /*118e0*/  ULDC.64 UR4, c[0x0][0x5f0] ;  /* 0x00017c0000047ab9 */ /* 0x000fe40000000a00 */
[----:B------:R-:W-:-:S04]  /*118f0*/  IADD3 R22, P0, R22, UR4, RZ ;  /* 0x0000000416167c10 */ /* 0x000fc8000ff1e0ff */
[----:B------:R-:W-:-:S05]  /*11900*/  IADD3.X R23, RZ, UR5, RZ, P0, !PT ;  /* 0x00000005ff177c10 */ /* 0x000fca00087fe4ff */
[----:B------:R-:W-:Y:S01]  /*11910*/  STG.E desc[UR60][R22.64], R17 ;  /* 0x0000001116007986 */ /* 0x000fe2000c10193c */
[----:B------:R-:W-:Y:S05]  /*11920*/  EXIT ;  /* 0x000000000000794d */ /* 0x000fea0003800000 */
.L_x_4003:
[----:B------:R-:W-:Y:S04]  /*11930*/  STG.E desc[UR60][R4.64], R16 ;  /* 0x0000001004007986 */ /* 0x000fe8000c10193c */
[----:B------:R-:W-:Y:S01]  /*11940*/  STG.E desc[UR60][R4.64+0x4], R17 ;  /* 0x0000041104007986 */ /* 0x000fe2000c10193c */
[----:B------:R-:W-:Y:S05]  /*11950*/  EXIT ;  /* 0x000000000000794d */ /* 0x000fea0003800000 */
.L_x_4001:
        /* <DEDUP_REMOVED lines=8> */
.L_x_4006:
        /* <DEDUP_REMOVED lines=21> */
.L_x_4008:
        /* <DEDUP_REMOVED lines=22> */
.L_x_4009:
[----:B------:R-:W-:Y:S02]  /*11c90*/  ULDC.64 UR4, c[0x0][0x5f0] ;  /* 0x00017c0000047ab9 */ /* 0x000fe40000000a00 */
[----:B------:R-:W-:-:S04]  /*11ca0*/  IADD3 R22, P0, R22, UR4, RZ ;  /* 0x0000000416167c10 */ /* 0x000fc8000ff1e0ff */
[----:B------:R-:W-:-:S05]  /*11cb0*/  IADD3.X R23, RZ, UR5, RZ, P0, !PT ;  /* 0x00000005ff177c10 */ /* 0x000fca00087fe4ff */
[----:B------:R-:W-:Y:S01]  /*11cc0*/  STG.E desc[UR60][R22.64], R17 ;  /* 0x0000001116007986 */ /* 0x000fe2000c10193c */
[----:B------:R-:W-:Y:S05]  /*11cd0*/  EXIT ;  /* 0x000000000000794d */ /* 0x000fea0003800000 */
.L_x_4007:
[----:B------:R-:W-:Y:S04]  /*11ce0*/  STG.E desc[UR60][R6.64], R16 ;  /* 0x0000001006007986 */ /* 0x000fe8000c10193c */
[----:B------:R-:W-:Y:S01]  /*11cf0*/  STG.E desc[UR60][R8.64], R17 ;  /* 0x0000001108007986 */ /* 0x000fe2000c10193c */
[----:B------:R-:W-:Y:S05]  /*11d00*/  EXIT ;  /* 0x000000000000794d */ /* 0x000fea0003800000 */
.L_x_3980:
        /* <DEDUP_REMOVED lines=23> */
.L_x_4011:
        /* <DEDUP_REMOVED lines=21> */
.L_x_4013:
        /* <DEDUP_REMOVED lines=22> */
.L_x_4014:
[----:B------:R-:W-:Y:S02]  /*12130*/  ULDC.64 UR4, c[0x0][0x5f0] ;  /* 0x00017c0000047ab9 */ /* 0x000fe40000000a00 */
[----:B------:R-:W-:-:S05]  /*12140*/  IADD3 R22, P0, R22, UR4, RZ ;  /* 0x0000000416167c10 */ /* 0x000fca000ff1e0ff */
[----:B------:R-:W-:-:S05]  /*12150*/  IMAD.X R23, RZ, RZ, UR5, P0 ;  /* 0x00000005ff177e24 */ /* 0x000fca00080e06ff */
[----:B------:R-:W-:Y:S01]  /*12160*/  STG.E desc[UR60][R22.64], R19 ;  /* 0x0000001316007986 */ /* 0x000fe2000c10193c */
[----:B------:R-:W-:Y:S05]  /*12170*/  EXIT ;  /* 0x000000000000794d */ /* 0x000fea0003800000 */
.L_x_4012:
[----:B------:R-:W-:Y:S04]  /*12180*/  STG.E desc[UR60][R4.64], R18 ;  /* 0x0000001204007986 */ /* 0x000fe8000c10193c */
[----:B------:R-:W-:Y:S01]  /*12190*/  STG.E desc[UR60][R4.64+0x4], R19 ;  /* 0x0000041304007986 */ /* 0x000fe2000c10193c */
[----:B------:R-:W-:Y:S05]  /*121a0*/  EXIT ;  /* 0x000000000000794d */ /* 0x000fea0003800000 */
.L_x_4010:
        /* <DEDUP_REMOVED lines=8> */
.L_x_4015:
        /* <DEDUP_REMOVED lines=21> */
.L_x_4017:
        /* <DEDUP_REMOVED lines=22> */
.L_x_4018:
[----:B------:R-:W-:Y:S02]  /*124e0*/  ULDC.64 UR4, c[0x0][0x5f0] ;  /* 0x00017c0000047ab9 */ /* 0x000fe40000000a00 */
[----:B------:R-:W-:-:S04]  /*124f0*/  IADD3 R22, P0, R22, UR4, RZ ;  /* 0x0000000416167c10 */ /* 0x000fc8000ff1e0ff */
[----:B------:R-:W-:-:S05]  /*12500*/  IADD3.X R23, RZ, UR5, RZ, P0, !PT ;  /* 0x00000005ff177c10 */ /* 0x000fca00087fe4ff */
[----:B------:R-:W-:Y:S01]  /*12510*/  STG.E desc[UR60][R22.64], R19 ;  /* 0x0000001316007986 */ /* 0x000fe2000c10193c */
[----:B------:R-:W-:Y:S05]  /*12520*/  EXIT ;  /* 0x000000000000794d */ /* 0x000fea0003800000 */
.L_x_4016:
[----:B------:R-:W-:Y:S04]  /*12530*/  STG.E desc[UR60][R6.64], R18 ;  /* 0x0000001206007986 */ /* 0x000fe8000c10193c */
[----:B------:R-:W-:Y:S01]  /*12540*/  STG.E desc[UR60][R8.64], R19 ;  /* 0x0000001308007986 */ /* 0x000fe2000c10193c */
[----:B------:R-:W-:Y:S05]  /*12550*/  EXIT ;  /* 0x000000000000794d */ /* 0x000fea0003800000 */
.L_x_4019:
        /* <DEDUP_REMOVED lines=10> */
.L_x_9843:


//--------------------- .text._ZN2at6native13reduce_kernelILi128ELi4ENS0_8ReduceOpIN3c104HalfENS0_9NanSumOpsIffEEjfLi4ELi4EEEEEvT1_ --------------------------
	.section	.text._ZN2at6native13reduce_kernelILi128ELi4ENS0_8ReduceOpIN3c104HalfENS0_9NanSumOpsIffEEjfLi4ELi4EEEEEvT1_,"ax",@progbits
	.align	128
        .global         _ZN2at6native13reduce_kernelILi128ELi4ENS0_8ReduceOpIN3c104HalfENS0_9NanSumOpsIffEEjfLi4ELi4EEEEEvT1_
        .type           _ZN2at6native13reduce_kernelILi128ELi4ENS0_8ReduceOpIN3c104HalfENS0_9NanSumOpsIffEEjfLi4ELi4EEEEEvT1_,@function
        .size           _ZN2at6native13reduce_kernelILi128ELi4ENS0_8ReduceOpIN3c104HalfENS0_9NanSumOpsIffEEjfLi4ELi4EEEEEvT1_,(.L_x_9844 - _ZN2at6native13reduce_kernelILi128ELi4ENS0_8ReduceOpIN3c104HalfENS0_9NanSumOpsIffEEjfLi4ELi4EEEEEvT1_)
        .other          _ZN2at6native13reduce_kernelILi128ELi4ENS0_8ReduceOpIN3c104HalfENS0_9NanSumOpsIffEEjfLi4ELi4EEEEEvT1_,@"STO_CUDA_ENTRY STV_DEFAULT"
_ZN2at6native13reduce_kernelILi128ELi4ENS0_8ReduceOpIN3c104HalfENS0_9NanSumOpsIffEEjfLi4ELi4EEEEEvT1_:
.text._ZN2at6native13reduce_kernelILi128ELi4ENS0_8ReduceOpIN3c104HalfENS0_9NanSumOpsIffEEjfLi4ELi4EEEEEvT1_:
        /* <DEDUP_REMOVED lines=293> */
.L_x_4020:
        /* <DEDUP_REMOVED lines=30> */
.L_x_4024:
        /* <DEDUP_REMOVED lines=25> */
.L_x_4030:
[----:B------:R-:W-:Y:S05]  /*15c0*/  BSYNC B2 ;  /* 0x0000000000027941 */ /* 0x000fea0003800000 */
.L_x_4029:
        /* <DEDUP_REMOVED lines=13> */
.L_x_4028:
[----:B------:R-:W-:Y:S05]  /*16a0*/  BSYNC B1 ;  /* 0x0000000000017941 */ /* 0x000fea0003800000 */
.L_x_4027:
[----:B------:R-:W0:Y:S01]  /*16b0*/  LDC R8, c[0x0][0x21c] ;  /* 0x00008700ff087b82 */ /* 0x000e220000000800 */
[----:B------:R-:W-:-:S04]  /*16c0*/  IADD3 R5, P0, -R7, 0x4, RZ ;  /* 0x0000000407057810 */ /* 0x000fc80007f1e1ff */
[----:B------:R-:W-:Y:S01]  /*16d0*/  LEA R22, P1, R5, R22, 0x1 ;  /* 0x0000001605167211 */ /* 0x000fe200078208ff */
[----:B------:R-:W-:-:S05]  /*16e0*/  IMAD.X R4, RZ, RZ, -0x1, P0 ;  /* 0xffffffffff047424 */ /* 0x000fca00000e06ff */
[----:B------:R-:W-:Y:S02]  /*16f0*/  LEA.HI.X R23, R5, R23, R4, 0x1, P1 ;  /* 0x0000001705177211 */ /* 0x000fe400008f0c04 */
[----:B0-----:R-:W-:-:S07]  /*1700*/  IADD3 R3, R7, -0x4, R8 ;  /* 0xfffffffc07037810 */ /* 0x001fce0007ffe008 */
.L_x_4026:
[----:B------:R-:W-:Y:S05]  /*1710*/  BSYNC B0 ;  /* 0x0000000000007941 */ /* 0x000fea0003800000 */
.L_x_4025:
        /* <DEDUP_REMOVED lines=13> */
[----:B------:R-:W-:-:S07]  /*17f0*/  MOV R9, R6 ;  /* 0x0000000600097202 */ /* 0x000fce0000000f00 */
.L_x_4033:
        /* <DEDUP_REMOVED lines=23> */
.L_x_4032:
[----:B------:R-:W-:Y:S05]  /*1970*/  BSYNC B0 ;  /* 0x0000000000007941 */ /* 0x000fea0003800000 */
.L_x_4031:
        /* <DEDUP_REMOVED lines=8> */
.L_x_4035:
[----:B------:R-:W-:Y:S05]  /*1a00*/  BSYNC B0 ;  /* 0x0000000000007941 */ /* 0x000fea0003800000 */
.L_x_4034:
        /* <DEDUP_REMOVED lines=14> */
.L_x_4037:
[----:B------:R-:W-:Y:S05]  /*1af0*/  BSYNC B0 ;  /* 0x0000000000007941 */ /* 0x000fea0003800000 */
.L_x_4036:
[----:B------:R-:W-:Y:S01]  /*1b00*/  FADD.FTZ R9, R9, R0 ;  /* 0x0000000009097221 */ /* 0x000fe20000010000 */
[----:B------:R-:W-:Y:S02]  /*1b10*/  MOV R25, RZ ;  /* 0x000000ff00197202 */ /* 0x000fe40000000f00 */
[----:B------:R-:W-:Y:S01]  /*1b20*/  CS2R R26, SRZ ;  /* 0x00000000001a7805 */ /* 0x000fe2000001ff00 */
[----:B------:R-:W-:-:S04]  /*1b30*/  FADD.FTZ R9, R9, R6 ;  /* 0x0000000609097221 */ /* 0x000fc80000010000 */
[----:B------:R-:W-:Y:S01]  /*1b40*/  FADD.FTZ R24, R9, R24 ;  /* 0x0000001809187221 */ /* 0x000fe20000010000 */
[----:B------:R-:W-:Y:S06]  /*1b50*/  BRA `(.L_x_4022) ;  /* 0x000000b400147947 */ /* 0x000fec0003800000 */
.L_x_4023:
        /* <DEDUP_REMOVED lines=47> */
.L_x_4047:
        /* <DEDUP_REMOVED lines=287> */
.L_x_4043:
        /* <DEDUP_REMOVED lines=244> */
.L_x_4044:
[----:B------:R-:W-:-:S04]  /*3f80*/  LOP3.LUT R21, R31, 0xfffffff8, RZ, 0xc0, !PT ;  /* 0xfffffff81f157812 */ /* 0x000fc800078ec0ff */
[----:B------:R-:W-:-:S04]  /*3f90*/  IADD3 R20, P1, R22, R21, RZ ;  /* 0x0000001516147210 */ /* 0x000fc80007f3e0ff */
[----:B------:R-:W-:-:S06]  /*3fa0*/  IADD3.X R21, RZ, R23, RZ, P1, !PT ;  /* 0x00000017ff157210 */ /* 0x000fcc0000ffe4ff */
[----:B------:R-:W2:Y:S01]  /*3fb0*/  LDG.E.64 R20, desc[UR60][R20.64] ;  /* 0x0000003c14147981 */ /* 0x000ea2000c1e1b00 */
[----:B------:R-:W-:Y:S01]  /*3fc0*/  IMAD.IADD R29, R30, 0x1, R17 ;  /* 0x000000011e1d7824 */ /* 0x000fe200078e0211 */
[----:B------:R-:W-:Y:S01]  /*3fd0*/  MOV R28, RZ ;  /* 0x000000ff001c7202 */ /* 0x000fe20000000f00 */
[----:B------:R-:W-:Y:S01]  /*3fe0*/  IMAD.MOV.U32 R32, RZ, RZ, RZ ;  /* 0x000000ffff207224 */ /* 0x000fe200078e00ff */
[----:B--2---:R-:W-:Y:S02]  /*3ff0*/  PRMT R37, R20, 0x7610, R20 ;  /* 0x0000761014257816 */ /* 0x004fe40000000014 */
        /* <DEDUP_REMOVED lines=247> */
.L_x_4045:
[----:B------:R-:W-:-:S04]  /*4f70*/  LOP3.LUT R21, R32, 0xfffffff8, RZ, 0xc0, !PT ;  /* 0xfffffff820157812 */ /* 0x000fc800078ec0ff */
[----:B------:R-:W-:-:S04]  /*4f80*/  IADD3 R20, P1, R22, R21, RZ ;  /* 0x0000001516147210 */ /* 0x000fc80007f3e0ff */
[----:B------:R-:W-:-:S06]  /*4f90*/  IADD3.X R21, RZ, R23, RZ, P1, !PT ;  /* 0x00000017ff157210 */ /* 0x000fcc0000ffe4ff */
[----:B------:R-:W2:Y:S01]  /*4fa0*/  LDG.E.64 R20, desc[UR60][R20.64] ;  /* 0x0000003c14147981 */ /* 0x000ea2000c1e1b00 */
[----:B------:R-:W-:Y:S01]  /*4fb0*/  IMAD.IADD R29, R29, 0x1, R17 ;  /* 0x000000011d1d7824 */ /* 0x000fe200078e0211 */
        /* <DEDUP_REMOVED lines=237> */
.L_x_4046:
[----:B------:R-:W-:Y:S01]  /*5e90*/  LOP3.LUT R21, R28, 0xfffffff8, RZ, 0xc0, !PT ;  /* 0xfffffff81c157812 */ /* 0x000fe200078ec0ff */
[----:B------:R-:W-:Y:S01]  /*5ea0*/  HADD2.F32 R30, -RZ, R35.H0_H0 ;  /* 0x20000023ff1e7230 */ /* 0x000fe20000004100 */
[----:B------:R-:W-:Y:S02]  /*5eb0*/  ULDC UR4, c[0x0][0x21c] ;  /* 0x0000870000047ab9 */ /* 0x000fe40000000800 */
[----:B------:R-:W-:-:S05]  /*5ec0*/  IADD3 R20, P1, R22, R21, RZ ;  /* 0x0000001516147210 */ /* 0x000fca0007f3e0ff */
[----:B------:R-:W-:-:S06]  /*5ed0*/  IMAD.X R21, RZ, RZ, R23, P1 ;  /* 0x000000ffff157224 */ /* 0x000fcc00008e0617 */
[----:B------:R-:W2:Y:S01]  /*5ee0*/  LDG.E.64 R20, desc[UR60][R20.64] ;  /* 0x0000003c14147981 */ /* 0x000ea2000c1e1b00 */
[----:B------:R-:W-:Y:S01]  /*5ef0*/  IADD3 R28, R29, R17, RZ ;  /* 0x000000111d1c7210 */ /* 0x000fe20007ffe0ff */
[----:B------:R-:W-:Y:S01]  /*5f00*/  HADD2.F32 R34, -RZ, R35.H1_H1 ;  /* 0x30000023ff227230 */ /* 0x000fe20000004100 */
[C---:B------:R-:W-:Y:S01]  /*5f10*/  FSETP.GTU.FTZ.AND P1, PT, |R30|.reuse, +INF , PT ;  /* 0x7f8000001e00780b */ /* 0x040fe20003f3c200 */
[----:B------:R-:W-:Y:S02]  /*5f20*/  IMAD.U32 R29, RZ, RZ, UR4 ;  /* 0x00000004ff1d7e24 */ /* 0x000fe4000f8e00ff */
[----:B------:R-:W-:Y:S01]  /*5f30*/  IMAD R40, R17, 0x3, R28 ;  /* 0x0000000311287824 */ /* 0x000fe200078e021c */
[----:B------:R-:W-:Y:S01]  /*5f40*/  FSEL R30, R30, RZ, !P1 ;  /* 0x000000ff1e1e7208 */ /* 0x000fe20004800000 */
[--C-:B------:R-:W-:Y:S01]  /*5f50*/  HADD2.F32 R39, -RZ, R36.reuse.H0_H0 ;  /* 0x20000024ff277230 */ /* 0x100fe20000004100 */
[----:B------:R-:W-:Y:S01]  /*5f60*/  FSETP.GTU.FTZ.AND P2, PT, |R34|, +INF , PT ;  /* 0x7f8000002200780b */ /* 0x000fe20003f5c200 */
[--C-:B------:R-:W-:Y:S01]  /*5f70*/  HADD2.F32 R31, -RZ, R37.reuse.H1_H1 ;  /* 0x30000025ff1f7230 */ /* 0x100fe20000004100 */
[----:B------:R-:W-:Y:S01]  /*5f80*/  ISETP.GE.U32.AND P1, PT, R40, R29, PT ;  /* 0x0000001d2800720c */ /* 0x000fe20003f26070 */
[----:B------:R-:W-:Y:S01]  /*5f90*/  FADD.FTZ R13, R30, R13 ;  /* 0x0000000d1e0d7221 */ /* 0x000fe20000010000 */
[----:B------:R-:W-:Y:S01]  /*5fa0*/  FSEL R34, R34, RZ, !P2 ;  /* 0x000000ff22227208 */ /* 0x000fe20005000000 */
[----:B------:R-:W-:Y:S01]  /*5fb0*/  HADD2.F32 R30, -RZ, R37.H0_H0 ;  /* 0x20000025ff1e7230 */ /* 0x000fe20000004100 */
[----:B------:R-:W-:Y:S01]  /*5fc0*/  FSETP.GTU.FTZ.AND P2, PT, |R39|, +INF , PT ;  /* 0x7f8000002700780b */ /* 0x000fe20003f5c200 */
[----:B------:R-:W-:Y:S01]  /*5fd0*/  HADD2.F32 R40, -RZ, R36.H1_H1 ;  /* 0x30000024ff287230 */ /* 0x000fe20000004100 */
[----:B------:R-:W-:Y:S01]  /*5fe0*/  FSETP.GTU.FTZ.AND P5, PT, |R31|, +INF , PT ;  /* 0x7f8000001f00780b */ /* 0x000fe20003fbc200 */
[----:B------:R-:W-:Y:S01]  /*5ff0*/  FADD.FTZ R12, R34, R12 ;  /* 0x0000000c220c7221 */ /* 0x000fe20000010000 */
[----:B------:R-:W-:-:S02]  /*6000*/  FSETP.GTU.FTZ.AND P4, PT, |R30|, +INF , PT ;  /* 0x7f8000001e00780b */ /* 0x000fc40003f9c200 */
[----:B------:R-:W-:Y:S01]  /*6010*/  FSEL R34, R39, RZ, !P2 ;  /* 0x000000ff27227208 */ /* 0x000fe20005000000 */
[--C-:B------:R-:W-:Y:S01]  /*6020*/  HADD2.F32 R39, -RZ, R38.reuse.H0_H0 ;  /* 0x20000026ff277230 */ /* 0x100fe20000004100 */
[----:B------:R-:W-:Y:S02]  /*6030*/  FSETP.GTU.FTZ.AND P3, PT, |R40|, +INF , PT ;  /* 0x7f8000002800780b */ /* 0x000fe40003f7c200 */
[----:B------:R-:W-:Y:S01]  /*6040*/  FSEL R30, R30, RZ, !P4 ;  /* 0x000000ff1e1e7208 */ /* 0x000fe20006000000 */
[----:B------:R-:W-:Y:S01]  /*6050*/  FADD.FTZ R11, R34, R11 ;  /* 0x0000000b220b7221 */ /* 0x000fe20000010000 */
[----:B------:R-:W-:Y:S01]  /*6060*/  FSEL R40, R40, RZ, !P3 ;  /* 0x000000ff28287208 */ /* 0x000fe20005800000 */
[----:B------:R-:W-:Y:S01]  /*6070*/  HADD2.F32 R34, -RZ, R33.H0_H0 ;  /* 0x20000021ff227230 */ /* 0x000fe20000004100 */
[----:B------:R-:W-:Y:S01]  /*6080*/  FSEL R31, R31, RZ, !P5 ;  /* 0x000000ff1f1f7208 */ /* 0x000fe20006800000 */
[----:B------:R-:W-:Y:S01]  /*6090*/  FADD.FTZ R9, R30, R9 ;  /* 0x000000091e097221 */ /* 0x000fe20000010000 */
[----:B------:R-:W-:Y:S01]  /*60a0*/  FSETP.GTU.FTZ.AND P2, PT, |R39|, +INF , PT ;  /* 0x7f8000002700780b */ /* 0x000fe20003f5c200 */
[----:B------:R-:W-:Y:S01]  /*60b0*/  FADD.FTZ R10, R40, R10 ;  /* 0x0000000a280a7221 */ /* 0x000fe20000010000 */
[----:B------:R-:W-:-:S02]  /*60c0*/  HADD2.F32 R40, -RZ, R38.H1_H1 ;  /* 0x30000026ff287230 */ /* 0x000fc40000004100 */
[----:B------:R-:W-:Y:S01]  /*60d0*/  FADD.FTZ R8, R31, R8 ;  /* 0x000000081f087221 */ /* 0x000fe20000010000 */
[----:B------:R-:W-:Y:S01]  /*60e0*/  FSEL R30, R39, RZ, !P2 ;  /* 0x000000ff271e7208 */ /* 0x000fe20005000000 */
[--C-:B------:R-:W-:Y:S01]  /*60f0*/  HADD2.F32 R31, -RZ, R32.reuse.H0_H0 ;  /* 0x20000020ff1f7230 */ /* 0x100fe20000004100 */
[----:B------:R-:W-:Y:S01]  /*6100*/  FSETP.GTU.FTZ.AND P5, PT, |R34|, +INF , PT ;  /* 0x7f8000002200780b */ /* 0x000fe20003fbc200 */
[----:B------:R-:W-:Y:S01]  /*6110*/  HADD2.F32 R39, -RZ, R32.H1_H1 ;  /* 0x30000020ff277230 */ /* 0x000fe20000004100 */
[----:B------:R-:W-:Y:S01]  /*6120*/  FSETP.GTU.FTZ.AND P2, PT, |R40|, +INF , PT ;  /* 0x7f8000002800780b */ /* 0x000fe20003f5c200 */
[----:B------:R-:W-:Y:S01]  /*6130*/  FADD.FTZ R7, R30, R7 ;  /* 0x000000071e077221 */ /* 0x000fe20000010000 */
[----:B------:R-:W-:Y:S02]  /*6140*/  FSETP.GTU.FTZ.AND P3, PT, |R31|, +INF , PT ;  /* 0x7f8000001f00780b */ /* 0x000fe40003f7c200 */
[----:B------:R-:W-:Y:S02]  /*6150*/  FSETP.GTU.FTZ.AND P4, PT, |R39|, +INF , PT ;  /* 0x7f8000002700780b */ /* 0x000fe40003f9c200 */
[----:B------:R-:W-:Y:S01]  /*6160*/  FSEL R30, R40, RZ, !P2 ;  /* 0x000000ff281e7208 */ /* 0x000fe20005000000 */
[----:B------:R-:W-:Y:S01]  /*6170*/  HADD2.F32 R40, -RZ, R33.H1_H1 ;  /* 0x30000021ff287230 */ /* 0x000fe20000004100 */
[----:B------:R-:W-:-:S02]  /*6180*/  FSEL R31, R31, RZ, !P3 ;  /* 0x000000ff1f1f7208 */ /* 0x000fc40005800000 */
[----:B------:R-:W-:Y:S01]  /*6190*/  FSEL R39, R39, RZ, !P4 ;  /* 0x000000ff27277208 */ /* 0x000fe20006000000 */
[----:B------:R-:W-:Y:S01]  /*61a0*/  FADD.FTZ R6, R30, R6 ;  /* 0x000000061e067221 */ /* 0x000fe20000010000 */
[----:B------:R-:W-:Y:S01]  /*61b0*/  FSEL R34, R34, RZ, !P5 ;  /* 0x000000ff22227208 */ /* 0x000fe20006800000 */
[----:B------:R-:W-:Y:S01]  /*61c0*/  FADD.FTZ R5, R31, R5 ;  /* 0x000000051f057221 */ /* 0x000fe20000010000 */
[----:B------:R-:W-:Y:S01]  /*61d0*/  FSETP.GTU.FTZ.AND P2, PT, |R40|, +INF , PT ;  /* 0x7f8000002800780b */ /* 0x000fe20003f5c200 */
[----:B------:R-:W-:Y:S02]  /*61e0*/  FADD.FTZ R4, R39, R4 ;  /* 0x0000000427047221 */ /* 0x000fe40000010000 */
[----:B------:R-:W-:Y:S01]  /*61f0*/  FADD.FTZ R3, R34, R3 ;  /* 0x0000000322037221 */ /* 0x000fe20000010000 */
[----:B------:R-:W-:-:S05]  /*6200*/  FSEL R40, R40, RZ, !P2 ;  /* 0x000000ff28287208 */ /* 0x000fca0005000000 */
[----:B------:R-:W-:Y:S01]  /*6210*/  FADD.FTZ R0, R40, R0 ;  /* 0x0000000028007221 */ /* 0x000fe20000010000 */
        /* <DEDUP_REMOVED lines=18> */
.L_x_4042:
[----:B------:R-:W-:Y:S02]  /*6340*/  PRMT R42, R20, 0x7610, R20 ;  /* 0x00007610142a7816 */ /* 0x000fe40000000014 */
[----:B------:R-:W-:-:S07]  /*6350*/  PRMT R43, R21, 0x7610, R21 ;  /* 0x00007610152b7816 */ /* 0x000fce0000000015 */
.L_x_4041:
[----:B------:R-:W-:Y:S05]  /*6360*/  BSYNC B0 ;  /* 0x0000000000007941 */ /* 0x000fea0003800000 */
.L_x_4040:
[----:B------:R-:W-:Y:S01]  /*6370*/  ISETP.GE.U32.AND P0, PT, R28, R29, PT ;  /* 0x0000001d1c00720c */ /* 0x000fe20003f06070 */
[----:B------:R-:W-:-:S12]  /*6380*/  BSSY B0, `(.L_x_4048) ;  /* 0x000046e000007945 */ /* 0x000fd80003800000 */
[----:B------:R-:W-:Y:S05]  /*6390*/  @P0 BRA `(.L_x_4049) ;  /* 0x0000004400b00947 */ /* 0x000fea0003800000 */
[----:B------:R-:W1:Y:S01]  /*63a0*/  LDC R34, c[0x0][0x258] ;  /* 0x00009600ff227b82 */ /* 0x000e620000000800 */
[----:B------:R-:W-:Y:S02]  /*63b0*/  MOV R30, RZ ;  /* 0x000000ff001e7202 */ /* 0x000fe40000000f00 */
        /* <DEDUP_REMOVED lines=275> */
.L_x_4050:
[----:B0-----:R-:W-:-:S04]  /*74f0*/  LOP3.LUT R15, R30, 0xfffffff8, RZ, 0xc0, !PT ;  /* 0xfffffff81e0f7812 */ /* 0x001fc800078ec0ff */
[----:B------:R-:W-:-:S04]  /*7500*/  IADD3 R14, P2, R22, R15, RZ ;  /* 0x0000000f160e7210 */ /* 0x000fc80007f5e0ff */
[----:B------:R-:W-:-:S06]  /*7510*/  IADD3.X R15, RZ, R23, RZ, P2, !PT ;  /* 0x00000017ff0f7210 */ /* 0x000fcc00017fe4ff */
[----:B------:R-:W2:Y:S01]  /*7520*/  LDG.E.64 R14, desc[UR60][R14.64] ;  /* 0x0000003c0e0e7981 */ /* 0x000ea2000c1e1b00 */
[----:B------:R-:W-:-:S05]  /*7530*/  IMAD.IADD R21, R28, 0x1, R17 ;  /* 0x000000011c157824 */ /* 0x000fca00078e0211 */
[----:B------:R-:W-:Y:S02]  /*7540*/  ISETP.GE.U32.AND P2, PT, R21, R29, PT ;  /* 0x0000001d1500720c */ /* 0x000fe40003f46070 */
[----:B--2---:R-:W-:Y:S02]  /*7550*/  PRMT R35, R14, 0x7610, R14 ;  /* 0x000076100e237816 */ /* 0x004fe4000000000e */
        /* <DEDUP_REMOVED lines=276> */
.L_x_4051:
[----:B------:R-:W-:-:S04]  /*86a0*/  LOP3.LUT R15, R37, 0xfffffff8, RZ, 0xc0, !PT ;  /* 0xfffffff8250f7812 */ /* 0x000fc800078ec0ff */
[----:B------:R-:W-:-:S05]  /*86b0*/  IADD3 R14, P2, R22, R15, RZ ;  /* 0x0000000f160e7210 */ /* 0x000fca0007f5e0ff */
[----:B------:R-:W-:-:S06]  /*86c0*/  IMAD.X R15, RZ, RZ, R23, P2 ;  /* 0x000000ffff0f7224 */ /* 0x000fcc00010e0617 */
[----:B------:R-:W2:Y:S01]  /*86d0*/  LDG.E.64 R14, desc[UR60][R14.64] ;  /* 0x0000003c0e0e7981 */ /* 0x000ea2000c1e1b00 */
[----:B------:R-:W-:-:S04]  /*86e0*/  IADD3 R21, R21, R17, RZ ;  /* 0x0000001115157210 */ /* 0x000fc80007ffe0ff */
[----:B------:R-:W-:Y:S02]  /*86f0*/  ISETP.GE.U32.AND P2, PT, R21, R29, PT ;  /* 0x0000001d1500720c */ /* 0x000fe40003f46070 */
[----:B--2---:R-:W-:Y:S02]  /*8700*/  PRMT R37, R14, 0x7610, R14 ;  /* 0x000076100e257816 */ /* 0x004fe4000000000e */
        /* <DEDUP_REMOVED lines=276> */
.L_x_4052:
[----:B------:R-:W-:-:S04]  /*9850*/  LOP3.LUT R15, R40, 0xfffffff8, RZ, 0xc0, !PT ;  /* 0xfffffff8280f7812 */ /* 0x000fc800078ec0ff */
[----:B------:R-:W-:-:S04]  /*9860*/  IADD3 R14, P2, R22, R15, RZ ;  /* 0x0000000f160e7210 */ /* 0x000fc80007f5e0ff */
[----:B------:R-:W-:-:S06]  /*9870*/  IADD3.X R15, RZ, R23, RZ, P2, !PT ;  /* 0x00000017ff0f7210 */ /* 0x000fcc00017fe4ff */
        /* <DEDUP_REMOVED lines=280> */
.L_x_4053:
[----:B------:R-:W-:-:S04]  /*aa00*/  LOP3.LUT R15, R30, 0xfffffff8, RZ, 0xc0, !PT ;  /* 0xfffffff81e0f7812 */ /* 0x000fc800078ec0ff */
[----:B------:R-:W-:-:S05]  /*aa10*/  IADD3 R14, P1, R22, R15, RZ ;  /* 0x0000000f160e7210 */ /* 0x000fca0007f3e0ff */
[----:B------:R-:W-:-:S06]  /*aa20*/  IMAD.X R15, RZ, RZ, R23, P1 ;  /* 0x000000ffff0f7224 */ /* 0x000fcc00008e0617 */
[----:B------:R-:W2:Y:S02]  /*aa30*/  LDG.E.64 R14, desc[UR60][R14.64] ;  /* 0x0000003c0e0e7981 */ /* 0x000ea4000c1e1b00 */
[----:B--2---:R-:W-:Y:S02]  /*aa40*/  PRMT R42, R14, 0x7610, R14 ;  /* 0x000076100e2a7816 */ /* 0x004fe4000000000e */
[----:B------:R-:W-:-:S07]  /*aa50*/  PRMT R43, R15, 0x7610, R15 ;  /* 0x000076100f2b7816 */ /* 0x000fce000000000f */
.L_x_4049:
[----:B------:R-:W-:Y:S05]  /*aa60*/  BSYNC B0 ;  /* 0x0000000000007941 */ /* 0x000fea0003800000 */
.L_x_4048:
[----:B------:R-:W-:Y:S04]  /*aa70*/  BSSY B0, `(.L_x_4054) ;  /* 0x000004b000007945 */ /* 0x000fe80003800000 */
[----:B------:R-:W-:Y:S05]  /*aa80*/  @P0 BRA `(.L_x_4055) ;  /* 0x0000000400240947 */ /* 0x000fea0003800000 */
[----:B------:R-:W-:Y:S01]  /*aa90*/  IADD3 R28, R28, R17, RZ ;  /* 0x000000111c1c7210 */ /* 0x000fe20007ffe0ff */
[--C-:B0-----:R-:W-:Y:S02]  /*aaa0*/  HADD2.F32 R14, -RZ, R35.reuse.H0_H0 ;  /* 0x20000023ff0e7230 */ /* 0x101fe40000004100 */
[--C-:B------:R-:W-:Y:S01]  /*aab0*/  HADD2.F32 R15, -RZ, R36.reuse.H0_H0 ;  /* 0x20000024ff0f7230 */ /* 0x100fe20000004100 */
[----:B------:R-:W-:Y:S01]  /*aac0*/  ISETP.GE.U32.AND P4, PT, R28, R29, PT ;  /* 0x0000001d1c00720c */ /* 0x000fe20003f86070 */
[----:B------:R-:W-:Y:S01]  /*aad0*/  HADD2.F32 R35, -RZ, R35.H1_H1 ;  /* 0x30000023ff237230 */ /* 0x000fe20000004100 */
        /* <DEDUP_REMOVED lines=15> */
[--C-:B------:R-:W-:Y:S02]  /*abd0*/  HADD2.F32 R14, -RZ, R37.reuse.H0_H0 ;  /* 0x20000025ff0e7230 */ /* 0x100fe40000004100 */
        /* <DEDUP_REMOVED lines=17> */
[----:B------:R-:W-:Y:S02]  /*acf0*/  IMAD.IADD R20, R28, 0x1, R17 ;  /* 0x000000011c147824 */ /* 0x000fe400078e0211 */
        /* <DEDUP_REMOVED lines=18> */
[--C-:B------:R-:W-:Y:S02]  /*ae20*/  HADD2.F32 R14, -RZ, R42.reuse.H0_H0 ;  /* 0x2000002aff0e7230 */ /* 0x100fe40000004100 */
[--C-:B------:R-:W-:Y:S02]  /*ae30*/  HADD2.F32 R17, -RZ, R43.reuse.H0_H0 ;  /* 0x2000002bff117230 */ /* 0x100fe40000004100 */
[----:B------:R-:W-:Y:S01]  /*ae40*/  HADD2.F32 R42, -RZ, R42.H1_H1 ;  /* 0x3000002aff2a7230 */ /* 0x000fe20000004100 */
[----:B------:R-:W-:Y:S01]  /*ae50*/  FSETP.GTU.FTZ.AND P0, PT, |R14|, +INF , PT ;  /* 0x7f8000000e00780b */ /* 0x000fe20003f1c200 */
[----:B------:R-:W-:Y:S01]  /*ae60*/  HADD2.F32 R43, -RZ, R43.H1_H1 ;  /* 0x3000002bff2b7230 */ /* 0x000fe20000004100 */
        /* <DEDUP_REMOVED lines=11> */
.L_x_4055:
[----:B------:R-:W-:Y:S05]  /*af20*/  BSYNC B0 ;  /* 0x0000000000007941 */ /* 0x000fea0003800000 */
.L_x_4054:
[----:B0-----:R-:W-:Y:S01]  /*af30*/  FADD.FTZ R15, R6, R10 ;  /* 0x0000000a060f7221 */ /* 0x001fe20000010000 */
        /* <DEDUP_REMOVED lines=12> */
.L_x_4039:
        /* <DEDUP_REMOVED lines=10> */
[----:B------:R-:W-:-:S02]  /*b0a0*/  MOV R6, R3 ;  /* 0x0000000300067202 */ /* 0x000fc40000000f00 */
[-C--:B------:R-:W-:Y:S02]  /*b0b0*/  MOV R7, R3.reuse ;  /* 0x0000000300077202 */ /* 0x080fe40000000f00 */
[-C--:B------:R-:W-:Y:S02]  /*b0c0*/  MOV R9, R3.reuse ;  /* 0x0000000300097202 */ /* 0x080fe40000000f00 */
[-C--:B------:R-:W-:Y:S02]  /*b0d0*/  MOV R30, R3.reuse ;  /* 0x00000003001e7202 */ /* 0x080fe40000000f00 */
[-C--:B------:R-:W-:Y:S02]  /*b0e0*/  MOV R32, R3.reuse ;  /* 0x0000000300207202 */ /* 0x080fe40000000f00 */
        /* <DEDUP_REMOVED lines=16> */
[----:B------:R-:W-:-:S07]  /*b1f0*/  MOV R33, R3 ;  /* 0x0000000300217202 */ /* 0x000fce0000000f00 */
.L_x_4059:
[-C--:B------:R-:W-:Y:S01]  /*b200*/  IMAD R10, R34, R28.reuse, RZ ;  /* 0x0000001c220a7224 */ /* 0x080fe200078e02ff */
[----:B------:R-:W-:-:S04]  /*b210*/  IADD3 R28, R17, R28, RZ ;  /* 0x0000001c111c7210 */ /* 0x000fc80007ffe0ff */
[----:B------:R-:W-:Y:S01]  /*b220*/  SHF.R.U32.HI R11, RZ, 0x2, R10 ;  /* 0x00000002ff0b7819 */ /* 0x000fe2000001160a */
[----:B------:R-:W-:-:S04]  /*b230*/  IMAD R12, R34, R28, RZ ;  /* 0x0000001c220c7224 */ /* 0x000fc800078e02ff */
[----:B------:R-:W-:Y:S01]  /*b240*/  IMAD.WIDE.U32 R10, R11, 0x8, R22 ;  /* 0x000000080b0a7825 */ /* 0x000fe200078e0016 */
[----:B------:R-:W-:-:S05]  /*b250*/  SHF.R.U32.HI R13, RZ, 0x2, R12 ;  /* 0x00000002ff0d7819 */ /* 0x000fca000001160c */
[----:B------:R-:W2:Y:S01]  /*b260*/  LDG.E.64 R10, desc[UR60][R10.64] ;  /* 0x0000003c0a0a7981 */ /* 0x000ea2000c1e1b00 */
[----:B------:R-:W-:-:S04]  /*b270*/  IMAD.WIDE.U32 R12, R13, 0x8, R22 ;  /* 0x000000080d0c7825 */ /* 0x000fc800078e0016 */
[----:B------:R-:W-:Y:S02]  /*b280*/  IMAD.IADD R28, R28, 0x1, R17 ;  /* 0x000000011c1c7824 */ /* 0x000fe400078e0211 */
[----:B------:R-:W3:Y:S02]  /*b290*/  LDG.E.64 R12, desc[UR60][R12.64] ;  /* 0x0000003c0c0c7981 */ /* 0x000ee4000c1e1b00 */
[----:B------:R-:W-:Y:S01]  /*b2a0*/  IMAD R14, R34, R28, RZ ;  /* 0x0000001c220e7224 */ /* 0x000fe200078e02ff */
[----:B------:R-:W-:-:S04]  /*b2b0*/  IADD3 R28, R28, R17, RZ ;  /* 0x000000111c1c7210 */ /* 0x000fc80007ffe0ff */
[----:B------:R-:W-:-:S05]  /*b2c0*/  SHF.R.U32.HI R15, RZ, 0x2, R14 ;  /* 0x00000002ff0f7819 */ /* 0x000fca000001160e */
[----:B------:R-:W-:-:S04]  /*b2d0*/  IMAD.WIDE.U32 R14, R15, 0x8, R22 ;  /* 0x000000080f0e7825 */ /* 0x000fc800078e0016 */
[----:B------:R-:W-:Y:S02]  /*b2e0*/  IMAD R20, R34, R28, RZ ;  /* 0x0000001c22147224 */ /* 0x000fe400078e02ff */
[----:B------:R-:W4:Y:S03]  /*b2f0*/  LDG.E.64 R14, desc[UR60][R14.64] ;  /* 0x0000003c0e0e7981 */ /* 0x000f26000c1e1b00 */
[----:B------:R-:W-:-:S05]  /*b300*/  SHF.R.U32.HI R21, RZ, 0x2, R20 ;  /* 0x00000002ff157819 */ /* 0x000fca0000011614 */
[----:B------:R-:W-:-:S06]  /*b310*/  IMAD.WIDE.U32 R20, R21, 0x8, R22 ;  /* 0x0000000815147825 */ /* 0x000fcc00078e0016 */
[----:B------:R-:W5:Y:S01]  /*b320*/  LDG.E.64 R20, desc[UR60][R20.64] ;  /* 0x0000003c14147981 */ /* 0x000f62000c1e1b00 */
[----:B------:R-:W-:-:S05]  /*b330*/  IADD3 R28, R28, R17, RZ ;  /* 0x000000111c1c7210 */ /* 0x000fca0007ffe0ff */
[----:B------:R-:W-:Y:S02]  /*b340*/  IMAD R38, R17, 0x3, R28 ;  /* 0x0000000311267824 */ /* 0x000fe400078e021c */
[--C-:B--2---:R-:W-:Y:S02]  /*b350*/  HADD2.F32 R35, -RZ, R10.reuse.H0_H0 ;  /* 0x2000000aff237230 */ /* 0x104fe40000004100 */
[----:B------:R-:W-:-:S03]  /*b360*/  HADD2.F32 R37, -RZ, R10.H1_H1 ;  /* 0x3000000aff257230 */ /* 0x000fc60000004100 */
[----:B------:R-:W-:Y:S02]  /*b370*/  FSETP.GTU.FTZ.AND P0, PT, |R35|, +INF , PT ;  /* 0x7f8000002300780b */ /* 0x000fe40003f1c200 */
[----:B------:R-:W-:Y:S01]  /*b380*/  FSETP.GTU.FTZ.AND P1, PT, |R37|, +INF , PT ;  /* 0x7f8000002500780b */ /* 0x000fe20003f3c200 */
[--C-:B---3--:R-:W-:Y:S01]  /*b390*/  HADD2.F32 R40, -RZ, R12.reuse.H1_H1 ;  /* 0x3000000cff287230 */ /* 0x108fe20000004100 */
[----:B------:R-:W-:Y:S01]  /*b3a0*/  FSEL R36, R35, RZ, !P0 ;  /* 0x000000ff23247208 */ /* 0x000fe20004000000 */
[--C-:B------:R-:W-:Y:S01]  /*b3b0*/  HADD2.F32 R35, -RZ, R11.reuse.H0_H0 ;  /* 0x2000000bff237230 */ /* 0x100fe20000004100 */
[----:B------:R-:W-:Y:S01]  /*b3c0*/  ISETP.GE.U32.AND P0, PT, R38, R29, PT ;  /* 0x0000001d2600720c */ /* 0x000fe20003f06070 */
[----:B------:R-:W-:Y:S01]  /*b3d0*/  HADD2.F32 R38, -RZ, R11.H1_H1 ;  /* 0x3000000bff267230 */ /* 0x000fe20000004100 */
[----:B------:R-:W-:Y:S01]  /*b3e0*/  FSEL R37, R37, RZ, !P1 ;  /* 0x000000ff25257208 */ /* 0x000fe20004800000 */
[----:B------:R-:W-:Y:S01]  /*b3f0*/  HADD2.F32 R39, -RZ, R12.H0_H0 ;  /* 0x2000000cff277230 */ /* 0x000fe20000004100 */
[----:B------:R-:W-:Y:S01]  /*b400*/  FSETP.GTU.FTZ.AND P1, PT, |R35|, +INF , PT ;  /* 0x7f8000002300780b */ /* 0x000fe20003f3c200 */
[----:B------:R-:W-:Y:S01]  /*b410*/  FADD.FTZ R33, R36, R33 ;  /* 0x0000002124217221 */ /* 0x000fe20000010000 */
[----:B------:R-:W-:Y:S01]  /*b420*/  FSETP.GTU.FTZ.AND P2, PT, |R38|, +INF , PT ;  /* 0x7f8000002600780b */ /* 0x000fe20003f5c200 */
[----:B------:R-:W-:Y:S01]  /*b430*/  FADD.FTZ R32, R37, R32 ;  /* 0x0000002025207221 */ /* 0x000fe20000010000 */
[----:B------:R-:W-:Y:S01]  /*b440*/  FSEL R36, R35, RZ, !P1 ;  /* 0x000000ff23247208 */ /* 0x000fe20004800000 */
[----:B------:R-:W-:Y:S01]  /*b450*/  HADD2.F32 R41, -RZ, R13.H0_H0 ;  /* 0x2000000dff297230 */ /* 0x000fe20000004100 */
[----:B------:R-:W-:-:S02]  /*b460*/  FSETP.GTU.FTZ.AND P3, PT, |R40|, +INF , PT ;  /* 0x7f8000002800780b */ /* 0x000fc40003f7c200 */
[C---:B------:R-:W-:Y:S01]  /*b470*/  FSETP.GTU.FTZ.AND P1, PT, |R39|.reuse, +INF , PT ;  /* 0x7f8000002700780b */ /* 0x040fe20003f3c200 */
[----:B------:R-:W-:Y:S01]  /*b480*/  FADD.FTZ R31, R36, R31 ;  /* 0x0000001f241f7221 */ /* 0x000fe20000010000 */
[----:B------:R-:W-:Y:S02]  /*b490*/  FSEL R35, R38, RZ, !P2 ;  /* 0x000000ff26237208 */ /* 0x000fe40005000000 */
[----:B------:R-:W-:Y:S02]  /*b4a0*/  FSEL R37, R40, RZ, !P3 ;  /* 0x000000ff28257208 */ /* 0x000fe40005800000 */
[----:B------:R-:W-:Y:S01]  /*b4b0*/  FSEL R38, R39, RZ, !P1 ;  /* 0x000000ff27267208 */ /* 0x000fe20004800000 */
[----:B------:R-:W-:Y:S01]  /*b4c0*/  FADD.FTZ R30, R35, R30 ;  /* 0x0000001e231e7221 */ /* 0x000fe20000010000 */
[----:B------:R-:W-:Y:S01]  /*b4d0*/  FSETP.GTU.FTZ.AND P1, PT, |R41|, +INF , PT ;  /* 0x7f8000002900780b */ /* 0x000fe20003f3c200 */
[----:B------:R-:W-:Y:S01]  /*b4e0*/  FADD.FTZ R8, R37, R8 ;  /* 0x0000000825087221 */ /* 0x000fe20000010000 */
[----:B----4-:R-:W-:-:S02]  /*b4f0*/  HADD2.F32 R37, -RZ, R14.H0_H0 ;  /* 0x2000000eff257230 */ /* 0x010fc40000004100 */
[----:B------:R-:W-:Y:S01]  /*b500*/  FADD.FTZ R9, R38, R9 ;  /* 0x0000000926097221 */ /* 0x000fe20000010000 */
[----:B------:R-:W-:Y:S01]  /*b510*/  HADD2.F32 R38, -RZ, R14.H1_H1 ;  /* 0x3000000eff267230 */ /* 0x000fe20000004100 */
[----:B------:R-:W-:Y:S01]  /*b520*/  FSEL R36, R41, RZ, !P1 ;  /* 0x000000ff29247208 */ /* 0x000fe20004800000 */
[----:B------:R-:W-:Y:S01]  /*b530*/  HADD2.F32 R35, -RZ, R13.H1_H1 ;  /* 0x3000000dff237230 */ /* 0x000fe20000004100 */
[----:B------:R-:W-:Y:S01]  /*b540*/  FSETP.GTU.FTZ.AND P2, PT, |R37|, +INF , PT ;  /* 0x7f8000002500780b */ /* 0x000fe20003f5c200 */
[----:B------:R-:W-:Y:S01]  /*b550*/  HADD2.F32 R39, -RZ, R15.H0_H0 ;  /* 0x2000000fff277230 */ /* 0x000fe20000004100 */
        /* <DEDUP_REMOVED lines=9> */
[----:B------:R-:W-:Y:S02]  /*b5f0*/  HADD2.F32 R39, -RZ, R15.H1_H1 ;  /* 0x3000000fff277230 */ /* 0x000fe40000004100 */
[----:B------:R-:W-:Y:S01]  /*b600*/  FADD.FTZ R4, R37, R4 ;  /* 0x0000000425047221 */ /* 0x000fe20000010000 */
[----:B------:R-:W-:Y:S01]  /*b610*/  FADD.FTZ R6, R35, R6 ;  /* 0x0000000623067221 */ /* 0x000fe20000010000 */
[----:B-----5:R-:W-:-:S02]  /*b620*/  HADD2.F32 R35, -RZ, R20.H0_H0 ;  /* 0x20000014ff237230 */ /* 0x020fc40000004100 */
[----:B------:R-:W-:Y:S01]  /*b630*/  FADD.FTZ R3, R38, R3 ;  /* 0x0000000326037221 */ /* 0x000fe20000010000 */
[C---:B------:R-:W-:Y:S01]  /*b640*/  FSETP.GTU.FTZ.AND P1, PT, |R39|.reuse, +INF , PT ;  /* 0x7f8000002700780b */ /* 0x040fe20003f3c200 */
[----:B------:R-:W-:Y:S02]  /*b650*/  HADD2.F32 R36, -RZ, R20.H1_H1 ;  /* 0x30000014ff247230 */ /* 0x000fe40000004100 */
[--C-:B------:R-:W-:Y:S01]  /*b660*/  HADD2.F32 R37, -RZ, R21.reuse.H0_H0 ;  /* 0x20000015ff257230 */ /* 0x100fe20000004100 */
[----:B------:R-:W-:Y:S01]  /*b670*/  FSEL R39, R39, RZ, !P1 ;  /* 0x000000ff27277208 */ /* 0x000fe20004800000 */
[----:B------:R-:W-:Y:S01]  /*b680*/  HADD2.F32 R38, -RZ, R21.H1_H1 ;  /* 0x30000015ff267230 */ /* 0x000fe20000004100 */
[----:B------:R-:W-:Y:S02]  /*b690*/  FSETP.GTU.FTZ.AND P1, PT, |R35|, +INF , PT ;  /* 0x7f8000002300780b */ /* 0x000fe40003f3c200 */
        /* <DEDUP_REMOVED lines=14> */
.L_x_4058:
[----:B------:R-:W-:Y:S02]  /*b780*/  PRMT R37, R12, 0x7610, R12 ;  /* 0x000076100c257816 */ /* 0x000fe4000000000c */
[----:B------:R-:W-:Y:S02]  /*b790*/  PRMT R12, R20, 0x5410, R21 ;  /* 0x00005410140c7816 */ /* 0x000fe40000000015 */
[----:B------:R-:W-:Y:S02]  /*b7a0*/  PRMT R35, R10, 0x7610, R10 ;  /* 0x000076100a237816 */ /* 0x000fe4000000000a */
[----:B------:R-:W-:Y:S02]  /*b7b0*/  PRMT R36, R11, 0x7610, R11 ;  /* 0x000076100b247816 */ /* 0x000fe4000000000b */
[----:B------:R-:W-:Y:S02]  /*b7c0*/  PRMT R38, R14, 0x7610, R14 ;  /* 0x000076100e267816 */ /* 0x000fe4000000000e */
[----:B------:R-:W-:-:S02]  /*b7d0*/  PRMT R20, R20, 0x7632, R20 ;  /* 0x0000763214147816 */ /* 0x000fc40000000014 */
[----:B------:R-:W-:-:S07]  /*b7e0*/  PRMT R21, R21, 0x7632, R21 ;  /* 0x0000763215157816 */ /* 0x000fce0000000015 */
.L_x_4057:
[----:B------:R-:W-:Y:S05]  /*b7f0*/  BSYNC B0 ;  /* 0x0000000000007941 */ /* 0x000fea0003800000 */
.L_x_4056:
        /* <DEDUP_REMOVED lines=21> */
[----:B------:R-:W-:Y:S01]  /*b950*/  IADD3 R10, R14, R17, RZ ;  /* 0x000000110e0a7210 */ /* 0x000fe20007ffe0ff */
[----:B------:R-:W-:-:S03]  /*b960*/  IMAD R14, R34, R14, RZ ;  /* 0x0000000e220e7224 */ /* 0x000fc600078e02ff */
[----:B------:R-:W-:Y:S02]  /*b970*/  ISETP.GE.U32.AND P0, PT, R10, R29, PT ;  /* 0x0000001d0a00720c */ /* 0x000fe40003f06070 */
[----:B------:R-:W-:-:S11]  /*b980*/  SHF.R.U32.HI R11, RZ, 0x2, R14 ;  /* 0x00000002ff0b7819 */ /* 0x000fd6000001160e */
[----:B------:R-:W-:Y:S02]  /*b990*/  @!P0 IMAD R34, R34, R10, RZ ;  /* 0x0000000a22228224 */ /* 0x000fe400078e02ff */
[----:B------:R-:W-:-:S03]  /*b9a0*/  IMAD.WIDE.U32 R10, R11, 0x8, R22 ;  /* 0x000000080b0a7825 */ /* 0x000fc600078e0016 */
[----:B------:R-:W-:-:S03]  /*b9b0*/  @!P0 SHF.R.U32.HI R15, RZ, 0x2, R34 ;  /* 0x00000002ff0f8819 */ /* 0x000fc60000011622 */
[----:B------:R-:W2:Y:S02]  /*b9c0*/  LDG.E.64 R10, desc[UR60][R10.64] ;  /* 0x0000003c0a0a7981 */ /* 0x000ea4000c1e1b00 */
[----:B------:R-:W-:-:S06]  /*b9d0*/  @!P0 IMAD.WIDE.U32 R22, R15, 0x8, R22 ;  /* 0x000000080f168825 */ /* 0x000fcc00078e0016 */
[----:B------:R-:W3:Y:S01]  /*b9e0*/  @!P0 LDG.E.64 R22, desc[UR60][R22.64] ;  /* 0x0000003c16168981 */ /* 0x000ee2000c1e1b00 */
[----:B--2---:R-:W-:Y:S02]  /*b9f0*/  PRMT R38, R10, 0x7610, R10 ;  /* 0x000076100a267816 */ /* 0x004fe4000000000a */
[----:B------:R-:W-:Y:S02]  /*ba00*/  PRMT R15, R11, 0x7610, R11 ;  /* 0x000076100b0f7816 */ /* 0x000fe4000000000b */
[C---:B---3--:R-:W-:Y:S02]  /*ba10*/  @!P0 PRMT R12, R22.reuse, 0x7610, R12 ;  /* 0x00007610160c8816 */ /* 0x048fe4000000000c */
[----:B------:R-:W-:Y:S02]  /*ba20*/  @!P0 PRMT R20, R22, 0x7632, R20 ;  /* 0x0000763216148816 */ /* 0x000fe40000000014 */
[----:B------:R-:W-:Y:S02]  /*ba30*/  @!P0 PRMT R12, R12, 0x5410, R23 ;  /* 0x000054100c0c8816 */ /* 0x000fe40000000017 */
[----:B------:R-:W-:-:S07]  /*ba40*/  @!P0 PRMT R21, R23, 0x7632, R21 ;  /* 0x0000763217158816 */ /* 0x000fce0000000015 */
.L_x_4061:
[----:B------:R-:W-:Y:S05]  /*ba50*/  BSYNC B0 ;  /* 0x0000000000007941 */ /* 0x000fea0003800000 */
.L_x_4060:
[----:B------:R-:W-:Y:S04]  /*ba60*/  BSSY B0, `(.L_x_4062) ;  /* 0x000004b000007945 */ /* 0x000fe80003800000 */
[----:B------:R-:W-:Y:S05]  /*ba70*/  @P1 BRA `(.L_x_4063) ;  /* 0x0000000400241947 */ /* 0x000fea0003800000 */
        /* <DEDUP_REMOVED lines=20> */
[----:B------:R-:W-:Y:S02]  /*bbc0*/  HADD2.F32 R10, -RZ, R37.H0_H0 ;  /* 0x20000025ff0a7230 */ /* 0x000fe40000004100 */
[----:B------:R-:W-:Y:S01]  /*bbd0*/  HADD2.F32 R11, -RZ, R13.H0_H0 ;  /* 0x2000000dff0b7230 */ /* 0x000fe20000004100 */
        /* <DEDUP_REMOVED lines=35> */
[----:B------:R-:W-:Y:S02]  /*be10*/  HADD2.F32 R10, -RZ, R12.H0_H0 ;  /* 0x2000000cff0a7230 */ /* 0x000fe40000004100 */
[----:B------:R-:W-:Y:S02]  /*be20*/  HADD2.F32 R20, -RZ, R20.H0_H0 ;  /* 0x20000014ff147230 */ /* 0x000fe40000004100 */
[----:B------:R-:W-:Y:S01]  /*be30*/  HADD2.F32 R12, -RZ, R12.H1_H1 ;  /* 0x3000000cff0c7230 */ /* 0x000fe20000004100 */
[----:B------:R-:W-:Y:S01]  /*be40*/  FSETP.GTU.FTZ.AND P0, PT, |R10|, +INF , PT ;  /* 0x7f8000000a00780b */ /* 0x000fe20003f1c200 */
[----:B------:R-:W-:Y:S01]  /*be50*/  HADD2.F32 R21, -RZ, R21.H0_H0 ;  /* 0x20000015ff157230 */ /* 0x000fe20000004100 */
        /* <DEDUP_REMOVED lines=11> */
.L_x_4063:
[----:B------:R-:W-:Y:S05]  /*bf10*/  BSYNC B0 ;  /* 0x0000000000007941 */ /* 0x000fea0003800000 */
.L_x_4062:
        /* <DEDUP_REMOVED lines=13> */
.L_x_4038:
[----:B------:R-:W0:Y:S01]  /*bff0*/  LDC R0, c[0x0][0x224] ;  /* 0x00008900ff007b82 */ /* 0x000e220000000800 */
[----:B------:R-:W-:Y:S01]  /*c000*/  BSSY B0, `(.L_x_4064) ;  /* 0x0000080000007945 */ /* 0x000fe20003800000 */
[----:B------:R-:W-:-:S06]  /*c010*/  IMAD.MOV.U32 R33, RZ, RZ, R28 ;  /* 0x000000ffff217224 */ /* 0x000fcc00078e001c */
        /* <DEDUP_REMOVED lines=17> */
[----:B------:R-:W-:Y:S01]  /*c130*/  MOV R28, R3 ;  /* 0x00000003001c7202 */ /* 0x000fe20000000f00 */
        /* <DEDUP_REMOVED lines=10> */
[-C--:B------:R-:W-:Y:S02]  /*c1e0*/  MOV R7, R3.reuse ;  /* 0x0000000300077202 */ /* 0x080fe40000000f00 */
[----:B------:R-:W-:-:S02]  /*c1f0*/  MOV R8, R3 ;  /* 0x0000000300087202 */ /* 0x000fc40000000f00 */
[-C--:B------:R-:W-:Y:S02]  /*c200*/  MOV R10, R3.reuse ;  /* 0x00000003000a7202 */ /* 0x080fe40000000f00 */
[-C--:B------:R-:W-:Y:S02]  /*c210*/  MOV R11, R3.reuse ;  /* 0x00000003000b7202 */ /* 0x080fe40000000f00 */
[-C--:B------:R-:W-:Y:S02]  /*c220*/  MOV R28, R3.reuse ;  /* 0x00000003001c7202 */ /* 0x080fe40000000f00 */
[----:B------:R-:W-:-:S07]  /*c230*/  MOV R32, R3 ;  /* 0x0000000300207202 */ /* 0x000fce0000000f00 */
.L_x_4067:
[----:B------:R-:W-:-:S05]  /*c240*/  SHF.R.U32.HI R13, RZ, 0x2, R33 ;  /* 0x00000002ff0d7819 */ /* 0x000fca0000011621 */
[----:B------:R-:W-:-:S04]  /*c250*/  IMAD.WIDE.U32 R12, R13, 0x8, R22 ;  /* 0x000000080d0c7825 */ /* 0x000fc800078e0016 */
[----:B------:R-:W-:Y:S02]  /*c260*/  IMAD.IADD R33, R33, 0x1, R0 ;  /* 0x0000000121217824 */ /* 0x000fe400078e0200 */
[----:B------:R-:W2:Y:S03]  /*c270*/  LDG.E.64 R12, desc[UR60][R12.64] ;  /* 0x0000003c0c0c7981 */ /* 0x000ea6000c1e1b00 */
[----:B------:R-:W-:-:S05]  /*c280*/  SHF.R.U32.HI R15, RZ, 0x2, R33 ;  /* 0x00000002ff0f7819 */ /* 0x000fca0000011621 */
[----:B------:R-:W-:Y:S01]  /*c290*/  IMAD.WIDE.U32 R14, R15, 0x8, R22 ;  /* 0x000000080f0e7825 */ /* 0x000fe200078e0016 */
[----:B------:R-:W-:-:S05]  /*c2a0*/  IADD3 R33, R33, R0, RZ ;  /* 0x0000000021217210 */ /* 0x000fca0007ffe0ff */
[----:B------:R-:W3:Y:S01]  /*c2b0*/  LDG.E.64 R14, desc[UR60][R14.64] ;  /* 0x0000003c0e0e7981 */ /* 0x000ee2000c1e1b00 */
[----:B------:R-:W-:-:S05]  /*c2c0*/  SHF.R.U32.HI R21, RZ, 0x2, R33 ;  /* 0x00000002ff157819 */ /* 0x000fca0000011621 */
[----:B------:R-:W-:Y:S01]  /*c2d0*/  IMAD.WIDE.U32 R20, R21, 0x8, R22 ;  /* 0x0000000815147825 */ /* 0x000fe200078e0016 */
[----:B------:R-:W-:-:S05]  /*c2e0*/  IADD3 R33, R33, R0, RZ ;  /* 0x0000000021217210 */ /* 0x000fca0007ffe0ff */
[----:B------:R-:W4:Y:S01]  /*c2f0*/  LDG.E.64 R20, desc[UR60][R20.64] ;  /* 0x0000003c14147981 */ /* 0x000f22000c1e1b00 */
[----:B------:R-:W-:-:S05]  /*c300*/  SHF.R.U32.HI R31, RZ, 0x2, R33 ;  /* 0x00000002ff1f7819 */ /* 0x000fca0000011621 */
[----:B------:R-:W-:-:S06]  /*c310*/  IMAD.WIDE.U32 R30, R31, 0x8, R22 ;  /* 0x000000081f1e7825 */ /* 0x000fcc00078e0016 */
[----:B------:R-:W5:Y:S01]  /*c320*/  LDG.E.64 R30, desc[UR60][R30.64] ;  /* 0x0000003c1e1e7981 */ /* 0x000f62000c1e1b00 */
[----:B------:R-:W-:-:S04]  /*c330*/  IMAD.IADD R33, R33, 0x1, R0 ;  /* 0x0000000121217824 */ /* 0x000fc800078e0200 */
[----:B------:R-:W-:Y:S02]  /*c340*/  IMAD R38, R0, 0x3, R33 ;  /* 0x0000000300267824 */ /* 0x000fe400078e0221 */
[--C-:B--2---:R-:W-:Y:S02]  /*c350*/  HADD2.F32 R34, -RZ, R12.reuse.H0_H0 ;  /* 0x2000000cff227230 */ /* 0x104fe40000004100 */
[----:B------:R-:W-:-:S03]  /*c360*/  HADD2.F32 R36, -RZ, R12.H1_H1 ;  /* 0x3000000cff247230 */ /* 0x000fc60000004100 */
[----:B------:R-:W-:Y:S02]  /*c370*/  FSETP.GTU.FTZ.AND P0, PT, |R34|, +INF , PT ;  /* 0x7f8000002200780b */ /* 0x000fe40003f1c200 */
[----:B------:R-:W-:Y:S02]  /*c380*/  FSETP.GTU.FTZ.AND P1, PT, |R36|, +INF , PT ;  /* 0x7f8000002400780b */ /* 0x000fe40003f3c200 */
[----:B------:R-:W-:Y:S01]  /*c390*/  FSEL R35, R34, RZ, !P0 ;  /* 0x000000ff22237208 */ /* 0x000fe20004000000 */
[----:B------:R-:W-:Y:S01]  /*c3a0*/  HADD2.F32 R34, -RZ, R13.H0_H0 ;  /* 0x2000000dff227230 */ /* 0x000fe20000004100 */
[----:B------:R-:W-:-:S03]  /*c3b0*/  ISETP.GE.U32.AND P0, PT, R38, R29, PT ;  /* 0x0000001d2600720c */ /* 0x000fc60003f06070 */
[----:B------:R-:W-:Y:S01]  /*c3c0*/  FADD.FTZ R32, R35, R32 ;  /* 0x0000002023207221 */ /* 0x000fe20000010000 */
[----:B------:R-:W-:Y:S01]  /*c3d0*/  FSEL R35, R36, RZ, !P1 ;  /* 0x000000ff24237208 */ /* 0x000fe20004800000 */
[----:B------:R-:W-:Y:S01]  /*c3e0*/  HADD2.F32 R36, -RZ, R13.H1_H1 ;  /* 0x3000000dff247230 */ /* 0x000fe20000004100 */
[----:B------:R-:W-:Y:S01]  /*c3f0*/  FSETP.GTU.FTZ.AND P1, PT, |R34|, +INF , PT ;  /* 0x7f8000002200780b */ /* 0x000fe20003f3c200 */
[--C-:B---3--:R-:W-:Y:S02]  /*c400*/  HADD2.F32 R37, -RZ, R14.reuse.H0_H0 ;  /* 0x2000000eff257230 */ /* 0x108fe40000004100 */
[----:B------:R-:W-:Y:S01]  /*c410*/  HADD2.F32 R38, -RZ, R14.H1_H1 ;  /* 0x3000000eff267230 */ /* 0x000fe20000004100 */
[----:B------:R-:W-:Y:S01]  /*c420*/  FSETP.GTU.FTZ.AND P2, PT, |R36|, +INF , PT ;  /* 0x7f8000002400780b */ /* 0x000fe20003f5c200 */
[----:B------:R-:W-:Y:S01]  /*c430*/  FADD.FTZ R28, R35, R28 ;  /* 0x0000001c231c7221 */ /* 0x000fe20000010000 */
[----:B------:R-:W-:Y:S01]  /*c440*/  FSEL R34, R34, RZ, !P1 ;  /* 0x000000ff22227208 */ /* 0x000fe20004800000 */
[----:B------:R-:W-:Y:S01]  /*c450*/  HADD2.F32 R35, -RZ, R15.H0_H0 ;  /* 0x2000000fff237230 */ /* 0x000fe20000004100 */
[----:B------:R-:W-:-:S02]  /*c460*/  FSETP.GTU.FTZ.AND P1, PT, |R37|, +INF , PT ;  /* 0x7f8000002500780b */ /* 0x000fc40003f3c200 */
[----:B------:R-:W-:Y:S01]  /*c470*/  FSETP.GTU.FTZ.AND P3, PT, |R38|, +INF , PT ;  /* 0x7f8000002600780b */ /* 0x000fe20003f7c200 */
[----:B------:R-:W-:Y:S01]  /*c480*/  FADD.FTZ R17, R34, R17 ;  /* 0x0000001122117221 */ /* 0x000fe20000010000 */
[----:B------:R-:W-:Y:S01]  /*c490*/  FSEL R36, R36, RZ, !P2 ;  /* 0x000000ff24247208 */ /* 0x000fe20005000000 */
[----:B------:R-:W-:Y:S01]  /*c4a0*/  HADD2.F32 R34, -RZ, R15.H1_H1 ;  /* 0x3000000fff227230 */ /* 0x000fe20000004100 */
        /* <DEDUP_REMOVED lines=9> */
[----:B------:R-:W-:Y:S01]  /*c540*/  HADD2.F32 R38, -RZ, R21.H0_H0 ;  /* 0x20000015ff267230 */ /* 0x000fe20000004100 */
[----:B------:R-:W-:Y:S01]  /*c550*/  FSETP.GTU.FTZ.AND P2, PT, |R36|, +INF , PT ;  /* 0x7f8000002400780b */ /* 0x000fe20003f5c200 */
[----:B-----5:R-:W-:Y:S01]  /*c560*/  HADD2.F32 R39, -RZ, R31.H1_H1 ;  /* 0x3000001fff277230 */ /* 0x020fe20000004100 */
        /* <DEDUP_REMOVED lines=12> */
[----:B------:R-:W-:-:S02]  /*c630*/  HADD2.F32 R34, -RZ, R30.H0_H0 ;  /* 0x2000001eff227230 */ /* 0x000fc40000004100 */
[----:B------:R-:W-:Y:S01]  /*c640*/  FADD.FTZ R4, R37, R4 ;  /* 0x0000000425047221 */ /* 0x000fe20000010000 */
[C---:B------:R-:W-:Y:S01]  /*c650*/  FSETP.GTU.FTZ.AND P1, PT, |R38|.reuse, +INF , PT ;  /* 0x7f8000002600780b */ /* 0x040fe20003f3c200 */
[----:B------:R-:W-:Y:S01]  /*c660*/  HADD2.F32 R36, -RZ, R30.H1_H1 ;  /* 0x3000001eff247230 */ /* 0x000fe20000004100 */
[----:B------:R-:W-:Y:S01]  /*c670*/  FSETP.GTU.FTZ.AND P4, PT, |R39|, +INF , PT ;  /* 0x7f8000002700780b */ /* 0x000fe20003f9c200 */
[----:B------:R-:W-:Y:S01]  /*c680*/  HADD2.F32 R37, -RZ, R31.H0_H0 ;  /* 0x2000001fff257230 */ /* 0x000fe20000004100 */
[----:B------:R-:W-:Y:S02]  /*c690*/  FSEL R38, R38, RZ, !P1 ;  /* 0x000000ff26267208 */ /* 0x000fe40004800000 */
[----:B------:R-:W-:Y:S02]  /*c6a0*/  FSETP.GTU.FTZ.AND P1, PT, |R34|, +INF , PT ;  /* 0x7f8000002200780b */ /* 0x000fe40003f3c200 */
[----:B------:R-:W-:Y:S01]  /*c6b0*/  FSETP.GTU.FTZ.AND P2, PT, |R36|, +INF , PT ;  /* 0x7f8000002400780b */ /* 0x000fe20003f5c200 */
[----:B------:R-:W-:Y:S01]  /*c6c0*/  FADD.FTZ R3, R38, R3 ;  /* 0x0000000326037221 */ /* 0x000fe20000010000 */
        /* <DEDUP_REMOVED lines=11> */
.L_x_4066:
        /* <DEDUP_REMOVED lines=8> */
.L_x_4065:
[----:B------:R-:W-:Y:S05]  /*c800*/  BSYNC B0 ;  /* 0x0000000000007941 */ /* 0x000fea0003800000 */
.L_x_4064:
        /* <DEDUP_REMOVED lines=19> */
[----:B------:R-:W-:Y:S01]  /*c940*/  IMAD.IADD R12, R14, 0x1, R0 ;  /* 0x000000010e0c7824 */ /* 0x000fe200078e0200 */
[----:B------:R-:W-:-:S04]  /*c950*/  SHF.R.U32.HI R13, RZ, 0x2, R14 ;  /* 0x00000002ff0d7819 */ /* 0x000fc8000001160e */
[----:B------:R-:W-:-:S13]  /*c960*/  ISETP.GE.U32.AND P0, PT, R12, R29, PT ;  /* 0x0000001d0c00720c */ /* 0x000fda0003f06070 */
[----:B------:R-:W-:Y:S01]  /*c970*/  @!P0 SHF.R.U32.HI R15, RZ, 0x2, R12 ;  /* 0x00000002ff0f8819 */ /* 0x000fe2000001160c */
[----:B------:R-:W-:-:S04]  /*c980*/  IMAD.WIDE.U32 R12, R13, 0x8, R22 ;  /* 0x000000080d0c7825 */ /* 0x000fc800078e0016 */
[----:B------:R-:W-:Y:S02]  /*c990*/  @!P0 IMAD.WIDE.U32 R14, R15, 0x8, R22 ;  /* 0x000000080f0e8825 */ /* 0x000fe400078e0016 */
[----:B------:R-:W2:Y:S04]  /*c9a0*/  LDG.E.64 R12, desc[UR60][R12.64] ;  /* 0x0000003c0c0c7981 */ /* 0x000ea8000c1e1b00 */
[----:B------:R-:W3:Y:S01]  /*c9b0*/  @!P0 LDG.E.64 R14, desc[UR60][R14.64] ;  /* 0x0000003c0e0e8981 */ /* 0x000ee2000c1e1b00 */
[----:B--2---:R-:W-:Y:S02]  /*c9c0*/  PRMT R38, R12, 0x7610, R12 ;  /* 0x000076100c267816 */ /* 0x004fe4000000000c */
[----:B------:R-:W-:Y:S02]  /*c9d0*/  PRMT R21, R13, 0x7610, R13 ;  /* 0x000076100d157816 */ /* 0x000fe4000000000d */
[----:B---3--:R-:W-:-:S02]  /*c9e0*/  @!P0 PRMT R20, R14, 0x7610, R20 ;  /* 0x000076100e148816 */ /* 0x008fc40000000014 */
[----:B------:R-:W-:Y:S02]  /*c9f0*/  @!P0 PRMT R30, R14, 0x7632, R30 ;  /* 0x000076320e1e8816 */ /* 0x000fe4000000001e */
[----:B------:R-:W-:Y:S02]  /*ca00*/  @!P0 PRMT R20, R20, 0x5410, R15 ;  /* 0x0000541014148816 */ /* 0x000fe4000000000f */
[----:B------:R-:W-:-:S07]  /*ca10*/  @!P0 PRMT R31, R15, 0x7632, R31 ;  /* 0x000076320f1f8816 */ /* 0x000fce000000001f */
.L_x_4069:
[----:B------:R-:W-:Y:S05]  /*ca20*/  BSYNC B0 ;  /* 0x0000000000007941 */ /* 0x000fea0003800000 */
.L_x_4068:
[----:B------:R-:W-:Y:S04]  /*ca30*/  BSSY B0, `(.L_x_4070) ;  /* 0x000004b000007945 */ /* 0x000fe80003800000 */
[----:B------:R-:W-:Y:S05]  /*ca40*/  @P1 BRA `(.L_x_4071) ;  /* 0x0000000400241947 */ /* 0x000fea0003800000 */
        /* <DEDUP_REMOVED lines=9> */
[C---:B------:R-:W-:Y:S02]  /*cae0*/  FSETP.GTU.FTZ.AND P3, PT, |R35|.reuse, +INF , PT ;  /* 0x7f8000002300780b */ /* 0x040fe40003f7c200 */
        /* <DEDUP_REMOVED lines=63> */
.L_x_4071:
[----:B------:R-:W-:Y:S05]  /*cee0*/  BSYNC B0 ;  /* 0x0000000000007941 */ /* 0x000fea0003800000 */
.L_x_4070:
        /* <DEDUP_REMOVED lines=12> */
.L_x_4022:
[----:B------:R-:W-:Y:S05]  /*cfb0*/  BSYNC B6 ;  /* 0x0000000000067941 */ /* 0x000fea0003800000 */
.L_x_4021:
[----:B------:R-:W-:Y:S02]  /*cfc0*/  ULDC UR4, c[0x0][0x234] ;  /* 0x00008d0000047ab9 */ /* 0x000fe40000000800 */
[----:B------:R-:W-:-:S13]  /*cfd0*/  ISETP.NE.AND P0, PT, RZ, UR4, PT ;  /* 0x00000004ff007c0c */ /* 0x000fda000bf05270 */
[----:B------:R-:W-:Y:S05]  /*cfe0*/  @!P0 BRA `(.L_x_4072) ;  /* 0x0000000000708947 */ /* 0x000fea0003800000 */
[----:B------:R-:W0:Y:S01]  /*cff0*/  S2R R4, SR_CgaCtaId ;  /* 0x0000000000047919 */ /* 0x000e220000008800 */
[----:B------:R-:W1:Y:S01]  /*d000*/  LDC R5, c[0x0][RZ] ;  /* 0x00000000ff057b82 */ /* 0x000e620000000800 */
[----:B------:R-:W-:-:S04]  /*d010*/  MOV R0, 0x400 ;  /* 0x0000040000007802 */ /* 0x000fc80000000f00 */
[----:B------:R-:W-:-:S03]  /*d020*/  IADD3 R3, R0, 0x10, RZ ;  /* 0x0000001000037810 */ /* 0x000fc60007ffe0ff */
[----:B------:R-:W2:Y:S01]  /*d030*/  LDC R7, c[0x0][0x4] ;  /* 0x00000100ff077b82 */ /* 0x000ea20000000800 */
[----:B-1----:R-:W-:Y:S01]  /*d040*/  IMAD R0, R2, R5, R16 ;  /* 0x0000000502007224 */ /* 0x002fe200078e0210 */
[----:B0-----:R-:W-:Y:S02]  /*d050*/  LEA R3, R4, R3, 0x18 ;  /* 0x0000000304037211 */ /* 0x001fe400078ec0ff */
[----:B--2---:R-:W-:Y:S02]  /*d060*/  SHF.R.U32.HI R4, RZ, 0x1, R7 ;  /* 0x00000001ff047819 */ /* 0x004fe40000011607 */
[----:B------:R-:W-:Y:S02]  /*d070*/  LEA R0, R0, R3, 0x4 ;  /* 0x0000000300007211 */ /* 0x000fe400078e20ff */
[----:B------:R-:W-:-:S03]  /*d080*/  ISETP.NE.AND P0, PT, R4, RZ, PT ;  /* 0x000000ff0400720c */ /* 0x000fc60003f05270 */
[----:B------:R0:W-:Y:S10]  /*d090*/  STS.128 [R0], R24 ;  /* 0x0000001800007388 */ /* 0x0001f40000000c00 */
[----:B------:R-:W-:Y:S05]  /*d0a0*/  @!P0 BRA `(.L_x_4072) ;  /* 0x0000000000408947 */ /* 0x000fea0003800000 */
.L_x_4073:
[----:B------:R-:W-:Y:S01]  /*d0b0*/  IMAD.IADD R6, R2, 0x1, R4 ;  /* 0x0000000102067824 */ /* 0x000fe200078e0204 */
[----:B------:R-:W-:Y:S05]  /*d0c0*/  WARPSYNC.ALL ;  /* 0x0000000000007948 */ /* 0x000fea0003800000 */
[----:B------:R-:W-:Y:S01]  /*d0d0*/  BAR.SYNC.DEFER_BLOCKING 0x0 ;  /* 0x0000000000007b1d */ /* 0x000fe20000010000 */
[----:B------:R-:W-:-:S04]  /*d0e0*/  ISETP.GE.U32.AND P0, PT, R6, R7, PT ;  /* 0x000000070600720c */ /* 0x000fc80003f06070 */
[----:B------:R-:W-:-:S13]  /*d0f0*/  ISETP.GE.U32.OR P0, PT, R2, R4, P0 ;  /* 0x000000040200720c */ /* 0x000fda0000706470 */
[----:B------:R-:W-:-:S05]  /*d100*/  @!P0 IMAD R6, R6, R5, R16 ;  /* 0x0000000506068224 */ /* 0x000fca00078e0210 */
[----:B------:R-:W-:-:S05]  /*d110*/  @!P0 LEA R6, R6, R3, 0x4 ;  /* 0x0000000306068211 */ /* 0x000fca00078e20ff */
        /* <DEDUP_REMOVED lines=9> */
.L_x_4072:
[----:B------:R-:W-:Y:S02]  /*d1b0*/  ULDC UR4, c[0x0][0x230] ;  /* 0x00008c0000047ab9 */ /* 0x000fe40000000800 */
[----:B------:R-:W-:-:S13]  /*d1c0*/  ISETP.NE.AND P0, PT, RZ, UR4, PT ;  /* 0x00000004ff007c0c */ /* 0x000fda000bf05270 */
[----:B------:R-:W-:Y:S05]  /*d1d0*/  @!P0 BRA `(.L_x_4074) ;  /* 0x0000000000c08947 */ /* 0x000fea0003800000 */
[----:B------:R-:W2:Y:S02]  /*d1e0*/  LDC R5, c[0x0][RZ] ;  /* 0x00000000ff057b82 */ /* 0x000ea40000000800 */
[----:B--2---:R-:W-:Y:S02]  /*d1f0*/  ISETP.GT.AND P0, PT, R5, 0x20, PT ;  /* 0x000000200500780c */ /* 0x004fe40003f04270 */
[----:B01----:R-:W-:-:S11]  /*d200*/  MOV R0, R5 ;  /* 0x0000000500007202 */ /* 0x003fd60000000f00 */
        /* <DEDUP_REMOVED lines=13> */
.L_x_4076:
[----:B------:R-:W-:Y:S01]  /*d2e0*/  IADD3 R0, R16, R4, RZ ;  /* 0x0000000410007210 */ /* 0x000fe20007ffe0ff */
[----:B------:R-:W-:Y:S05]  /*d2f0*/  WARPSYNC.ALL ;  /* 0x0000000000007948 */ /* 0x000fea0003800000 */
[----:B------:R-:W-:Y:S01]  /*d300*/  BAR.SYNC.DEFER_BLOCKING 0x0 ;  /* 0x0000000000007b1d */ /* 0x000fe20000010000 */
[----:B------:R-:W-:-:S04]  /*d310*/  ISETP.GE.U32.AND P0, PT, R0, R5, PT ;  /* 0x000000050000720c */ /* 0x000fc80003f06070 */
[----:B------:R-:W-:-:S13]  /*d320*/  ISETP.GE.U32.OR P0, PT, R16, R4, P0 ;  /* 0x000000041000720c */ /* 0x000fda0000706470 */
[----:B------:R-:W-:Y:S02]  /*d330*/  @!P0 LEA R0, R4, R3, 0x4 ;  /* 0x0000000304008211 */ /* 0x000fe400078e20ff */
[----:B------:R-:W-:-:S03]  /*d340*/  SHF.R.S32.HI R4, RZ, 0x1, R4 ;  /* 0x00000001ff047819 */ /* 0x000fc60000011404 */
[----:B0-----:R-:W0:Y:S02]  /*d350*/  @!P0 LDS.128 R8, [R0] ;  /* 0x0000000000088984 */ /* 0x001e240000000c00 */
[----:B0-----:R-:W-:Y:S01]  /*d360*/  @!P0 FADD.FTZ R24, R24, R8 ;  /* 0x0000000818188221 */ /* 0x001fe20000010000 */
[----:B------:R-:W-:Y:S01]  /*d370*/  @!P0 FADD.FTZ R25, R25, R9 ;  /* 0x0000000919198221 */ /* 0x000fe20000010000 */
[----:B------:R-:W-:Y:S01]  /*d380*/  @!P0 FADD.FTZ R26, R26, R10 ;  /* 0x0000000a1a1a8221 */ /* 0x000fe20000010000 */
[----:B------:R-:W-:-:S05]  /*d390*/  @!P0 FADD.FTZ R27, R27, R11 ;  /* 0x0000000b1b1b8221 */ /* 0x000fca0000010000 */
[----:B------:R0:W-:Y:S01]  /*d3a0*/  @!P0 STS.128 [R3], R24 ;  /* 0x0000001803008388 */ /* 0x0001e20000000c00 */
[----:B------:R-:W-:-:S13]  /*d3b0*/  ISETP.GE.AND P0, PT, R4, 0x20, PT ;  /* 0x000000200400780c */ /* 0x000fda0003f06270 */
[----:B------:R-:W-:Y:S05]  /*d3c0*/  @P0 BRA `(.L_x_4076) ;  /* 0xfffffffc00c40947 */ /* 0x000fea000383ffff */
[----:B------:R-:W-:-:S07]  /*d3d0*/  IMAD.MOV.U32 R0, RZ, RZ, 0x20 ;  /* 0x00000020ff007424 */ /* 0x000fce00078e00ff */
.L_x_4075:
[----:B------:R-:W-:Y:S01]  /*d3e0*/  ISETP.GE.AND P0, PT, R0, 0x2, PT ;  /* 0x000000020000780c */ /* 0x000fe20003f06270 */
[----:B------:R-:W-:Y:S05]  /*d3f0*/  WARPSYNC.ALL ;  /* 0x0000000000007948 */ /* 0x000fea0003800000 */
[----:B------:R-:W-:Y:S07]  /*d400*/  BAR.SYNC.DEFER_BLOCKING 0x0 ;  /* 0x0000000000007b1d */ /* 0x000fee0000010000 */
[----:B------:R-:W-:Y:S05]  /*d410*/  @!P0 BRA `(.L_x_4074) ;  /* 0x0000000000308947 */ /* 0x000fea0003800000 */
[----:B0-----:R-:W-:-:S11]  /*d420*/  HFMA2.MMA R3, -RZ, RZ, 0, 5.9604644775390625e-08 ;  /* 0x00000001ff037435 */ /* 0x001fd600000001ff */
.L_x_4077:
[----:B------:R-:W0:Y:S04]  /*d430*/  SHFL.DOWN PT, R5, R24, R3, 0x1f ;  /* 0x08001f0318057589 */ /* 0x000e2800000e0000 */
[----:B------:R-:W1:Y:S04]  /*d440*/  SHFL.DOWN PT, R4, R25, R3, 0x1f ;  /* 0x08001f0319047589 */ /* 0x000e6800000e0000 */
[----:B------:R-:W2:Y:S04]  /*d450*/  SHFL.DOWN PT, R7, R26, R3, 0x1f ;  /* 0x08001f031a077589 */ /* 0x000ea800000e0000 */
[----:B------:R3:W4:Y:S02]  /*d460*/  SHFL.DOWN PT, R6, R27, R3, 0x1f ;  /* 0x08001f031b067589 */ /* 0x00072400000e0000 */
[----:B---3--:R-:W-:Y:S01]  /*d470*/  SHF.L.U32 R3, R3, 0x1, RZ ;  /* 0x0000000103037819 */ /* 0x008fe200000006ff */
[----:B0-----:R-:W-:-:S03]  /*d480*/  FADD.FTZ R24, R5, R24 ;  /* 0x0000001805187221 */ /* 0x001fc60000010000 */
[----:B------:R-:W-:Y:S01]  /*d490*/  ISETP.GE.AND P0, PT, R3, R0, PT ;  /* 0x000000000300720c */ /* 0x000fe20003f06270 */
[----:B-1----:R-:W-:Y:S01]  /*d4a0*/  FADD.FTZ R25, R4, R25 ;  /* 0x0000001904197221 */ /* 0x002fe20000010000 */
[----:B--2---:R-:W-:Y:S01]  /*d4b0*/  FADD.FTZ R26, R7, R26 ;  /* 0x0000001a071a7221 */ /* 0x004fe20000010000 */
[----:B----4-:R-:W-:-:S10]  /*d4c0*/  FADD.FTZ R27, R6, R27 ;  /* 0x0000001b061b7221 */ /* 0x010fd40000010000 */
[----:B------:R-:W-:Y:S05]  /*d4d0*/  @!P0 BRA `(.L_x_4077) ;  /* 0xfffffffc00d48947 */ /* 0x000fea000383ffff */
.L_x_4074:
[----:B------:R-:W2:Y:S01]  /*d4e0*/  LDC R20, c[0x0][0x3ec] ;  /* 0x0000fb00ff147b82 */ /* 0x000ea20000000800 */
[----:B------:R-:W-:Y:S01]  /*d4f0*/  IMAD.MOV.U32 R23, RZ, RZ, RZ ;  /* 0x000000ffff177224 */ /* 0x000fe200078e00ff */
[----:B------:R-:W-:Y:S02]  /*d500*/  MOV R28, RZ ;  /* 0x000000ff001c7202 */ /* 0x000fe40000000f00 */
[----:B--2---:R-:W-:-:S13]  /*d510*/  ISETP.NE.AND P1, PT, R20, RZ, PT ;  /* 0x000000ff1400720c */ /* 0x004fda0003f25270 */
        /* <DEDUP_REMOVED lines=9> */
[----:B0-----:R-:W-:-:S05]  /*d5b0*/  IADD3 R3, -R5, RZ, RZ ;  /* 0x000000ff05037210 */ /* 0x001fca0007ffe1ff */
        /* <DEDUP_REMOVED lines=259> */
[----:B-1----:R-:W-:-:S05]  /*e5f0*/  IMAD.HI.U32 R0, R7, UR7, R6 ;  /* 0x0000000707007c27 */ /* 0x002fca000f8e0006 */
[----:B------:R-:W-:Y:S01]  /*e600*/  SHF.R.U32.HI R0, RZ, UR4, R0 ;  /* 0x00000004ff007c19 */ /* 0x000fe20008011600 */
[----:B------:R-:W-:-:S03]  /*e610*/  ULDC UR4, c[0x0][0x5dc] ;  /* 0x0001770000047ab9 */ /* 0x000fc60000000800 */
[----:B------:R-:W-:-:S05]  /*e620*/  IADD3 R3, -R0, RZ, RZ ;  /* 0x000000ff00037210 */ /* 0x000fca0007ffe1ff */
[----:B------:R-:W-:-:S04]  /*e630*/  IMAD R3, R3, UR6, R7 ;  /* 0x0000000603037c24 */ /* 0x000fc8000f8e0207 */
[----:B------:R-:W-:-:S07]  /*e640*/  IMAD R28, R3, UR4, R28 ;  /* 0x00000004031c7c24 */ /* 0x000fce000f8e021c */
.L_x_4078:
        /* <DEDUP_REMOVED lines=272> */
[----:B01----:R-:W-:-:S05]  /*f750*/  IMAD.HI.U32 R0, R5, UR9, R4 ;  /* 0x0000000905007c27 */ /* 0x003fca000f8e0004 */
[----:B------:R-:W-:Y:S01]  /*f760*/  SHF.R.U32.HI R0, RZ, UR6, R0 ;  /* 0x00000006ff007c19 */ /* 0x000fe20008011600 */
[----:B------:R-:W-:-:S03]  /*f770*/  ULDC UR6, c[0x0][0x5dc] ;  /* 0x0001770000067ab9 */ /* 0x000fc60000000800 */
[----:B------:R-:W-:-:S05]  /*f780*/  IADD3 R4, -R0, RZ, RZ ;  /* 0x000000ff00047210 */ /* 0x000fca0007ffe1ff */
[----:B------:R-:W-:-:S04]  /*f790*/  IMAD R4, R4, UR8, R5 ;  /* 0x0000000804047c24 */ /* 0x000fc8000f8e0205 */
[----:B------:R-:W-:-:S07]  /*f7a0*/  IMAD R23, R4, UR6, R23 ;  /* 0x0000000604177c24 */ /* 0x000fce000f8e0217 */
.L_x_4079:
[----:B------:R-:W-:Y:S02]  /*f7b0*/  IADD3 R8, P0, R23, UR4, RZ ;  /* 0x0000000417087c10 */ /* 0x000fe4000ff1e0ff */
[----:B------:R-:W-:Y:S02]  /*f7c0*/  MOV R17, RZ ;  /* 0x000000ff00117202 */ /* 0x000fe40000000f00 */
[----:B------:R-:W-:Y:S01]  /*f7d0*/  MOV R22, RZ ;  /* 0x000000ff00167202 */ /* 0x000fe20000000f00 */
        /* <DEDUP_REMOVED lines=20> */
[----:B0-----:R-:W-:-:S05]  /*f920*/  IADD3 R3, -R5, RZ, RZ ;  /* 0x000000ff05037210 */ /* 0x001fca0007ffe1ff */
        /* <DEDUP_REMOVED lines=255> */
.L_x_4080:
        /* <DEDUP_REMOVED lines=271> */
[----:B01----:R-:W-:-:S05]  /*11a10*/  IMAD.HI.U32 R0, R5, UR9, R4 ;  /* 0x0000000905007c27 */ /* 0x003fca000f8e0004 */
[----:B------:R-:W-:Y:S01]  /*11a20*/  SHF.R.U32.HI R0, RZ, UR6, R0 ;  /* 0x00000006ff007c19 */ /* 0x000fe20008011600 */
[----:B------:R-:W-:-:S04]  /*11a30*/  ULDC UR6, c[0x0][0x5dc] ;  /* 0x0001770000067ab9 */ /* 0x000fc80000000800 */
[----:B------:R-:W-:-:S04]  /*11a40*/  IMAD.MOV R4, RZ, RZ, -R0 ;  /* 0x000000ffff047224 */ /* 0x000fc800078e0a00 */
[----:B------:R-:W-:-:S04]  /*11a50*/  IMAD R4, R4, UR8, R5 ;  /* 0x0000000804047c24 */ /* 0x000fc8000f8e0205 */
[----:B------:R-:W-:-:S07]  /*11a60*/  IMAD R17, R4, UR6, R17 ;  /* 0x0000000604117c24 */ /* 0x000fce000f8e0211 */
.L_x_4081:
[----:B------:R-:W-:Y:S01]  /*11a70*/  ULDC.64 UR6, c[0x0][0x600] ;  /* 0x0001800000067ab9 */ /* 0x000fe20000000a00 */
[----:B------:R-:W-:Y:S02]  /*11a80*/  CS2R R4, SRZ ;  /* 0x0000000000047805 */ /* 0x000fe4000001ff00 */
[----:B------:R-:W-:Y:S02]  /*11a90*/  ISETP.NE.U32.AND P0, PT, RZ, UR6, PT ;  /* 0x00000006ff007c0c */ /* 0x000fe4000bf05070 */
[----:B------:R-:W-:Y:S02]  /*11aa0*/  IADD3 R12, P2, R17, UR4, RZ ;  /* 0x00000004110c7c10 */ /* 0x000fe4000ff5e0ff */
[----:B------:R-:W-:Y:S02]  /*11ab0*/  ISETP.NE.AND.EX P0, PT, RZ, UR7, PT, P0 ;  /* 0x00000007ff007c0c */ /* 0x000fe4000bf05300 */
[----:B01----:R-:W-:Y:S01]  /*11ac0*/  MOV R0, RZ ;  /* 0x000000ff00007202 */ /* 0x003fe20000000f00 */
[----:B------:R-:W-:-:S10]  /*11ad0*/  IMAD.X R13, RZ, RZ, UR5, P2 ;  /* 0x00000005ff0d7e24 */ /* 0x000fd400090e06ff */
[----:B------:R-:W-:Y:S01]  /*11ae0*/  @P0 IADD3 R4, P3, R28, UR6, RZ ;  /* 0x000000061c040c10 */ /* 0x000fe2000ff7e0ff */
[----:B------:R-:W-:Y:S02]  /*11af0*/  ULDC UR6, c[0x0][0x238] ;  /* 0x00008e0000067ab9 */ /* 0x000fe40000000800 */
[----:B------:R-:W-:Y:S02]  /*11b00*/  ISETP.NE.AND P4, PT, RZ, UR6, PT ;  /* 0x00000006ff007c0c */ /* 0x000fe4000bf85270 */
[----:B------:R-:W-:-:S04]  /*11b10*/  @P0 IADD3.X R5, RZ, UR7, RZ, P3, !PT ;  /* 0x00000007ff050c10 */ /* 0x000fc80009ffe4ff */
[----:B------:R-:W-:-:S07]  /*11b20*/  @P0 MOV R0, R5 ;  /* 0x0000000500000202 */ /* 0x000fce0000000f00 */
[----:B------:R-:W-:Y:S05]  /*11b30*/  @!P4 BRA `(.L_x_4082) ;  /* 0x000000600070c947 */ /* 0x000fea0003800000 */
[----:B------:R-:W0:Y:S01]  /*11b40*/  S2R R3, SR_CTAID.X ;  /* 0x0000000000037919 */ /* 0x000e220000002500 */
        /* <DEDUP_REMOVED lines=283> */
.L_x_4083:
        /* <DEDUP_REMOVED lines=277> */
.L_x_4084:
        /* <DEDUP_REMOVED lines=279> */
.L_x_4085:
        /* <DEDUP_REMOVED lines=277> */
.L_x_4086:
        /* <DEDUP_REMOVED lines=16> */
.L_x_4088:
[----:B------:R-:W-:Y:S05]  /*16210*/  BSYNC B0 ;  /* 0x0000000000007941 */ /* 0x000fea0003800000 */
.L_x_4087:
        /* <DEDUP_REMOVED lines=17> */
.L_x_4090:
[----:B------:R-:W-:Y:S05]  /*16330*/  BSYNC B0 ;  /* 0x0000000000007941 */ /* 0x000fea0003800000 */
.L_x_4089:
        /* <DEDUP_REMOVED lines=35> */
.L_x_4092:
[----:B------:R-:W-:Y:S05]  /*16570*/  BSYNC B0 ;  /* 0x0000000000007941 */ /* 0x000fea0003800000 */
.L_x_4091:
        /* <DEDUP_REMOVED lines=38> */
.L_x_4097:
        /* <DEDUP_REMOVED lines=15> */
.L_x_4096:
[----:B------:R-:W-:Y:S05]  /*168d0*/  BRA `(.L_x_4095) ;  /* 0x0000000000747947 */ /* 0x000fea0003800000 */
.L_x_4094:
        /* <DEDUP_REMOVED lines=15> */
.L_x_4098:
        /* <DEDUP_REMOVED lines=14> */
.L_x_4095:
[----:B------:R-:W-:Y:S05]  /*16ab0*/  BSYNC B0 ;  /* 0x0000000000007941 */ /* 0x000fea0003800000 */
.L_x_4093:
        /* <DEDUP_REMOVED lines=13> */
.L_x_4100:
        /* <DEDUP_REMOVED lines=15> */
.L_x_4099:
        /* <DEDUP_REMOVED lines=11> */
.L_x_4103:
        /* <DEDUP_REMOVED lines=15> */
.L_x_4102:
[----:B------:R-:W-:Y:S01]  /*16e20*/  BAR.SYNC.DEFER_BLOCKING 0x0 ;  /* 0x0000000000007b1d */ /* 0x000fe20000010000 */
[----:B------:R-:W-:-:S13]  /*16e30*/  ISETP.GE.AND P0, PT, R2, 0x2, PT ;  /* 0x000000020200780c */ /* 0x000fda0003f06270 */
[----:B------:R-:W-:Y:S05]  /*16e40*/  @!P0 BRA `(.L_x_4101) ;  /* 0x0000000000308947 */ /* 0x000fea0003800000 */
[----:B------:R-:W-:-:S07]  /*16e50*/  IMAD.MOV.U32 R3, RZ, RZ, 0x1 ;  /* 0x00000001ff037424 */ /* 0x000fce00078e00ff */
.L_x_4104:
[----:B------:R-:W0:Y:S04]  /*16e60*/  SHFL.DOWN PT, R9, R24, R3, 0x1f ;  /* 0x08001f0318097589 */ /* 0x000e2800000e0000 */
[----:B------:R-:W3:Y:S04]  /*16e70*/  SHFL.DOWN PT, R8, R25, R3, 0x1f ;  /* 0x08001f0319087589 */ /* 0x000ee800000e0000 */
[----:B------:R-:W4:Y:S04]  /*16e80*/  SHFL.DOWN PT, R11, R26, R3, 0x1f ;  /* 0x08001f031a0b7589 */ /* 0x000f2800000e0000 */
[----:B------:R5:W4:Y:S02]  /*16e90*/  SHFL.DOWN PT, R10, R27, R3, 0x1f ;  /* 0x08001f031b0a7589 */ /* 0x000b2400000e0000 */
[----:B-----5:R-:W-:Y:S01]  /*16ea0*/  SHF.L.U32 R3, R3, 0x1, RZ ;  /* 0x0000000103037819 */ /* 0x020fe200000006ff */
[----:B012---:R-:W-:-:S03]  /*16eb0*/  FADD.FTZ R24, R9, R24 ;  /* 0x0000001809187221 */ /* 0x007fc60000010000 */
[----:B------:R-:W-:Y:S01]  /*16ec0*/  ISETP.GE.AND P0, PT, R3, R2, PT ;  /* 0x000000020300720c */ /* 0x000fe20003f06270 */
[----:B---3--:R-:W-:Y:S01]  /*16ed0*/  FADD.FTZ R25, R8, R25 ;  /* 0x0000001908197221 */ /* 0x008fe20000010000 */
[----:B----4-:R-:W-:Y:S01]  /*16ee0*/  FADD.FTZ R26, R11, R26 ;  /* 0x0000001a0b1a7221 */ /* 0x010fe20000010000 */
[----:B------:R-:W-:-:S10]  /*16ef0*/  FADD.FTZ R27, R10, R27 ;  /* 0x0000001b0a1b7221 */ /* 0x000fd40000010000 */
[----:B------:R-:W-:Y:S05]  /*16f00*/  @!P0 BRA `(.L_x_4104) ;  /* 0xfffffffc00d48947 */ /* 0x000fea000383ffff */
.L_x_4101:
        /* <DEDUP_REMOVED lines=9> */
[----:B------:R-:W0:Y:S04]  /*16fa0*/  LDG.E R3, desc[UR60][R4.64] ;  /* 0x0000003c04037981 */ /* 0x000e28000c1e1900 */
[----:B------:R-:W3:Y:S04]  /*16fb0*/  LDG.E R0, desc[UR60][R4.64+0x4] ;  /* 0x0000043c04007981 */ /* 0x000ee8000c1e1900 */
[----:B------:R-:W4:Y:S04]  /*16fc0*/  LDG.E R7, desc[UR60][R4.64+0x8] ;  /* 0x0000083c04077981 */ /* 0x000f28000c1e1900 */
[----:B------:R-:W5:Y:S01]  /*16fd0*/  LDG.E R2, desc[UR60][R4.64+0xc] ;  /* 0x00000c3c04027981 */ /* 0x000f62000c1e1900 */
[----:B012---:R-:W-:Y:S01]  /*16fe0*/  FADD.FTZ R24, R24, R3 ;  /* 0x0000000318187221 */ /* 0x007fe20000010000 */
[----:B---3--:R-:W-:Y:S01]  /*16ff0*/  FADD.FTZ R25, R25, R0 ;  /* 0x0000000019197221 */ /* 0x008fe20000010000 */
[----:B----4-:R-:W-:Y:S01]  /*17000*/  FADD.FTZ R26, R26, R7 ;  /* 0x000000071a1a7221 */ /* 0x010fe20000010000 */
[----:B-----5:R-:W-:-:S07]  /*17010*/  FADD.FTZ R27, R27, R2 ;  /* 0x000000021b1b7221 */ /* 0x020fce0000010000 */
.L_x_4106:
[----:B------:R-:W-:Y:S05]  /*17020*/  @!P1 BRA `(.L_x_4107) ;  /* 0x00000004006c9947 */ /* 0x000fea0003800000 */
[----:B------:R-:W3:Y:S02]  /*17030*/  LDC R16, c[0x0][0x624] ;  /* 0x00018900ff107b82 */ /* 0x000ee40000000800 */
[----:B---3--:R-:W-:-:S04]  /*17040*/  ISETP.NE.AND P0, PT, R16, 0x1, PT ;  /* 0x000000011000780c */ /* 0x008fc80003f05270 */
[----:B------:R-:W-:-:S09]  /*17050*/  P2R R0, PR, RZ, 0x1 ;  /* 0x00000001ff007803 */ /* 0x000fd20000000000 */
        /* <DEDUP_REMOVED lines=14> */
[----:B---3--:R-:W-:-:S07]  /*17140*/  MOV R13, RZ ;  /* 0x000000ff000d7202 */ /* 0x008fce0000000f00 */
[----:B------:R-:W-:-:S07]  /*17150*/  LEPC R20, `(.L_x_4108) ;  /* 0x000000001014794e */ /* 0x000fce0000000000 */
[----:B012-4-:R-:W-:Y:S05]  /*17160*/  CALL.ABS.NOINC R2 ;  /* 0x0000000002007343 */ /* 0x017fea0003c00000 */
.L_x_4108:
[----:B------:R-:W-:Y:S01]  /*17170*/  ULDC.64 UR4, c[0x0][0x5f0] ;  /* 0x00017c0000047ab9 */ /* 0x000fe20000000a00 */
[----:B------:R-:W-:Y:S02]  /*17180*/  ISETP.NE.AND P6, PT, R16, 0x1, PT ;  /* 0x000000011000780c */ /* 0x000fe40003fc5270 */
[----:B------:R-:W-:-:S04]  /*17190*/  IADD3 R22, P0, R22, UR4, RZ ;  /* 0x0000000416167c10 */ /* 0x000fc8000ff1e0ff */
[----:B012---:R-:W-:-:S05]  /*171a0*/  IADD3.X R23, RZ, UR5, RZ, P0, !PT ;  /* 0x00000005ff177c10 */ /* 0x007fca00087fe4ff */
        /* <DEDUP_REMOVED lines=18> */
.L_x_4109:
        /* <DEDUP_REMOVED lines=22> */
.L_x_4110:
        /* <DEDUP_REMOVED lines=22> */
.L_x_4111:
[----:B------:R-:W-:Y:S02]  /*17590*/  ULDC.64 UR4, c[0x0][0x5f0] ;  /* 0x00017c0000047ab9 */ /* 0x000fe40000000a00 */
[----:B-1----:R-:W-:-:S04]  /*175a0*/  IADD3 R2, P0, R17, UR4, RZ ;  /* 0x0000000411027c10 */ /* 0x002fc8000ff1e0ff */
[----:B------:R-:W-:-:S05]  /*175b0*/  IADD3.X R3, RZ, UR5, RZ, P0, !PT ;  /* 0x00000005ff037c10 */ /* 0x000fca00087fe4ff */
[----:B------:R-:W-:Y:S01]  /*175c0*/  STG.E desc[UR60][R2.64], R27 ;  /* 0x0000001b02007986 */ /* 0x000fe2000c10193c */
[----:B------:R-:W-:Y:S05]  /*175d0*/  EXIT ;  /* 0x000000000000794d */ /* 0x000fea0003800000 */
.L_x_4107:
[----:B------:R-:W-:Y:S04]  /*175e0*/  STG.E desc[UR60][R4.64], R24 ;  /* 0x0000001804007986 */ /* 0x000fe8000c10193c */
[----:B------:R-:W-:Y:S04]  /*175f0*/  STG.E desc[UR60][R4.64+0x4], R25 ;  /* 0x0000041904007986 */ /* 0x000fe8000c10193c */
[----:B------:R-:W-:Y:S04]  /*17600*/  STG.E desc[UR60][R4.64+0x8], R26 ;  /* 0x0000081a04007986 */ /* 0x000fe8000c10193c */
[----:B------:R-:W-:Y:S01]  /*17610*/  STG.E desc[UR60][R4.64+0xc], R27 ;  /* 0x00000c1b04007986 */ /* 0x000fe2000c10193c */
[----:B------:R-:W-:Y:S05]  /*17620*/  EXIT ;  /* 0x000000000000794d */ /* 0x000fea0003800000 */
.L_x_4105:
        /* <DEDUP_REMOVED lines=12> */
.L_x_4112:
        /* <DEDUP_REMOVED lines=21> */
.L_x_4114:
[----:B------:R-:W-:Y:S01]  /*17840*/  ULDC.64 UR4, c[0x0][0x5f0] ;  /* 0x00017c0000047ab9 */ /* 0x000fe20000000a00 */
[----:B------:R-:W-:Y:S02]  /*17850*/  ISETP.NE.AND P6, PT, R16, 0x1, PT ;  /* 0x000000011000780c */ /* 0x000fe40003fc5270 */
[----:B------:R-:W-:-:S05]  /*17860*/  IADD3 R22, P0, R22, UR4, RZ ;  /* 0x0000000416167c10 */ /* 0x000fca000ff1e0ff */
[----:B012---:R-:W-:-:S05]  /*17870*/  IMAD.X R23, RZ, RZ, UR5, P0 ;  /* 0x00000005ff177e24 */ /* 0x007fca00080e06ff */
        /* <DEDUP_REMOVED lines=18> */
.L_x_4115:
        /* <DEDUP_REMOVED lines=22> */
.L_x_4116:
        /* <DEDUP_REMOVED lines=22> */
.L_x_4117:
[----:B------:R-:W-:Y:S02]  /*17c60*/  ULDC.64 UR4, c[0x0][0x5f0] ;  /* 0x00017c0000047ab9 */ /* 0x000fe40000000a00 */
[----:B-1----:R-:W-:-:S05]  /*17c70*/  IADD3 R2, P0, R17, UR4, RZ ;  /* 0x0000000411027c10 */ /* 0x002fca000ff1e0ff */
[----:B------:R-:W-:-:S05]  /*17c80*/  IMAD.X R3, RZ, RZ, UR5, P0 ;  /* 0x00000005ff037e24 */ /* 0x000fca00080e06ff */
[----:B------:R-:W-:Y:S01]  /*17c90*/  STG.E desc[UR60][R2.64], R27 ;  /* 0x0000001b02007986 */ /* 0x000fe2000c10193c */
[----:B------:R-:W-:Y:S05]  /*17ca0*/  EXIT ;  /* 0x000000000000794d */ /* 0x000fea0003800000 */
.L_x_4113:
[----:B------:R-:W-:Y:S04]  /*17cb0*/  STG.E desc[UR60][R6.64], R24 ;  /* 0x0000001806007986 */ /* 0x000fe8000c10193c */
[----:B------:R-:W-:Y:S04]  /*17cc0*/  STG.E desc[UR60][R12.64], R25 ;  /* 0x000000190c007986 */ /* 0x000fe8000c10193c */
[----:B------:R-:W-:Y:S04]  /*17cd0*/  STG.E desc[UR60][R14.64], R26 ;  /* 0x0000001a0e007986 */ /* 0x000fe8000c10193c */
[----:B------:R-:W-:Y:S01]  /*17ce0*/  STG.E desc[UR60][R20.64], R27 ;  /* 0x0000001b14007986 */ /* 0x000fe2000c10193c */
[----:B------:R-:W-:Y:S05]  /*17cf0*/  EXIT ;  /* 0x000000000000794d */ /* 0x000fea0003800000 */
.L_x_4082:
        /* <DEDUP_REMOVED lines=27> */
.L_x_4119:
        /* <DEDUP_REMOVED lines=21> */
.L_x_4121:
        /* <DEDUP_REMOVED lines=22> */
.L_x_4122:
        /* <DEDUP_REMOVED lines=22> */
.L_x_4123:
        /* <DEDUP_REMOVED lines=22> */
.L_x_4124:
[----:B------:R-:W-:Y:S02]  /*18420*/  ULDC.64 UR4, c[0x0][0x5f0] ;  /* 0x00017c0000047ab9 */ /* 0x000fe40000000a00 */
[----:B-1----:R-:W-:-:S04]  /*18430*/  IADD3 R2, P0, R17, UR4, RZ ;  /* 0x0000000411027c10 */ /* 0x002fc8000ff1e0ff */
[----:B------:R-:W-:-:S05]  /*18440*/  IADD3.X R3, RZ, UR5, RZ, P0, !PT ;  /* 0x00000005ff037c10 */ /* 0x000fca00087fe4ff */
[----:B------:R-:W-:Y:S01]  /*18450*/  STG.E desc[UR60][R2.64], R27 ;  /* 0x0000001b02007986 */ /* 0x000fe2000c10193c */
[----:B------:R-:W-:Y:S05]  /*18460*/  EXIT ;  /* 0x000000000000794d */ /* 0x000fea0003800000 */
.L_x_4120:
[----:B------:R-:W-:Y:S04]  /*18470*/  STG.E desc[UR60][R4.64], R24 ;  /* 0x0000001804007986 */ /* 0x000fe8000c10193c */
[----:B------:R-:W-:Y:S04]  /*18480*/  STG.E desc[UR60][R4.64+0x4], R25 ;  /* 0x0000041904007986 */ /* 0x000fe8000c10193c */
[----:B------:R-:W-:Y:S04]  /*18490*/  STG.E desc[UR60][R4.64+0x8], R26 ;  /* 0x0000081a04007986 */ /* 0x000fe8000c10193c */
[----:B------:R-:W-:Y:S01]  /*184a0*/  STG.E desc[UR60][R4.64+0xc], R27 ;  /* 0x00000c1b04007986 */ /* 0x000fe2000c10193c */
[----:B------:R-:W-:Y:S05]  /*184b0*/  EXIT ;  /* 0x000000000000794d */ /* 0x000fea0003800000 */
.L_x_4118:
        /* <DEDUP_REMOVED lines=12> */
.L_x_4125:
        /* <DEDUP_REMOVED lines=21> */
.L_x_4127:
        /* <DEDUP_REMOVED lines=22> */
.L_x_4128:
        /* <DEDUP_REMOVED lines=22> */
.L_x_4129:
        /* <DEDUP_REMOVED lines=22> */
.L_x_4130:
[----:B------:R-:W-:Y:S02]  /*18af0*/  ULDC.64 UR4, c[0x0][0x5f0] ;  /* 0x00017c0000047ab9 */ /* 0x000fe40000000a00 */
[----:B-1----:R-:W-:-:S04]  /*18b00*/  IADD3 R2, P0, R17, UR4, RZ ;  /* 0x0000000411027c10 */ /* 0x002fc8000ff1e0ff */
[----:B------:R-:W-:-:S05]  /*18b10*/  IADD3.X R3, RZ, UR5, RZ, P0, !PT ;  /* 0x00000005ff037c10 */ /* 0x000fca00087fe4ff */
[----:B------:R-:W-:Y:S01]  /*18b20*/  STG.E desc[UR60][R2.64], R27 ;  /* 0x0000001b02007986 */ /* 0x000fe2000c10193c */
[----:B------:R-:W-:Y:S05]  /*18b30*/  EXIT ;  /* 0x000000000000794d */ /* 0x000fea0003800000 */
.L_x_4126:
[----:B------:R-:W-:Y:S04]  /*18b40*/  STG.E desc[UR60][R6.64], R24 ;  /* 0x0000001806007986 */ /* 0x000fe8000c10193c */
[----:B------:R-:W-:Y:S04]  /*18b50*/  STG.E desc[UR60][R8.64], R25 ;  /* 0x0000001908007986 */ /* 0x000fe8000c10193c */
[----:B------:R-:W-:Y:S04]  /*18b60*/  STG.E desc[UR60][R10.64], R26 ;  /* 0x0000001a0a007986 */ /* 0x000fe8000c10193c */
[----:B------:R-:W-:Y:S01]  /*18b70*/  STG.E desc[UR60][R12.64], R27 ;  /* 0x0000001b0c007986 */ /* 0x000fe2000c10193c */
[----:B------:R-:W-:Y:S05]  /*18b80*/  EXIT ;  /* 0x000000000000794d */ /* 0x000fea0003800000 */
.L_x_4131:
        /* <DEDUP_REMOVED lines=15> */
.L_x_9844:


//--------------------- .text._ZN2at6native13reduce_kernelILi512ELi1ENS0_8ReduceOpIN3c104HalfENS0_9NanSumOpsIfS4_EEjS4_Li4ELi4EEEEEvT1_ --------------------------
	.section	.text._ZN2at6native13reduce_kernelILi512ELi1ENS0_8ReduceOpIN3c104HalfENS0_9NanSumOpsIfS4_EEjS4_Li4ELi4EEEEEvT1_,"ax",@progbits
	.align	128
        .global         _ZN2at6native13reduce_kernelILi512ELi1ENS0_8ReduceOpIN3c104HalfENS0_9NanSumOpsIfS4_EEjS4_Li4ELi4EEEEEvT1_
        .type           _ZN2at6native13reduce_kernelILi512ELi1ENS0_8ReduceOpIN3c104HalfENS0_9NanSumOpsIfS4_EEjS4_Li4ELi4EEEEEvT1_,@function
        .size           _ZN2at6native13reduce_kernelILi512ELi1ENS0_8ReduceOpIN3c104HalfENS0_9NanSumOpsIfS4_EEjS4_Li4ELi4EEEEEvT1_,(.L_x_9789 - _ZN2at6native13reduce_kernelILi512ELi1ENS0_8ReduceOpIN3c104HalfENS0_9NanSumOpsIfS4_EEjS4_Li4ELi4EEEEEvT1_)
        .other          _ZN2at6native13reduce_kernelILi512ELi1ENS0_8ReduceOpIN3c104HalfENS0_9NanSumOpsIfS4_EEjS4_Li4ELi4EEEEEvT1_,@"STO_CUDA_ENTRY STV_DEFAULT"
_ZN2at6native13reduce_kernelILi512ELi1ENS0_8ReduceOpIN3c104HalfENS0_9NanSumOpsIfS4_EEjS4_Li4ELi4EEEEEvT1_:
.text._ZN2at6native13reduce_kernelILi512ELi1ENS0_8ReduceOpIN3c104HalfENS0_9NanSumOpsIfS4_EEjS4_Li4ELi4EEEEEvT1_:
        /* <DEDUP_REMOVED lines=287> */
.L_x_4132:
        /* <DEDUP_REMOVED lines=50> */
.L_x_4141:
[----:B------:R-:W-:Y:S05]  /*1510*/  BSYNC B3 ;  /* 0x0000000000037941 */ /* 0x000fea0003800000 */
.L_x_4140:
[----:B------:R-:W-:-:S04]  /*1520*/  PRMT R6, R6, 0x9910, RZ ;  /* 0x0000991006067816 */ /* 0x000fc800000000ff */
[----:B------:R-:W-:-:S13]  /*1530*/  ISETP.NE.AND P0, PT, R6, RZ, PT ;  /* 0x000000ff0600720c */ /* 0x000fda0003f05270 */
[----:B------:R-:W-:Y:S05]  /*1540*/  @!P0 BRA `(.L_x_4139) ;  /* 0x00000000002c8947 */ /* 0x000fea0003800000 */
[----:B------:R-:W-:Y:S01]  /*1550*/  IADD3 R7, P0, R0, -R11, RZ ;  /* 0x8000000b00077210 */ /* 0x000fe20007f1e0ff */
[----:B------:R-:W-:Y:S01]  /*1560*/  IMAD.MOV.U32 R8, RZ, RZ, RZ ;  /* 0x000000ffff087224 */ /* 0x000fe200078e00ff */
[----:B------:R-:W-:Y:S02]  /*1570*/  ULDC UR4, c[0x0][0x214] ;  /* 0x0000850000047ab9 */ /* 0x000fe40000000800 */
[----:B------:R-:W-:Y:S02]  /*1580*/  IADD3.X R4, RZ, -0x1, RZ, P0, !PT ;  /* 0xffffffffff047810 */ /* 0x000fe400007fe4ff */
[----:B------:R-:W-:-:S04]  /*1590*/  LEA R6, P0, R7, R12, 0x1 ;  /* 0x0000000c07067211 */ /* 0x000fc800078008ff */
[----:B------:R-:W-:-:S05]  /*15a0*/  LEA.HI.X R7, R7, R13, R4, 0x1, P0 ;  /* 0x0000000d07077211 */ /* 0x000fca00000f0c04 */
[----:B------:R-:W2:Y:S02]  /*15b0*/  LDG.E.U16 R4, desc[UR36][R6.64] ;  /* 0x0000002406047981 */ /* 0x000ea4000c1e1500 */
[----:B--2---:R-:W-:-:S05]  /*15c0*/  HADD2.F32 R4, -RZ, R4.H0_H0 ;  /* 0x20000004ff047230 */ /* 0x004fca0000004100 */
[----:B------:R-:W-:-:S13]  /*15d0*/  FSETP.GTU.FTZ.AND P0, PT, |R4|, +INF , PT ;  /* 0x7f8000000400780b */ /* 0x000fda0003f1c200 */
[----:B------:R-:W-:-:S05]  /*15e0*/  @!P0 MOV R8, R4 ;  /* 0x0000000400088202 */ /* 0x000fca0000000f00 */
[----:B------:R-:W-:-:S07]  /*15f0*/  FADD.FTZ R4, R8, UR4 ;  /* 0x0000000408047e21 */ /* 0x000fce0008010000 */
.L_x_4139:
[----:B------:R-:W-:Y:S05]  /*1600*/  BSYNC B2 ;  /* 0x0000000000027941 */ /* 0x000fea0003800000 */
.L_x_4138:
[C---:B------:R-:W-:Y:S02]  /*1610*/  IADD3 R7, P0, -R11.reuse, 0x4, RZ ;  /* 0x000000040b077810 */ /* 0x040fe40007f1e1ff */
[----:B------:R-:W-:Y:S02]  /*1620*/  IADD3 R8, R11, -0x4, R2 ;  /* 0xfffffffc0b087810 */ /* 0x000fe40007ffe002 */
[----:B------:R-:W-:Y:S01]  /*1630*/  LEA R12, P1, R7, R12, 0x1 ;  /* 0x0000000c070c7211 */ /* 0x000fe200078208ff */
[----:B------:R-:W-:-:S05]  /*1640*/  IMAD.X R6, RZ, RZ, -0x1, P0 ;  /* 0xffffffffff067424 */ /* 0x000fca00000e06ff */
[----:B------:R-:W-:-:S07]  /*1650*/  LEA.HI.X R13, R7, R13, R6, 0x1, P1 ;  /* 0x0000000d070d7211 */ /* 0x000fce00008f0c06 */
.L_x_4137:
[----:B------:R-:W-:Y:S05]  /*1660*/  BSYNC B1 ;  /* 0x0000000000017941 */ /* 0x000fea0003800000 */
.L_x_4136:
[----:B------:R-:W-:Y:S01]  /*1670*/  LEA R7, R19, 0x3, 0x2 ;  /* 0x0000000313077811 */ /* 0x000fe200078e10ff */
[----:B------:R-:W-:Y:S01]  /*1680*/  BSSY B1, `(.L_x_4142) ;  /* 0x0000020000017945 */ /* 0x000fe20003800000 */
[----:B------:R-:W-:Y:S01]  /*1690*/  MOV R2, R9 ;  /* 0x0000000900027202 */ /* 0x000fe20000000f00 */
[----:B------:R-:W-:Y:S01]  /*16a0*/  IMAD.MOV.U32 R11, RZ, RZ, R9 ;  /* 0x000000ffff0b7224 */ /* 0x000fe200078e0009 */
[----:B------:R-:W-:-:S13]  /*16b0*/  ISETP.GE.U32.AND P0, PT, R7, R8, PT ;  /* 0x000000080700720c */ /* 0x000fda0003f06070 */
[----:B------:R-:W-:Y:S05]  /*16c0*/  @P0 BRA `(.L_x_4143) ;  /* 0x00000000006c0947 */ /* 0x000fea0003800000 */
[----:B------:R-:W-:-:S07]  /*16d0*/  MOV R11, R9 ;  /* 0x00000009000b7202 */ /* 0x000fce0000000f00 */
.L_x_4144:
[----:B------:R-:W-:Y:S01]  /*16e0*/  IMAD.WIDE.U32 R6, R19, 0x8, R12 ;  /* 0x0000000813067825 */ /* 0x000fe200078e000c */
[----:B------:R-:W-:-:S05]  /*16f0*/  ULDC UR4, c[0x0][0x224] ;  /* 0x0000890000047ab9 */ /* 0x000fca0000000800 */
[----:B------:R-:W2:Y:S01]  /*1700*/  LDG.E.64 R6, desc[UR36][R6.64] ;  /* 0x0000002406067981 */ /* 0x000ea2000c1e1b00 */
[----:B------:R-:W-:Y:S01]  /*1710*/  VIADD R19, R19, UR4 ;  /* 0x0000000413137c36 */ /* 0x000fe20008000000 */
[----:B------:R-:W-:-:S04]  /*1720*/  HFMA2.MMA R18, -RZ, RZ, 0, 0 ;  /* 0x00000000ff127435 */ /* 0x000fc800000001ff */
[----:B------:R-:W-:-:S04]  /*1730*/  LEA R21, R19, 0x3, 0x2 ;  /* 0x0000000313157811 */ /* 0x000fc800078e10ff */
[----:B------:R-:W-:Y:S01]  /*1740*/  ISETP.GE.U32.AND P4, PT, R21, R8, PT ;  /* 0x000000081500720c */ /* 0x000fe20003f86070 */
[----:B------:R-:W-:Y:S02]  /*1750*/  IMAD.MOV.U32 R21, RZ, RZ, RZ ;  /* 0x000000ffff157224 */ /* 0x000fe400078e00ff */
[--C-:B--2---:R-:W-:Y:S02]  /*1760*/  HADD2.F32 R10, -RZ, R6.reuse.H0_H0 ;  /* 0x20000006ff0a7230 */ /* 0x104fe40000004100 */
[--C-:B------:R-:W-:Y:S02]  /*1770*/  HADD2.F32 R17, -RZ, R7.reuse.H0_H0 ;  /* 0x20000007ff117230 */ /* 0x100fe40000004100 */
[----:B------:R-:W-:Y:S01]  /*1780*/  HADD2.F32 R16, -RZ, R6.H1_H1 ;  /* 0x30000006ff107230 */ /* 0x000fe20000004100 */
[----:B------:R-:W-:Y:S01]  /*1790*/  FSETP.GTU.FTZ.AND P0, PT, |R10|, +INF , PT ;  /* 0x7f8000000a00780b */ /* 0x000fe20003f1c200 */
[----:B------:R-:W-:Y:S01]  /*17a0*/  HADD2.F32 R20, -RZ, R7.H1_H1 ;  /* 0x30000007ff147230 */ /* 0x000fe20000004100 */
[----:B------:R-:W-:-:S02]  /*17b0*/  FSETP.GTU.FTZ.AND P2, PT, |R17|, +INF , PT ;  /* 0x7f8000001100780b */ /* 0x000fc40003f5c200 */
[----:B------:R-:W-:Y:S02]  /*17c0*/  CS2R R6, SRZ ;  /* 0x0000000000067805 */ /* 0x000fe4000001ff00 */
[----:B------:R-:W-:Y:S02]  /*17d0*/  FSETP.GTU.FTZ.AND P1, PT, |R16|, +INF , PT ;  /* 0x7f8000001000780b */ /* 0x000fe40003f3c200 */
[----:B------:R-:W-:-:S05]  /*17e0*/  FSETP.GTU.FTZ.AND P3, PT, |R20|, +INF , PT ;  /* 0x7f8000001400780b */ /* 0x000fca0003f7c200 */
[----:B------:R-:W-:Y:S02]  /*17f0*/  @!P0 MOV R7, R10 ;  /* 0x0000000a00078202 */ /* 0x000fe40000000f00 */
[----:B------:R-:W-:-:S04]  /*1800*/  @!P2 MOV R18, R17 ;  /* 0x000000110012a202 */ /* 0x000fc80000000f00 */
[----:B------:R-:W-:Y:S02]  /*1810*/  @!P1 IMAD.MOV.U32 R6, RZ, RZ, R16 ;  /* 0x000000ffff069224 */ /* 0x000fe400078e0010 */
[----:B------:R-:W-:Y:S01]  /*1820*/  FADD.FTZ R4, R7, R4 ;  /* 0x0000000407047221 */ /* 0x000fe20000010000 */
[----:B------:R-:W-:Y:S02]  /*1830*/  @!P3 IMAD.MOV.U32 R21, RZ, RZ, R20 ;  /* 0x000000ffff15b224 */ /* 0x000fe400078e0014 */
[----:B------:R-:W-:Y:S01]  /*1840*/  FADD.FTZ R9, R18, R9 ;  /* 0x0000000912097221 */ /* 0x000fe20000010000 */
[----:B------:R-:W-:Y:S01]  /*1850*/  FADD.FTZ R11, R6, R11 ;  /* 0x0000000b060b7221 */ /* 0x000fe20000010000 */
[----:B------:R-:W-:Y:S01]  /*1860*/  FADD.FTZ R2, R21, R2 ;  /* 0x0000000215027221 */ /* 0x000fe20000010000 */
[----:B------:R-:W-:Y:S06]  /*1870*/  @!P4 BRA `(.L_x_4144) ;  /* 0xfffffffc0098c947 */ /* 0x000fec000383ffff */
.L_x_4143:
[----:B------:R-:W-:Y:S05]  /*1880*/  BSYNC B1 ;  /* 0x0000000000017941 */ /* 0x000fea0003800000 */
.L_x_4142:
        /* <DEDUP_REMOVED lines=12> */
.L_x_4146:
[----:B------:R-:W-:Y:S05]  /*1950*/  BSYNC B1 ;  /* 0x0000000000017941 */ /* 0x000fea0003800000 */
.L_x_4145:
        /* <DEDUP_REMOVED lines=10> */
[----:B------:R-:W-:Y:S01]  /*1a00*/  MOV R7, RZ ;  /* 0x000000ff00077202 */ /* 0x000fe20000000f00 */
[----:B--2---:R-:W-:-:S05]  /*1a10*/  HADD2.F32 R5, -RZ, R5.H0_H0 ;  /* 0x20000005ff057230 */ /* 0x004fca0000004100 */
[----:B------:R-:W-:-:S13]  /*1a20*/  FSETP.GTU.FTZ.AND P0, PT, |R5|, +INF , PT ;  /* 0x7f8000000500780b */ /* 0x000fda0003f1c200 */
[----:B------:R-:W-:-:S04]  /*1a30*/  @!P0 IMAD.MOV.U32 R7, RZ, RZ, R5 ;  /* 0x000000ffff078224 */ /* 0x000fc800078e0005 */
[----:B------:R-:W-:-:S07]  /*1a40*/  FADD.FTZ R4, R4, R7 ;  /* 0x0000000704047221 */ /* 0x000fce0000010000 */
.L_x_4148:
[----:B------:R-:W-:Y:S05]  /*1a50*/  BSYNC B1 ;  /* 0x0000000000017941 */ /* 0x000fea0003800000 */
.L_x_4147:
[----:B------:R-:W-:-:S04]  /*1a60*/  FADD.FTZ R4, R11, R4 ;  /* 0x000000040b047221 */ /* 0x000fc80000010000 */
[----:B------:R-:W-:-:S04]  /*1a70*/  FADD.FTZ R9, R4, R9 ;  /* 0x0000000904097221 */ /* 0x000fc80000010000 */
[----:B------:R-:W-:Y:S01]  /*1a80*/  FADD.FTZ R6, R9, R2 ;  /* 0x0000000209067221 */ /* 0x000fe20000010000 */
[----:B------:R-:W-:Y:S06]  /*1a90*/  BRA `(.L_x_4134) ;  /* 0x0000009800b07947 */ /* 0x000fec0003800000 */
.L_x_4135:
        /* <DEDUP_REMOVED lines=23> */
.L_x_4157:
        /* <DEDUP_REMOVED lines=286> */
.L_x_4153:
        /* <DEDUP_REMOVED lines=254> */
.L_x_4154:
        /* <DEDUP_REMOVED lines=254> */
.L_x_4155:
        /* <DEDUP_REMOVED lines=235> */
[----:B------:R-:W-:Y:S01]  /*5c60*/  MOV R23, R21 ;  /* 0x0000001500177202 */ /* 0x000fe20000000f00 */
        /* <DEDUP_REMOVED lines=15> */
.L_x_4156:
[----:B-1----:R-:W-:Y:S01]  /*5d60*/  LOP3.LUT R19, R2, 0xfffffffe, RZ, 0xc0, !PT ;  /* 0xfffffffe02137812 */ /* 0x002fe200078ec0ff */
[----:B-----5:R-:W-:Y:S01]  /*5d70*/  HADD2.F32 R25, -RZ, R20.H0_H0 ;  /* 0x20000014ff197230 */ /* 0x020fe20000004100 */
[----:B------:R-:W-:Y:S01]  /*5d80*/  LEA R5, R4, R5, 0x1 ;  /* 0x0000000504057211 */ /* 0x000fe200078e08ff */
[----:B------:R-:W-:Y:S01]  /*5d90*/  HADD2.F32 R21, -RZ, R10.H0_H0 ;  /* 0x2000000aff157230 */ /* 0x000fe20000004100 */
[----:B------:R-:W-:Y:S01]  /*5da0*/  IADD3 R18, P1, R12, R19, RZ ;  /* 0x000000130c127210 */ /* 0x000fe20007f3e0ff */
[----:B------:R-:W-:Y:S01]  /*5db0*/  IMAD.MOV.U32 R23, RZ, RZ, RZ ;  /* 0x000000ffff177224 */ /* 0x000fe200078e00ff */
[----:B------:R-:W-:Y:S01]  /*5dc0*/  MOV R24, RZ ;  /* 0x000000ff00187202 */ /* 0x000fe20000000f00 */
[----:B------:R-:W-:Y:S02]  /*5dd0*/  ULDC UR4, c[0x0][0x21c] ;  /* 0x0000870000047ab9 */ /* 0x000fe40000000800 */
[----:B------:R-:W-:-:S05]  /*5de0*/  IMAD.X R19, RZ, RZ, R13, P1 ;  /* 0x000000ffff137224 */ /* 0x000fca00008e060d */
[----:B------:R1:W2:Y:S01]  /*5df0*/  LDG.E.U16 R18, desc[UR36][R18.64] ;  /* 0x0000002412127981 */ /* 0x0002a2000c1e1500 */
[----:B------:R-:W-:Y:S01]  /*5e00*/  HADD2.F32 R2, -RZ, R11.H0_H0 ;  /* 0x2000000bff027230 */ /* 0x000fe20000004100 */
[----:B------:R-:W-:Y:S02]  /*5e10*/  FSETP.GTU.FTZ.AND P3, PT, |R25|, +INF , PT ;  /* 0x7f8000001900780b */ /* 0x000fe40003f7c200 */
[----:B------:R-:W-:Y:S02]  /*5e20*/  IADD3 R5, R5, R4, RZ ;  /* 0x0000000405057210 */ /* 0x000fe40007ffe0ff */
[----:B------:R-:W-:Y:S02]  /*5e30*/  FSETP.GTU.FTZ.AND P2, PT, |R2|, +INF , PT ;  /* 0x7f8000000200780b */ /* 0x000fe40003f5c200 */
[----:B------:R-:W-:Y:S02]  /*5e40*/  FSETP.GTU.FTZ.AND P4, PT, |R21|, +INF , PT ;  /* 0x7f8000001500780b */ /* 0x000fe40003f9c200 */
[----:B------:R-:W-:Y:S01]  /*5e50*/  MOV R26, RZ ;  /* 0x000000ff001a7202 */ /* 0x000fe20000000f00 */
[----:B-1----:R-:W-:-:S04]  /*5e60*/  IMAD.MOV.U32 R19, RZ, RZ, RZ ;  /* 0x000000ffff137224 */ /* 0x002fc800078e00ff */
[----:B------:R-:W-:Y:S02]  /*5e70*/  @!P3 IMAD.MOV.U32 R23, RZ, RZ, R25 ;  /* 0x000000ffff17b224 */ /* 0x000fe400078e0019 */
[----:B------:R-:W-:Y:S02]  /*5e80*/  IMAD R25, R4, 0x3, R5 ;  /* 0x0000000304197824 */ /* 0x000fe400078e0205 */
[----:B------:R-:W-:Y:S01]  /*5e90*/  @!P2 MOV R24, R2 ;  /* 0x000000020018a202 */ /* 0x000fe20000000f00 */
[----:B------:R-:W-:Y:S01]  /*5ea0*/  FADD.FTZ R8, R23, R8 ;  /* 0x0000000817087221 */ /* 0x000fe20000010000 */
[----:B------:R-:W-:Y:S02]  /*5eb0*/  MOV R2, UR4 ;  /* 0x0000000400027c02 */ /* 0x000fe40008000f00 */
[----:B------:R-:W-:Y:S01]  /*5ec0*/  @!P4 MOV R26, R21 ;  /* 0x00000015001ac202 */ /* 0x000fe20000000f00 */
[----:B------:R-:W-:Y:S01]  /*5ed0*/  FADD.FTZ R9, R24, R9 ;  /* 0x0000000918097221 */ /* 0x000fe20000010000 */
[----:B------:R-:W-:-:S03]  /*5ee0*/  ISETP.GE.U32.AND P2, PT, R25, R2, PT ;  /* 0x000000021900720c */ /* 0x000fc60003f46070 */
[----:B------:R-:W-:Y:S01]  /*5ef0*/  FADD.FTZ R7, R26, R7 ;  /* 0x000000071a077221 */ /* 0x000fe20000010000 */
[----:B--2---:R-:W-:-:S05]  /*5f00*/  HADD2.F32 R22, -RZ, R18.H0_H0 ;  /* 0x20000012ff167230 */ /* 0x004fca0000004100 */
[----:B------:R-:W-:-:S13]  /*5f10*/  FSETP.GTU.FTZ.AND P1, PT, |R22|, +INF , PT ;  /* 0x7f8000001600780b */ /* 0x000fda0003f3c200 */
[----:B------:R-:W-:-:S05]  /*5f20*/  @!P1 MOV R19, R22 ;  /* 0x0000001600139202 */ /* 0x000fca0000000f00 */
[----:B------:R-:W-:Y:S01]  /*5f30*/  FADD.FTZ R6, R19, R6 ;  /* 0x0000000613067221 */ /* 0x000fe20000010000 */
[----:B------:R-:W-:Y:S06]  /*5f40*/  @!P2 BRA `(.L_x_4157) ;  /* 0xffffffbc0030a947 */ /* 0x000fec000383ffff */
.L_x_4152:
[----:B------:R-:W-:Y:S05]  /*5f50*/  BSYNC B1 ;  /* 0x0000000000017941 */ /* 0x000fea0003800000 */
.L_x_4151:
        /* <DEDUP_REMOVED lines=280> */
.L_x_4160:
        /* <DEDUP_REMOVED lines=281> */
.L_x_4161:
        /* <DEDUP_REMOVED lines=281> */
.L_x_4162:
        /* <DEDUP_REMOVED lines=281> */
.L_x_4163:
[----:B------:R-:W-:-:S04]  /*a590*/  LOP3.LUT R19, R22, 0xfffffffe, RZ, 0xc0, !PT ;  /* 0xfffffffe16137812 */ /* 0x000fc800078ec0ff */
[----:B------:R-:W-:-:S04]  /*a5a0*/  IADD3 R18, P1, R12, R19, RZ ;  /* 0x000000130c127210 */ /* 0x000fc80007f3e0ff */
[----:B------:R-:W-:-:S05]  /*a5b0*/  IADD3.X R19, RZ, R13, RZ, P1, !PT ;  /* 0x0000000dff137210 */ /* 0x000fca0000ffe4ff */
[----:B------:R1:W5:Y:S04]  /*a5c0*/  LDG.E.U16 R18, desc[UR36][R18.64] ;  /* 0x0000002412127981 */ /* 0x000368000c1e1500 */
.L_x_4159:
[----:B------:R-:W-:Y:S05]  /*a5d0*/  BSYNC B1 ;  /* 0x0000000000017941 */ /* 0x000fea0003800000 */
.L_x_4158:
[----:B------:R-:W-:Y:S04]  /*a5e0*/  BSSY B1, `(.L_x_4164) ;  /* 0x000001f000017945 */ /* 0x000fe80003800000 */
[----:B------:R-:W-:Y:S05]  /*a5f0*/  @P0 BRA `(.L_x_4165) ;  /* 0x0000000000740947 */ /* 0x000fea0003800000 */
[----:B-----5:R-:W-:Y:S01]  /*a600*/  HADD2.F32 R11, -RZ, R11.H0_H0 ;  /* 0x2000000bff0b7230 */ /* 0x020fe20000004100 */
[----:B------:R-:W-:Y:S01]  /*a610*/  IADD3 R5, R5, R4, RZ ;  /* 0x0000000405057210 */ /* 0x000fe20007ffe0ff */
[----:B------:R-:W-:-:S03]  /*a620*/  IMAD.MOV.U32 R12, RZ, RZ, RZ ;  /* 0x000000ffff0c7224 */ /* 0x000fc600078e00ff */
[----:B------:R-:W-:Y:S02]  /*a630*/  FSETP.GTU.FTZ.AND P0, PT, |R11|, +INF , PT ;  /* 0x7f8000000b00780b */ /* 0x000fe40003f1c200 */
[----:B------:R-:W-:-:S11]  /*a640*/  ISETP.GE.U32.AND P1, PT, R5, R2, PT ;  /* 0x000000020500720c */ /* 0x000fd60003f26070 */
[----:B------:R-:W-:-:S05]  /*a650*/  @!P0 MOV R12, R11 ;  /* 0x0000000b000c8202 */ /* 0x000fca0000000f00 */
[----:B------:R-:W-:Y:S01]  /*a660*/  FADD.FTZ R9, R9, R12 ;  /* 0x0000000c09097221 */ /* 0x000fe20000010000 */
[----:B------:R-:W-:Y:S06]  /*a670*/  @P1 BRA `(.L_x_4165) ;  /* 0x0000000000541947 */ /* 0x000fec0003800000 */
[----:B------:R-:W-:Y:S01]  /*a680*/  HADD2.F32 R20, -RZ, R20.H0_H0 ;  /* 0x20000014ff147230 */ /* 0x000fe20000004100 */
        /* <DEDUP_REMOVED lines=16> */
[----:B------:R-:W-:-:S04]  /*a790*/  HFMA2.MMA R5, -RZ, RZ, 0, 0 ;  /* 0x00000000ff057435 */ /* 0x000fc800000001ff */
[----:B------:R-:W-:-:S13]  /*a7a0*/  FSETP.GTU.FTZ.AND P0, PT, |R18|, +INF , PT ;  /* 0x7f8000001200780b */ /* 0x000fda0003f1c200 */
[----:B------:R-:W-:-:S04]  /*a7b0*/  @!P0 IMAD.MOV.U32 R5, RZ, RZ, R18 ;  /* 0x000000ffff058224 */ /* 0x000fc800078e0012 */
[----:B------:R-:W-:-:S07]  /*a7c0*/  FADD.FTZ R6, R6, R5 ;  /* 0x0000000506067221 */ /* 0x000fce0000010000 */
.L_x_4165:
[----:B------:R-:W-:Y:S05]  /*a7d0*/  BSYNC B1 ;  /* 0x0000000000017941 */ /* 0x000fea0003800000 */
.L_x_4164:
[----:B------:R-:W-:-:S04]  /*a7e0*/  FADD.FTZ R8, R8, R9 ;  /* 0x0000000908087221 */ /* 0x000fc80000010000 */
[----:B------:R-:W-:-:S04]  /*a7f0*/  FADD.FTZ R7, R8, R7 ;  /* 0x0000000708077221 */ /* 0x000fc80000010000 */
[----:B------:R-:W-:Y:S01]  /*a800*/  FADD.FTZ R6, R7, R6 ;  /* 0x0000000607067221 */ /* 0x000fe20000010000 */
[----:B------:R-:W-:Y:S06]  /*a810*/  BRA `(.L_x_4134) ;  /* 0x0000000c00507947 */ /* 0x000fec0003800000 */
.L_x_4150:
[----:B------:R-:W-:Y:S01]  /*a820*/  ISETP.GE.U32.AND P0, PT, R7, R2, PT ;  /* 0x000000020700720c */ /* 0x000fe20003f06070 */
[----:B------:R-:W-:Y:S01]  /*a830*/  BSSY B1, `(.L_x_4166) ;  /* 0x000002e000017945 */ /* 0x000fe20003800000 */
[-C--:B------:R-:W-:Y:S02]  /*a840*/  MOV R9, R8.reuse ;  /* 0x0000000800097202 */ /* 0x080fe40000000f00 */
[----:B------:R-:W-:-:S09]  /*a850*/  MOV R7, R8 ;  /* 0x0000000800077202 */ /* 0x000fd20000000f00 */
[----:B------:R-:W-:Y:S05]  /*a860*/  @P0 BRA `(.L_x_4167) ;  /* 0x0000000000a80947 */ /* 0x000fea0003800000 */
[----:B------:R-:W0:Y:S01]  /*a870*/  LDC R4, c[0x0][0x224] ;  /* 0x00008900ff047b82 */ /* 0x000e220000000800 */
[----:B------:R-:W-:Y:S01]  /*a880*/  IMAD.MOV.U32 R9, RZ, RZ, R8 ;  /* 0x000000ffff097224 */ /* 0x000fe200078e0008 */
[----:B------:R-:W-:-:S06]  /*a890*/  MOV R7, R8 ;  /* 0x0000000800077202 */ /* 0x000fcc0000000f00 */
[----:B------:R-:W1:Y:S02]  /*a8a0*/  LDC R2, c[0x0][0x21c] ;  /* 0x00008700ff027b82 */ /* 0x000e640000000800 */
.L_x_4168:
[-C--:B0-----:R-:W-:Y:S01]  /*a8b0*/  IADD3 R11, R4, R5.reuse, RZ ;  /* 0x00000005040b7210 */ /* 0x081fe20007ffe0ff */
[----:B------:R-:W-:-:S04]  /*a8c0*/  IMAD R23, R18, R5, RZ ;  /* 0x0000000512177224 */ /* 0x000fc800078e02ff */
[----:B------:R-:W-:Y:S02]  /*a8d0*/  IMAD R17, R18, R11, RZ ;  /* 0x0000000b12117224 */ /* 0x000fe400078e02ff */
[----:B------:R-:W-:Y:S02]  /*a8e0*/  IMAD.IADD R25, R11, 0x1, R4 ;  /* 0x000000010b197824 */ /* 0x000fe400078e0204 */
        /* <DEDUP_REMOVED lines=12> */
[----:B------:R-:W-:Y:S01]  /*a9b0*/  IMAD.MOV.U32 R28, RZ, RZ, RZ ;  /* 0x000000ffff1c7224 */ /* 0x000fe200078e00ff */
[----:B-----5:R-:W-:Y:S01]  /*a9c0*/  CS2R R10, SRZ ;  /* 0x00000000000a7805 */ /* 0x020fe2000001ff00 */
[----:B--2---:R-:W-:-:S02]  /*a9d0*/  HADD2.F32 R24, -RZ, R16.H0_H0 ;  /* 0x20000010ff187230 */ /* 0x004fc40000004100 */
[----:B---3--:R-:W-:-:S03]  /*a9e0*/  HADD2.F32 R5, -RZ, R22.H0_H0 ;  /* 0x20000016ff057230 */ /* 0x008fc60000004100 */
[----:B------:R-:W-:Y:S02]  /*a9f0*/  FSETP.GTU.FTZ.AND P1, PT, |R24|, +INF , PT ;  /* 0x7f8000001800780b */ /* 0x000fe40003f3c200 */
[----:B------:R-:W-:Y:S02]  /*aa00*/  FSETP.GTU.FTZ.AND P0, PT, |R5|, +INF , PT ;  /* 0x7f8000000500780b */ /* 0x000fe40003f1c200 */
[----:B------:R-:W-:Y:S01]  /*aa10*/  IADD3 R5, R25, R4, RZ ;  /* 0x0000000419057210 */ /* 0x000fe20007ffe0ff */
[----:B----4-:R-:W-:Y:S02]  /*aa20*/  HADD2.F32 R26, -RZ, R20.H0_H0 ;  /* 0x20000014ff1a7230 */ /* 0x010fe40000004100 */
[----:B------:R-:W-:Y:S02]  /*aa30*/  HADD2.F32 R17, -RZ, R19.H0_H0 ;  /* 0x20000013ff117230 */ /* 0x000fe40000004100 */
[----:B------:R-:W-:Y:S01]  /*aa40*/  IMAD R23, R4, 0x3, R5 ;  /* 0x0000000304177824 */ /* 0x000fe200078e0205 */
[----:B------:R-:W-:-:S02]  /*aa50*/  FSETP.GTU.FTZ.AND P2, PT, |R26|, +INF , PT ;  /* 0x7f8000001a00780b */ /* 0x000fc40003f5c200 */
[----:B------:R-:W-:Y:S02]  /*aa60*/  FSETP.GTU.FTZ.AND P3, PT, |R17|, +INF , PT ;  /* 0x7f8000001100780b */ /* 0x000fe40003f7c200 */
[----:B------:R-:W-:Y:S02]  /*aa70*/  @!P1 MOV R21, R24 ;  /* 0x0000001800159202 */ /* 0x000fe40000000f00 */
[----:B-1----:R-:W-:Y:S01]  /*aa80*/  ISETP.GE.U32.AND P1, PT, R23, R2, PT ;  /* 0x000000021700720c */ /* 0x002fe20003f26070 */
[----:B------:R-:W-:Y:S02]  /*aa90*/  @!P0 HADD2.F32 R10, -RZ, R22.H0_H0 ;  /* 0x20000016ff0a8230 */ /* 0x000fe40000004100 */
[----:B------:R-:W-:-:S04]  /*aaa0*/  FADD.FTZ R8, R21, R8 ;  /* 0x0000000815087221 */ /* 0x000fc80000010000 */
[----:B------:R-:W-:Y:S02]  /*aab0*/  @!P2 IMAD.MOV.U32 R28, RZ, RZ, R26 ;  /* 0x000000ffff1ca224 */ /* 0x000fe400078e001a */
[----:B------:R-:W-:Y:S01]  /*aac0*/  @!P3 MOV R11, R17 ;  /* 0x00000011000bb202 */ /* 0x000fe20000000f00 */
[----:B------:R-:W-:Y:S01]  /*aad0*/  FADD.FTZ R7, R10, R7 ;  /* 0x000000070a077221 */ /* 0x000fe20000010000 */
[----:B------:R-:W-:-:S03]  /*aae0*/  FADD.FTZ R9, R28, R9 ;  /* 0x000000091c097221 */ /* 0x000fc60000010000 */
[----:B------:R-:W-:Y:S01]  /*aaf0*/  FADD.FTZ R6, R11, R6 ;  /* 0x000000060b067221 */ /* 0x000fe20000010000 */
[----:B------:R-:W-:Y:S06]  /*ab00*/  @!P1 BRA `(.L_x_4168) ;  /* 0xfffffffc00689947 */ /* 0x000fec000383ffff */
.L_x_4167:
[----:B------:R-:W-:Y:S05]  /*ab10*/  BSYNC B1 ;  /* 0x0000000000017941 */ /* 0x000fea0003800000 */
.L_x_4166:
        /* <DEDUP_REMOVED lines=23> */
.L_x_4170:
[----:B------:R-:W-:Y:S05]  /*ac90*/  BSYNC B1 ;  /* 0x0000000000017941 */ /* 0x000fea0003800000 */
.L_x_4169:
[----:B------:R-:W-:Y:S04]  /*aca0*/  BSSY B1, `(.L_x_4171) ;  /* 0x000001f000017945 */ /* 0x000fe80003800000 */
[----:B------:R-:W-:Y:S05]  /*acb0*/  @P1 BRA `(.L_x_4172) ;  /* 0x0000000000741947 */ /* 0x000fea0003800000 */
[----:B-----5:R-:W-:Y:S01]  /*acc0*/  HADD2.F32 R22, -RZ, R22.H0_H0 ;  /* 0x20000016ff167230 */ /* 0x020fe20000004100 */
[----:B------:R-:W-:Y:S01]  /*acd0*/  IADD3 R5, R5, R4, RZ ;  /* 0x0000000405057210 */ /* 0x000fe20007ffe0ff */
[----:B0-----:R-:W-:-:S03]  /*ace0*/  IMAD.MOV.U32 R10, RZ, RZ, RZ ;  /* 0x000000ffff0a7224 */ /* 0x001fc600078e00ff */
        /* <DEDUP_REMOVED lines=26> */
.L_x_4172:
[----:B------:R-:W-:Y:S05]  /*ae90*/  BSYNC B1 ;  /* 0x0000000000017941 */ /* 0x000fea0003800000 */
.L_x_4171:
[----:B------:R-:W-:-:S04]  /*aea0*/  FADD.FTZ R8, R8, R7 ;  /* 0x0000000708087221 */ /* 0x000fc80000010000 */
[----:B------:R-:W-:-:S04]  /*aeb0*/  FADD.FTZ R9, R8, R9 ;  /* 0x0000000908097221 */ /* 0x000fc80000010000 */
[----:B------:R-:W-:Y:S01]  /*aec0*/  FADD.FTZ R6, R9, R6 ;  /* 0x0000000609067221 */ /* 0x000fe20000010000 */
[----:B------:R-:W-:Y:S06]  /*aed0*/  BRA `(.L_x_4134) ;  /* 0x0000000400a07947 */ /* 0x000fec0003800000 */
.L_x_4149:
[----:B------:R-:W-:Y:S01]  /*aee0*/  ULDC UR4, c[0x0][0x224] ;  /* 0x0000890000047ab9 */ /* 0x000fe20000000800 */
[----:B------:R-:W0:Y:S01]  /*aef0*/  LDC R7, c[0x0][0x214] ;  /* 0x00008500ff077b82 */ /* 0x000e220000000800 */
[----:B------:R-:W-:Y:S01]  /*af00*/  MOV R6, UR4 ;  /* 0x0000000400067c02 */ /* 0x000fe20008000f00 */
[----:B------:R-:W-:Y:S04]  /*af10*/  BSSY B1, `(.L_x_4173) ;  /* 0x000002d000017945 */ /* 0x000fe80003800000 */
[----:B------:R-:W-:-:S05]  /*af20*/  IMAD R5, R6, 0x3, R19 ;  /* 0x0000000306057824 */ /* 0x000fca00078e0213 */
[----:B------:R-:W-:Y:S02]  /*af30*/  ISETP.GE.U32.AND P0, PT, R5, R2, PT ;  /* 0x000000020500720c */ /* 0x000fe40003f06070 */
[-C--:B0-----:R-:W-:Y:S01]  /*af40*/  MOV R9, R7.reuse ;  /* 0x0000000700097202 */ /* 0x081fe20000000f00 */
[----:B------:R-:W-:Y:S01]  /*af50*/  IMAD.MOV.U32 R10, RZ, RZ, R7 ;  /* 0x000000ffff0a7224 */ /* 0x000fe200078e0007 */
[----:B------:R-:W-:-:S09]  /*af60*/  MOV R8, R7 ;  /* 0x0000000700087202 */ /* 0x000fd20000000f00 */
[----:B------:R-:W-:Y:S05]  /*af70*/  @P0 BRA `(.L_x_4174) ;  /* 0x0000000000980947 */ /* 0x000fea0003800000 */
[----:B------:R-:W0:Y:S01]  /*af80*/  LDC R6, c[0x0][0x224] ;  /* 0x00008900ff067b82 */ /* 0x000e220000000800 */
[----:B------:R-:W-:Y:S01]  /*af90*/  MOV R10, R7 ;  /* 0x00000007000a7202 */ /* 0x000fe20000000f00 */
[----:B------:R-:W-:-:S06]  /*afa0*/  IMAD.MOV.U32 R8, RZ, RZ, R7 ;  /* 0x000000ffff087224 */ /* 0x000fcc00078e0007 */
[----:B------:R-:W1:Y:S02]  /*afb0*/  LDC R2, c[0x0][0x21c] ;  /* 0x00008700ff027b82 */ /* 0x000e640000000800 */
.L_x_4175:
[----:B0-----:R-:W-:-:S04]  /*afc0*/  IADD3 R21, R19, R6, RZ ;  /* 0x0000000613157210 */ /* 0x001fc80007ffe0ff */
[C---:B------:R-:W-:Y:S01]  /*afd0*/  IADD3 R5, R21.reuse, R6, RZ ;  /* 0x0000000615057210 */ /* 0x040fe20007ffe0ff */
[----:B------:R-:W-:-:S04]  /*afe0*/  IMAD.WIDE.U32 R20, R21, 0x2, R12 ;  /* 0x0000000215147825 */ /* 0x000fc800078e000c */
[----:B------:R-:W-:Y:S01]  /*aff0*/  IMAD.IADD R23, R5, 0x1, R6 ;  /* 0x0000000105177824 */ /* 0x000fe200078e0206 */
[----:B------:R-:W2:Y:S01]  /*b000*/  LDG.E.U16 R11, desc[UR36][R20.64] ;  /* 0x00000024140b7981 */ /* 0x000ea2000c1e1500 */
[----:B------:R-:W-:-:S04]  /*b010*/  IMAD.WIDE.U32 R18, R19, 0x2, R12 ;  /* 0x0000000213127825 */ /* 0x000fc800078e000c */
[--C-:B------:R-:W-:Y:S02]  /*b020*/  IMAD.WIDE.U32 R4, R5, 0x2, R12.reuse ;  /* 0x0000000205047825 */ /* 0x100fe400078e000c */
[----:B------:R0:W3:Y:S02]  /*b030*/  LDG.E.U16 R18, desc[UR36][R18.64] ;  /* 0x0000002412127981 */ /* 0x0000e4000c1e1500 */
[C---:B------:R-:W-:Y:S02]  /*b040*/  IMAD.WIDE.U32 R16, R23.reuse, 0x2, R12 ;  /* 0x0000000217107825 */ /* 0x040fe400078e000c */
[----:B------:R4:W5:Y:S04]  /*b050*/  LDG.E.U16 R22, desc[UR36][R4.64] ;  /* 0x0000002404167981 */ /* 0x000968000c1e1500 */
[----:B------:R4:W5:Y:S01]  /*b060*/  LDG.E.U16 R16, desc[UR36][R16.64] ;  /* 0x0000002410107981 */ /* 0x000962000c1e1500 */
[----:B0-----:R-:W-:Y:S01]  /*b070*/  IADD3 R19, R23, R6, RZ ;  /* 0x0000000617137210 */ /* 0x001fe20007ffe0ff */
[----:B------:R-:W-:-:S04]  /*b080*/  HFMA2.MMA R20, -RZ, RZ, 0, 0 ;  /* 0x00000000ff147435 */ /* 0x000fc800000001ff */
[----:B------:R-:W-:Y:S01]  /*b090*/  IMAD R23, R6, 0x3, R19 ;  /* 0x0000000306177824 */ /* 0x000fe200078e0213 */
[----:B----4-:R-:W-:Y:S02]  /*b0a0*/  CS2R R4, SRZ ;  /* 0x0000000000047805 */ /* 0x010fe4000001ff00 */
[----:B------:R-:W-:Y:S01]  /*b0b0*/  MOV R17, RZ ;  /* 0x000000ff00117202 */ /* 0x000fe20000000f00 */
[----:B--2---:R-:W-:-:S05]  /*b0c0*/  HADD2.F32 R25, -RZ, R11.H0_H0 ;  /* 0x2000000bff197230 */ /* 0x004fca0000004100 */
[----:B------:R-:W-:Y:S01]  /*b0d0*/  FSETP.GTU.FTZ.AND P1, PT, |R25|, +INF , PT ;  /* 0x7f8000001900780b */ /* 0x000fe20003f3c200 */
[----:B---3--:R-:W-:Y:S02]  /*b0e0*/  HADD2.F32 R24, -RZ, R18.H0_H0 ;  /* 0x20000012ff187230 */ /* 0x008fe40000004100 */
[----:B-----5:R-:W-:Y:S02]  /*b0f0*/  HADD2.F32 R26, -RZ, R22.H0_H0 ;  /* 0x20000016ff1a7230 */ /* 0x020fe40000004100 */
[----:B------:R-:W-:Y:S01]  /*b100*/  HADD2.F32 R21, -RZ, R16.H0_H0 ;  /* 0x20000010ff157230 */ /* 0x000fe20000004100 */
[----:B------:R-:W-:Y:S02]  /*b110*/  FSETP.GTU.FTZ.AND P0, PT, |R24|, +INF , PT ;  /* 0x7f8000001800780b */ /* 0x000fe40003f1c200 */
[----:B------:R-:W-:-:S05]  /*b120*/  FSETP.GTU.FTZ.AND P2, PT, |R26|, +INF , PT ;  /* 0x7f8000001a00780b */ /* 0x000fca0003f5c200 */
[----:B------:R-:W-:Y:S01]  /*b130*/  @!P1 IMAD.MOV.U32 R20, RZ, RZ, R25 ;  /* 0x000000ffff149224 */ /* 0x000fe200078e0019 */
[----:B------:R-:W-:Y:S02]  /*b140*/  FSETP.GTU.FTZ.AND P3, PT, |R21|, +INF , PT ;  /* 0x7f8000001500780b */ /* 0x000fe40003f7c200 */
[----:B-1----:R-:W-:Y:S01]  /*b150*/  ISETP.GE.U32.AND P1, PT, R23, R2, PT ;  /* 0x000000021700720c */ /* 0x002fe20003f26070 */
[----:B------:R-:W-:Y:S02]  /*b160*/  FADD.FTZ R7, R20, R7 ;  /* 0x0000000714077221 */ /* 0x000fe40000010000 */
[----:B------:R-:W-:Y:S02]  /*b170*/  @!P0 HADD2.F32 R5, -RZ, R18.H0_H0 ;  /* 0x20000012ff058230 */ /* 0x000fe40000004100 */
[----:B------:R-:W-:-:S06]  /*b180*/  @!P2 MOV R17, R26 ;  /* 0x0000001a0011a202 */ /* 0x000fcc0000000f00 */
[----:B------:R-:W-:Y:S02]  /*b190*/  @!P3 IMAD.MOV.U32 R4, RZ, RZ, R21 ;  /* 0x000000ffff04b224 */ /* 0x000fe400078e0015 */
[----:B------:R-:W-:Y:S01]  /*b1a0*/  FADD.FTZ R8, R5, R8 ;  /* 0x0000000805087221 */ /* 0x000fe20000010000 */
[----:B------:R-:W-:Y:S01]  /*b1b0*/  FADD.FTZ R10, R17, R10 ;  /* 0x0000000a110a7221 */ /* 0x000fe20000010000 */
[----:B------:R-:W-:Y:S01]  /*b1c0*/  FADD.FTZ R9, R4, R9 ;  /* 0x0000000904097221 */ /* 0x000fe20000010000 */
[----:B------:R-:W-:Y:S06]  /*b1d0*/  @!P1 BRA `(.L_x_4175) ;  /* 0xfffffffc00789947 */ /* 0x000fec000383ffff */
.L_x_4174:
[----:B------:R-:W-:Y:S05]  /*b1e0*/  BSYNC B1 ;  /* 0x0000000000017941 */ /* 0x000fea0003800000 */
.L_x_4173:
        /* <DEDUP_REMOVED lines=19> */
.L_x_4177:
[----:B------:R-:W-:Y:S05]  /*b320*/  BSYNC B1 ;  /* 0x0000000000017941 */ /* 0x000fea0003800000 */
.L_x_4176:
[----:B------:R-:W-:Y:S04]  /*b330*/  BSSY B1, `(.L_x_4178) ;  /* 0x000001f000017945 */ /* 0x000fe80003800000 */
[----:B------:R-:W-:Y:S05]  /*b340*/  @P1 BRA `(.L_x_4179) ;  /* 0x0000000000741947 */ /* 0x000fea0003800000 */
[----:B-----5:R-:W-:Y:S01]  /*b350*/  HADD2.F32 R18, -RZ, R18.H0_H0 ;  /* 0x20000012ff127230 */ /* 0x020fe20000004100 */
[----:B------:R-:W-:Y:S01]  /*b360*/  IADD3 R19, R19, R6, RZ ;  /* 0x0000000613137210 */ /* 0x000fe20007ffe0ff */
[----:B0-----:R-:W-:-:S03]  /*b370*/  HFMA2.MMA R5, -RZ, RZ, 0, 0 ;  /* 0x00000000ff057435 */ /* 0x001fc600000001ff */
[----:B------:R-:W-:Y:S02]  /*b380*/  FSETP.GTU.FTZ.AND P0, PT, |R18|, +INF , PT ;  /* 0x7f8000001200780b */ /* 0x000fe40003f1c200 */
[----:B------:R-:W-:-:S11]  /*b390*/  ISETP.GE.U32.AND P1, PT, R19, R2, PT ;  /* 0x000000021300720c */ /* 0x000fd60003f26070 */
[----:B------:R-:W-:-:S04]  /*b3a0*/  @!P0 IMAD.MOV.U32 R5, RZ, RZ, R18 ;  /* 0x000000ffff058224 */ /* 0x000fc800078e0012 */
[----:B------:R-:W-:Y:S01]  /*b3b0*/  FADD.FTZ R8, R8, R5 ;  /* 0x0000000508087221 */ /* 0x000fe20000010000 */
[----:B------:R-:W-:Y:S06]  /*b3c0*/  @P1 BRA `(.L_x_4179) ;  /* 0x0000000000541947 */ /* 0x000fec0003800000 */
[----:B------:R-:W-:Y:S01]  /*b3d0*/  HADD2.F32 R11, -RZ, R11.H0_H0 ;  /* 0x2000000bff0b7230 */ /* 0x000fe20000004100 */
[----:B------:R-:W-:Y:S02]  /*b3e0*/  IADD3 R5, R19, R6, RZ ;  /* 0x0000000613057210 */ /* 0x000fe40007ffe0ff */
[----:B------:R-:W-:Y:S02]  /*b3f0*/  MOV R4, RZ ;  /* 0x000000ff00047202 */ /* 0x000fe40000000f00 */
        /* <DEDUP_REMOVED lines=14> */
[----:B------:R-:W-:-:S04]  /*b4e0*/  HFMA2.MMA R2, -RZ, RZ, 0, 0 ;  /* 0x00000000ff027435 */ /* 0x000fc800000001ff */
[----:B------:R-:W-:-:S13]  /*b4f0*/  FSETP.GTU.FTZ.AND P0, PT, |R16|, +INF , PT ;  /* 0x7f8000001000780b */ /* 0x000fda0003f1c200 */
[----:B------:R-:W-:-:S05]  /*b500*/  @!P0 MOV R2, R16 ;  /* 0x0000001000028202 */ /* 0x000fca0000000f00 */
[----:B------:R-:W-:-:S07]  /*b510*/  FADD.FTZ R9, R9, R2 ;  /* 0x0000000209097221 */ /* 0x000fce0000010000 */
.L_x_4179:
[----:B------:R-:W-:Y:S05]  /*b520*/  BSYNC B1 ;  /* 0x0000000000017941 */ /* 0x000fea0003800000 */
.L_x_4178:
[----:B------:R-:W-:-:S04]  /*b530*/  FADD.FTZ R7, R7, R8 ;  /* 0x0000000807077221 */ /* 0x000fc80000010000 */
[----:B------:R-:W-:-:S04]  /*b540*/  FADD.FTZ R6, R7, R10 ;  /* 0x0000000a07067221 */ /* 0x000fc80000010000 */
[----:B------:R-:W-:-:S07]  /*b550*/  FADD.FTZ R6, R6, R9 ;  /* 0x0000000906067221 */ /* 0x000fce0000010000 */
.L_x_4134:
[----:B------:R-:W-:Y:S05]  /*b560*/  BSYNC B0 ;  /* 0x0000000000007941 */ /* 0x000fea0003800000 */
.L_x_4133:
        /* <DEDUP_REMOVED lines=16> */
.L_x_4181:
[----:B------:R-:W-:Y:S01]  /*b670*/  IADD3 R7, R3, R2, RZ ;  /* 0x0000000203077210 */ /* 0x000fe20007ffe0ff */
        /* <DEDUP_REMOVED lines=11> */
.L_x_4180:
        /* <DEDUP_REMOVED lines=10> */
[----:B------:R-:W-:-:S04]  /*b7d0*/  UIADD3 UR4, UR4, 0x10, URZ ;  /* 0x0000001004047890 */ /* 0x000fc8000fffe03f */
[----:B--2---:R-:W-:-:S06]  /*b7e0*/  ULEA UR4, UR5, UR4, 0x18 ;  /* 0x0000000405047291 */ /* 0x004fcc000f8ec03f */
[----:B0-----:R-:W-:Y:S02]  /*b7f0*/  LEA R5, R2, UR4, 0x2 ;  /* 0x0000000402057c11 */ /* 0x001fe4000f8e10ff */
[----:B------:R-:W-:-:S03]  /*b800*/  LEA.HI R2, R9, R9, RZ, 0x1 ;  /* 0x0000000909027211 */ /* 0x000fc600078f08ff */
[----:B------:R2:W-:Y:S01]  /*b810*/  STS [R5], R6 ;  /* 0x0000000605007388 */ /* 0x0005e20000000800 */
[----:B------:R-:W-:Y:S01]  /*b820*/  SHF.R.S32.HI R4, RZ, 0x1, R2 ;  /* 0x00000001ff047819 */ /* 0x000fe20000011402 */
[----:B------:R-:W-:-:S03]  /*b830*/  IMAD.MOV.U32 R2, RZ, RZ, 0x20 ;  /* 0x00000020ff027424 */ /* 0x000fc600078e00ff */
[----:B------:R-:W-:-:S13]  /*b840*/  ISETP.GE.AND P0, PT, R4, 0x20, PT ;  /* 0x000000200400780c */ /* 0x000fda0003f06270 */
[----:B--2---:R-:W-:Y:S05]  /*b850*/  @!P0 BRA `(.L_x_4183) ;  /* 0x0000000000308947 */ /* 0x004fea0003800000 */
.L_x_4184:
[----:B------:R-:W-:Y:S01]  /*b860*/  IADD3 R2, R0, R4, RZ ;  /* 0x0000000400027210 */ /* 0x000fe20007ffe0ff */
[----:B------:R-:W-:Y:S03]  /*b870*/  BAR.SYNC.DEFER_BLOCKING 0x0 ;  /* 0x0000000000007b1d */ /* 0x000fe60000010000 */
        /* <DEDUP_REMOVED lines=8> */
[----:B0-----:R-:W-:Y:S05]  /*b900*/  @P0 BRA `(.L_x_4184) ;  /* 0xfffffffc00d40947 */ /* 0x001fea000383ffff */
[----:B------:R-:W-:-:S07]  /*b910*/  IMAD.MOV.U32 R2, RZ, RZ, 0x20 ;  /* 0x00000020ff027424 */ /* 0x000fce00078e00ff */
.L_x_4183:
[----:B------:R-:W-:Y:S01]  /*b920*/  BAR.SYNC.DEFER_BLOCKING 0x0 ;  /* 0x0000000000007b1d */ /* 0x000fe20000010000 */
[----:B------:R-:W-:-:S13]  /*b930*/  ISETP.GE.AND P0, PT, R2, 0x2, PT ;  /* 0x000000020200780c */ /* 0x000fda0003f06270 */
[----:B------:R-:W-:Y:S05]  /*b940*/  @!P0 BRA `(.L_x_4182) ;  /* 0x0000000000188947 */ /* 0x000fea0003800000 */
[----:B0-----:R-:W-:-:S11]  /*b950*/  HFMA2.MMA R5, -RZ, RZ, 0, 5.9604644775390625e-08 ;  /* 0x00000001ff057435 */ /* 0x001fd600000001ff */
.L_x_4185:
[----:B------:R0:W2:Y:S02]  /*b960*/  SHFL.DOWN PT, R7, R6, R5, 0x1f ;  /* 0x08001f0506077589 */ /* 0x0000a400000e0000 */
[----:B0-----:R-:W-:-:S04]  /*b970*/  SHF.L.U32 R5, R5, 0x1, RZ ;  /* 0x0000000105057819 */ /* 0x001fc800000006ff */
[----:B------:R-:W-:Y:S01]  /*b980*/  ISETP.GE.AND P0, PT, R5, R2, PT ;  /* 0x000000020500720c */ /* 0x000fe20003f06270 */
[----:B--2---:R-:W-:-:S12]  /*b990*/  FADD.FTZ R6, R7, R6 ;  /* 0x0000000607067221 */ /* 0x004fd80000010000 */
[----:B------:R-:W-:Y:S05]  /*b9a0*/  @!P0 BRA `(.L_x_4185) ;  /* 0xfffffffc00ec8947 */ /* 0x000fea000383ffff */
.L_x_4182:
[----:B------:R-:W2:Y:S01]  /*b9b0*/  LDC R7, c[0x0][0x3ec] ;  /* 0x0000fb00ff077b82 */ /* 0x000ea20000000800 */
[----:B------:R-:W-:Y:S01]  /*b9c0*/  IMAD.MOV.U32 R2, RZ, RZ, RZ ;  /* 0x000000ffff027224 */ /* 0x000fe200078e00ff */
[----:B--2---:R-:W-:-:S13]  /*b9d0*/  ISETP.NE.AND P0, PT, R7, RZ, PT ;  /* 0x000000ff0700720c */ /* 0x004fda0003f05270 */
[----:B------:R-:W-:Y:S05]  /*b9e0*/  @!P0 BRA `(.L_x_4186) ;  /* 0x0000001000448947 */ /* 0x000fea0003800000 */
        /* <DEDUP_REMOVED lines=273> */
.L_x_4186:
[----:B------:R-:W-:Y:S01]  /*cb00*/  ULDC.64 UR6, c[0x0][0x600] ;  /* 0x0001800000067ab9 */ /* 0x000fe20000000a00 */
[----:B------:R-:W-:Y:S01]  /*cb10*/  ULDC.64 UR4, c[0x0][0x5f0] ;  /* 0x00017c0000047ab9 */ /* 0x000fe20000000a00 */
[----:B------:R-:W-:Y:S02]  /*cb20*/  ISETP.NE.U32.AND P0, PT, RZ, UR6, PT ;  /* 0x00000006ff007c0c */ /* 0x000fe4000bf05070 */
[----:B0-----:R-:W-:Y:S02]  /*cb30*/  CS2R R4, SRZ ;  /* 0x0000000000047805 */ /* 0x001fe4000001ff00 */
[----:B------:R-:W-:Y:S02]  /*cb40*/  IADD3 R12, P1, R2, UR4, RZ ;  /* 0x00000004020c7c10 */ /* 0x000fe4000ff3e0ff */
[----:B------:R-:W-:Y:S02]  /*cb50*/  ISETP.NE.AND.EX P0, PT, RZ, UR7, PT, P0 ;  /* 0x00000007ff007c0c */ /* 0x000fe4000bf05300 */
[----:B------:R-:W-:Y:S01]  /*cb60*/  MOV R7, RZ ;  /* 0x000000ff00077202 */ /* 0x000fe20000000f00 */
[----:B------:R-:W-:-:S10]  /*cb70*/  IMAD.X R13, RZ, RZ, UR5, P1 ;  /* 0x00000005ff0d7e24 */ /* 0x000fd400088e06ff */
[----:B------:R-:W-:Y:S05]  /*cb80*/  @!P0 BRA `(.L_x_4187) ;  /* 0x0000000800088947 */ /* 0x000fea0003800000 */
[----:B-----5:R-:W-:Y:S01]  /*cb90*/  HFMA2.MMA R16, -RZ, RZ, 0, 2.384185791015625e-07 ;  /* 0x00000004ff107435 */ /* 0x020fe200000001ff */
[----:B------:R-:W-:Y:S01]  /*cba0*/  MOV R10, 0x2 ;  /* 0x00000002000a7802 */ /* 0x000fe20000000f00 */
[----:B-1----:R-:W-:Y:S01]  /*cbb0*/  IMAD.MOV.U32 R19, RZ, RZ, RZ ;  /* 0x000000ffff137224 */ /* 0x002fe200078e00ff */
[----:B------:R-:W-:-:S08]  /*cbc0*/  MOV R17, 0x0 ;  /* 0x0000000000117802 */ /* 0x000fd00000000f00 */
.L_x_4190:
[-C--:B------:R-:W-:Y:S02]  /*cbd0*/  LOP3.LUT R4, R19, R17.reuse, RZ, 0xfc, !PT ;  /* 0x0000001113047212 */ /* 0x080fe400078efcff */
[----:B------:R-:W-:Y:S02]  /*cbe0*/  MOV R5, R17 ;  /* 0x0000001100057202 */ /* 0x000fe40000000f00 */
[----:B------:R-:W-:Y:S01]  /*cbf0*/  ISETP.NE.U32.AND P0, PT, R4, RZ, PT ;  /* 0x000000ff0400720c */ /* 0x000fe20003f05070 */
[----:B------:R-:W-:-:S12]  /*cc00*/  IMAD.MOV.U32 R4, RZ, RZ, R16 ;  /* 0x000000ffff047224 */ /* 0x000fd800078e0010 */
[----:B------:R-:W-:Y:S05]  /*cc10*/  @!P0 BRA `(.L_x_4188) ;  /* 0x0000000000148947 */ /* 0x000fea0003800000 */
[----:B------:R-:W-:Y:S01]  /*cc20*/  MOV R7, R16 ;  /* 0x0000001000077202 */ /* 0x000fe20000000f00 */
[----:B------:R-:W-:Y:S01]  /*cc30*/  IMAD.MOV.U32 R16, RZ, RZ, R10 ;  /* 0x000000ffff107224 */ /* 0x000fe200078e000a */
[----:B------:R-:W-:-:S07]  /*cc40*/  MOV R18, 0xcc60 ;  /* 0x0000cc6000127802 */ /* 0x000fce0000000f00 */
[----:B------:R-:W-:Y:S05]  /*cc50*/  CALL.REL.NOINC `($__internal_7_$__cuda_sm20_rem_u64) ;  /* 0x0000003000bc7944 */ /* 0x000fea0003c00000 */
[----:B------:R-:W-:Y:S05]  /*cc60*/  BRA `(.L_x_4189) ;  /* 0x00000000004c7947 */ /* 0x000fea0003800000 */
.L_x_4188:
        /* <DEDUP_REMOVED lines=19> */
.L_x_4189:
[----:B------:R-:W-:Y:S01]  /*cda0*/  ISETP.NE.U32.AND P0, PT, R16, RZ, PT ;  /* 0x000000ff1000720c */ /* 0x000fe20003f05070 */
[----:B------:R-:W-:Y:S01]  /*cdb0*/  IMAD.MOV.U32 R10, RZ, RZ, R4 ;  /* 0x000000ffff0a7224 */ /* 0x000fe200078e0004 */
[----:B------:R-:W-:Y:S02]  /*cdc0*/  MOV R19, R5 ;  /* 0x0000000500137202 */ /* 0x000fe40000000f00 */
[----:B------:R-:W-:-:S13]  /*cdd0*/  ISETP.NE.AND.EX P0, PT, R17, RZ, PT, P0 ;  /* 0x000000ff1100720c */ /* 0x000fda0003f05300 */
[----:B------:R-:W-:Y:S05]  /*cde0*/  @P0 BRA `(.L_x_4190) ;  /* 0xfffffffc00780947 */ /* 0x000fea000383ffff */
[----:B------:R-:W-:-:S13]  /*cdf0*/  ISETP.NE.U32.AND P2, PT, R5, RZ, PT ;  /* 0x000000ff0500720c */ /* 0x000fda0003f45070 */
[----:B------:R-:W-:Y:S05]  /*ce00*/  @!P2 BRA `(.L_x_4191) ;  /* 0x00000000001ca947 */ /* 0x000fea0003800000 */
[----:B------:R-:W-:Y:S01]  /*ce10*/  MOV R10, 0x4 ;  /* 0x00000004000a7802 */ /* 0x000fe20000000f00 */
[----:B------:R-:W-:Y:S01]  /*ce20*/  IMAD.MOV.U32 R7, RZ, RZ, RZ ;  /* 0x000000ffff077224 */ /* 0x000fe200078e00ff */
[----:B------:R-:W-:-:S07]  /*ce30*/  MOV R8, 0xce50 ;  /* 0x0000ce5000087802 */ /* 0x000fce0000000f00 */
[----:B------:R-:W-:Y:S05]  /*ce40*/  CALL.REL.NOINC `($__internal_6_$__cuda_sm20_div_u64) ;  /* 0x0000002c002c7944 */ /* 0x000fea0003c00000 */
[----:B------:R-:W-:Y:S02]  /*ce50*/  MOV R16, R7 ;  /* 0x0000000700107202 */ /* 0x000fe40000000f00 */
[----:B------:R-:W-:Y:S01]  /*ce60*/  MOV R17, R10 ;  /* 0x0000000a00117202 */ /* 0x000fe20000000f00 */
[----:B------:R-:W-:Y:S06]  /*ce70*/  BRA `(.L_x_4192) ;  /* 0x00000000004c7947 */ /* 0x000fec0003800000 */
.L_x_4191:
[----:B------:R-:W0:Y:S01]  /*ce80*/  I2F.U32.RP R10, R4 ;  /* 0x00000004000a7306 */ /* 0x000e220000209000 */
[----:B------:R-:W-:Y:S02]  /*ce90*/  ISETP.NE.U32.AND P3, PT, R4, RZ, PT ;  /* 0x000000ff0400720c */ /* 0x000fe40003f65070 */
[----:B------:R-:W-:-:S05]  /*cea0*/  MOV R17, RZ ;  /* 0x000000ff00117202 */ /* 0x000fca0000000f00 */
[----:B0-----:R-:W0:Y:S02]  /*ceb0*/  MUFU.RCP R10, R10 ;  /* 0x0000000a000a7308 */ /* 0x001e240000001000 */
[----:B0-----:R-:W-:-:S06]  /*cec0*/  VIADD R8, R10, 0xffffffe ;  /* 0x0ffffffe0a087836 */ /* 0x001fcc0000000000 */
[----:B------:R0:W1:Y:S02]  /*ced0*/  F2I.FTZ.U32.TRUNC.NTZ R9, R8 ;  /* 0x0000000800097305 */ /* 0x000064000021f000 */
[----:B0-----:R-:W-:Y:S01]  /*cee0*/  HFMA2.MMA R8, -RZ, RZ, 0, 0 ;  /* 0x00000000ff087435 */ /* 0x001fe200000001ff */
        /* <DEDUP_REMOVED lines=12> */
.L_x_4192:
[----:B------:R-:W-:Y:S05]  /*cfb0*/  @!P2 BRA `(.L_x_4193) ;  /* 0x00000000001ca947 */ /* 0x000fea0003800000 */
[----:B------:R-:W-:Y:S01]  /*cfc0*/  HFMA2.MMA R10, -RZ, RZ, 0, 1.1920928955078125e-07 ;  /* 0x00000002ff0a7435 */ /* 0x000fe200000001ff */
[----:B------:R-:W-:Y:S01]  /*cfd0*/  IMAD.MOV.U32 R7, RZ, RZ, RZ ;  /* 0x000000ffff077224 */ /* 0x000fe200078e00ff */
[----:B------:R-:W-:-:S09]  /*cfe0*/  MOV R8, 0xd000 ;  /* 0x0000d00000087802 */ /* 0x000fd20000000f00 */
[----:B------:R-:W-:Y:S05]  /*cff0*/  CALL.REL.NOINC `($__internal_6_$__cuda_sm20_div_u64) ;  /* 0x0000002800c07944 */ /* 0x000fea0003c00000 */
[----:B------:R-:W-:Y:S02]  /*d000*/  MOV R4, R7 ;  /* 0x0000000700047202 */ /* 0x000fe40000000f00 */
[----:B------:R-:W-:Y:S01]  /*d010*/  MOV R5, R10 ;  /* 0x0000000a00057202 */ /* 0x000fe20000000f00 */
[----:B------:R-:W-:Y:S06]  /*d020*/  BRA `(.L_x_4194) ;  /* 0x0000000000507947 */ /* 0x000fec0003800000 */
.L_x_4193:
[----:B------:R-:W0:Y:S01]  /*d030*/  I2F.U32.RP R10, R4 ;  /* 0x00000004000a7306 */ /* 0x000e220000209000 */
[----:B------:R-:W-:-:S07]  /*d040*/  ISETP.NE.U32.AND P2, PT, R4, RZ, PT ;  /* 0x000000ff0400720c */ /* 0x000fce0003f45070 */
        /* <DEDUP_REMOVED lines=13> */
[----:B------:R-:W-:Y:S01]  /*d120*/  ISETP.GE.U32.AND P1, PT, R5, R4, PT ;  /* 0x000000040500720c */ /* 0x000fe20003f26070 */
[----:B------:R-:W-:-:S12]  /*d130*/  HFMA2.MMA R5, -RZ, RZ, 0, 0 ;  /* 0x00000000ff057435 */ /* 0x000fd800000001ff */
[----:B------:R-:W-:Y:S01]  /*d140*/  @P1 VIADD R7, R7, 0x1 ;  /* 0x0000000107071836 */ /* 0x000fe20000000000 */
[----:B------:R-:W-:-:S04]  /*d150*/  @!P2 LOP3.LUT R7, RZ, R4, RZ, 0x33, !PT ;  /* 0x00000004ff07a212 */ /* 0x000fc800078e33ff */
[----:B------:R-:W-:-:S07]  /*d160*/  MOV R4, R7 ;  /* 0x0000000700047202 */ /* 0x000fce0000000f00 */
.L_x_4194:
[-C--:B------:R-:W-:Y:S01]  /*d170*/  IMAD R7, R17, R2.reuse, RZ ;  /* 0x0000000211077224 */ /* 0x080fe200078e02ff */
[----:B------:R-:W-:Y:S01]  /*d180*/  BSSY B0, `(.L_x_4195) ;  /* 0x000001e000007945 */ /* 0x000fe20003800000 */
[----:B------:R-:W-:-:S04]  /*d190*/  IMAD.WIDE.U32 R10, R16, R2, RZ ;  /* 0x00000002100a7225 */ /* 0x000fc800078e00ff */
[----:B------:R-:W-:-:S05]  /*d1a0*/  IMAD.IADD R7, R11, 0x1, R7 ;  /* 0x000000010b077824 */ /* 0x000fca00078e0207 */
[----:B------:R-:W-:-:S13]  /*d1b0*/  LOP3.LUT P0, RZ, R7, 0x7, RZ, 0xc0, !PT ;  /* 0x0000000707ff7812 */ /* 0x000fda000780c0ff */
[----:B------:R-:W-:Y:S05]  /*d1c0*/  @!P0 BRA `(.L_x_4196) ;  /* 0x0000000000148947 */ /* 0x000fea0003800000 */
[----:B------:R-:W-:-:S07]  /*d1d0*/  MOV R8, 0xd1f0 ;  /* 0x0000d1f000087802 */ /* 0x000fce0000000f00 */
[----:B------:R-:W-:Y:S05]  /*d1e0*/  CALL.REL.NOINC `($__internal_6_$__cuda_sm20_div_u64) ;  /* 0x0000002800447944 */ /* 0x000fea0003c00000 */
[----:B------:R-:W-:Y:S02]  /*d1f0*/  MOV R4, R7 ;  /* 0x0000000700047202 */ /* 0x000fe40000000f00 */
[----:B------:R-:W-:Y:S01]  /*d200*/  MOV R5, R10 ;  /* 0x0000000a00057202 */ /* 0x000fe20000000f00 */
[----:B------:R-:W-:Y:S06]  /*d210*/  BRA `(.L_x_4197) ;  /* 0x0000000000507947 */ /* 0x000fec0003800000 */
.L_x_4196:
[----:B------:R-:W0:Y:S01]  /*d220*/  I2F.U32.RP R5, R4 ;  /* 0x0000000400057306 */ /* 0x000e220000209000 */
[----:B------:R-:W-:-:S07]  /*d230*/  ISETP.NE.U32.AND P2, PT, R4, RZ, PT ;  /* 0x000000ff0400720c */ /* 0x000fce0003f45070 */
[----:B0-----:R-:W0:Y:S02]  /*d240*/  MUFU.RCP R5, R5 ;  /* 0x0000000500057308 */ /* 0x001e240000001000 */
[----:B0-----:R-:W-:Y:S01]  /*d250*/  VIADD R8, R5, 0xffffffe ;  /* 0x0ffffffe05087836 */ /* 0x001fe20000000000 */
[----:B------:R-:W-:-:S05]  /*d260*/  HFMA2.MMA R5, -RZ, RZ, 0, 0 ;  /* 0x00000000ff057435 */ /* 0x000fca00000001ff */
        /* <DEDUP_REMOVED lines=9> */
[-C--:B------:R-:W-:Y:S02]  /*d300*/  @P0 IADD3 R11, R11, -R4.reuse, RZ ;  /* 0x800000040b0b0210 */ /* 0x080fe40007ffe0ff */
[----:B------:R-:W-:Y:S02]  /*d310*/  @P0 IADD3 R9, R9, 0x1, RZ ;  /* 0x0000000109090810 */ /* 0x000fe40007ffe0ff */
[----:B------:R-:W-:-:S13]  /*d320*/  ISETP.GE.U32.AND P1, PT, R11, R4, PT ;  /* 0x000000040b00720c */ /* 0x000fda0003f26070 */
[----:B------:R-:W-:Y:S01]  /*d330*/  @P1 VIADD R9, R9, 0x1 ;  /* 0x0000000109091836 */ /* 0x000fe20000000000 */
[----:B------:R-:W-:-:S04]  /*d340*/  @!P2 LOP3.LUT R9, RZ, R4, RZ, 0x33, !PT ;  /* 0x00000004ff09a212 */ /* 0x000fc800078e33ff */
[----:B------:R-:W-:-:S07]  /*d350*/  MOV R4, R9 ;  /* 0x0000000900047202 */ /* 0x000fce0000000f00 */
.L_x_4197:
[----:B------:R-:W-:Y:S05]  /*d360*/  BSYNC B0 ;  /* 0x0000000000007941 */ /* 0x000fea0003800000 */
.L_x_4195:
[----:B------:R-:W-:Y:S02]  /*d370*/  ULDC.64 UR4, c[0x0][0x600] ;  /* 0x0001800000047ab9 */ /* 0x000fe40000000a00 */
[----:B------:R-:W-:-:S04]  /*d380*/  IADD3 R4, P0, R4, UR4, RZ ;  /* 0x0000000404047c10 */ /* 0x000fc8000ff1e0ff */
[----:B------:R-:W-:-:S05]  /*d390*/  IADD3.X R5, R5, UR5, RZ, P0, !PT ;  /* 0x0000000505057c10 */ /* 0x000fca00087fe4ff */
[----:B------:R-:W-:-:S07]  /*d3a0*/  IMAD.MOV.U32 R7, RZ, RZ, R5 ;  /* 0x000000ffff077224 */ /* 0x000fce00078e0005 */
.L_x_4187:
[----:B------:R-:W-:Y:S02]  /*d3b0*/  ULDC UR4, c[0x0][0x238] ;  /* 0x00008e0000047ab9 */ /* 0x000fe40000000800 */
[----:B------:R-:W-:-:S13]  /*d3c0*/  ISETP.NE.AND P0, PT, RZ, UR4, PT ;  /* 0x00000004ff007c0c */ /* 0x000fda000bf05270 */
[----:B------:R-:W-:Y:S05]  /*d3d0*/  @!P0 BRA `(.L_x_4198) ;  /* 0x0000002000788947 */ /* 0x000fea0003800000 */
[----:B------:R-:W0:Y:S01]  /*d3e0*/  LDC R14, c[0x0][0x3ec] ;  /* 0x0000fb00ff0e7b82 */ /* 0x000e220000000800 */
[----:B------:R-:W2:Y:S01]  /*d3f0*/  S2R R2, SR_CTAID.X ;  /* 0x0000000000027919 */ /* 0x000ea20000002500 */
[----:B------:R-:W-:Y:S01]  /*d400*/  ULDC UR4, c[0x0][0x23c] ;  /* 0x00008f0000047ab9 */ /* 0x000fe20000000800 */
[----:B-----5:R-:W-:Y:S01]  /*d410*/  MOV R16, RZ ;  /* 0x000000ff00107202 */ /* 0x020fe20000000f00 */
[----:B------:R-:W-:Y:S01]  /*d420*/  IMAD R8, R0, UR4, RZ ;  /* 0x0000000400087c24 */ /* 0x000fe2000f8e02ff */
[----:B------:R-:W-:-:S03]  /*d430*/  ULDC UR4, c[0x0][0x240] ;  /* 0x0000900000047ab9 */ /* 0x000fc60000000800 */
[----:B------:R-:W-:Y:S01]  /*d440*/  IMAD R9, R3, UR4, R8 ;  /* 0x0000000403097c24 */ /* 0x000fe2000f8e0208 */
[----:B------:R-:W-:Y:S01]  /*d450*/  ULDC UR4, c[0x0][0x228] ;  /* 0x00008a0000047ab9 */ /* 0x000fe20000000800 */
[----:B0-----:R-:W-:Y:S02]  /*d460*/  ISETP.NE.AND P0, PT, R14, RZ, PT ;  /* 0x000000ff0e00720c */ /* 0x001fe40003f05270 */
[----:B--2---:R-:W-:-:S11]  /*d470*/  IMAD R9, R2, UR4, R9 ;  /* 0x0000000402097c24 */ /* 0x004fd6000f8e0209 */
        /* <DEDUP_REMOVED lines=274> */
.L_x_4199:
        /* <DEDUP_REMOVED lines=13> */
[----:B------:R-:W-:Y:S01]  /*e670*/  HFMA2.MMA R10, -RZ, RZ, 0, 5.9604644775390625e-08 ;  /* 0x00000001ff0a7435 */ /* 0x000fe200000001ff */
[----:B------:R-:W-:-:S13]  /*e680*/  ISETP.NE.AND P1, PT, RZ, UR4, PT ;  /* 0x00000004ff007c0c */ /* 0x000fda000bf25270 */
[----:B------:R-:W-:-:S04]  /*e690*/  @P1 ISETP.NE.AND P0, PT, R3, RZ, PT ;  /* 0x000000ff0300120c */ /* 0x000fc80003f05270 */
[----:B------:R-:W-:-:S04]  /*e6a0*/  @P1 SEL R11, RZ, 0x1, P0 ;  /* 0x00000001ff0b1807 */ /* 0x000fc80000000000 */
[----:B------:R-:W-:-:S07]  /*e6b0*/  @P1 PRMT R10, R11, 0x7610, R10 ;  /* 0x000076100b0a1816 */ /* 0x000fce000000000a */
.L_x_4201:
[----:B0-----:R-:W-:Y:S05]  /*e6c0*/  BSYNC B0 ;  /* 0x0000000000007941 */ /* 0x001fea0003800000 */
.L_x_4200:
        /* <DEDUP_REMOVED lines=14> */
.L_x_4203:
[----:B------:R-:W-:Y:S05]  /*e7b0*/  BSYNC B0 ;  /* 0x0000000000007941 */ /* 0x000fea0003800000 */
.L_x_4202:
        /* <DEDUP_REMOVED lines=35> */
.L_x_4205:
[----:B------:R-:W-:Y:S05]  /*e9f0*/  BSYNC B0 ;  /* 0x0000000000007941 */ /* 0x000fea0003800000 */
.L_x_4204:
        /* <DEDUP_REMOVED lines=30> */
.L_x_4210:
[----:B------:R-:W-:-:S05]  /*ebe0*/  IADD3 R15, R17, R6, RZ ;  /* 0x00000006110f7210 */ /* 0x000fca0007ffe0ff */
[----:B-1----:R-:W-:-:S06]  /*ebf0*/  IMAD.WIDE.U32 R14, R15, 0x4, R10 ;  /* 0x000000040f0e7825 */ /* 0x002fcc00078e000a */
[----:B------:R-:W2:Y:S01]  /*ec00*/  LDG.E R14, desc[UR36][R14.64] ;  /* 0x000000240e0e7981 */ /* 0x000ea2000c1e1900 */
[----:B------:R-:W-:-:S05]  /*ec10*/  IMAD.IADD R6, R19, 0x1, R6 ;  /* 0x0000000113067824 */ /* 0x000fca00078e0206 */
[----:B------:R-:W-:Y:S01]  /*ec20*/  ISETP.GE.U32.AND P0, PT, R6, UR6, PT ;  /* 0x0000000606007c0c */ /* 0x000fe2000bf06070 */
[----:B--2---:R-:W-:-:S12]  /*ec30*/  FADD.FTZ R13, R14, R13 ;  /* 0x0000000d0e0d7221 */ /* 0x004fd80000010000 */
[----:B------:R-:W-:Y:S05]  /*ec40*/  @!P0 BRA `(.L_x_4210) ;  /* 0xfffffffc00e48947 */ /* 0x000fea000383ffff */
[----:B------:R-:W-:Y:S05]  /*ec50*/  BSYNC B1 ;  /* 0x0000000000017941 */ /* 0x000fea0003800000 */
.L_x_4209:
[----:B------:R-:W-:Y:S05]  /*ec60*/  BRA `(.L_x_4208) ;  /* 0x0000000000447947 */ /* 0x000fea0003800000 */
.L_x_4207:
        /* <DEDUP_REMOVED lines=9> */
.L_x_4211:
[----:B------:R-:W-:-:S05]  /*ed00*/  IADD3 R15, R2, R17, RZ ;  /* 0x00000011020f7210 */ /* 0x000fca0007ffe0ff */
[----:B0-----:R-:W-:-:S04]  /*ed10*/  IMAD R15, R15, R6, R0 ;  /* 0x000000060f0f7224 */ /* 0x001fc800078e0200 */
[----:B--2---:R-:W-:-:S06]  /*ed20*/  IMAD.WIDE.U32 R14, R15, 0x4, R10 ;  /* 0x000000040f0e7825 */ /* 0x004fcc00078e000a */
[----:B------:R-:W2:Y:S01]  /*ed30*/  LDG.E R14, desc[UR36][R14.64] ;  /* 0x000000240e0e7981 */ /* 0x000ea2000c1e1900 */
[----:B---3--:R-:W-:-:S05]  /*ed40*/  IMAD.IADD R17, R12, 0x1, R17 ;  /* 0x000000010c117824 */ /* 0x008fca00078e0211 */
[----:B------:R-:W-:Y:S01]  /*ed50*/  ISETP.GE.U32.AND P0, PT, R17, UR5, PT ;  /* 0x0000000511007c0c */ /* 0x000fe2000bf06070 */
[----:B--2---:R-:W-:-:S12]  /*ed60*/  FADD.FTZ R13, R14, R13 ;  /* 0x0000000d0e0d7221 */ /* 0x004fd80000010000 */
[----:B------:R-:W-:Y:S05]  /*ed70*/  @!P0 BRA `(.L_x_4211) ;  /* 0xfffffffc00e08947 */ /* 0x000fea000383ffff */
.L_x_4208:
[----:B------:R-:W-:Y:S05]  /*ed80*/  BSYNC B0 ;  /* 0x0000000000007941 */ /* 0x000fea0003800000 */
.L_x_4206:
        /* <DEDUP_REMOVED lines=13> */
.L_x_4213:
[----:B------:R-:W-:Y:S01]  /*ee60*/  IADD3 R10, R3, R6, RZ ;  /* 0x00000006030a7210 */ /* 0x000fe20007ffe0ff */
[----:B------:R-:W-:Y:S03]  /*ee70*/  BAR.SYNC.DEFER_BLOCKING 0x0 ;  /* 0x0000000000007b1d */ /* 0x000fe60000010000 */
        /* <DEDUP_REMOVED lines=10> */
.L_x_4212:
[----:B------:R-:W-:Y:S05]  /*ef20*/  @!P2 BRA `(.L_x_4214) ;  /* 0x000000000078a947 */ /* 0x000fea0003800000 */
[----:B------:R-:W-:Y:S01]  /*ef30*/  ISETP.GT.AND P0, PT, R11, 0x20, PT ;  /* 0x000000200b00780c */ /* 0x000fe20003f04270 */
[----:B------:R-:W-:-:S12]  /*ef40*/  IMAD.MOV.U32 R3, RZ, RZ, R11 ;  /* 0x000000ffff037224 */ /* 0x000fd800078e000b */
[----:B------:R-:W-:Y:S05]  /*ef50*/  @!P0 BRA `(.L_x_4215) ;  /* 0x0000000000488947 */ /* 0x000fea0003800000 */
[----:B------:R-:W-:Y:S01]  /*ef60*/  LEA.HI R3, R11, R11, RZ, 0x1 ;  /* 0x0000000b0b037211 */ /* 0x000fe200078f08ff */
[----:B------:R2:W-:Y:S03]  /*ef70*/  STS [R2], R13 ;  /* 0x0000000d02007388 */ /* 0x0005e60000000800 */
[----:B------:R-:W-:Y:S01]  /*ef80*/  SHF.R.S32.HI R6, RZ, 0x1, R3 ;  /* 0x00000001ff067819 */ /* 0x000fe20000011403 */
[----:B------:R-:W-:-:S03]  /*ef90*/  HFMA2.MMA R3, -RZ, RZ, 0, 1.9073486328125e-06 ;  /* 0x00000020ff037435 */ /* 0x000fc600000001ff */
[----:B------:R-:W-:-:S13]  /*efa0*/  ISETP.GE.AND P0, PT, R6, 0x20, PT ;  /* 0x000000200600780c */ /* 0x000fda0003f06270 */
[----:B--2---:R-:W-:Y:S05]  /*efb0*/  @!P0 BRA `(.L_x_4215) ;  /* 0x0000000000308947 */ /* 0x004fea0003800000 */
.L_x_4216:
[----:B------:R-:W-:Y:S01]  /*efc0*/  IADD3 R3, R0, R6, RZ ;  /* 0x0000000600037210 */ /* 0x000fe20007ffe0ff */
[----:B------:R-:W-:Y:S03]  /*efd0*/  BAR.SYNC.DEFER_BLOCKING 0x0 ;  /* 0x0000000000007b1d */ /* 0x000fe60000010000 */
[----:B------:R-:W-:-:S04]  /*efe0*/  ISETP.GE.U32.AND P0, PT, R3, R11, PT ;  /* 0x0000000b0300720c */ /* 0x000fc80003f06070 */
[----:B------:R-:W-:-:S13]  /*eff0*/  ISETP.GE.U32.OR P0, PT, R0, R6, P0 ;  /* 0x000000060000720c */ /* 0x000fda0000706470 */
[----:B------:R-:W-:Y:S01]  /*f000*/  @!P0 IMAD R3, R6, 0x4, R2 ;  /* 0x0000000406038824 */ /* 0x000fe200078e0202 */
[----:B------:R-:W-:-:S04]  /*f010*/  SHF.R.S32.HI R6, RZ, 0x1, R6 ;  /* 0x00000001ff067819 */ /* 0x000fc80000011406 */
[----:B------:R-:W0:Y:S02]  /*f020*/  @!P0 LDS R10, [R3] ;  /* 0x00000000030a8984 */ /* 0x000e240000000800 */
[----:B0-----:R-:W-:-:S05]  /*f030*/  @!P0 FADD.FTZ R13, R13, R10 ;  /* 0x0000000a0d0d8221 */ /* 0x001fca0000010000 */
[----:B------:R2:W-:Y:S01]  /*f040*/  @!P0 STS [R2], R13 ;  /* 0x0000000d02008388 */ /* 0x0005e20000000800 */
[----:B------:R-:W-:-:S13]  /*f050*/  ISETP.GE.AND P0, PT, R6, 0x20, PT ;  /* 0x000000200600780c */ /* 0x000fda0003f06270 */
[----:B--2---:R-:W-:Y:S05]  /*f060*/  @P0 BRA `(.L_x_4216) ;  /* 0xfffffffc00d40947 */ /* 0x004fea000383ffff */
[----:B------:R-:W-:-:S07]  /*f070*/  MOV R3, 0x20 ;  /* 0x0000002000037802 */ /* 0x000fce0000000f00 */
.L_x_4215:
[----:B------:R-:W-:Y:S01]  /*f080*/  BAR.SYNC.DEFER_BLOCKING 0x0 ;  /* 0x0000000000007b1d */ /* 0x000fe20000010000 */
[----:B------:R-:W-:-:S13]  /*f090*/  ISETP.GE.AND P0, PT, R3, 0x2, PT ;  /* 0x000000020300780c */ /* 0x000fda0003f06270 */
[----:B------:R-:W-:Y:S05]  /*f0a0*/  @!P0 BRA `(.L_x_4214) ;  /* 0x0000000000188947 */ /* 0x000fea0003800000 */
[----:B------:R-:W-:-:S11]  /*f0b0*/  HFMA2.MMA R0, -RZ, RZ, 0, 5.9604644775390625e-08 ;  /* 0x00000001ff007435 */ /* 0x000fd600000001ff */
.L_x_4217:
[----:B0-----:R0:W2:Y:S02]  /*f0c0*/  SHFL.DOWN PT, R2, R13, R0, 0x1f ;  /* 0x08001f000d027589 */ /* 0x0010a400000e0000 */
[----:B0-----:R-:W-:-:S05]  /*f0d0*/  IMAD.SHL.U32 R0, R0, 0x2, RZ ;  /* 0x0000000200007824 */ /* 0x001fca00078e00ff */
[----:B------:R-:W-:Y:S01]  /*f0e0*/  ISETP.GE.AND P0, PT, R0, R3, PT ;  /* 0x000000030000720c */ /* 0x000fe20003f06270 */
[----:B--2---:R-:W-:-:S12]  /*f0f0*/  FADD.FTZ R13, R2, R13 ;  /* 0x0000000d020d7221 */ /* 0x004fd80000010000 */
[----:B------:R-:W-:Y:S05]  /*f100*/  @!P0 BRA `(.L_x_4217) ;  /* 0xfffffffc00ec8947 */ /* 0x000fea000383ffff */
.L_x_4214:
        /* <DEDUP_REMOVED lines=11> */
.L_x_4219:
[----:B------:R-:W-:Y:S05]  /*f1c0*/  @!P1 BRA `(.L_x_4220) ;  /* 0x0000000000649947 */ /* 0x000fea0003800000 */
[----:B------:R-:W2:Y:S01]  /*f1d0*/  LDC R0, c[0x0][0x624] ;  /* 0x00018900ff007b82 */ /* 0x000ea20000000800 */
[----:B------:R-:W-:Y:S02]  /*f1e0*/  F2FP.F16.F32.PACK_AB R18, RZ, R13 ;  /* 0x0000000dff12723e */ /* 0x000fe400000000ff */
        /* <DEDUP_REMOVED lines=18> */
.L_x_4221:
[----:B------:R-:W-:Y:S02]  /*f310*/  ULDC.64 UR4, c[0x0][0x5f0] ;  /* 0x00017c0000047ab9 */ /* 0x000fe40000000a00 */
[----:B------:R-:W-:-:S04]  /*f320*/  IADD3 R16, P0, R16, UR4, RZ ;  /* 0x0000000410107c10 */ /* 0x000fc8000ff1e0ff */
[----:B------:R-:W-:-:S05]  /*f330*/  IADD3.X R17, RZ, UR5, RZ, P0, !PT ;  /* 0x00000005ff117c10 */ /* 0x000fca00087fe4ff */
[----:B------:R-:W-:Y:S01]  /*f340*/  STG.E.U16 desc[UR36][R16.64], R18 ;  /* 0x0000001210007986 */ /* 0x000fe2000c101524 */
[----:B------:R-:W-:Y:S05]  /*f350*/  EXIT ;  /* 0x000000000000794d */ /* 0x000fea0003800000 */
.L_x_4220:
[----:B------:R-:W-:Y:S01]  /*f360*/  STG.E desc[UR36][R4.64], R13 ;  /* 0x0000000d04007986 */ /* 0x000fe2000c101924 */
[----:B------:R-:W-:Y:S05]  /*f370*/  EXIT ;  /* 0x000000000000794d */ /* 0x000fea0003800000 */
.L_x_4218:
[----:B------:R-:W-:Y:S01]  /*f380*/  ISETP.NE.AND P0, PT, RZ, UR38, PT ;  /* 0x00000026ff007c0c */ /* 0x000fe2000bf05270 */
[----:B------:R-:W-:Y:S02]  /*f390*/  ULDC.U8 UR4, c[0x0][0x621] ;  /* 0x0001884000047ab9 */ /* 0x000fe40000000000 */
[----:B------:R-:W-:-:S10]  /*f3a0*/  ISETP.NE.AND P1, PT, RZ, UR4, PT ;  /* 0x00000004ff007c0c */ /* 0x000fd4000bf25270 */
[----:B------:R-:W-:Y:S05]  /*f3b0*/  @!P0 BRA `(.L_x_4222) ;  /* 0x00000000000c8947 */ /* 0x000fea0003800000 */
[----:B------:R-:W2:Y:S02]  /*f3c0*/  LDG.E.U16 R0, desc[UR36][R8.64] ;  /* 0x0000002408007981 */ /* 0x000ea4000c1e1500 */
[----:B--2---:R-:W-:-:S05]  /*f3d0*/  HADD2.F32 R0, -RZ, R0.H0_H0 ;  /* 0x20000000ff007230 */ /* 0x004fca0000004100 */
[----:B0-----:R-:W-:-:S07]  /*f3e0*/  FADD.FTZ R13, R13, R0 ;  /* 0x000000000d0d7221 */ /* 0x001fce0000010000 */
.L_x_4222:
        /* <DEDUP_REMOVED lines=21> */
.L_x_4224:
[----:B------:R-:W-:Y:S02]  /*f540*/  ULDC.64 UR4, c[0x0][0x5f0] ;  /* 0x00017c0000047ab9 */ /* 0x000fe40000000a00 */
[----:B------:R-:W-:-:S04]  /*f550*/  IADD3 R16, P0, R16, UR4, RZ ;  /* 0x0000000410107c10 */ /* 0x000fc8000ff1e0ff */
[----:B------:R-:W-:-:S05]  /*f560*/  IADD3.X R17, RZ, UR5, RZ, P0, !PT ;  /* 0x00000005ff117c10 */ /* 0x000fca00087fe4ff */
[----:B------:R-:W-:Y:S01]  /*f570*/  STG.E.U16 desc[UR36][R16.64], R18 ;  /* 0x0000001210007986 */ /* 0x000fe2000c101524 */
[----:B------:R-:W-:Y:S05]  /*f580*/  EXIT ;  /* 0x000000000000794d */ /* 0x000fea0003800000 */
.L_x_4223:
[----:B0-----:R-:W-:-:S05]  /*f590*/  F2FP.F16.F32.PACK_AB R13, RZ, R13 ;  /* 0x0000000dff0d723e */ /* 0x001fca00000000ff */
[----:B------:R-:W-:Y:S01]  /*f5a0*/  STG.E.U16 desc[UR36][R8.64], R13 ;  /* 0x0000000d08007986 */ /* 0x000fe2000c101524 */
[----:B------:R-:W-:Y:S05]  /*f5b0*/  EXIT ;  /* 0x000000000000794d */ /* 0x000fea0003800000 */
.L_x_4198:
        /* <DEDUP_REMOVED lines=21> */
.L_x_4226:
[----:B------:R-:W-:Y:S05]  /*f710*/  @!P1 BRA `(.L_x_4227) ;  /* 0x0000000000649947 */ /* 0x000fea0003800000 */
[----:B------:R-:W0:Y:S01]  /*f720*/  LDC R0, c[0x0][0x624] ;  /* 0x00018900ff007b82 */ /* 0x000e220000000800 */
[----:B-----5:R-:W-:Y:S02]  /*f730*/  F2FP.F16.F32.PACK_AB R16, RZ, R6 ;  /* 0x00000006ff10723e */ /* 0x020fe400000000ff */
        /* <DEDUP_REMOVED lines=18> */
.L_x_4228:
[----:B------:R-:W-:Y:S02]  /*f860*/  ULDC.64 UR4, c[0x0][0x5f0] ;  /* 0x00017c0000047ab9 */ /* 0x000fe40000000a00 */
[----:B------:R-:W-:-:S05]  /*f870*/  IADD3 R2, P0, R2, UR4, RZ ;  /* 0x0000000402027c10 */ /* 0x000fca000ff1e0ff */
[----:B------:R-:W-:-:S05]  /*f880*/  IMAD.X R3, RZ, RZ, UR5, P0 ;  /* 0x00000005ff037e24 */ /* 0x000fca00080e06ff */
[----:B------:R-:W-:Y:S01]  /*f890*/  STG.E.U16 desc[UR36][R2.64], R16 ;  /* 0x0000001002007986 */ /* 0x000fe2000c101524 */
[----:B------:R-:W-:Y:S05]  /*f8a0*/  EXIT ;  /* 0x000000000000794d */ /* 0x000fea0003800000 */
.L_x_4227:
[----:B------:R-:W-:Y:S01]  /*f8b0*/  STG.E desc[UR36][R4.64], R6 ;  /* 0x0000000604007986 */ /* 0x000fe2000c101924 */
[----:B------:R-:W-:Y:S05]  /*f8c0*/  EXIT ;  /* 0x000000000000794d */ /* 0x000fea0003800000 */
.L_x_4225:
[----:B------:R-:W-:Y:S01]  /*f8d0*/  ISETP.NE.AND P0, PT, RZ, UR38, PT ;  /* 0x00000026ff007c0c */ /* 0x000fe2000bf05270 */
[----:B------:R-:W-:Y:S02]  /*f8e0*/  ULDC.U8 UR4, c[0x0][0x621] ;  /* 0x0001884000047ab9 */ /* 0x000fe40000000000 */
[----:B------:R-:W-:-:S10]  /*f8f0*/  ISETP.NE.AND P1, PT, RZ, UR4, PT ;  /* 0x00000004ff007c0c */ /* 0x000fd4000bf25270 */
[----:B------:R-:W-:Y:S05]  /*f900*/  @!P0 BRA `(.L_x_4229) ;  /* 0x00000000000c8947 */ /* 0x000fea0003800000 */
[----:B------:R-:W2:Y:S02]  /*f910*/  LDG.E.U16 R0, desc[UR36][R12.64] ;  /* 0x000000240c007981 */ /* 0x000ea4000c1e1500 */
[----:B--2---:R-:W-:-:S05]  /*f920*/  HADD2.F32 R3, -RZ, R0.H0_H0 ;  /* 0x20000000ff037230 */ /* 0x004fca0000004100 */
[----:B------:R-:W-:-:S07]  /*f930*/  FADD.FTZ R6, R6, R3 ;  /* 0x0000000306067221 */ /* 0x000fce0000010000 */
.L_x_4229:
[----:B-----5:R-:W-:Y:S01]  /*f940*/  F2FP.F16.F32.PACK_AB R16, RZ, R6 ;  /* 0x00000006ff10723e */ /* 0x020fe200000000ff */
        /* <DEDUP_REMOVED lines=20> */
.L_x_4231:
[----:B------:R-:W-:Y:S02]  /*fa90*/  ULDC.64 UR4, c[0x0][0x5f0] ;  /* 0x00017c0000047ab9 */ /* 0x000fe40000000a00 */
[----:B------:R-:W-:-:S04]  /*faa0*/  IADD3 R2, P0, R2, UR4, RZ ;  /* 0x0000000402027c10 */ /* 0x000fc8000ff1e0ff */
[----:B------:R-:W-:-:S05]  /*fab0*/  IADD3.X R3, RZ, UR5, RZ, P0, !PT ;  /* 0x00000005ff037c10 */ /* 0x000fca00087fe4ff */
[----:B------:R-:W-:Y:S01]  /*fac0*/  STG.E.U16 desc[UR36][R2.64], R16 ;  /* 0x0000001002007986 */ /* 0x000fe2000c101524 */
[----:B------:R-:W-:Y:S05]  /*fad0*/  EXIT ;  /* 0x000000000000794d */ /* 0x000fea0003800000 */
.L_x_4230:
[----:B------:R-:W-:Y:S01]  /*fae0*/  STG.E.U16 desc[UR36][R12.64], R16 ;  /* 0x000000100c007986 */ /* 0x000fe2000c101524 */
[----:B------:R-:W-:Y:S05]  /*faf0*/  EXIT ;  /* 0x000000000000794d */ /* 0x000fea0003800000 */
        .weak           $__internal_6_$__cuda_sm20_div_u64
        .type           $__internal_6_$__cuda_sm20_div_u64,@function
        .size           $__internal_6_$__cuda_sm20_div_u64,($__internal_7_$__cuda_sm20_rem_u64 - $__internal_6_$__cuda_sm20_div_u64)
$__internal_6_$__cuda_sm20_div_u64:
        /* <DEDUP_REMOVED lines=68> */
[----:B------:R-:W-:Y:S06]  /*ff40*/  RET.REL.NODEC R8 `(_ZN2at6native13reduce_kernelILi512ELi1ENS0_8ReduceOpIN3c104HalfENS0_9NanSumOpsIfS4_EEjS4_Li4ELi4EEEEEvT1_) ;  /* 0xffffff00082c7950 */ /* 0x000fec0003c3ffff */
        .weak           $__internal_7_$__cuda_sm20_rem_u64
        .type           $__internal_7_$__cuda_sm20_rem_u64,@function
        .size           $__internal_7_$__cuda_sm20_rem_u64,(.L_x_9789 - $__internal_7_$__cuda_sm20_rem_u64)
$__internal_7_$__cuda_sm20_rem_u64:
        /* <DEDUP_REMOVED lines=64> */
[----:B------:R-:W-:Y:S06]  /*10350*/  RET.REL.NODEC R18 `(_ZN2at6native13reduce_kernelILi512ELi1ENS0_8ReduceOpIN3c104HalfENS0_9NanSumOpsIfS4_EEjS4_Li4ELi4EEEEEvT1_) ;  /* 0xfffffefc12287950 */ /* 0x000fec0003c3ffff */
.L_x_4232:
        /* <DEDUP_REMOVED lines=10> */
.L_x_9789:


//--------------------- .text._ZN2at6native13reduce_kernelILi256ELi2ENS0_8ReduceOpIN3c104HalfENS0_9NanSumOpsIfS4_EEjS4_Li4ELi4EEEEEvT1_ --------------------------
	.section	.text._ZN2at6native13reduce_kernelILi256ELi2ENS0_8ReduceOpIN3c104HalfENS0_9NanSumOpsIfS4_EEjS4_Li4ELi4EEEEEvT1_,"ax",@progbits
	.align	128
        .global         _ZN2at6native13reduce_kernelILi256ELi2ENS0_8ReduceOpIN3c104HalfENS0_9NanSumOpsIfS4_EEjS4_Li4ELi4EEEEEvT1_
        .type           _ZN2at6native13reduce_kernelILi256ELi2ENS0_8ReduceOpIN3c104HalfENS0_9NanSumOpsIfS4_EEjS4_Li4ELi4EEEEEvT1_,@function
        .size           _ZN2at6native13reduce_kernelILi256ELi2ENS0_8ReduceOpIN3c104HalfENS0_9NanSumOpsIfS4_EEjS4_Li4ELi4EEEEEvT1_,(.L_x_9791 - _ZN2at6native13reduce_kernelILi256ELi2ENS0_8ReduceOpIN3c104HalfENS0_9NanSumOpsIfS4_EEjS4_Li4ELi4EEEEEvT1_)
        .other          _ZN2at6native13reduce_kernelILi256ELi2ENS0_8ReduceOpIN3c104HalfENS0_9NanSumOpsIfS4_EEjS4_Li4ELi4EEEEEvT1_,@"STO_CUDA_ENTRY STV_DEFAULT"
_ZN2at6native13reduce_kernelILi256ELi2ENS0_8ReduceOpIN3c104HalfENS0_9NanSumOpsIfS4_EEjS4_Li4ELi4EEEEEvT1_:
.text._ZN2at6native13reduce_kernelILi256ELi2ENS0_8ReduceOpIN3c104HalfENS0_9NanSumOpsIfS4_EEjS4_Li4ELi4EEEEEvT1_:
        /* <DEDUP_REMOVED lines=288> */
.L_x_4233:
        /* <DEDUP_REMOVED lines=44> */
.L_x_4237:
        /* <DEDUP_REMOVED lines=25> */
.L_x_4243:
[----:B------:R-:W-:Y:S05]  /*1650*/  BSYNC B2 ;  /* 0x0000000000027941 */ /* 0x000fea0003800000 */
.L_x_4242:
        /* <DEDUP_REMOVED lines=9> */
[----:B------:R-:W-:Y:S01]  /*16f0*/  MOV R3, RZ ;  /* 0x000000ff00037202 */ /* 0x000fe20000000f00 */
[----:B--2---:R-:W-:-:S05]  /*1700*/  HADD2.F32 R0, -RZ, R0.H0_H0 ;  /* 0x20000000ff007230 */ /* 0x004fca0000004100 */
[----:B------:R-:W-:-:S13]  /*1710*/  FSETP.GTU.FTZ.AND P0, PT, |R0|, +INF , PT ;  /* 0x7f8000000000780b */ /* 0x000fda0003f1c200 */
[----:B------:R-:W-:-:S04]  /*1720*/  @!P0 IMAD.MOV.U32 R3, RZ, RZ, R0 ;  /* 0x000000ffff038224 */ /* 0x000fc800078e0000 */
[----:B------:R-:W-:-:S07]  /*1730*/  FADD.FTZ R0, R3, UR4 ;  /* 0x0000000403007e21 */ /* 0x000fce0008010000 */
.L_x_4241:
[----:B------:R-:W-:Y:S05]  /*1740*/  BSYNC B1 ;  /* 0x0000000000017941 */ /* 0x000fea0003800000 */
.L_x_4240:
[----:B------:R-:W0:Y:S01]  /*1750*/  LDC R9, c[0x0][0x21c] ;  /* 0x00008700ff097b82 */ /* 0x000e220000000800 */
[----:B------:R-:W-:-:S04]  /*1760*/  IADD3 R3, P0, -R6, 0x4, RZ ;  /* 0x0000000406037810 */ /* 0x000fc80007f1e1ff */
[----:B------:R-:W-:Y:S02]  /*1770*/  LEA R18, P1, R3, R18, 0x1 ;  /* 0x0000001203127211 */ /* 0x000fe400078208ff */
[----:B------:R-:W-:-:S04]  /*1780*/  IADD3.X R5, RZ, -0x1, RZ, P0, !PT ;  /* 0xffffffffff057810 */ /* 0x000fc800007fe4ff */
[----:B------:R-:W-:Y:S02]  /*1790*/  LEA.HI.X R19, R3, R19, R5, 0x1, P1 ;  /* 0x0000001303137211 */ /* 0x000fe400008f0c05 */
[----:B0-----:R-:W-:-:S07]  /*17a0*/  IADD3 R4, R6, -0x4, R9 ;  /* 0xfffffffc06047810 */ /* 0x001fce0007ffe009 */
.L_x_4239:
[----:B------:R-:W-:Y:S05]  /*17b0*/  BSYNC B0 ;  /* 0x0000000000007941 */ /* 0x000fea0003800000 */
.L_x_4238:
[----:B------:R-:W-:Y:S01]  /*17c0*/  ULDC.64 UR4, c[0x0][0x230] ;  /* 0x00008c0000047ab9 */ /* 0x000fe20000000a00 */
[----:B------:R-:W-:Y:S01]  /*17d0*/  BSSY B0, `(.L_x_4244) ;  /* 0x0000025000007945 */ /* 0x000fe20003800000 */
[----:B------:R-:W-:Y:S01]  /*17e0*/  IMAD R3, R23, UR4, RZ ;  /* 0x0000000417037c24 */ /* 0x000fe2000f8e02ff */
[----:B------:R-:W-:Y:S01]  /*17f0*/  ULDC UR4, c[0x0][0x238] ;  /* 0x00008e0000047ab9 */ /* 0x000fe20000000800 */
[----:B------:R-:W-:Y:S02]  /*1800*/  MOV R5, R7 ;  /* 0x0000000700057202 */ /* 0x000fe40000000f00 */
[----:B------:R-:W-:-:S04]  /*1810*/  IMAD R3, R2, UR5, R3 ;  /* 0x0000000502037c24 */ /* 0x000fc8000f8e0203 */
[----:B------:R-:W-:-:S05]  /*1820*/  IMAD R11, R16, UR4, R3 ;  /* 0x00000004100b7c24 */ /* 0x000fca000f8e0203 */
[----:B------:R-:W-:-:S04]  /*1830*/  LEA R3, R11, 0x3, 0x2 ;  /* 0x000000030b037811 */ /* 0x000fc800078e10ff */
[----:B------:R-:W-:Y:S01]  /*1840*/  ISETP.GE.U32.AND P0, PT, R3, R4, PT ;  /* 0x000000040300720c */ /* 0x000fe20003f06070 */
[----:B------:R-:W-:-:S12]  /*1850*/  IMAD.MOV.U32 R3, RZ, RZ, R7 ;  /* 0x000000ffff037224 */ /* 0x000fd800078e0007 */
[----:B------:R-:W-:Y:S05]  /*1860*/  @P0 BRA `(.L_x_4245) ;  /* 0x00000000006c0947 */ /* 0x000fea0003800000 */
[----:B------:R-:W-:-:S07]  /*1870*/  IMAD.MOV.U32 R5, RZ, RZ, R7 ;  /* 0x000000ffff057224 */ /* 0x000fce00078e0007 */
.L_x_4246:
[----:B------:R-:W-:Y:S01]  /*1880*/  IMAD.WIDE.U32 R8, R11, 0x8, R18 ;  /* 0x000000080b087825 */ /* 0x000fe200078e0012 */
[----:B------:R-:W-:-:S05]  /*1890*/  ULDC UR4, c[0x0][0x224] ;  /* 0x0000890000047ab9 */ /* 0x000fca0000000800 */
[----:B------:R-:W2:Y:S01]  /*18a0*/  LDG.E.64 R8, desc[UR60][R8.64] ;  /* 0x0000003c08087981 */ /* 0x000ea2000c1e1b00 */
[----:B------:R-:W-:Y:S01]  /*18b0*/  IADD3 R11, R11, UR4, RZ ;  /* 0x000000040b0b7c10 */ /* 0x000fe2000fffe0ff */
[----:B------:R-:W-:Y:S01]  /*18c0*/  HFMA2.MMA R14, -RZ, RZ, 0, 0 ;  /* 0x00000000ff0e7435 */ /* 0x000fe200000001ff */
[----:B------:R-:W-:Y:S02]  /*18d0*/  IMAD.MOV.U32 R20, RZ, RZ, RZ ;  /* 0x000000ffff147224 */ /* 0x000fe400078e00ff */
[--C-:B--2---:R-:W-:Y:S02]  /*18e0*/  HADD2.F32 R10, -RZ, R8.reuse.H1_H1 ;  /* 0x30000008ff0a7230 */ /* 0x104fe40000004100 */
[--C-:B------:R-:W-:Y:S02]  /*18f0*/  HADD2.F32 R13, -RZ, R9.reuse.H1_H1 ;  /* 0x30000009ff0d7230 */ /* 0x100fe40000004100 */
[----:B------:R-:W-:Y:S01]  /*1900*/  HADD2.F32 R6, -RZ, R8.H0_H0 ;  /* 0x20000008ff067230 */ /* 0x000fe20000004100 */
[----:B------:R-:W-:Y:S01]  /*1910*/  FSETP.GTU.FTZ.AND P1, PT, |R10|, +INF , PT ;  /* 0x7f8000000a00780b */ /* 0x000fe20003f3c200 */
[----:B------:R-:W-:Y:S01]  /*1920*/  HADD2.F32 R12, -RZ, R9.H0_H0 ;  /* 0x20000009ff0c7230 */ /* 0x000fe20000004100 */
[----:B------:R-:W-:-:S02]  /*1930*/  LEA R9, R11, 0x3, 0x2 ;  /* 0x000000030b097811 */ /* 0x000fc400078e10ff */
[----:B------:R-:W-:Y:S02]  /*1940*/  FSETP.GTU.FTZ.AND P3, PT, |R13|, +INF , PT ;  /* 0x7f8000000d00780b */ /* 0x000fe40003f7c200 */
[----:B------:R-:W-:Y:S02]  /*1950*/  FSETP.GTU.FTZ.AND P0, PT, |R6|, +INF , PT ;  /* 0x7f8000000600780b */ /* 0x000fe40003f1c200 */
[----:B------:R-:W-:Y:S02]  /*1960*/  FSETP.GTU.FTZ.AND P2, PT, |R12|, +INF , PT ;  /* 0x7f8000000c00780b */ /* 0x000fe40003f5c200 */
[----:B------:R-:W-:Y:S02]  /*1970*/  ISETP.GE.U32.AND P4, PT, R9, R4, PT ;  /* 0x000000040900720c */ /* 0x000fe40003f86070 */
[----:B------:R-:W-:Y:S02]  /*1980*/  CS2R R8, SRZ ;  /* 0x0000000000087805 */ /* 0x000fe4000001ff00 */
[----:B------:R-:W-:-:S03]  /*1990*/  @!P1 MOV R8, R10 ;  /* 0x0000000a00089202 */ /* 0x000fc60000000f00 */
[----:B------:R-:W-:Y:S02]  /*19a0*/  @!P3 MOV R14, R13 ;  /* 0x0000000d000eb202 */ /* 0x000fe40000000f00 */
[----:B------:R-:W-:Y:S01]  /*19b0*/  FADD.FTZ R7, R8, R7 ;  /* 0x0000000708077221 */ /* 0x000fe20000010000 */
[----:B------:R-:W-:Y:S02]  /*19c0*/  @!P0 IMAD.MOV.U32 R9, RZ, RZ, R6 ;  /* 0x000000ffff098224 */ /* 0x000fe400078e0006 */
[----:B------:R-:W-:Y:S02]  /*19d0*/  @!P2 IMAD.MOV.U32 R20, RZ, RZ, R12 ;  /* 0x000000ffff14a224 */ /* 0x000fe400078e000c */
[----:B------:R-:W-:Y:S01]  /*19e0*/  FADD.FTZ R3, R14, R3 ;  /* 0x000000030e037221 */ /* 0x000fe20000010000 */
[----:B------:R-:W-:Y:S01]  /*19f0*/  FADD.FTZ R0, R9, R0 ;  /* 0x0000000009007221 */ /* 0x000fe20000010000 */
[----:B------:R-:W-:Y:S01]  /*1a00*/  FADD.FTZ R5, R20, R5 ;  /* 0x0000000514057221 */ /* 0x000fe20000010000 */
[----:B------:R-:W-:Y:S06]  /*1a10*/  @!P4 BRA `(.L_x_4246) ;  /* 0xfffffffc0098c947 */ /* 0x000fec000383ffff */
.L_x_4245:
[----:B------:R-:W-:Y:S05]  /*1a20*/  BSYNC B0 ;  /* 0x0000000000007941 */ /* 0x000fea0003800000 */
.L_x_4244:
        /* <DEDUP_REMOVED lines=12> */
.L_x_4248:
[----:B------:R-:W-:Y:S05]  /*1af0*/  BSYNC B0 ;  /* 0x0000000000007941 */ /* 0x000fea0003800000 */
.L_x_4247:
        /* <DEDUP_REMOVED lines=10> */
[----:B------:R-:W-:Y:S02]  /*1ba0*/  IMAD.MOV.U32 R9, RZ, RZ, RZ ;  /* 0x000000ffff097224 */ /* 0x000fe400078e00ff */
[----:B--2---:R-:W-:-:S05]  /*1bb0*/  HADD2.F32 R4, -RZ, R4.H0_H0 ;  /* 0x20000004ff047230 */ /* 0x004fca0000004100 */
[----:B------:R-:W-:-:S13]  /*1bc0*/  FSETP.GTU.FTZ.AND P0, PT, |R4|, +INF , PT ;  /* 0x7f8000000400780b */ /* 0x000fda0003f1c200 */
[----:B------:R-:W-:-:S05]  /*1bd0*/  @!P0 MOV R9, R4 ;  /* 0x0000000400098202 */ /* 0x000fca0000000f00 */
[----:B------:R-:W-:-:S07]  /*1be0*/  FADD.FTZ R0, R0, R9 ;  /* 0x0000000900007221 */ /* 0x000fce0000010000 */
.L_x_4250:
[----:B------:R-:W-:Y:S05]  /*1bf0*/  BSYNC B0 ;  /* 0x0000000000007941 */ /* 0x000fea0003800000 */
.L_x_4249:
[----:B------:R-:W-:Y:S01]  /*1c00*/  FADD.FTZ R0, R7, R0 ;  /* 0x0000000007007221 */ /* 0x000fe20000010000 */
[----:B------:R-:W-:-:S03]  /*1c10*/  IMAD.MOV.U32 R19, RZ, RZ, RZ ;  /* 0x000000ffff137224 */ /* 0x000fc600078e00ff */
[----:B------:R-:W-:-:S04]  /*1c20*/  FADD.FTZ R0, R0, R5 ;  /* 0x0000000500007221 */ /* 0x000fc80000010000 */
[----:B------:R-:W-:Y:S01]  /*1c30*/  FADD.FTZ R18, R0, R3 ;  /* 0x0000000300127221 */ /* 0x000fe20000010000 */
[----:B------:R-:W-:Y:S06]  /*1c40*/  BRA `(.L_x_4235) ;  /* 0x000000a400687947 */ /* 0x000fec0003800000 */
.L_x_4236:
        /* <DEDUP_REMOVED lines=30> */
.L_x_4259:
        /* <DEDUP_REMOVED lines=286> */
.L_x_4255:
        /* <DEDUP_REMOVED lines=243> */
.L_x_4256:
        /* <DEDUP_REMOVED lines=254> */
.L_x_4257:
[----:B------:R-:W-:-:S04]  /*4f20*/  LOP3.LUT R21, R22, 0xfffffffc, RZ, 0xc0, !PT ;  /* 0xfffffffc16157812 */ /* 0x000fc800078ec0ff */
[----:B------:R-:W-:-:S04]  /*4f30*/  IADD3 R20, P1, R18, R21, RZ ;  /* 0x0000001512147210 */ /* 0x000fc80007f3e0ff */
[----:B------:R-:W-:-:S05]  /*4f40*/  IADD3.X R21, RZ, R19, RZ, P1, !PT ;  /* 0x00000013ff157210 */ /* 0x000fca0000ffe4ff */
[----:B------:R-:W2:Y:S02]  /*4f50*/  LDG.E R20, desc[UR60][R20.64] ;  /* 0x0000003c14147981 */ /* 0x000ea4000c1e1900 */
[----:B--2---:R-:W-:Y:S01]  /*4f60*/  PRMT R26, R20, 0x5432, R20 ;  /* 0x00005432141a7816 */ /* 0x004fe20000000014 */
[----:B------:R-:W-:Y:S06]  /*4f70*/  @!P0 BRA `(.L_x_4258) ;  /* 0x0000000c00ac8947 */ /* 0x000fec0003800000 */
[----:B------:R-:W-:Y:S01]  /*4f80*/  HFMA2.MMA R20, -RZ, RZ, 0, 0 ;  /* 0x00000000ff147435 */ /* 0x000fe200000001ff */
[----:B------:R-:W-:Y:S01]  /*4f90*/  IMAD.IADD R21, R3, 0x1, R12 ;  /* 0x0000000103157824 */ /* 0x000fe200078e020c */
        /* <DEDUP_REMOVED lines=233> */
.L_x_4258:
[----:B------:R-:W-:Y:S01]  /*5e30*/  LOP3.LUT R21, R0, 0xfffffffc, RZ, 0xc0, !PT ;  /* 0xfffffffc00157812 */ /* 0x000fe200078ec0ff */
[----:B------:R-:W-:Y:S02]  /*5e40*/  HADD2.F32 R29, -RZ, R24.H1_H1 ;  /* 0x30000018ff1d7230 */ /* 0x000fe40000004100 */
[----:B------:R-:W-:Y:S01]  /*5e50*/  HADD2.F32 R3, -RZ, R25.H0_H0 ;  /* 0x20000019ff037230 */ /* 0x000fe20000004100 */
[----:B------:R-:W-:Y:S01]  /*5e60*/  IADD3 R20, P1, R18, R21, RZ ;  /* 0x0000001512147210 */ /* 0x000fe20007f3e0ff */
[----:B------:R-:W-:Y:S02]  /*5e70*/  HADD2.F32 R22, -RZ, R26.H1_H1 ;  /* 0x3000001aff167230 */ /* 0x000fe40000004100 */
[----:B------:R-:W-:Y:S02]  /*5e80*/  HADD2.F32 R28, -RZ, R24.H0_H0 ;  /* 0x20000018ff1c7230 */ /* 0x000fe40000004100 */
[----:B------:R-:W-:Y:S01]  /*5e90*/  HADD2.F32 R32, -RZ, R26.H0_H0 ;  /* 0x2000001aff207230 */ /* 0x000fe20000004100 */
[----:B------:R-:W-:Y:S01]  /*5ea0*/  MOV R27, RZ ;  /* 0x000000ff001b7202 */ /* 0x000fe20000000f00 */
[----:B------:R-:W-:Y:S01]  /*5eb0*/  IMAD.X R21, RZ, RZ, R19, P1 ;  /* 0x000000ffff157224 */ /* 0x000fe200008e0613 */
[----:B------:R-:W-:Y:S01]  /*5ec0*/  LEA R13, R12, R13, 0x1 ;  /* 0x0000000d0c0d7211 */ /* 0x000fe200078e08ff */
[----:B------:R-:W-:-:S04]  /*5ed0*/  ULDC UR4, c[0x0][0x21c] ;  /* 0x0000870000047ab9 */ /* 0x000fc80000000800 */
[----:B------:R1:W2:Y:S01]  /*5ee0*/  LDG.E R21, desc[UR60][R20.64] ;  /* 0x0000003c14157981 */ /* 0x0002a2000c1e1900 */
[----:B------:R-:W-:Y:S01]  /*5ef0*/  HADD2.F32 R0, -RZ, R25.H1_H1 ;  /* 0x30000019ff007230 */ /* 0x000fe20000004100 */
[----:B------:R-:W-:Y:S02]  /*5f00*/  FSETP.GTU.FTZ.AND P3, PT, |R29|, +INF , PT ;  /* 0x7f8000001d00780b */ /* 0x000fe40003f7c200 */
[----:B------:R-:W-:Y:S02]  /*5f10*/  FSETP.GTU.FTZ.AND P2, PT, |R3|, +INF , PT ;  /* 0x7f8000000300780b */ /* 0x000fe40003f5c200 */
[----:B------:R-:W-:Y:S02]  /*5f20*/  FSETP.GTU.FTZ.AND P1, PT, |R0|, +INF , PT ;  /* 0x7f8000000000780b */ /* 0x000fe40003f3c200 */
[----:B------:R-:W-:Y:S02]  /*5f30*/  FSETP.GTU.FTZ.AND P5, PT, |R22|, +INF , PT ;  /* 0x7f8000001600780b */ /* 0x000fe40003fbc200 */
[----:B------:R-:W-:Y:S01]  /*5f40*/  FSETP.GTU.FTZ.AND P4, PT, |R28|, +INF , PT ;  /* 0x7f8000001c00780b */ /* 0x000fe20003f9c200 */
[----:B-1----:R-:W-:Y:S01]  /*5f50*/  IMAD.MOV.U32 R20, RZ, RZ, RZ ;  /* 0x000000ffff147224 */ /* 0x002fe200078e00ff */
[----:B------:R-:W-:-:S05]  /*5f60*/  IADD3 R13, R13, R12, RZ ;  /* 0x0000000c0d0d7210 */ /* 0x000fca0007ffe0ff */
[----:B------:R-:W-:Y:S02]  /*5f70*/  @!P2 IMAD.MOV.U32 R20, RZ, RZ, R3 ;  /* 0x000000ffff14a224 */ /* 0x000fe400078e0003 */
[----:B------:R-:W-:Y:S01]  /*5f80*/  @!P1 MOV R27, R0 ;  /* 0x00000000001b9202 */ /* 0x000fe20000000f00 */
[----:B------:R-:W-:Y:S01]  /*5f90*/  IMAD R33, R12, 0x3, R13 ;  /* 0x000000030c217824 */ /* 0x000fe200078e020d */
[----:B------:R-:W-:Y:S01]  /*5fa0*/  FSETP.GTU.FTZ.AND P1, PT, |R32|, +INF , PT ;  /* 0x7f8000002000780b */ /* 0x000fe20003f3c200 */
[----:B------:R-:W-:Y:S01]  /*5fb0*/  IMAD.MOV.U32 R3, RZ, RZ, RZ ;  /* 0x000000ffff037224 */ /* 0x000fe200078e00ff */
[----:B------:R-:W-:Y:S01]  /*5fc0*/  MOV R0, RZ ;  /* 0x000000ff00007202 */ /* 0x000fe20000000f00 */
[----:B------:R-:W-:Y:S01]  /*5fd0*/  FADD.FTZ R4, R27, R4 ;  /* 0x000000041b047221 */ /* 0x000fe20000010000 */
[----:B------:R-:W-:Y:S01]  /*5fe0*/  @!P3 MOV R0, R29 ;  /* 0x0000001d0000b202 */ /* 0x000fe20000000f00 */
[----:B------:R-:W-:Y:S01]  /*5ff0*/  FADD.FTZ R5, R20, R5 ;  /* 0x0000000514057221 */ /* 0x000fe20000010000 */
[----:B------:R-:W-:Y:S01]  /*6000*/  @!P4 MOV R3, R28 ;  /* 0x0000001c0003c202 */ /* 0x000fe20000000f00 */
[----:B------:R-:W-:Y:S01]  /*6010*/  IMAD.MOV.U32 R28, RZ, RZ, RZ ;  /* 0x000000ffff1c7224 */ /* 0x000fe200078e00ff */
[----:B------:R-:W-:Y:S01]  /*6020*/  MOV R27, RZ ;  /* 0x000000ff001b7202 */ /* 0x000fe20000000f00 */
[----:B------:R-:W-:-:S02]  /*6030*/  IMAD.MOV.U32 R20, RZ, RZ, RZ ;  /* 0x000000ffff147224 */ /* 0x000fc400078e00ff */
[----:B------:R-:W-:Y:S01]  /*6040*/  FADD.FTZ R7, R0, R7 ;  /* 0x0000000700077221 */ /* 0x000fe20000010000 */
[----:B------:R-:W-:Y:S01]  /*6050*/  FADD.FTZ R6, R3, R6 ;  /* 0x0000000603067221 */ /* 0x000fe20000010000 */
[----:B------:R-:W-:-:S04]  /*6060*/  @!P1 IMAD.MOV.U32 R28, RZ, RZ, R32 ;  /* 0x000000ffff1c9224 */ /* 0x000fc800078e0020 */
[----:B------:R-:W-:Y:S01]  /*6070*/  FADD.FTZ R9, R28, R9 ;  /* 0x000000091c097221 */ /* 0x000fe20000010000 */
[----:B--2---:R-:W-:Y:S01]  /*6080*/  PRMT R30, R21, 0x7610, R21 ;  /* 0x00007610151e7816 */ /* 0x004fe20000000015 */
[----:B------:R-:W-:Y:S02]  /*6090*/  IMAD.MOV.U32 R21, RZ, RZ, RZ ;  /* 0x000000ffff157224 */ /* 0x000fe400078e00ff */
[----:B------:R-:W-:Y:S01]  /*60a0*/  @!P5 IMAD.MOV.U32 R21, RZ, RZ, R22 ;  /* 0x000000ffff15d224 */ /* 0x000fe200078e0016 */
[----:B------:R-:W-:Y:S01]  /*60b0*/  MOV R22, UR4 ;  /* 0x0000000400167c02 */ /* 0x000fe20008000f00 */
[--C-:B------:R-:W-:Y:S02]  /*60c0*/  HADD2.F32 R31, -RZ, R30.reuse.H0_H0 ;  /* 0x2000001eff1f7230 */ /* 0x100fe40000004100 */
[----:B------:R-:W-:Y:S01]  /*60d0*/  HADD2.F32 R29, -RZ, R30.H1_H1 ;  /* 0x3000001eff1d7230 */ /* 0x000fe20000004100 */
[----:B------:R-:W-:Y:S01]  /*60e0*/  ISETP.GE.U32.AND P1, PT, R33, R22, PT ;  /* 0x000000162100720c */ /* 0x000fe20003f26070 */
[----:B------:R-:W-:Y:S01]  /*60f0*/  FADD.FTZ R8, R21, R8 ;  /* 0x0000000815087221 */ /* 0x000fe20000010000 */
[----:B------:R-:W-:-:S02]  /*6100*/  FSETP.GTU.FTZ.AND P2, PT, |R31|, +INF , PT ;  /* 0x7f8000001f00780b */ /* 0x000fc40003f5c200 */
[----:B------:R-:W-:-:S11]  /*6110*/  FSETP.GTU.FTZ.AND P3, PT, |R29|, +INF , PT ;  /* 0x7f8000001d00780b */ /* 0x000fd60003f7c200 */
[----:B------:R-:W-:Y:S02]  /*6120*/  @!P2 MOV R27, R31 ;  /* 0x0000001f001ba202 */ /* 0x000fe40000000f00 */
[----:B------:R-:W-:-:S03]  /*6130*/  @!P3 IMAD.MOV.U32 R20, RZ, RZ, R29 ;  /* 0x000000ffff14b224 */ /* 0x000fc600078e001d */
[----:B------:R-:W-:Y:S01]  /*6140*/  FADD.FTZ R10, R27, R10 ;  /* 0x0000000a1b0a7221 */ /* 0x000fe20000010000 */
[----:B------:R-:W-:Y:S01]  /*6150*/  FADD.FTZ R11, R20, R11 ;  /* 0x0000000b140b7221 */ /* 0x000fe20000010000 */
[----:B------:R-:W-:Y:S06]  /*6160*/  @!P1 BRA `(.L_x_4259) ;  /* 0xffffffbc00309947 */ /* 0x000fec000383ffff */
.L_x_4254:
[----:B------:R-:W-:Y:S05]  /*6170*/  BSYNC B0 ;  /* 0x0000000000007941 */ /* 0x000fea0003800000 */
.L_x_4253:
        /* <DEDUP_REMOVED lines=280> */
.L_x_4262:
[----:B0-----:R-:W-:-:S04]  /*7300*/  LOP3.LUT R15, R0, 0xfffffffc, RZ, 0xc0, !PT ;  /* 0xfffffffc000f7812 */ /* 0x001fc800078ec0ff */
        /* <DEDUP_REMOVED lines=281> */
.L_x_4263:
        /* <DEDUP_REMOVED lines=282> */
.L_x_4264:
        /* <DEDUP_REMOVED lines=282> */
.L_x_4265:
[----:B------:R-:W-:-:S04]  /*a7e0*/  LOP3.LUT R15, R0, 0xfffffffc, RZ, 0xc0, !PT ;  /* 0xfffffffc000f7812 */ /* 0x000fc800078ec0ff */
[----:B------:R-:W-:-:S04]  /*a7f0*/  IADD3 R14, P1, R18, R15, RZ ;  /* 0x0000000f120e7210 */ /* 0x000fc80007f3e0ff */
[----:B------:R-:W-:-:S05]  /*a800*/  IADD3.X R15, RZ, R19, RZ, P1, !PT ;  /* 0x00000013ff0f7210 */ /* 0x000fca0000ffe4ff */
[----:B------:R-:W2:Y:S02]  /*a810*/  LDG.E R14, desc[UR60][R14.64] ;  /* 0x0000003c0e0e7981 */ /* 0x000ea4000c1e1900 */
[----:B--2---:R-:W-:-:S07]  /*a820*/  PRMT R30, R14, 0x7610, R14 ;  /* 0x000076100e1e7816 */ /* 0x004fce000000000e */
.L_x_4261:
[----:B------:R-:W-:Y:S05]  /*a830*/  BSYNC B0 ;  /* 0x0000000000007941 */ /* 0x000fea0003800000 */
.L_x_4260:
[----:B------:R-:W-:Y:S04]  /*a840*/  BSSY B0, `(.L_x_4266) ;  /* 0x0000033000007945 */ /* 0x000fe80003800000 */
[----:B------:R-:W-:Y:S05]  /*a850*/  @P0 BRA `(.L_x_4267) ;  /* 0x0000000000c40947 */ /* 0x000fea0003800000 */
[--C-:B------:R-:W-:Y:S01]  /*a860*/  HADD2.F32 R0, -RZ, R25.reuse.H1_H1 ;  /* 0x30000019ff007230 */ /* 0x100fe20000004100 */
[----:B------:R-:W-:Y:S01]  /*a870*/  MOV R3, RZ ;  /* 0x000000ff00037202 */ /* 0x000fe20000000f00 */
[----:B------:R-:W-:Y:S01]  /*a880*/  HADD2.F32 R25, -RZ, R25.H0_H0 ;  /* 0x20000019ff197230 */ /* 0x000fe20000004100 */
[----:B0-----:R-:W-:Y:S01]  /*a890*/  HFMA2.MMA R14, -RZ, RZ, 0, 0 ;  /* 0x00000000ff0e7435 */ /* 0x001fe200000001ff */
[----:B------:R-:W-:Y:S01]  /*a8a0*/  IMAD.IADD R13, R13, 0x1, R12 ;  /* 0x000000010d0d7824 */ /* 0x000fe200078e020c */
        /* <DEDUP_REMOVED lines=8> */
[--C-:B------:R-:W-:Y:S01]  /*a930*/  HADD2.F32 R0, -RZ, R24.reuse.H1_H1 ;  /* 0x30000018ff007230 */ /* 0x100fe20000004100 */
[----:B------:R-:W-:Y:S01]  /*a940*/  IADD3 R13, R13, R12, RZ ;  /* 0x0000000c0d0d7210 */ /* 0x000fe20007ffe0ff */
[----:B------:R-:W-:Y:S01]  /*a950*/  HADD2.F32 R24, -RZ, R24.H0_H0 ;  /* 0x20000018ff187230 */ /* 0x000fe20000004100 */
[----:B------:R-:W-:Y:S01]  /*a960*/  MOV R14, RZ ;  /* 0x000000ff000e7202 */ /* 0x000fe20000000f00 */
[----:B------:R-:W-:Y:S01]  /*a970*/  IMAD.MOV.U32 R3, RZ, RZ, RZ ;  /* 0x000000ffff037224 */ /* 0x000fe200078e00ff */
[----:B------:R-:W-:Y:S02]  /*a980*/  FSETP.GTU.FTZ.AND P0, PT, |R0|, +INF , PT ;  /* 0x7f8000000000780b */ /* 0x000fe40003f1c200 */
[----:B------:R-:W-:-:S11]  /*a990*/  FSETP.GTU.FTZ.AND P1, PT, |R24|, +INF , PT ;  /* 0x7f8000001800780b */ /* 0x000fd60003f3c200 */
[----:B------:R-:W-:Y:S02]  /*a9a0*/  @!P0 MOV R14, R0 ;  /* 0x00000000000e8202 */ /* 0x000fe40000000f00 */
[----:B------:R-:W-:Y:S02]  /*a9b0*/  ISETP.GE.U32.AND P0, PT, R13, R22, PT ;  /* 0x000000160d00720c */ /* 0x000fe40003f06070 */
[----:B------:R-:W-:Y:S01]  /*a9c0*/  @!P1 MOV R3, R24 ;  /* 0x0000001800039202 */ /* 0x000fe20000000f00 */
[----:B------:R-:W-:-:S04]  /*a9d0*/  FADD.FTZ R7, R7, R14 ;  /* 0x0000000e07077221 */ /* 0x000fc80000010000 */
[----:B------:R-:W-:-:S06]  /*a9e0*/  FADD.FTZ R6, R6, R3 ;  /* 0x0000000306067221 */ /* 0x000fcc0000010000 */
[----:B------:R-:W-:Y:S05]  /*a9f0*/  @P0 BRA `(.L_x_4267) ;  /* 0x00000000005c0947 */ /* 0x000fea0003800000 */
[--C-:B------:R-:W-:Y:S01]  /*aa00*/  HADD2.F32 R0, -RZ, R26.reuse.H1_H1 ;  /* 0x3000001aff007230 */ /* 0x100fe20000004100 */
[----:B------:R-:W-:Y:S01]  /*aa10*/  HFMA2.MMA R3, -RZ, RZ, 0, 0 ;  /* 0x00000000ff037435 */ /* 0x000fe200000001ff */
[----:B------:R-:W-:Y:S02]  /*aa20*/  HADD2.F32 R26, -RZ, R26.H0_H0 ;  /* 0x2000001aff1a7230 */ /* 0x000fe40000004100 */
[----:B------:R-:W-:Y:S01]  /*aa30*/  IMAD.IADD R13, R13, 0x1, R12 ;  /* 0x000000010d0d7824 */ /* 0x000fe200078e020c */
[----:B------:R-:W-:Y:S02]  /*aa40*/  FSETP.GTU.FTZ.AND P0, PT, |R0|, +INF , PT ;  /* 0x7f8000000000780b */ /* 0x000fe40003f1c200 */
[----:B------:R-:W-:Y:S02]  /*aa50*/  FSETP.GTU.FTZ.AND P1, PT, |R26|, +INF , PT ;  /* 0x7f8000001a00780b */ /* 0x000fe40003f3c200 */
[----:B------:R-:W-:Y:S02]  /*aa60*/  ISETP.GE.U32.AND P2, PT, R13, R22, PT ;  /* 0x000000160d00720c */ /* 0x000fe40003f46070 */
[----:B------:R-:W-:-:S07]  /*aa70*/  MOV R12, RZ ;  /* 0x000000ff000c7202 */ /* 0x000fce0000000f00 */
[----:B------:R-:W-:Y:S02]  /*aa80*/  @!P0 IMAD.MOV.U32 R3, RZ, RZ, R0 ;  /* 0x000000ffff038224 */ /* 0x000fe400078e0000 */
[----:B------:R-:W-:Y:S02]  /*aa90*/  @!P1 MOV R12, R26 ;  /* 0x0000001a000c9202 */ /* 0x000fe40000000f00 */
[----:B------:R-:W-:-:S03]  /*aaa0*/  FADD.FTZ R8, R8, R3 ;  /* 0x0000000308087221 */ /* 0x000fc60000010000 */
[----:B------:R-:W-:Y:S01]  /*aab0*/  FADD.FTZ R9, R9, R12 ;  /* 0x0000000c09097221 */ /* 0x000fe20000010000 */
[----:B------:R-:W-:Y:S06]  /*aac0*/  @P2 BRA `(.L_x_4267) ;  /* 0x0000000000282947 */ /* 0x000fec0003800000 */
[--C-:B------:R-:W-:Y:S01]  /*aad0*/  HADD2.F32 R0, -RZ, R30.reuse.H0_H0 ;  /* 0x2000001eff007230 */ /* 0x100fe20000004100 */
[----:B------:R-:W-:Y:S01]  /*aae0*/  MOV R3, RZ ;  /* 0x000000ff00037202 */ /* 0x000fe20000000f00 */
[----:B------:R-:W-:Y:S02]  /*aaf0*/  HADD2.F32 R30, -RZ, R30.H1_H1 ;  /* 0x3000001eff1e7230 */ /* 0x000fe40000004100 */
[----:B------:R-:W-:Y:S01]  /*ab00*/  IMAD.MOV.U32 R12, RZ, RZ, RZ ;  /* 0x000000ffff0c7224 */ /* 0x000fe200078e00ff */
[----:B------:R-:W-:Y:S02]  /*ab10*/  FSETP.GTU.FTZ.AND P0, PT, |R0|, +INF , PT ;  /* 0x7f8000000000780b */ /* 0x000fe40003f1c200 */
[----:B------:R-:W-:-:S11]  /*ab20*/  FSETP.GTU.FTZ.AND P1, PT, |R30|, +INF , PT ;  /* 0x7f8000001e00780b */ /* 0x000fd60003f3c200 */
[----:B------:R-:W-:Y:S02]  /*ab30*/  @!P0 MOV R3, R0 ;  /* 0x0000000000038202 */ /* 0x000fe40000000f00 */
[----:B------:R-:W-:-:S03]  /*ab40*/  @!P1 MOV R12, R30 ;  /* 0x0000001e000c9202 */ /* 0x000fc60000000f00 */
[----:B------:R-:W-:Y:S02]  /*ab50*/  FADD.FTZ R10, R10, R3 ;  /* 0x000000030a0a7221 */ /* 0x000fe40000010000 */
[----:B------:R-:W-:-:S07]  /*ab60*/  FADD.FTZ R11, R11, R12 ;  /* 0x0000000c0b0b7221 */ /* 0x000fce0000010000 */
.L_x_4267:
[----:B------:R-:W-:Y:S05]  /*ab70*/  BSYNC B0 ;  /* 0x0000000000007941 */ /* 0x000fea0003800000 */
.L_x_4266:
[----:B------:R-:W-:Y:S01]  /*ab80*/  FADD.FTZ R6, R6, R5 ;  /* 0x0000000506067221 */ /* 0x000fe20000010000 */
[----:B------:R-:W-:-:S03]  /*ab90*/  FADD.FTZ R7, R7, R4 ;  /* 0x0000000407077221 */ /* 0x000fc60000010000 */
[----:B------:R-:W-:Y:S01]  /*aba0*/  FADD.FTZ R6, R6, R9 ;  /* 0x0000000906067221 */ /* 0x000fe20000010000 */
[----:B------:R-:W-:-:S03]  /*abb0*/  FADD.FTZ R7, R7, R8 ;  /* 0x0000000807077221 */ /* 0x000fc60000010000 */
[----:B------:R-:W-:Y:S01]  /*abc0*/  FADD.FTZ R19, R6, R11 ;  /* 0x0000000b06137221 */ /* 0x000fe20000010000 */
[----:B------:R-:W-:Y:S01]  /*abd0*/  FADD.FTZ R18, R7, R10 ;  /* 0x0000000a07127221 */ /* 0x000fe20000010000 */
[----:B------:R-:W-:Y:S06]  /*abe0*/  BRA `(.L_x_4235) ;  /* 0x0000001400807947 */ /* 0x000fec0003800000 */
.L_x_4252:
        /* <DEDUP_REMOVED lines=9> */
[----:B------:R-:W0:Y:S01]  /*ac80*/  LDC R12, c[0x0][0x224] ;  /* 0x00008900ff0c7b82 */ /* 0x000e220000000800 */
[--C-:B------:R-:W-:Y:S01]  /*ac90*/  IMAD.MOV.U32 R0, RZ, RZ, R6.reuse ;  /* 0x000000ffff007224 */ /* 0x100fe200078e0006 */
[-C--:B------:R-:W-:Y:S01]  /*aca0*/  MOV R10, R6.reuse ;  /* 0x00000006000a7202 */ /* 0x080fe20000000f00 */
[----:B------:R-:W-:Y:S01]  /*acb0*/  IMAD.MOV.U32 R7, RZ, RZ, R6 ;  /* 0x000000ffff077224 */ /* 0x000fe200078e0006 */
[-C--:B------:R-:W-:Y:S02]  /*acc0*/  MOV R9, R6.reuse ;  /* 0x0000000600097202 */ /* 0x080fe40000000f00 */
[-C--:B------:R-:W-:Y:S02]  /*acd0*/  MOV R8, R6.reuse ;  /* 0x0000000600087202 */ /* 0x080fe40000000f00 */
[----:B------:R-:W1:Y:S01]  /*ace0*/  LDC R22, c[0x0][0x21c] ;  /* 0x00008700ff167b82 */ /* 0x000e620000000800 */
[----:B------:R-:W-:-:S07]  /*acf0*/  MOV R3, R6 ;  /* 0x0000000600037202 */ /* 0x000fce0000000f00 */
.L_x_4270:
[----:B0-----:R-:W-:-:S04]  /*ad00*/  IMAD.IADD R5, R12, 0x1, R13 ;  /* 0x000000010c057824 */ /* 0x001fc800078e020d */
[----:B------:R-:W-:Y:S01]  /*ad10*/  IMAD R4, R14, R5, RZ ;  /* 0x000000050e047224 */ /* 0x000fe200078e02ff */
[----:B------:R-:W-:-:S04]  /*ad20*/  IADD3 R5, R5, R12, RZ ;  /* 0x0000000c05057210 */ /* 0x000fc80007ffe0ff */
[----:B------:R-:W-:Y:S01]  /*ad30*/  SHF.R.U32.HI R21, RZ, 0x1, R4 ;  /* 0x00000001ff157819 */ /* 0x000fe20000011604 */
[----:B------:R-:W-:-:S04]  /*ad40*/  IMAD R4, R14, R5, RZ ;  /* 0x000000050e047224 */ /* 0x000fc800078e02ff */
[----:B------:R-:W-:Y:S01]  /*ad50*/  IMAD.WIDE.U32 R20, R21, 0x4, R18 ;  /* 0x0000000415147825 */ /* 0x000fe200078e0012 */
[----:B------:R-:W-:-:S04]  /*ad60*/  IADD3 R27, R5, R12, RZ ;  /* 0x0000000c051b7210 */ /* 0x000fc80007ffe0ff */
[----:B------:R0:W2:Y:S01]  /*ad70*/  LDG.E R15, desc[UR60][R20.64] ;  /* 0x0000003c140f7981 */ /* 0x0000a2000c1e1900 */
[----:B------:R-:W-:Y:S01]  /*ad80*/  SHF.R.U32.HI R25, RZ, 0x1, R4 ;  /* 0x00000001ff197819 */ /* 0x000fe20000011604 */
[C---:B------:R-:W-:Y:S02]  /*ad90*/  IMAD R4, R14.reuse, R27, RZ ;  /* 0x0000001b0e047224 */ /* 0x040fe400078e02ff */
[----:B------:R-:W-:Y:S02]  /*ada0*/  IMAD R13, R14, R13, RZ ;  /* 0x0000000d0e0d7224 */ /* 0x000fe400078e02ff */
[----:B------:R-:W-:Y:S01]  /*adb0*/  IMAD.WIDE.U32 R24, R25, 0x4, R18 ;  /* 0x0000000419187825 */ /* 0x000fe200078e0012 */
[----:B------:R-:W-:Y:S02]  /*adc0*/  SHF.R.U32.HI R5, RZ, 0x1, R4 ;  /* 0x00000001ff057819 */ /* 0x000fe40000011604 */
[----:B------:R-:W-:-:S03]  /*add0*/  SHF.R.U32.HI R13, RZ, 0x1, R13 ;  /* 0x00000001ff0d7819 */ /* 0x000fc6000001160d */
[--C-:B------:R-:W-:Y:S01]  /*ade0*/  IMAD.WIDE.U32 R4, R5, 0x4, R18.reuse ;  /* 0x0000000405047825 */ /* 0x100fe200078e0012 */
[----:B------:R3:W4:Y:S03]  /*adf0*/  LDG.E R24, desc[UR60][R24.64] ;  /* 0x0000003c18187981 */ /* 0x000726000c1e1900 */
[----:B0-----:R-:W-:Y:S02]  /*ae00*/  IMAD.WIDE.U32 R20, R13, 0x4, R18 ;  /* 0x000000040d147825 */ /* 0x001fe400078e0012 */
[----:B------:R0:W5:Y:S04]  /*ae10*/  LDG.E R5, desc[UR60][R4.64] ;  /* 0x0000003c04057981 */ /* 0x000168000c1e1900 */
[----:B------:R2:W5:Y:S01]  /*ae20*/  LDG.E R26, desc[UR60][R20.64] ;  /* 0x0000003c141a7981 */ /* 0x000562000c1e1900 */
[----:B------:R-:W-:Y:S01]  /*ae30*/  IMAD.IADD R13, R27, 0x1, R12 ;  /* 0x000000011b0d7824 */ /* 0x000fe200078e020c */
[----:B---3--:R-:W-:-:S02]  /*ae40*/  HFMA2.MMA R25, -RZ, RZ, 0, 0 ;  /* 0x00000000ff197435 */ /* 0x008fc400000001ff */
[----:B------:R-:W-:Y:S01]  /*ae50*/  HFMA2.MMA R32, -RZ, RZ, 0, 0 ;  /* 0x00000000ff207435 */ /* 0x000fe200000001ff */
[----:B------:R-:W-:Y:S01]  /*ae60*/  IMAD R27, R12, 0x3, R13 ;  /* 0x000000030c1b7824 */ /* 0x000fe200078e020d */
[----:B0-----:R-:W-:-:S04]  /*ae70*/  MOV R4, RZ ;  /* 0x000000ff00047202 */ /* 0x001fc80000000f00 */
[----:B-1----:R-:W-:Y:S02]  /*ae80*/  ISETP.GE.U32.AND P0, PT, R27, R22, PT ;  /* 0x000000161b00720c */ /* 0x002fe40003f06070 */
[----:B--2---:R-:W-:Y:S01]  /*ae90*/  PRMT R21, R15, 0x7632, R21 ;  /* 0x000076320f157816 */ /* 0x004fe20000000015 */
[----:B------:R-:W-:-:S04]  /*aea0*/  HADD2.F32 R28, -RZ, R15.H0_H0 ;  /* 0x2000000fff1c7230 */ /* 0x000fc80000004100 */
[----:B------:R-:W-:Y:S01]  /*aeb0*/  HADD2.F32 R29, -RZ, R21.H0_H0 ;  /* 0x20000015ff1d7230 */ /* 0x000fe20000004100 */
[----:B------:R-:W-:-:S04]  /*aec0*/  FSETP.GTU.FTZ.AND P1, PT, |R28|, +INF , PT ;  /* 0x7f8000001c00780b */ /* 0x000fc80003f3c200 */
[----:B------:R-:W-:Y:S02]  /*aed0*/  FSETP.GTU.FTZ.AND P2, PT, |R29|, +INF , PT ;  /* 0x7f8000001d00780b */ /* 0x000fe40003f5c200 */
[--C-:B----4-:R-:W-:Y:S02]  /*aee0*/  PRMT R21, R21, 0x5410, R24.reuse ;  /* 0x0000541015157816 */ /* 0x110fe40000000018 */
[----:B------:R-:W-:Y:S02]  /*aef0*/  PRMT R24, R24, 0x7632, R24 ;  /* 0x0000763218187816 */ /* 0x000fe40000000018 */
[----:B-----5:R-:W-:-:S03]  /*af00*/  PRMT R15, R15, 0x5410, R5 ;  /* 0x000054100f0f7816 */ /* 0x020fc60000000005 */
[----:B------:R-:W-:Y:S01]  /*af10*/  @!P1 IMAD.MOV.U32 R25, RZ, RZ, R28 ;  /* 0x000000ffff199224 */ /* 0x000fe200078e001c */
[----:B------:R-:W-:Y:S01]  /*af20*/  HFMA2.MMA R28, -RZ, RZ, 0, 0 ;  /* 0x00000000ff1c7435 */ /* 0x000fe200000001ff */
[----:B------:R-:W-:Y:S01]  /*af30*/  HADD2.F32 R27, -RZ, R21.H1_H1 ;  /* 0x30000015ff1b7230 */ /* 0x000fe20000004100 */
[----:B------:R-:W-:Y:S01]  /*af40*/  PRMT R20, R5, 0x7632, R26 ;  /* 0x0000763205147816 */ /* 0x000fe2000000001a */
[----:B------:R-:W-:Y:S01]  /*af50*/  HADD2.F32 R5, -RZ, R26.H0_H0 ;  /* 0x2000001aff057230 */ /* 0x000fe20000004100 */
[----:B------:R-:W-:Y:S01]  /*af60*/  @!P2 MOV R4, R29 ;  /* 0x0000001d0004a202 */ /* 0x000fe20000000f00 */
[----:B------:R-:W-:Y:S02]  /*af70*/  HADD2.F32 R29, -RZ, R24.H0_H0 ;  /* 0x20000018ff1d7230 */ /* 0x000fe40000004100 */
[----:B------:R-:W-:Y:S01]  /*af80*/  FADD.FTZ R8, R25, R8 ;  /* 0x0000000819087221 */ /* 0x000fe20000010000 */
[----:B------:R-:W-:Y:S01]  /*af90*/  HADD2.F32 R31, -RZ, R15.H1_H1 ;  /* 0x3000000fff1f7230 */ /* 0x000fe20000004100 */
[----:B------:R-:W-:Y:S01]  /*afa0*/  FSETP.GTU.FTZ.AND P3, PT, |R27|, +INF , PT ;  /* 0x7f8000001b00780b */ /* 0x000fe20003f7c200 */
[--C-:B------:R-:W-:Y:S01]  /*afb0*/  HADD2.F32 R30, -RZ, R20.reuse.H0_H0 ;  /* 0x20000014ff1e7230 */ /* 0x100fe20000004100 */
[----:B------:R-:W-:Y:S01]  /*afc0*/  FSETP.GTU.FTZ.AND P4, PT, |R29|, +INF , PT ;  /* 0x7f8000001d00780b */ /* 0x000fe20003f9c200 */
[----:B------:R-:W-:Y:S01]  /*afd0*/  HADD2.F32 R25, -RZ, R20.H1_H1 ;  /* 0x30000014ff197230 */ /* 0x000fe20000004100 */
[----:B------:R-:W-:Y:S01]  /*afe0*/  FSETP.GTU.FTZ.AND P1, PT, |R5|, +INF , PT ;  /* 0x7f8000000500780b */ /* 0x000fe20003f3c200 */
[----:B------:R-:W-:Y:S01]  /*aff0*/  IMAD.MOV.U32 R5, RZ, RZ, RZ ;  /* 0x000000ffff057224 */ /* 0x000fe200078e00ff */
[----:B------:R-:W-:Y:S01]  /*b000*/  FSETP.GTU.FTZ.AND P5, PT, |R31|, +INF , PT ;  /* 0x7f8000001f00780b */ /* 0x000fe20003fbc200 */
[----:B------:R-:W-:Y:S01]  /*b010*/  FADD.FTZ R7, R4, R7 ;  /* 0x0000000704077221 */ /* 0x000fe20000010000 */
[----:B------:R-:W-:-:S02]  /*b020*/  FSETP.GTU.FTZ.AND P6, PT, |R30|, +INF , PT ;  /* 0x7f8000001e00780b */ /* 0x000fc40003fdc200 */
[----:B------:R-:W-:Y:S02]  /*b030*/  FSETP.GTU.FTZ.AND P2, PT, |R25|, +INF , PT ;  /* 0x7f8000001900780b */ /* 0x000fe40003f5c200 */
[----:B------:R-:W-:Y:S02]  /*b040*/  MOV R4, RZ ;  /* 0x000000ff00047202 */ /* 0x000fe40000000f00 */
[----:B------:R-:W-:Y:S01]  /*b050*/  @!P3 MOV R28, R27 ;  /* 0x0000001b001cb202 */ /* 0x000fe20000000f00 */
[----:B------:R-:W-:Y:S01]  /*b060*/  IMAD.MOV.U32 R27, RZ, RZ, RZ ;  /* 0x000000ffff1b7224 */ /* 0x000fe200078e00ff */
[----:B------:R-:W-:Y:S01]  /*b070*/  @!P4 MOV R5, R29 ;  /* 0x0000001d0005c202 */ /* 0x000fe20000000f00 */
[----:B------:R-:W-:Y:S02]  /*b080*/  IMAD.MOV.U32 R29, RZ, RZ, RZ ;  /* 0x000000ffff1d7224 */ /* 0x000fe400078e00ff */
[----:B------:R-:W-:Y:S01]  /*b090*/  @!P5 MOV R29, R31 ;  /* 0x0000001f001dd202 */ /* 0x000fe20000000f00 */
[----:B------:R-:W-:Y:S01]  /*b0a0*/  @!P1 HADD2.F32 R4, -RZ, R26.H0_H0 ;  /* 0x2000001aff049230 */ /* 0x000fe20000004100 */
[----:B------:R-:W-:Y:S01]  /*b0b0*/  @!P6 MOV R32, R30 ;  /* 0x0000001e0020e202 */ /* 0x000fe20000000f00 */
[----:B------:R-:W-:Y:S01]  /*b0c0*/  FADD.FTZ R9, R28, R9 ;  /* 0x000000091c097221 */ /* 0x000fe20000010000 */
[----:B------:R-:W-:-:S02]  /*b0d0*/  @!P2 IMAD.MOV.U32 R27, RZ, RZ, R25 ;  /* 0x000000ffff1ba224 */ /* 0x000fc400078e0019 */
[----:B------:R-:W-:Y:S01]  /*b0e0*/  FADD.FTZ R10, R5, R10 ;  /* 0x0000000a050a7221 */ /* 0x000fe20000010000 */
[----:B------:R-:W-:Y:S01]  /*b0f0*/  FADD.FTZ R0, R29, R0 ;  /* 0x000000001d007221 */ /* 0x000fe20000010000 */
[----:B------:R-:W-:Y:S01]  /*b100*/  FADD.FTZ R11, R32, R11 ;  /* 0x0000000b200b7221 */ /* 0x000fe20000010000 */
[----:B------:R-:W-:Y:S01]  /*b110*/  FADD.FTZ R3, R4, R3 ;  /* 0x0000000304037221 */ /* 0x000fe20000010000 */
[----:B------:R-:W-:Y:S01]  /*b120*/  FADD.FTZ R6, R27, R6 ;  /* 0x000000061b067221 */ /* 0x000fe20000010000 */
[----:B------:R-:W-:Y:S06]  /*b130*/  @!P0 BRA `(.L_x_4270) ;  /* 0xfffffff800f08947 */ /* 0x000fec000383ffff */
.L_x_4269:
[----:B------:R-:W-:Y:S05]  /*b140*/  BSYNC B0 ;  /* 0x0000000000007941 */ /* 0x000fea0003800000 */
.L_x_4268:
        /* <DEDUP_REMOVED lines=33> */
[----:B---3--:R-:W-:-:S02]  /*b360*/  @!P0 PRMT R15, R15, 0x5410, R18 ;  /* 0x000054100f0f8816 */ /* 0x008fc40000000012 */
[----:B------:R-:W-:-:S07]  /*b370*/  @!P0 PRMT R20, R18, 0x7632, R20 ;  /* 0x0000763212148816 */ /* 0x000fce0000000014 */
.L_x_4272:
[----:B------:R-:W-:Y:S05]  /*b380*/  BSYNC B0 ;  /* 0x0000000000007941 */ /* 0x000fea0003800000 */
.L_x_4271:
[----:B------:R-:W-:Y:S04]  /*b390*/  BSSY B0, `(.L_x_4273) ;  /* 0x0000030000007945 */ /* 0x000fe80003800000 */
[----:B------:R-:W-:Y:S05]  /*b3a0*/  @P1 BRA `(.L_x_4274) ;  /* 0x0000000000b81947 */ /* 0x000fea0003800000 */
[----:B------:R-:W-:Y:S01]  /*b3b0*/  HADD2.F32 R26, -RZ, R26.H0_H0 ;  /* 0x2000001aff1a7230 */ /* 0x000fe20000004100 */
[----:B------:R-:W-:Y:S01]  /*b3c0*/  IADD3 R19, R13, R12, RZ ;  /* 0x0000000c0d137210 */ /* 0x000fe20007ffe0ff */
[----:B------:R-:W-:Y:S01]  /*b3d0*/  HADD2.F32 R14, -RZ, R20.H1_H1 ;  /* 0x30000014ff0e7230 */ /* 0x000fe20000004100 */
        /* <DEDUP_REMOVED lines=9> */
[----:B------:R-:W-:Y:S01]  /*b470*/  HADD2.F32 R4, -RZ, R15.H0_H0 ;  /* 0x2000000fff047230 */ /* 0x000fe20000004100 */
[----:B------:R-:W-:Y:S01]  /*b480*/  HFMA2.MMA R5, -RZ, RZ, 0, 0 ;  /* 0x00000000ff057435 */ /* 0x000fe200000001ff */
[----:B------:R-:W-:Y:S01]  /*b490*/  HADD2.F32 R13, -RZ, R21.H0_H0 ;  /* 0x20000015ff0d7230 */ /* 0x000fe20000004100 */
[----:B------:R-:W-:Y:S01]  /*b4a0*/  IADD3 R19, R19, R12, RZ ;  /* 0x0000000c13137210 */ /* 0x000fe20007ffe0ff */
        /* <DEDUP_REMOVED lines=9> */
[----:B------:R-:W-:Y:S01]  /*b540*/  HADD2.F32 R21, -RZ, R21.H1_H1 ;  /* 0x30000015ff157230 */ /* 0x000fe20000004100 */
[----:B------:R-:W-:Y:S01]  /*b550*/  CS2R R4, SRZ ;  /* 0x0000000000047805 */ /* 0x000fe2000001ff00 */
[----:B------:R-:W-:Y:S02]  /*b560*/  HADD2.F32 R24, -RZ, R24.H0_H0 ;  /* 0x20000018ff187230 */ /* 0x000fe40000004100 */
[----:B------:R-:W-:Y:S01]  /*b570*/  IMAD.IADD R13, R19, 0x1, R12 ;  /* 0x00000001130d7824 */ /* 0x000fe200078e020c */
[----:B------:R-:W-:Y:S02]  /*b580*/  FSETP.GTU.FTZ.AND P0, PT, |R21|, +INF , PT ;  /* 0x7f8000001500780b */ /* 0x000fe40003f1c200 */
[----:B------:R-:W-:Y:S02]  /*b590*/  FSETP.GTU.FTZ.AND P1, PT, |R24|, +INF , PT ;  /* 0x7f8000001800780b */ /* 0x000fe40003f3c200 */
[----:B------:R-:W-:-:S09]  /*b5a0*/  ISETP.GE.U32.AND P2, PT, R13, R22, PT ;  /* 0x000000160d00720c */ /* 0x000fd20003f46070 */
[----:B------:R-:W-:Y:S02]  /*b5b0*/  @!P0 MOV R4, R21 ;  /* 0x0000001500048202 */ /* 0x000fe40000000f00 */
[----:B------:R-:W-:-:S03]  /*b5c0*/  @!P1 MOV R5, R24 ;  /* 0x0000001800059202 */ /* 0x000fc60000000f00 */
[----:B------:R-:W-:Y:S02]  /*b5d0*/  FADD.FTZ R9, R9, R4 ;  /* 0x0000000409097221 */ /* 0x000fe40000010000 */
[----:B------:R-:W-:Y:S01]  /*b5e0*/  FADD.FTZ R10, R10, R5 ;  /* 0x000000050a0a7221 */ /* 0x000fe20000010000 */
[----:B------:R-:W-:Y:S06]  /*b5f0*/  @P2 BRA `(.L_x_4274) ;  /* 0x0000000000242947 */ /* 0x000fec0003800000 */
[----:B------:R-:W-:Y:S01]  /*b600*/  HADD2.F32 R20, -RZ, R20.H0_H0 ;  /* 0x20000014ff147230 */ /* 0x000fe20000004100 */
[----:B------:R-:W-:Y:S01]  /*b610*/  CS2R R4, SRZ ;  /* 0x0000000000047805 */ /* 0x000fe2000001ff00 */
[----:B------:R-:W-:-:S03]  /*b620*/  HADD2.F32 R15, -RZ, R15.H1_H1 ;  /* 0x3000000fff0f7230 */ /* 0x000fc60000004100 */
[----:B------:R-:W-:Y:S02]  /*b630*/  FSETP.GTU.FTZ.AND P1, PT, |R20|, +INF , PT ;  /* 0x7f8000001400780b */ /* 0x000fe40003f3c200 */
[----:B------:R-:W-:-:S11]  /*b640*/  FSETP.GTU.FTZ.AND P0, PT, |R15|, +INF , PT ;  /* 0x7f8000000f00780b */ /* 0x000fd60003f1c200 */
[----:B------:R-:W-:Y:S02]  /*b650*/  @!P1 MOV R4, R20 ;  /* 0x0000001400049202 */ /* 0x000fe40000000f00 */
[----:B------:R-:W-:-:S03]  /*b660*/  @!P0 IMAD.MOV.U32 R5, RZ, RZ, R15 ;  /* 0x000000ffff058224 */ /* 0x000fc600078e000f */
[----:B------:R-:W-:Y:S01]  /*b670*/  FADD.FTZ R11, R11, R4 ;  /* 0x000000040b0b7221 */ /* 0x000fe20000010000 */
[----:B------:R-:W-:-:S07]  /*b680*/  FADD.FTZ R0, R0, R5 ;  /* 0x0000000500007221 */ /* 0x000fce0000010000 */
.L_x_4274:
[----:B------:R-:W-:Y:S05]  /*b690*/  BSYNC B0 ;  /* 0x0000000000007941 */ /* 0x000fea0003800000 */
.L_x_4273:
[----:B------:R-:W-:Y:S01]  /*b6a0*/  FADD.FTZ R7, R7, R6 ;  /* 0x0000000607077221 */ /* 0x000fe20000010000 */
[----:B------:R-:W-:-:S03]  /*b6b0*/  FADD.FTZ R8, R8, R3 ;  /* 0x0000000308087221 */ /* 0x000fc60000010000 */
[----:B------:R-:W-:Y:S01]  /*b6c0*/  FADD.FTZ R10, R7, R10 ;  /* 0x0000000a070a7221 */ /* 0x000fe20000010000 */
[----:B------:R-:W-:-:S03]  /*b6d0*/  FADD.FTZ R9, R8, R9 ;  /* 0x0000000908097221 */ /* 0x000fc60000010000 */
[----:B------:R-:W-:Y:S01]  /*b6e0*/  FADD.FTZ R19, R10, R11 ;  /* 0x0000000b0a137221 */ /* 0x000fe20000010000 */
[----:B------:R-:W-:Y:S01]  /*b6f0*/  FADD.FTZ R18, R9, R0 ;  /* 0x0000000009127221 */ /* 0x000fe20000010000 */
[----:B------:R-:W-:Y:S06]  /*b700*/  BRA `(.L_x_4235) ;  /* 0x0000000800b87947 */ /* 0x000fec0003800000 */
.L_x_4251:
[----:B------:R-:W-:Y:S01]  /*b710*/  ULDC UR4, c[0x0][0x224] ;  /* 0x0000890000047ab9 */ /* 0x000fe20000000800 */
[----:B------:R-:W0:Y:S01]  /*b720*/  LDC R0, c[0x0][0x214] ;  /* 0x00008500ff007b82 */ /* 0x000e220000000800 */
[----:B------:R-:W-:Y:S01]  /*b730*/  MOV R12, UR4 ;  /* 0x00000004000c7c02 */ /* 0x000fe20008000f00 */
[----:B------:R-:W-:Y:S04]  /*b740*/  BSSY B0, `(.L_x_4275) ;  /* 0x0000052000007945 */ /* 0x000fe80003800000 */
[----:B------:R-:W-:-:S05]  /*b750*/  IMAD R3, R12, 0x3, R13 ;  /* 0x000000030c037824 */ /* 0x000fca00078e020d */
[----:B------:R-:W-:Y:S01]  /*b760*/  ISETP.GE.U32.AND P0, PT, R3, R22, PT ;  /* 0x000000160300720c */ /* 0x000fe20003f06070 */
[--C-:B0-----:R-:W-:Y:S01]  /*b770*/  IMAD.MOV.U32 R11, RZ, RZ, R0.reuse ;  /* 0x000000ffff0b7224 */ /* 0x101fe200078e0000 */
[-C--:B------:R-:W-:Y:S01]  /*b780*/  MOV R10, R0.reuse ;  /* 0x00000000000a7202 */ /* 0x080fe20000000f00 */
[--C-:B------:R-:W-:Y:S01]  /*b790*/  IMAD.MOV.U32 R7, RZ, RZ, R0.reuse ;  /* 0x000000ffff077224 */ /* 0x100fe200078e0000 */
[-C--:B------:R-:W-:Y:S01]  /*b7a0*/  MOV R9, R0.reuse ;  /* 0x0000000000097202 */ /* 0x080fe20000000f00 */
[----:B------:R-:W-:Y:S01]  /*b7b0*/  IMAD.MOV.U32 R3, RZ, RZ, R0 ;  /* 0x000000ffff037224 */ /* 0x000fe200078e0000 */
[-C--:B------:R-:W-:Y:S02]  /*b7c0*/  MOV R8, R0.reuse ;  /* 0x0000000000087202 */ /* 0x080fe40000000f00 */
[----:B------:R-:W-:-:S05]  /*b7d0*/  MOV R6, R0 ;  /* 0x0000000000067202 */ /* 0x000fca0000000f00 */
[----:B------:R-:W-:Y:S05]  /*b7e0*/  @P0 BRA `(.L_x_4276) ;  /* 0x00000004001c0947 */ /* 0x000fea0003800000 */
[----:B------:R-:W0:Y:S01]  /*b7f0*/  LDC R12, c[0x0][0x224] ;  /* 0x00008900ff0c7b82 */ /* 0x000e220000000800 */
[-C--:B------:R-:W-:Y:S01]  /*b800*/  MOV R10, R0.reuse ;  /* 0x00000000000a7202 */ /* 0x080fe20000000f00 */
[--C-:B------:R-:W-:Y:S01]  /*b810*/  IMAD.MOV.U32 R7, RZ, RZ, R0.reuse ;  /* 0x000000ffff077224 */ /* 0x100fe200078e0000 */
[-C--:B------:R-:W-:Y:S01]  /*b820*/  MOV R9, R0.reuse ;  /* 0x0000000000097202 */ /* 0x080fe20000000f00 */
[----:B------:R-:W-:Y:S01]  /*b830*/  IMAD.MOV.U32 R3, RZ, RZ, R0 ;  /* 0x000000ffff037224 */ /* 0x000fe200078e0000 */
[-C--:B------:R-:W-:Y:S02]  /*b840*/  MOV R8, R0.reuse ;  /* 0x0000000000087202 */ /* 0x080fe40000000f00 */
[----:B------:R-:W-:Y:S01]  /*b850*/  MOV R6, R0 ;  /* 0x0000000000067202 */ /* 0x000fe20000000f00 */
[----:B------:R-:W1:Y:S06]  /*b860*/  LDC R22, c[0x0][0x21c] ;  /* 0x00008700ff167b82 */ /* 0x000e6c0000000800 */
.L_x_4277:
[----:B0-----:R-:W-:-:S04]  /*b870*/  IADD3 R5, R13, R12, RZ ;  /* 0x0000000c0d057210 */ /* 0x001fc80007ffe0ff */
[----:B------:R-:W-:-:S05]  /*b880*/  SHF.R.U32.HI R27, RZ, 0x1, R5 ;  /* 0x00000001ff1b7819 */ /* 0x000fca0000011605 */
[----:B------:R-:W-:Y:S01]  /*b890*/  IMAD.WIDE.U32 R26, R27, 0x4, R18 ;  /* 0x000000041b1a7825 */ /* 0x000fe200078e0012 */
[----:B------:R-:W-:-:S05]  /*b8a0*/  IADD3 R5, R5, R12, RZ ;  /* 0x0000000c05057210 */ /* 0x000fca0007ffe0ff */
[----:B------:R-:W2:Y:S01]  /*b8b0*/  LDG.E R26, desc[UR60][R26.64] ;  /* 0x0000003c1a1a7981 */ /* 0x000ea2000c1e1900 */
[----:B------:R-:W-:Y:S01]  /*b8c0*/  SHF.R.U32.HI R25, RZ, 0x1, R5 ;  /* 0x00000001ff197819 */ /* 0x000fe20000011605 */
[----:B------:R-:W-:Y:S01]  /*b8d0*/  IMAD.IADD R29, R5, 0x1, R12 ;  /* 0x00000001051d7824 */ /* 0x000fe200078e020c */
[----:B------:R-:W-:-:S03]  /*b8e0*/  SHF.R.U32.HI R5, RZ, 0x1, R13 ;  /* 0x00000001ff057819 */ /* 0x000fc6000001160d */
[----:B------:R-:W-:Y:S01]  /*b8f0*/  IMAD.WIDE.U32 R24, R25, 0x4, R18 ;  /* 0x0000000419187825 */ /* 0x000fe200078e0012 */
[----:B------:R-:W-:-:S03]  /*b900*/  SHF.R.U32.HI R21, RZ, 0x1, R29 ;  /* 0x00000001ff157819 */ /* 0x000fc6000001161d */
[--C-:B------:R-:W-:Y:S02]  /*b910*/  IMAD.WIDE.U32 R4, R5, 0x4, R18.reuse ;  /* 0x0000000405047825 */ /* 0x100fe400078e0012 */
[----:B------:R0:W3:Y:S02]  /*b920*/  LDG.E R24, desc[UR60][R24.64] ;  /* 0x0000003c18187981 */ /* 0x0000e4000c1e1900 */
[----:B------:R-:W-:Y:S02]  /*b930*/  IMAD.WIDE.U32 R20, R21, 0x4, R18 ;  /* 0x0000000415147825 */ /* 0x000fe400078e0012 */
[----:B------:R4:W5:Y:S04]  /*b940*/  LDG.E R5, desc[UR60][R4.64] ;  /* 0x0000003c04057981 */ /* 0x000968000c1e1900 */
[----:B------:R3:W5:Y:S01]  /*b950*/  LDG.E R14, desc[UR60][R20.64] ;  /* 0x0000003c140e7981 */ /* 0x000762000c1e1900 */
[----:B0-----:R-:W-:Y:S01]  /*b960*/  HFMA2.MMA R25, -RZ, RZ, 0, 0 ;  /* 0x00000000ff197435 */ /* 0x001fe200000001ff */
[----:B------:R-:W-:-:S05]  /*b970*/  IADD3 R13, R29, R12, RZ ;  /* 0x0000000c1d0d7210 */ /* 0x000fca0007ffe0ff */
[----:B------:R-:W-:Y:S02]  /*b980*/  IMAD R29, R12, 0x3, R13 ;  /* 0x000000030c1d7824 */ /* 0x000fe400078e020d */
[----:B----4-:R-:W-:-:S03]  /*b990*/  IMAD.MOV.U32 R4, RZ, RZ, RZ ;  /* 0x000000ffff047224 */ /* 0x010fc600078e00ff */
[----:B-1----:R-:W-:Y:S01]  /*b9a0*/  ISETP.GE.U32.AND P0, PT, R29, R22, PT ;  /* 0x000000161d00720c */ /* 0x002fe20003f06070 */
[----:B------:R-:W-:Y:S01]  /*b9b0*/  HFMA2.MMA R31, -RZ, RZ, 0, 0 ;  /* 0x00000000ff1f7435 */ /* 0x000fe200000001ff */
[----:B--2---:R-:W-:-:S05]  /*b9c0*/  PRMT R15, R26, 0x5432, R26 ;  /* 0x000054321a0f7816 */ /* 0x004fca000000001a */
[--C-:B------:R-:W-:Y:S02]  /*b9d0*/  HADD2.F32 R26, -RZ, R15.reuse.H1_H1 ;  /* 0x3000000fff1a7230 */ /* 0x100fe40000004100 */
[----:B------:R-:W-:-:S03]  /*b9e0*/  HADD2.F32 R27, -RZ, R15.H0_H0 ;  /* 0x2000000fff1b7230 */ /* 0x000fc60000004100 */
[----:B------:R-:W-:Y:S02]  /*b9f0*/  FSETP.GTU.FTZ.AND P1, PT, |R26|, +INF , PT ;  /* 0x7f8000001a00780b */ /* 0x000fe40003f3c200 */
[----:B------:R-:W-:Y:S02]  /*ba00*/  FSETP.GTU.FTZ.AND P2, PT, |R27|, +INF , PT ;  /* 0x7f8000001b00780b */ /* 0x000fe40003f5c200 */
[C---:B---3--:R-:W-:Y:S02]  /*ba10*/  PRMT R20, R24.reuse, 0x7610, R20 ;  /* 0x0000761018147816 */ /* 0x048fe40000000014 */
[----:B------:R-:W-:-:S07]  /*ba20*/  PRMT R21, R24, 0x7632, R21 ;  /* 0x0000763218157816 */ /* 0x000fce0000000015 */
[----:B------:R-:W-:Y:S01]  /*ba30*/  @!P1 MOV R25, R26 ;  /* 0x0000001a00199202 */ /* 0x000fe20000000f00 */
[----:B------:R-:W-:Y:S01]  /*ba40*/  HADD2.F32 R26, -RZ, R20.H0_H0 ;  /* 0x20000014ff1a7230 */ /* 0x000fe20000004100 */
[----:B-----5:R-:W-:Y:S01]  /*ba50*/  PRMT R20, R20, 0x7610, R5 ;  /* 0x0000761014147816 */ /* 0x020fe20000000005 */
[----:B------:R-:W-:Y:S01]  /*ba60*/  HADD2.F32 R24, -RZ, R5.H0_H0 ;  /* 0x20000005ff187230 */ /* 0x000fe20000004100 */
[----:B------:R-:W-:Y:S01]  /*ba70*/  @!P2 MOV R4, R27 ;  /* 0x0000001b0004a202 */ /* 0x000fe20000000f00 */
[----:B------:R-:W-:Y:S02]  /*ba80*/  HADD2.F32 R28, -RZ, R14.H1_H1 ;  /* 0x3000000eff1c7230 */ /* 0x000fe40000004100 */
[----:B------:R-:W-:Y:S02]  /*ba90*/  HADD2.F32 R27, -RZ, R20.H1_H1 ;  /* 0x30000014ff1b7230 */ /* 0x000fe40000004100 */
[----:B------:R-:W-:Y:S02]  /*baa0*/  HADD2.F32 R30, -RZ, R21.H0_H0 ;  /* 0x20000015ff1e7230 */ /* 0x000fe40000004100 */
[----:B------:R-:W-:Y:S01]  /*bab0*/  HADD2.F32 R29, -RZ, R14.H0_H0 ;  /* 0x2000000eff1d7230 */ /* 0x000fe20000004100 */
[----:B------:R-:W-:-:S02]  /*bac0*/  FSETP.GTU.FTZ.AND P3, PT, |R26|, +INF , PT ;  /* 0x7f8000001a00780b */ /* 0x000fc40003f7c200 */
[----:B------:R-:W-:Y:S02]  /*bad0*/  FSETP.GTU.FTZ.AND P1, PT, |R24|, +INF , PT ;  /* 0x7f8000001800780b */ /* 0x000fe40003f3c200 */
[----:B------:R-:W-:Y:S02]  /*bae0*/  FSETP.GTU.FTZ.AND P6, PT, |R28|, +INF , PT ;  /* 0x7f8000001c00780b */ /* 0x000fe40003fdc200 */
[----:B------:R-:W-:Y:S02]  /*baf0*/  FSETP.GTU.FTZ.AND P2, PT, |R27|, +INF , PT ;  /* 0x7f8000001b00780b */ /* 0x000fe40003f5c200 */
[----:B------:R-:W-:Y:S02]  /*bb00*/  FSETP.GTU.FTZ.AND P4, PT, |R30|, +INF , PT ;  /* 0x7f8000001e00780b */ /* 0x000fe40003f9c200 */
[----:B------:R-:W-:Y:S01]  /*bb10*/  FSETP.GTU.FTZ.AND P5, PT, |R29|, +INF , PT ;  /* 0x7f8000001d00780b */ /* 0x000fe20003fbc200 */
[----:B------:R-:W-:Y:S01]  /*bb20*/  FADD.FTZ R8, R25, R8 ;  /* 0x0000000819087221 */ /* 0x000fe20000010000 */
[----:B------:R-:W-:Y:S01]  /*bb30*/  HFMA2.MMA R25, -RZ, RZ, 0, 0 ;  /* 0x00000000ff197435 */ /* 0x000fe200000001ff */
[----:B------:R-:W-:Y:S01]  /*bb40*/  PRMT R21, R21, 0x5410, R5 ;  /* 0x0000541015157816 */ /* 0x000fe20000000005 */
[----:B------:R-:W-:-:S02]  /*bb50*/  IMAD.MOV.U32 R24, RZ, RZ, RZ ;  /* 0x000000ffff187224 */ /* 0x000fc400078e00ff */
[----:B------:R-:W-:Y:S01]  /*bb60*/  FADD.FTZ R7, R4, R7 ;  /* 0x0000000704077221 */ /* 0x000fe20000010000 */
[----:B------:R-:W-:Y:S02]  /*bb70*/  @!P3 MOV R24, R26 ;  /* 0x0000001a0018b202 */ /* 0x000fe40000000f00 */
[----:B------:R-:W-:Y:S02]  /*bb80*/  CS2R R4, SRZ ;  /* 0x0000000000047805 */ /* 0x000fe4000001ff00 */
[----:B------:R-:W-:Y:S01]  /*bb90*/  MOV R26, RZ ;  /* 0x000000ff001a7202 */ /* 0x000fe20000000f00 */
[----:B------:R-:W-:Y:S01]  /*bba0*/  @!P1 HADD2.F32 R4, -RZ, R21.H1_H1 ;  /* 0x30000015ff049230 */ /* 0x000fe20000004100 */
[----:B------:R-:W-:Y:S01]  /*bbb0*/  @!P6 MOV R26, R28 ;  /* 0x0000001c001ae202 */ /* 0x000fe20000000f00 */
[----:B------:R-:W-:Y:S01]  /*bbc0*/  @!P4 IMAD.MOV.U32 R25, RZ, RZ, R30 ;  /* 0x000000ffff19c224 */ /* 0x000fe200078e001e */
[----:B------:R-:W-:Y:S01]  /*bbd0*/  @!P2 MOV R5, R27 ;  /* 0x0000001b0005a202 */ /* 0x000fe20000000f00 */
[----:B------:R-:W-:-:S02]  /*bbe0*/  @!P5 IMAD.MOV.U32 R31, RZ, RZ, R29 ;  /* 0x000000ffff1fd224 */ /* 0x000fc400078e001d */
[----:B------:R-:W-:Y:S01]  /*bbf0*/  FADD.FTZ R9, R24, R9 ;  /* 0x0000000918097221 */ /* 0x000fe20000010000 */
[----:B------:R-:W-:Y:S01]  /*bc00*/  FADD.FTZ R10, R25, R10 ;  /* 0x0000000a190a7221 */ /* 0x000fe20000010000 */
[----:B------:R-:W-:Y:S01]  /*bc10*/  FADD.FTZ R11, R26, R11 ;  /* 0x0000000b1a0b7221 */ /* 0x000fe20000010000 */
[----:B------:R-:W-:Y:S01]  /*bc20*/  FADD.FTZ R0, R31, R0 ;  /* 0x000000001f007221 */ /* 0x000fe20000010000 */
[----:B------:R-:W-:Y:S01]  /*bc30*/  FADD.FTZ R3, R4, R3 ;  /* 0x0000000304037221 */ /* 0x000fe20000010000 */
[----:B------:R-:W-:Y:S01]  /*bc40*/  FADD.FTZ R6, R5, R6 ;  /* 0x0000000605067221 */ /* 0x000fe20000010000 */
[----:B------:R-:W-:Y:S06]  /*bc50*/  @!P0 BRA `(.L_x_4277) ;  /* 0xfffffffc00048947 */ /* 0x000fec000383ffff */
.L_x_4276:
[----:B------:R-:W-:Y:S05]  /*bc60*/  BSYNC B0 ;  /* 0x0000000000007941 */ /* 0x000fea0003800000 */
.L_x_4275:
        /* <DEDUP_REMOVED lines=8> */
[--C-:B--2---:R-:W-:Y:S02]  /*bcf0*/  PRMT R21, R21, 0x5410, R4.reuse ;  /* 0x0000541015157816 */ /* 0x104fe40000000004 */
        /* <DEDUP_REMOVED lines=19> */
[----:B---3--:R-:W-:-:S04]  /*be30*/  @!P0 PRMT R14, R18, 0x7610, R14 ;  /* 0x00007610120e8816 */ /* 0x008fc8000000000e */
[----:B------:R-:W-:-:S07]  /*be40*/  @!P0 PRMT R14, R14, 0x7610, R18 ;  /* 0x000076100e0e8816 */ /* 0x000fce0000000012 */
.L_x_4279:
[----:B------:R-:W-:Y:S05]  /*be50*/  BSYNC B0 ;  /* 0x0000000000007941 */ /* 0x000fea0003800000 */
.L_x_4278:
[----:B------:R-:W-:Y:S04]  /*be60*/  BSSY B0, `(.L_x_4280) ;  /* 0x0000032000007945 */ /* 0x000fe80003800000 */
[----:B------:R-:W-:Y:S05]  /*be70*/  @P1 BRA `(.L_x_4281) ;  /* 0x0000000000c01947 */ /* 0x000fea0003800000 */
[----:B------:R-:W-:Y:S01]  /*be80*/  HADD2.F32 R4, -RZ, R21.H1_H1 ;  /* 0x30000015ff047230 */ /* 0x000fe20000004100 */
[----:B------:R-:W-:Y:S01]  /*be90*/  IADD3 R13, R13, R12, RZ ;  /* 0x0000000c0d0d7210 */ /* 0x000fe20007ffe0ff */
[----:B------:R-:W-:Y:S01]  /*bea0*/  HADD2.F32 R19, -RZ, R20.H1_H1 ;  /* 0x30000014ff137230 */ /* 0x000fe20000004100 */
[----:B------:R-:W-:Y:S01]  /*beb0*/  HFMA2.MMA R5, -RZ, RZ, 0, 0 ;  /* 0x00000000ff057435 */ /* 0x000fe200000001ff */
[----:B------:R-:W-:Y:S01]  /*bec0*/  IMAD.MOV.U32 R18, RZ, RZ, RZ ;  /* 0x000000ffff127224 */ /* 0x000fe200078e00ff */
        /* <DEDUP_REMOVED lines=8> */
[--C-:B------:R-:W-:Y:S01]  /*bf50*/  HADD2.F32 R4, -RZ, R15.reuse.H1_H1 ;  /* 0x3000000fff047230 */ /* 0x100fe20000004100 */
[----:B------:R-:W-:Y:S01]  /*bf60*/  MOV R5, RZ ;  /* 0x000000ff00057202 */ /* 0x000fe20000000f00 */
[----:B------:R-:W-:Y:S01]  /*bf70*/  HADD2.F32 R15, -RZ, R15.H0_H0 ;  /* 0x2000000fff0f7230 */ /* 0x000fe20000004100 */
[----:B------:R-:W-:Y:S01]  /*bf80*/  MOV R18, RZ ;  /* 0x000000ff00127202 */ /* 0x000fe20000000f00 */
        /* <DEDUP_REMOVED lines=10> */
[----:B------:R-:W-:Y:S01]  /*c030*/  IADD3 R13, R13, R12, RZ ;  /* 0x0000000c0d0d7210 */ /* 0x000fe20007ffe0ff */
[----:B------:R-:W-:Y:S01]  /*c040*/  HADD2.F32 R21, -RZ, R21.H0_H0 ;  /* 0x20000015ff157230 */ /* 0x000fe20000004100 */
[----:B------:R-:W-:Y:S02]  /*c050*/  CS2R R4, SRZ ;  /* 0x0000000000047805 */ /* 0x000fe4000001ff00 */
        /* <DEDUP_REMOVED lines=8> */
[--C-:B------:R-:W-:Y:S01]  /*c0e0*/  HADD2.F32 R4, -RZ, R14.reuse.H0_H0 ;  /* 0x2000000eff047230 */ /* 0x100fe20000004100 */
[----:B------:R-:W-:Y:S01]  /*c0f0*/  HFMA2.MMA R5, -RZ, RZ, 0, 0 ;  /* 0x00000000ff057435 */ /* 0x000fe200000001ff */
[----:B------:R-:W-:Y:S01]  /*c100*/  HADD2.F32 R14, -RZ, R14.H1_H1 ;  /* 0x3000000eff0e7230 */ /* 0x000fe20000004100 */
[----:B------:R-:W-:Y:S02]  /*c110*/  MOV R12, RZ ;  /* 0x000000ff000c7202 */ /* 0x000fe40000000f00 */
[----:B------:R-:W-:Y:S02]  /*c120*/  FSETP.GTU.FTZ.AND P0, PT, |R4|, +INF , PT ;  /* 0x7f8000000400780b */ /* 0x000fe40003f1c200 */
[----:B------:R-:W-:-:S11]  /*c130*/  FSETP.GTU.FTZ.AND P1, PT, |R14|, +INF , PT ;  /* 0x7f8000000e00780b */ /* 0x000fd60003f3c200 */
[----:B------:R-:W-:Y:S02]  /*c140*/  @!P0 IMAD.MOV.U32 R5, RZ, RZ, R4 ;  /* 0x000000ffff058224 */ /* 0x000fe400078e0004 */
[----:B------:R-:W-:Y:S02]  /*c150*/  @!P1 MOV R12, R14 ;  /* 0x0000000e000c9202 */ /* 0x000fe40000000f00 */
[----:B------:R-:W-:-:S03]  /*c160*/  FADD.FTZ R0, R0, R5 ;  /* 0x0000000500007221 */ /* 0x000fc60000010000 */
[----:B------:R-:W-:-:S07]  /*c170*/  FADD.FTZ R11, R11, R12 ;  /* 0x0000000c0b0b7221 */ /* 0x000fce0000010000 */
.L_x_4281:
[----:B------:R-:W-:Y:S05]  /*c180*/  BSYNC B0 ;  /* 0x0000000000007941 */ /* 0x000fea0003800000 */
.L_x_4280:
[----:B------:R-:W-:Y:S01]  /*c190*/  FADD.FTZ R7, R7, R6 ;  /* 0x0000000607077221 */ /* 0x000fe20000010000 */
[----:B------:R-:W-:-:S03]  /*c1a0*/  FADD.FTZ R8, R8, R3 ;  /* 0x0000000308087221 */ /* 0x000fc60000010000 */
[----:B------:R-:W-:Y:S01]  /*c1b0*/  FADD.FTZ R10, R7, R10 ;  /* 0x0000000a070a7221 */ /* 0x000fe20000010000 */
[----:B------:R-:W-:-:S03]  /*c1c0*/  FADD.FTZ R9, R8, R9 ;  /* 0x0000000908097221 */ /* 0x000fc60000010000 */
[----:B------:R-:W-:Y:S01]  /*c1d0*/  FADD.FTZ R19, R10, R11 ;  /* 0x0000000b0a137221 */ /* 0x000fe20000010000 */
[----:B------:R-:W-:-:S07]  /*c1e0*/  FADD.FTZ R18, R9, R0 ;  /* 0x0000000009127221 */ /* 0x000fce0000010000 */
.L_x_4235:
[----:B------:R-:W-:Y:S05]  /*c1f0*/  BSYNC B6 ;  /* 0x0000000000067941 */ /* 0x000fea0003800000 */
.L_x_4234:
        /* <DEDUP_REMOVED lines=15> */
.L_x_4283:
[----:B------:R-:W-:Y:S01]  /*c2f0*/  IADD3 R6, R2, R4, RZ ;  /* 0x0000000402067210 */ /* 0x000fe20007ffe0ff */
        /* <DEDUP_REMOVED lines=13> */
.L_x_4282:
        /* <DEDUP_REMOVED lines=19> */
.L_x_4286:
        /* <DEDUP_REMOVED lines=13> */
[----:B------:R-:W-:-:S07]  /*c5d0*/  MOV R0, 0x20 ;  /* 0x0000002000007802 */ /* 0x000fce0000000f00 */
.L_x_4285:
[----:B------:R-:W-:Y:S01]  /*c5e0*/  ISETP.GE.AND P0, PT, R0, 0x2, PT ;  /* 0x000000020000780c */ /* 0x000fe20003f06270 */
[----:B------:R-:W-:Y:S05]  /*c5f0*/  WARPSYNC.ALL ;  /* 0x0000000000007948 */ /* 0x000fea0003800000 */
[----:B------:R-:W-:Y:S07]  /*c600*/  BAR.SYNC.DEFER_BLOCKING 0x0 ;  /* 0x0000000000007b1d */ /* 0x000fee0000010000 */
[----:B------:R-:W-:Y:S05]  /*c610*/  @!P0 BRA `(.L_x_4284) ;  /* 0x0000000000208947 */ /* 0x000fea0003800000 */
[----:B------:R-:W-:-:S11]  /*c620*/  HFMA2.MMA R3, -RZ, RZ, 0, 5.9604644775390625e-08 ;  /* 0x00000001ff037435 */ /* 0x000fd600000001ff */
.L_x_4287:
[----:B------:R-:W1:Y:S04]  /*c630*/  SHFL.DOWN PT, R5, R18, R3, 0x1f ;  /* 0x08001f0312057589 */ /* 0x000e6800000e0000 */
[----:B------:R2:W3:Y:S02]  /*c640*/  SHFL.DOWN PT, R4, R19, R3, 0x1f ;  /* 0x08001f0313047589 */ /* 0x0004e400000e0000 */
[----:B--2---:R-:W-:-:S05]  /*c650*/  IMAD.SHL.U32 R3, R3, 0x2, RZ ;  /* 0x0000000203037824 */ /* 0x004fca00078e00ff */
[----:B------:R-:W-:Y:S01]  /*c660*/  ISETP.GE.AND P0, PT, R3, R0, PT ;  /* 0x000000000300720c */ /* 0x000fe20003f06270 */
[----:B-1----:R-:W-:Y:S01]  /*c670*/  FADD.FTZ R18, R5, R18 ;  /* 0x0000001205127221 */ /* 0x002fe20000010000 */
[----:B---3--:R-:W-:-:S11]  /*c680*/  FADD.FTZ R19, R4, R19 ;  /* 0x0000001304137221 */ /* 0x008fd60000010000 */
[----:B------:R-:W-:Y:S05]  /*c690*/  @!P0 BRA `(.L_x_4287) ;  /* 0xfffffffc00e48947 */ /* 0x000fea000383ffff */
.L_x_4284:
[----:B-1----:R-:W1:Y:S01]  /*c6a0*/  LDC R0, c[0x0][0x3ec] ;  /* 0x0000fb00ff007b82 */ /* 0x002e620000000800 */
[----:B------:R-:W-:Y:S01]  /*c6b0*/  HFMA2.MMA R24, -RZ, RZ, 0, 0 ;  /* 0x00000000ff187435 */ /* 0x000fe200000001ff */
[----:B------:R-:W-:Y:S02]  /*c6c0*/  MOV R22, RZ ;  /* 0x000000ff00167202 */ /* 0x000fe40000000f00 */
        /* <DEDUP_REMOVED lines=275> */
.L_x_4288:
        /* <DEDUP_REMOVED lines=278> */
.L_x_4289:
[----:B------:R-:W-:Y:S01]  /*e960*/  ULDC.64 UR6, c[0x0][0x600] ;  /* 0x0001800000067ab9 */ /* 0x000fe20000000a00 */
[----:B------:R-:W-:Y:S02]  /*e970*/  IADD3 R4, P1, R22, UR4, RZ ;  /* 0x0000000416047c10 */ /* 0x000fe4000ff3e0ff */
[----:B------:R-:W-:Y:S02]  /*e980*/  CS2R R8, SRZ ;  /* 0x0000000000087805 */ /* 0x000fe4000001ff00 */
[----:B------:R-:W-:Y:S02]  /*e990*/  ISETP.NE.U32.AND P0, PT, RZ, UR6, PT ;  /* 0x00000006ff007c0c */ /* 0x000fe4000bf05070 */
[----:B------:R-:W-:Y:S01]  /*e9a0*/  MOV R0, RZ ;  /* 0x000000ff00007202 */ /* 0x000fe20000000f00 */
[----:B------:R-:W-:Y:S01]  /*e9b0*/  IMAD.X R5, RZ, RZ, UR5, P1 ;  /* 0x00000005ff057e24 */ /* 0x000fe200088e06ff */
[----:B------:R-:W-:-:S13]  /*e9c0*/  ISETP.NE.AND.EX P0, PT, RZ, UR7, PT, P0 ;  /* 0x00000007ff007c0c */ /* 0x000fda000bf05300 */
[----:B------:R-:W-:Y:S05]  /*e9d0*/  @!P0 BRA `(.L_x_4290) ;  /* 0x0000000800248947 */ /* 0x000fea0003800000 */
[----:B------:R-:W-:Y:S01]  /*e9e0*/  HFMA2.MMA R10, -RZ, RZ, 0, 2.384185791015625e-07 ;  /* 0x00000004ff0a7435 */ /* 0x000fe200000001ff */
[----:B------:R-:W-:Y:S01]  /*e9f0*/  BSSY B0, `(.L_x_4291) ;  /* 0x0000028000007945 */ /* 0x000fe20003800000 */
[----:B------:R-:W-:Y:S01]  /*ea00*/  MOV R12, 0x2 ;  /* 0x00000002000c7802 */ /* 0x000fe20000000f00 */
[----:B0-----:R-:W-:Y:S01]  /*ea10*/  IMAD.MOV.U32 R14, RZ, RZ, RZ ;  /* 0x000000ffff0e7224 */ /* 0x001fe200078e00ff */
[----:B------:R-:W-:-:S07]  /*ea20*/  MOV R11, 0x0 ;  /* 0x00000000000b7802 */ /* 0x000fce0000000f00 */
.L_x_4295:
[-C--:B------:R-:W-:Y:S01]  /*ea30*/  LOP3.LUT R0, R14, R11.reuse, RZ, 0xfc, !PT ;  /* 0x0000000b0e007212 */ /* 0x080fe200078efcff */
[----:B------:R-:W-:Y:S01]  /*ea40*/  BSSY B1, `(.L_x_4292) ;  /* 0x000001d000017945 */ /* 0x000fe20003800000 */
[----:B------:R-:W-:Y:S02]  /*ea50*/  MOV R3, R11 ;  /* 0x0000000b00037202 */ /* 0x000fe40000000f00 */
[----:B------:R-:W-:Y:S01]  /*ea60*/  ISETP.NE.U32.AND P0, PT, R0, RZ, PT ;  /* 0x000000ff0000720c */ /* 0x000fe20003f05070 */
[----:B------:R-:W-:-:S12]  /*ea70*/  IMAD.MOV.U32 R0, RZ, RZ, R10 ;  /* 0x000000ffff007224 */ /* 0x000fd800078e000a */
[----:B------:R-:W-:Y:S05]  /*ea80*/  @!P0 BRA `(.L_x_4293) ;  /* 0x0000000000148947 */ /* 0x000fea0003800000 */
[----:B------:R-:W-:Y:S01]  /*ea90*/  MOV R13, R11 ;  /* 0x0000000b000d7202 */ /* 0x000fe20000000f00 */
[----:B------:R-:W-:Y:S01]  /*eaa0*/  IMAD.MOV.U32 R11, RZ, RZ, R12 ;  /* 0x000000ffff0b7224 */ /* 0x000fe200078e000c */
[----:B------:R-:W-:-:S07]  /*eab0*/  MOV R12, 0xead0 ;  /* 0x0000ead0000c7802 */ /* 0x000fce0000000f00 */
[----:B------:R-:W-:Y:S05]  /*eac0*/  CALL.REL.NOINC `($__internal_9_$__cuda_sm20_rem_u64) ;  /* 0x0000004c00287944 */ /* 0x000fea0003c00000 */
[----:B------:R-:W-:Y:S05]  /*ead0*/  BRA `(.L_x_4294) ;  /* 0x00000000004c7947 */ /* 0x000fea0003800000 */
.L_x_4293:
[----:B------:R-:W0:Y:S01]  /*eae0*/  I2F.U32.RP R11, R10 ;  /* 0x0000000a000b7306 */ /* 0x000e220000209000 */
[----:B------:R-:W-:-:S07]  /*eaf0*/  ISETP.NE.U32.AND P1, PT, R10, RZ, PT ;  /* 0x000000ff0a00720c */ /* 0x000fce0003f25070 */
[----:B0-----:R-:W0:Y:S02]  /*eb00*/  MUFU.RCP R11, R11 ;  /* 0x0000000b000b7308 */ /* 0x001e240000001000 */
[----:B0-----:R-:W-:Y:S01]  /*eb10*/  IADD3 R8, R11, 0xffffffe, RZ ;  /* 0x0ffffffe0b087810 */ /* 0x001fe20007ffe0ff */
[----:B------:R-:W-:-:S05]  /*eb20*/  HFMA2.MMA R11, -RZ, RZ, 0, 0 ;  /* 0x00000000ff0b7435 */ /* 0x000fca00000001ff */
        /* <DEDUP_REMOVED lines=14> */
.L_x_4294:
[----:B------:R-:W-:Y:S05]  /*ec10*/  BSYNC B1 ;  /* 0x0000000000017941 */ /* 0x000fea0003800000 */
.L_x_4292:
[----:B------:R-:W-:Y:S01]  /*ec20*/  ISETP.NE.U32.AND P0, PT, R10, RZ, PT ;  /* 0x000000ff0a00720c */ /* 0x000fe20003f05070 */
[----:B------:R-:W-:Y:S01]  /*ec30*/  IMAD.MOV.U32 R12, RZ, RZ, R0 ;  /* 0x000000ffff0c7224 */ /* 0x000fe200078e0000 */
[----:B------:R-:W-:Y:S02]  /*ec40*/  MOV R14, R3 ;  /* 0x00000003000e7202 */ /* 0x000fe40000000f00 */
[----:B------:R-:W-:-:S13]  /*ec50*/  ISETP.NE.AND.EX P0, PT, R11, RZ, PT, P0 ;  /* 0x000000ff0b00720c */ /* 0x000fda0003f05300 */
[----:B------:R-:W-:Y:S05]  /*ec60*/  @P0 BRA `(.L_x_4295) ;  /* 0xfffffffc00700947 */ /* 0x000fea000383ffff */
[----:B------:R-:W-:Y:S05]  /*ec70*/  BSYNC B0 ;  /* 0x0000000000007941 */ /* 0x000fea0003800000 */
.L_x_4291:
[----:B------:R-:W-:Y:S01]  /*ec80*/  ISETP.NE.U32.AND P2, PT, R3, RZ, PT ;  /* 0x000000ff0300720c */ /* 0x000fe20003f45070 */
[----:B------:R-:W-:-:S12]  /*ec90*/  BSSY B0, `(.L_x_4296) ;  /* 0x000001c000007945 */ /* 0x000fd80003800000 */
[----:B------:R-:W-:Y:S05]  /*eca0*/  @!P2 BRA `(.L_x_4297) ;  /* 0x00000000001ca947 */ /* 0x000fea0003800000 */
[----:B------:R-:W-:Y:S01]  /*ecb0*/  HFMA2.MMA R14, -RZ, RZ, 0, 2.384185791015625e-07 ;  /* 0x00000004ff0e7435 */ /* 0x000fe200000001ff */
[----:B------:R-:W-:Y:S01]  /*ecc0*/  IMAD.MOV.U32 R15, RZ, RZ, RZ ;  /* 0x000000ffff0f7224 */ /* 0x000fe200078e00ff */
[----:B------:R-:W-:-:S09]  /*ecd0*/  MOV R20, 0xecf0 ;  /* 0x0000ecf000147802 */ /* 0x000fd20000000f00 */
[----:B------:R-:W-:Y:S05]  /*ece0*/  CALL.REL.NOINC `($__internal_8_$__cuda_sm20_div_u64) ;  /* 0x00000044008c7944 */ /* 0x000fea0003c00000 */
[----:B------:R-:W-:Y:S02]  /*ecf0*/  MOV R8, R10 ;  /* 0x0000000a00087202 */ /* 0x000fe40000000f00 */
[----:B------:R-:W-:Y:S01]  /*ed00*/  MOV R9, R11 ;  /* 0x0000000b00097202 */ /* 0x000fe20000000f00 */
[----:B------:R-:W-:Y:S06]  /*ed10*/  BRA `(.L_x_4298) ;  /* 0x00000000004c7947 */ /* 0x000fec0003800000 */
.L_x_4297:
[----:B------:R-:W0:Y:S01]  /*ed20*/  I2F.U32.RP R10, R0 ;  /* 0x00000000000a7306 */ /* 0x000e220000209000 */
[----:B------:R-:W-:Y:S01]  /*ed30*/  HFMA2.MMA R8, -RZ, RZ, 0, 0 ;  /* 0x00000000ff087435 */ /* 0x000fe200000001ff */
[----:B------:R-:W-:-:S06]  /*ed40*/  ISETP.NE.U32.AND P3, PT, R0, RZ, PT ;  /* 0x000000ff0000720c */ /* 0x000fcc0003f65070 */
[----:B0-----:R-:W0:Y:S02]  /*ed50*/  MUFU.RCP R10, R10 ;  /* 0x0000000a000a7308 */ /* 0x001e240000001000 */
[----:B0-----:R-:W-:-:S06]  /*ed60*/  VIADD R11, R10, 0xffffffe ;  /* 0x0ffffffe0a0b7836 */ /* 0x001fcc0000000000 */
[----:B------:R-:W0:Y:S02]  /*ed70*/  F2I.FTZ.U32.TRUNC.NTZ R9, R11 ;  /* 0x0000000b00097305 */ /* 0x000e24000021f000 */
[----:B0-----:R-:W-:-:S05]  /*ed80*/  IADD3 R13, RZ, -R9, RZ ;  /* 0x80000009ff0d7210 */ /* 0x001fca0007ffe0ff */
        /* <DEDUP_REMOVED lines=12> */
.L_x_4298:
[----:B------:R-:W-:Y:S05]  /*ee50*/  BSYNC B0 ;  /* 0x0000000000007941 */ /* 0x000fea0003800000 */
.L_x_4296:
[----:B------:R-:W-:Y:S04]  /*ee60*/  BSSY B0, `(.L_x_4299) ;  /* 0x000001a000007945 */ /* 0x000fe80003800000 */
[----:B------:R-:W-:Y:S05]  /*ee70*/  @!P2 BRA `(.L_x_4300) ;  /* 0x000000000014a947 */ /* 0x000fea0003800000 */
[----:B------:R-:W-:Y:S01]  /*ee80*/  HFMA2.MMA R14, -RZ, RZ, 0, 1.1920928955078125e-07 ;  /* 0x00000002ff0e7435 */ /* 0x000fe200000001ff */
[----:B------:R-:W-:Y:S01]  /*ee90*/  IMAD.MOV.U32 R15, RZ, RZ, RZ ;  /* 0x000000ffff0f7224 */ /* 0x000fe200078e00ff */
[----:B------:R-:W-:-:S09]  /*eea0*/  MOV R20, 0xeec0 ;  /* 0x0000eec000147802 */ /* 0x000fd20000000f00 */
[----:B------:R-:W-:Y:S05]  /*eeb0*/  CALL.REL.NOINC `($__internal_8_$__cuda_sm20_div_u64) ;  /* 0x0000004400187944 */ /* 0x000fea0003c00000 */
[----:B------:R-:W-:Y:S05]  /*eec0*/  BRA `(.L_x_4301) ;  /* 0x00000000004c7947 */ /* 0x000fea0003800000 */
.L_x_4300:
[----:B------:R-:W0:Y:S01]  /*eed0*/  I2F.U32.RP R12, R0 ;  /* 0x00000000000c7306 */ /* 0x000e220000209000 */
[----:B------:R-:W-:Y:S01]  /*eee0*/  IMAD.MOV.U32 R10, RZ, RZ, RZ ;  /* 0x000000ffff0a7224 */ /* 0x000fe200078e00ff */
[----:B------:R-:W-:-:S06]  /*eef0*/  ISETP.NE.U32.AND P2, PT, R0, RZ, PT ;  /* 0x000000ff0000720c */ /* 0x000fcc0003f45070 */
[----:B0-----:R-:W0:Y:S02]  /*ef00*/  MUFU.RCP R12, R12 ;  /* 0x0000000c000c7308 */ /* 0x001e240000001000 */
[----:B0-----:R-:W-:-:S06]  /*ef10*/  IADD3 R11, R12, 0xffffffe, RZ ;  /* 0x0ffffffe0c0b7810 */ /* 0x001fcc0007ffe0ff */
[----:B------:R-:W0:Y:S02]  /*ef20*/  F2I.FTZ.U32.TRUNC.NTZ R11, R11 ;  /* 0x0000000b000b7305 */ /* 0x000e24000021f000 */
[----:B0-----:R-:W-:-:S05]  /*ef30*/  IADD3 R3, RZ, -R11, RZ ;  /* 0x8000000bff037210 */ /* 0x001fca0007ffe0ff */
[----:B------:R-:W-:-:S04]  /*ef40*/  IMAD R3, R3, R0, RZ ;  /* 0x0000000003037224 */ /* 0x000fc800078e02ff */
[----:B------:R-:W-:Y:S01]  /*ef50*/  IMAD.HI.U32 R3, R11, R3, R10 ;  /* 0x000000030b037227 */ /* 0x000fe200078e000a */
[----:B------:R-:W-:-:S05]  /*ef60*/  MOV R11, RZ ;  /* 0x000000ff000b7202 */ /* 0x000fca0000000f00 */
        /* <DEDUP_REMOVED lines=9> */
.L_x_4301:
[----:B------:R-:W-:Y:S05]  /*f000*/  BSYNC B0 ;  /* 0x0000000000007941 */ /* 0x000fea0003800000 */
.L_x_4299:
[-C--:B------:R-:W-:Y:S01]  /*f010*/  IMAD R3, R9, R24.reuse, RZ ;  /* 0x0000001809037224 */ /* 0x080fe200078e02ff */
[----:B------:R-:W-:Y:S01]  /*f020*/  BSSY B0, `(.L_x_4302) ;  /* 0x0000020000007945 */ /* 0x000fe20003800000 */
[----:B------:R-:W-:-:S04]  /*f030*/  IMAD.WIDE.U32 R14, R8, R24, RZ ;  /* 0x00000018080e7225 */ /* 0x000fc800078e00ff */
[----:B------:R-:W-:-:S05]  /*f040*/  IMAD.IADD R8, R15, 0x1, R3 ;  /* 0x000000010f087824 */ /* 0x000fca00078e0203 */
[----:B------:R-:W-:-:S13]  /*f050*/  LOP3.LUT P0, RZ, R8, 0x7, RZ, 0xc0, !PT ;  /* 0x0000000708ff7812 */ /* 0x000fda000780c0ff */
[----:B------:R-:W-:Y:S05]  /*f060*/  @!P0 BRA `(.L_x_4303) ;  /* 0x0000000000208947 */ /* 0x000fea0003800000 */
[----:B------:R-:W-:Y:S01]  /*f070*/  MOV R0, R10 ;  /* 0x0000000a00007202 */ /* 0x000fe20000000f00 */
[----:B------:R-:W-:Y:S01]  /*f080*/  IMAD.MOV.U32 R15, RZ, RZ, R8 ;  /* 0x000000ffff0f7224 */ /* 0x000fe200078e0008 */
[----:B------:R-:W-:Y:S02]  /*f090*/  MOV R3, R11 ;  /* 0x0000000b00037202 */ /* 0x000fe40000000f00 */
[----:B------:R-:W-:-:S07]  /*f0a0*/  MOV R20, 0xf0c0 ;  /* 0x0000f0c000147802 */ /* 0x000fce0000000f00 */
[----:B------:R-:W-:Y:S05]  /*f0b0*/  CALL.REL.NOINC `($__internal_8_$__cuda_sm20_div_u64) ;  /* 0x0000004000987944 */ /* 0x000fea0003c00000 */
[----:B------:R-:W-:Y:S02]  /*f0c0*/  MOV R8, R10 ;  /* 0x0000000a00087202 */ /* 0x000fe40000000f00 */
[----:B------:R-:W-:Y:S01]  /*f0d0*/  MOV R9, R11 ;  /* 0x0000000b00097202 */ /* 0x000fe20000000f00 */
[----:B------:R-:W-:Y:S06]  /*f0e0*/  BRA `(.L_x_4304) ;  /* 0x00000000004c7947 */ /* 0x000fec0003800000 */
.L_x_4303:
        /* <DEDUP_REMOVED lines=9> */
[----:B------:R-:W-:Y:S01]  /*f180*/  IMAD.HI.U32 R8, R9, R14, RZ ;  /* 0x0000000e09087227 */ /* 0x000fe200078e00ff */
[----:B------:R-:W-:-:S03]  /*f190*/  MOV R9, RZ ;  /* 0x000000ff00097202 */ /* 0x000fc60000000f00 */
[----:B------:R-:W-:-:S04]  /*f1a0*/  IMAD.MOV R15, RZ, RZ, -R8 ;  /* 0x000000ffff0f7224 */ /* 0x000fc800078e0a08 */
[----:B------:R-:W-:-:S05]  /*f1b0*/  IMAD R15, R10, R15, R14 ;  /* 0x0000000f0a0f7224 */ /* 0x000fca00078e020e */
[----:B------:R-:W-:-:S13]  /*f1c0*/  ISETP.GE.U32.AND P0, PT, R15, R10, PT ;  /* 0x0000000a0f00720c */ /* 0x000fda0003f06070 */
[-C--:B------:R-:W-:Y:S02]  /*f1d0*/  @P0 IADD3 R15, R15, -R10.reuse, RZ ;  /* 0x8000000a0f0f0210 */ /* 0x080fe40007ffe0ff */
[----:B------:R-:W-:Y:S02]  /*f1e0*/  @P0 IADD3 R8, R8, 0x1, RZ ;  /* 0x0000000108080810 */ /* 0x000fe40007ffe0ff */
[----:B------:R-:W-:-:S13]  /*f1f0*/  ISETP.GE.U32.AND P1, PT, R15, R10, PT ;  /* 0x0000000a0f00720c */ /* 0x000fda0003f26070 */
[----:B------:R-:W-:Y:S01]  /*f200*/  @P1 VIADD R8, R8, 0x1 ;  /* 0x0000000108081836 */ /* 0x000fe20000000000 */
[----:B------:R-:W-:-:S07]  /*f210*/  @!P2 LOP3.LUT R8, RZ, R10, RZ, 0x33, !PT ;  /* 0x0000000aff08a212 */ /* 0x000fce00078e33ff */
.L_x_4304:
[----:B------:R-:W-:Y:S05]  /*f220*/  BSYNC B0 ;  /* 0x0000000000007941 */ /* 0x000fea0003800000 */
.L_x_4302:
[----:B------:R-:W-:Y:S02]  /*f230*/  ULDC.64 UR4, c[0x0][0x600] ;  /* 0x0001800000047ab9 */ /* 0x000fe40000000a00 */
[----:B------:R-:W-:-:S04]  /*f240*/  IADD3 R8, P0, R8, UR4, RZ ;  /* 0x0000000408087c10 */ /* 0x000fc8000ff1e0ff */
[----:B------:R-:W-:-:S04]  /*f250*/  IADD3.X R9, R9, UR5, RZ, P0, !PT ;  /* 0x0000000509097c10 */ /* 0x000fc800087fe4ff */
[----:B------:R-:W-:-:S07]  /*f260*/  MOV R0, R9 ;  /* 0x0000000900007202 */ /* 0x000fce0000000f00 */
.L_x_4290:
        /* <DEDUP_REMOVED lines=12> */
[----:B-1----:R-:W-:-:S04]  /*f330*/  IMAD R4, R3, UR4, R4 ;  /* 0x0000000403047c24 */ /* 0x002fc8000f8e0204 */
[----:B------:R-:W-:-:S07]  /*f340*/  IMAD.SHL.U32 R7, R4, 0x2, RZ ;  /* 0x0000000204077824 */ /* 0x000fce00078e00ff */
[----:B------:R-:W-:Y:S05]  /*f350*/  @!P0 BRA `(.L_x_4306) ;  /* 0x0000001000448947 */ /* 0x000fea0003800000 */
        /* <DEDUP_REMOVED lines=273> */
.L_x_4306:
        /* <DEDUP_REMOVED lines=278> */
.L_x_4307:
        /* <DEDUP_REMOVED lines=16> */
.L_x_4309:
[----:B------:R-:W-:Y:S05]  /*116d0*/  BSYNC B0 ;  /* 0x0000000000007941 */ /* 0x000fea0003800000 */
.L_x_4308:
        /* <DEDUP_REMOVED lines=15> */
.L_x_4311:
[----:B------:R-:W-:Y:S05]  /*117d0*/  BSYNC B0 ;  /* 0x0000000000007941 */ /* 0x000fea0003800000 */
.L_x_4310:
        /* <DEDUP_REMOVED lines=35> */
.L_x_4313:
[----:B------:R-:W-:Y:S05]  /*11a10*/  BSYNC B0 ;  /* 0x0000000000007941 */ /* 0x000fea0003800000 */
.L_x_4312:
        /* <DEDUP_REMOVED lines=30> */
[----:B------:R-:W-:Y:S01]  /*11c00*/  IMAD.MOV.U32 R14, RZ, RZ, R12 ;  /* 0x000000ffff0e7224 */ /* 0x000fe200078e000c */
[----:B------:R-:W-:Y:S01]  /*11c10*/  MOV R19, UR9 ;  /* 0x0000000900137c02 */ /* 0x000fe20008000f00 */
[----:B------:R-:W-:-:S04]  /*11c20*/  IMAD R3, R3, UR7, RZ ;  /* 0x0000000703037c24 */ /* 0x000fc8000f8e02ff */
[----:B------:R-:W1:Y:S01]  /*11c30*/  LDC.64 R10, c[0x0][0x608] ;  /* 0x00018200ff0a7b82 */ /* 0x000e620000000a00 */
[----:B0-----:R-:W-:-:S07]  /*11c40*/  IMAD R15, R15, UR6, RZ ;  /* 0x000000060f0f7c24 */ /* 0x001fce000f8e02ff */
.L_x_4318:
[----:B------:R-:W-:-:S05]  /*11c50*/  IADD3 R13, R3, R14, RZ ;  /* 0x0000000e030d7210 */ /* 0x000fca0007ffe0ff */
[----:B-1----:R-:W-:-:S05]  /*11c60*/  IMAD.WIDE.U32 R12, R13, 0x8, R10 ;  /* 0x000000080d0c7825 */ /* 0x002fca00078e000a */
[----:B------:R-:W2:Y:S04]  /*11c70*/  LDG.E R21, desc[UR60][R12.64] ;  /* 0x0000003c0c157981 */ /* 0x000ea8000c1e1900 */
[----:B------:R-:W3:Y:S01]  /*11c80*/  LDG.E R20, desc[UR60][R12.64+0x4] ;  /* 0x0000043c0c147981 */ /* 0x000ee2000c1e1900 */
[----:B------:R-:W-:-:S05]  /*11c90*/  IMAD.IADD R14, R15, 0x1, R14 ;  /* 0x000000010f0e7824 */ /* 0x000fca00078e020e */
[----:B------:R-:W-:Y:S01]  /*11ca0*/  ISETP.GE.U32.AND P0, PT, R14, UR8, PT ;  /* 0x000000080e007c0c */ /* 0x000fe2000bf06070 */
[----:B--2---:R-:W-:Y:S01]  /*11cb0*/  FADD.FTZ R18, R21, R18 ;  /* 0x0000001215127221 */ /* 0x004fe20000010000 */
[----:B---3--:R-:W-:-:S11]  /*11cc0*/  FADD.FTZ R19, R20, R19 ;  /* 0x0000001314137221 */ /* 0x008fd60000010000 */
[----:B------:R-:W-:Y:S05]  /*11cd0*/  @!P0 BRA `(.L_x_4318) ;  /* 0xfffffffc00dc8947 */ /* 0x000fea000383ffff */
[----:B------:R-:W-:Y:S05]  /*11ce0*/  BSYNC B1 ;  /* 0x0000000000017941 */ /* 0x000fea0003800000 */
.L_x_4317:
[----:B------:R-:W-:Y:S05]  /*11cf0*/  BRA `(.L_x_4316) ;  /* 0x0000000000547947 */ /* 0x000fea0003800000 */
.L_x_4315:
[----:B------:R-:W-:Y:S01]  /*11d00*/  ULDC UR7, c[0x0][0x22c] ;  /* 0x00008b0000077ab9 */ /* 0x000fe20000000800 */
[----:B------:R-:W-:Y:S02]  /*11d10*/  MOV R19, UR9 ;  /* 0x0000000900137c02 */ /* 0x000fe40008000f00 */
[----:B------:R-:W-:-:S13]  /*11d20*/  ISETP.GE.U32.AND P0, PT, R2, UR7, PT ;  /* 0x0000000702007c0c */ /* 0x000fda000bf06070 */
[----:B------:R-:W-:Y:S05]  /*11d30*/  @P0 BRA `(.L_x_4316) ;  /* 0x0000000000440947 */ /* 0x000fea0003800000 */
[----:B------:R-:W-:Y:S01]  /*11d40*/  ULDC UR6, c[0x0][0x10] ;  /* 0x0000040000067ab9 */ /* 0x000fe20000000800 */
[----:B------:R-:W0:Y:S01]  /*11d50*/  LDC R21, c[0x0][RZ] ;  /* 0x00000000ff157b82 */ /* 0x000e220000000800 */
[----:B------:R-:W-:Y:S01]  /*11d60*/  MOV R14, R2 ;  /* 0x00000002000e7202 */ /* 0x000fe20000000f00 */
[----:B------:R-:W-:Y:S02]  /*11d70*/  IMAD.U32 R19, RZ, RZ, UR9 ;  /* 0x00000009ff137e24 */ /* 0x000fe4000f8e00ff */
[----:B------:R-:W-:-:S04]  /*11d80*/  IMAD R3, R3, UR6, RZ ;  /* 0x0000000603037c24 */ /* 0x000fc8000f8e02ff */
[----:B------:R-:W1:Y:S08]  /*11d90*/  LDC.64 R10, c[0x0][0x608] ;  /* 0x00018200ff0a7b82 */ /* 0x000e700000000a00 */
[----:B------:R-:W2:Y:S02]  /*11da0*/  LDC R25, c[0x0][0x4] ;  /* 0x00000100ff197b82 */ /* 0x000ea40000000800 */
.L_x_4319:
[----:B------:R-:W-:-:S05]  /*11db0*/  IADD3 R12, R3, R14, RZ ;  /* 0x0000000e030c7210 */ /* 0x000fca0007ffe0ff */
        /* <DEDUP_REMOVED lines=9> */
.L_x_4316:
[----:B------:R-:W-:Y:S05]  /*11e50*/  BSYNC B0 ;  /* 0x0000000000007941 */ /* 0x000fea0003800000 */
.L_x_4314:
        /* <DEDUP_REMOVED lines=12> */
[----:B------:R-:W-:-:S07]  /*11f20*/  IMAD.U32 R11, RZ, RZ, UR5 ;  /* 0x00000005ff0b7e24 */ /* 0x000fce000f8e00ff */
.L_x_4321:
        /* <DEDUP_REMOVED lines=13> */
.L_x_4320:
        /* <DEDUP_REMOVED lines=9> */
[----:B-1----:R-:W-:Y:S05]  /*12090*/  @!P0 BRA `(.L_x_4323) ;  /* 0x0000000000348947 */ /* 0x002fea0003800000 */
.L_x_4324:
[----:B------:R-:W-:Y:S01]  /*120a0*/  IADD3 R2, R23, R10, RZ ;  /* 0x0000000a17027210 */ /* 0x000fe20007ffe0ff */
[----:B------:R-:W-:Y:S03]  /*120b0*/  BAR.SYNC.DEFER_BLOCKING 0x0 ;  /* 0x0000000000007b1d */ /* 0x000fe60000010000 */
        /* <DEDUP_REMOVED lines=10> */
[----:B------:R-:W-:-:S07]  /*12160*/  IMAD.MOV.U32 R2, RZ, RZ, 0x20 ;  /* 0x00000020ff027424 */ /* 0x000fce00078e00ff */
.L_x_4323:
[----:B------:R-:W-:Y:S01]  /*12170*/  BAR.SYNC.DEFER_BLOCKING 0x0 ;  /* 0x0000000000007b1d */ /* 0x000fe20000010000 */
[----:B------:R-:W-:-:S13]  /*12180*/  ISETP.GE.AND P0, PT, R2, 0x2, PT ;  /* 0x000000020200780c */ /* 0x000fda0003f06270 */
[----:B------:R-:W-:Y:S05]  /*12190*/  @!P0 BRA `(.L_x_4322) ;  /* 0x0000000000208947 */ /* 0x000fea0003800000 */
[----:B0-----:R-:W-:-:S11]  /*121a0*/  HFMA2.MMA R3, -RZ, RZ, 0, 5.9604644775390625e-08 ;  /* 0x00000001ff037435 */ /* 0x001fd600000001ff */
.L_x_4325:
[----:B------:R-:W0:Y:S04]  /*121b0*/  SHFL.DOWN PT, R11, R18, R3, 0x1f ;  /* 0x08001f03120b7589 */ /* 0x000e2800000e0000 */
[----:B------:R1:W2:Y:S02]  /*121c0*/  SHFL.DOWN PT, R10, R19, R3, 0x1f ;  /* 0x08001f03130a7589 */ /* 0x0002a400000e0000 */
[----:B-1----:R-:W-:-:S04]  /*121d0*/  SHF.L.U32 R3, R3, 0x1, RZ ;  /* 0x0000000103037819 */ /* 0x002fc800000006ff */
[----:B------:R-:W-:Y:S01]  /*121e0*/  ISETP.GE.AND P0, PT, R3, R2, PT ;  /* 0x000000020300720c */ /* 0x000fe20003f06270 */
[----:B0-----:R-:W-:Y:S01]  /*121f0*/  FADD.FTZ R18, R11, R18 ;  /* 0x000000120b127221 */ /* 0x001fe20000010000 */
[----:B--2---:R-:W-:-:S11]  /*12200*/  FADD.FTZ R19, R10, R19 ;  /* 0x000000130a137221 */ /* 0x004fd60000010000 */
[----:B------:R-:W-:Y:S05]  /*12210*/  @!P0 BRA `(.L_x_4325) ;  /* 0xfffffffc00e48947 */ /* 0x000fea000383ffff */
.L_x_4322:
        /* <DEDUP_REMOVED lines=13> */
.L_x_4327:
[----:B------:R-:W-:Y:S05]  /*122f0*/  @!P1 BRA `(.L_x_4328) ;  /* 0x0000000000c49947 */ /* 0x000fea0003800000 */
[----:B------:R-:W1:Y:S01]  /*12300*/  LDC R22, c[0x0][0x624] ;  /* 0x00018900ff167b82 */ /* 0x000e620000000800 */
[----:B0-----:R-:W-:Y:S02]  /*12310*/  F2FP.F16.F32.PACK_AB R18, RZ, R18 ;  /* 0x00000012ff12723e */ /* 0x001fe400000000ff */
        /* <DEDUP_REMOVED lines=19> */
.L_x_4329:
[----:B------:R-:W-:Y:S01]  /*12450*/  ULDC.64 UR4, c[0x0][0x5f0] ;  /* 0x00017c0000047ab9 */ /* 0x000fe20000000a00 */
[----:B------:R-:W-:Y:S02]  /*12460*/  ISETP.NE.AND P6, PT, R22, 0x1, PT ;  /* 0x000000011600780c */ /* 0x000fe40003fc5270 */
[----:B------:R-:W-:Y:S02]  /*12470*/  IADD3 R2, P0, R17, UR4, RZ ;  /* 0x0000000411027c10 */ /* 0x000fe4000ff1e0ff */
[----:B------:R-:W-:-:S03]  /*12480*/  F2FP.F16.F32.PACK_AB R19, RZ, R19 ;  /* 0x00000013ff13723e */ /* 0x000fc600000000ff */
        /* <DEDUP_REMOVED lines=19> */
.L_x_4330:
[----:B------:R-:W-:Y:S02]  /*125c0*/  ULDC.64 UR4, c[0x0][0x5f0] ;  /* 0x00017c0000047ab9 */ /* 0x000fe40000000a00 */
[----:B------:R-:W-:-:S04]  /*125d0*/  IADD3 R16, P0, R16, UR4, RZ ;  /* 0x0000000410107c10 */ /* 0x000fc8000ff1e0ff */
[----:B------:R-:W-:-:S05]  /*125e0*/  IADD3.X R17, RZ, UR5, RZ, P0, !PT ;  /* 0x00000005ff117c10 */ /* 0x000fca00087fe4ff */
[----:B------:R-:W-:Y:S01]  /*125f0*/  STG.E.U16 desc[UR60][R16.64], R19 ;  /* 0x0000001310007986 */ /* 0x000fe2000c10153c */
[----:B------:R-:W-:Y:S05]  /*12600*/  EXIT ;  /* 0x000000000000794d */ /* 0x000fea0003800000 */
.L_x_4328:
[----:B------:R-:W-:Y:S04]  /*12610*/  STG.E desc[UR60][R8.64], R18 ;  /* 0x0000001208007986 */ /* 0x000fe8000c10193c */
[----:B------:R-:W-:Y:S01]  /*12620*/  STG.E desc[UR60][R8.64+0x4], R19 ;  /* 0x0000041308007986 */ /* 0x000fe2000c10193c */
[----:B------:R-:W-:Y:S05]  /*12630*/  EXIT ;  /* 0x000000000000794d */ /* 0x000fea0003800000 */
.L_x_4326:
[----:B------:R-:W-:Y:S01]  /*12640*/  ISETP.NE.AND P0, PT, RZ, UR36, PT ;  /* 0x00000024ff007c0c */ /* 0x000fe2000bf05270 */
[----:B------:R-:W-:Y:S02]  /*12650*/  ULDC.U8 UR4, c[0x0][0x621] ;  /* 0x0001884000047ab9 */ /* 0x000fe40000000000 */
[----:B------:R-:W-:-:S10]  /*12660*/  ISETP.NE.AND P1, PT, RZ, UR4, PT ;  /* 0x00000004ff007c0c */ /* 0x000fd4000bf25270 */
[----:B------:R-:W-:Y:S05]  /*12670*/  @!P0 BRA `(.L_x_4331) ;  /* 0x0000000000188947 */ /* 0x000fea0003800000 */
[----:B------:R-:W0:Y:S04]  /*12680*/  LDG.E.U16 R0, desc[UR60][R4.64] ;  /* 0x0000003c04007981 */ /* 0x000e28000c1e1500 */
[----:B------:R-:W2:Y:S01]  /*12690*/  LDG.E.U16 R2, desc[UR60][R6.64] ;  /* 0x0000003c06027981 */ /* 0x000ea2000c1e1500 */
[----:B0-----:R-:W-:Y:S02]  /*126a0*/  HADD2.F32 R3, -RZ, R0.H0_H0 ;  /* 0x20000000ff037230 */ /* 0x001fe40000004100 */
[----:B--2---:R-:W-:-:S03]  /*126b0*/  HADD2.F32 R2, -RZ, R2.H0_H0 ;  /* 0x20000002ff027230 */ /* 0x004fc60000004100 */
[----:B------:R-:W-:Y:S02]  /*126c0*/  FADD.FTZ R18, R18, R3 ;  /* 0x0000000312127221 */ /* 0x000fe40000010000 */
[----:B------:R-:W-:-:S07]  /*126d0*/  FADD.FTZ R19, R19, R2 ;  /* 0x0000000213137221 */ /* 0x000fce0000010000 */
.L_x_4331:
        /* <DEDUP_REMOVED lines=22> */
.L_x_4333:
[----:B------:R-:W-:Y:S01]  /*12840*/  ULDC.64 UR4, c[0x0][0x5f0] ;  /* 0x00017c0000047ab9 */ /* 0x000fe20000000a00 */
[----:B------:R-:W-:Y:S02]  /*12850*/  ISETP.NE.AND P6, PT, R22, 0x1, PT ;  /* 0x000000011600780c */ /* 0x000fe40003fc5270 */
[----:B------:R-:W-:Y:S02]  /*12860*/  IADD3 R2, P0, R17, UR4, RZ ;  /* 0x0000000411027c10 */ /* 0x000fe4000ff1e0ff */
[----:B------:R-:W-:Y:S02]  /*12870*/  F2FP.F16.F32.PACK_AB R19, RZ, R19 ;  /* 0x00000013ff13723e */ /* 0x000fe400000000ff */
        /* <DEDUP_REMOVED lines=19> */
.L_x_4334:
[----:B------:R-:W-:Y:S02]  /*129b0*/  ULDC.64 UR4, c[0x0][0x5f0] ;  /* 0x00017c0000047ab9 */ /* 0x000fe40000000a00 */
[----:B------:R-:W-:-:S05]  /*129c0*/  IADD3 R16, P0, R16, UR4, RZ ;  /* 0x0000000410107c10 */ /* 0x000fca000ff1e0ff */
[----:B------:R-:W-:-:S05]  /*129d0*/  IMAD.X R17, RZ, RZ, UR5, P0 ;  /* 0x00000005ff117e24 */ /* 0x000fca00080e06ff */
[----:B------:R-:W-:Y:S01]  /*129e0*/  STG.E.U16 desc[UR60][R16.64], R19 ;  /* 0x0000001310007986 */ /* 0x000fe2000c10153c */
[----:B------:R-:W-:Y:S05]  /*129f0*/  EXIT ;  /* 0x000000000000794d */ /* 0x000fea0003800000 */
.L_x_4332:
[----:B0-----:R-:W-:-:S04]  /*12a00*/  F2FP.F16.F32.PACK_AB R18, R19, R18 ;  /* 0x000000121312723e */ /* 0x001fc800000000ff */
[----:B------:R-:W-:Y:S01]  /*12a10*/  PRMT R3, R18, 0x7632, R3 ;  /* 0x0000763212037816 */ /* 0x000fe20000000003 */
[----:B------:R-:W-:Y:S04]  /*12a20*/  STG.E.U16 desc[UR60][R4.64], R18 ;  /* 0x0000001204007986 */ /* 0x000fe8000c10153c */
[----:B------:R-:W-:Y:S01]  /*12a30*/  STG.E.U16 desc[UR60][R6.64], R3 ;  /* 0x0000000306007986 */ /* 0x000fe2000c10153c */
[----:B------:R-:W-:Y:S05]  /*12a40*/  EXIT ;  /* 0x000000000000794d */ /* 0x000fea0003800000 */
.L_x_4305:
        /* <DEDUP_REMOVED lines=23> */
.L_x_4336:
[----:B------:R-:W-:Y:S05]  /*12bc0*/  @!P1 BRA `(.L_x_4337) ;  /* 0x0000000000c49947 */ /* 0x000fea0003800000 */
[----:B------:R-:W1:Y:S01]  /*12bd0*/  LDC R16, c[0x0][0x624] ;  /* 0x00018900ff107b82 */ /* 0x000e620000000800 */
[----:B------:R-:W-:Y:S02]  /*12be0*/  F2FP.F16.F32.PACK_AB R18, RZ, R18 ;  /* 0x00000012ff12723e */ /* 0x000fe400000000ff */
        /* <DEDUP_REMOVED lines=19> */
.L_x_4338:
        /* <DEDUP_REMOVED lines=23> */
.L_x_4339:
[----:B------:R-:W-:Y:S02]  /*12e90*/  ULDC.64 UR4, c[0x0][0x5f0] ;  /* 0x00017c0000047ab9 */ /* 0x000fe40000000a00 */
[----:B------:R-:W-:-:S04]  /*12ea0*/  IADD3 R22, P0, R22, UR4, RZ ;  /* 0x0000000416167c10 */ /* 0x000fc8000ff1e0ff */
[----:B------:R-:W-:-:S05]  /*12eb0*/  IADD3.X R23, RZ, UR5, RZ, P0, !PT ;  /* 0x00000005ff177c10 */ /* 0x000fca00087fe4ff */
[----:B------:R-:W-:Y:S01]  /*12ec0*/  STG.E.U16 desc[UR60][R22.64], R19 ;  /* 0x0000001316007986 */ /* 0x000fe2000c10153c */
[----:B------:R-:W-:Y:S05]  /*12ed0*/  EXIT ;  /* 0x000000000000794d */ /* 0x000fea0003800000 */
.L_x_4337:
[----:B------:R-:W-:Y:S04]  /*12ee0*/  STG.E desc[UR60][R8.64], R18 ;  /* 0x0000001208007986 */ /* 0x000fe8000c10193c */
[----:B------:R-:W-:Y:S01]  /*12ef0*/  STG.E desc[UR60][R8.64+0x4], R19 ;  /* 0x0000041308007986 */ /* 0x000fe2000c10193c */
[----:B------:R-:W-:Y:S05]  /*12f00*/  EXIT ;  /* 0x000000000000794d */ /* 0x000fea0003800000 */
.L_x_4335:
[----:B-1----:R-:W-:Y:S01]  /*12f10*/  ISETP.NE.AND P0, PT, R2, RZ, PT ;  /* 0x000000ff0200720c */ /* 0x002fe20003f05270 */
[----:B------:R-:W-:Y:S02]  /*12f20*/  ULDC.U8 UR4, c[0x0][0x621] ;  /* 0x0001884000047ab9 */ /* 0x000fe40000000000 */
[----:B------:R-:W-:-:S10]  /*12f30*/  ISETP.NE.AND P1, PT, RZ, UR4, PT ;  /* 0x00000004ff007c0c */ /* 0x000fd4000bf25270 */
[----:B------:R-:W-:Y:S05]  /*12f40*/  @!P0 BRA `(.L_x_4340) ;  /* 0x0000000000188947 */ /* 0x000fea0003800000 */
[----:B------:R-:W2:Y:S04]  /*12f50*/  LDG.E.U16 R0, desc[UR60][R6.64] ;  /* 0x0000003c06007981 */ /* 0x000ea8000c1e1500 */
[----:B------:R-:W3:Y:S01]  /*12f60*/  LDG.E.U16 R2, desc[UR60][R4.64] ;  /* 0x0000003c04027981 */ /* 0x000ee2000c1e1500 */
[----:B--2---:R-:W-:Y:S02]  /*12f70*/  HADD2.F32 R3, -RZ, R0.H0_H0 ;  /* 0x20000000ff037230 */ /* 0x004fe40000004100 */
[----:B---3--:R-:W-:-:S03]  /*12f80*/  HADD2.F32 R2, -RZ, R2.H0_H0 ;  /* 0x20000002ff027230 */ /* 0x008fc60000004100 */
[----:B------:R-:W-:Y:S02]  /*12f90*/  FADD.FTZ R18, R18, R3 ;  /* 0x0000000312127221 */ /* 0x000fe40000010000 */
[----:B------:R-:W-:-:S07]  /*12fa0*/  FADD.FTZ R19, R19, R2 ;  /* 0x0000000213137221 */ /* 0x000fce0000010000 */
.L_x_4340:
        /* <DEDUP_REMOVED lines=22> */
.L_x_4342:
        /* <DEDUP_REMOVED lines=23> */
.L_x_4343:
[----:B------:R-:W-:Y:S02]  /*13280*/  ULDC.64 UR4, c[0x0][0x5f0] ;  /* 0x00017c0000047ab9 */ /* 0x000fe40000000a00 */
[----:B------:R-:W-:-:S04]  /*13290*/  IADD3 R22, P0, R22, UR4, RZ ;  /* 0x0000000416167c10 */ /* 0x000fc8000ff1e0ff */
[----:B------:R-:W-:-:S05]  /*132a0*/  IADD3.X R23, RZ, UR5, RZ, P0, !PT ;  /* 0x00000005ff177c10 */ /* 0x000fca00087fe4ff */
[----:B------:R-:W-:Y:S01]  /*132b0*/  STG.E.U16 desc[UR60][R22.64], R19 ;  /* 0x0000001316007986 */ /* 0x000fe2000c10153c */
[----:B------:R-:W-:Y:S05]  /*132c0*/  EXIT ;  /* 0x000000000000794d */ /* 0x000fea0003800000 */
.L_x_4341:
[----:B------:R-:W-:-:S04]  /*132d0*/  F2FP.F16.F32.PACK_AB R18, R19, R18 ;  /* 0x000000121312723e */ /* 0x000fc800000000ff */
[----:B------:R-:W-:Y:S01]  /*132e0*/  PRMT R2, R18, 0x7632, R2 ;  /* 0x0000763212027816 */ /* 0x000fe20000000002 */
[----:B------:R-:W-:Y:S04]  /*132f0*/  STG.E.U16 desc[UR60][R6.64], R18 ;  /* 0x0000001206007986 */ /* 0x000fe8000c10153c */
[----:B------:R-:W-:Y:S01]  /*13300*/  STG.E.U16 desc[UR60][R4.64], R2 ;  /* 0x0000000204007986 */ /* 0x000fe2000c10153c */
[----:B------:R-:W-:Y:S05]  /*13310*/  EXIT ;  /* 0x000000000000794d */ /* 0x000fea0003800000 */
        .weak           $__internal_8_$__cuda_sm20_div_u64
        .type           $__internal_8_$__cuda_sm20_div_u64,@function
        .size           $__internal_8_$__cuda_sm20_div_u64,($__internal_9_$__cuda_sm20_rem_u64 - $__internal_8_$__cuda_sm20_div_u64)
$__internal_8_$__cuda_sm20_div_u64:
        /* <DEDUP_REMOVED lines=68> */
[----:B------:R-:W-:Y:S06]  /*13760*/  RET.REL.NODEC R20 `(_ZN2at6native13reduce_kernelILi256ELi2ENS0_8ReduceOpIN3c104HalfENS0_9NanSumOpsIfS4_EEjS4_Li4ELi4EEEEEvT1_) ;  /* 0xfffffec814247950 */ /* 0x000fec0003c3ffff */
        .weak           $__internal_9_$__cuda_sm20_rem_u64
        .type           $__internal_9_$__cuda_sm20_rem_u64,@function
        .size           $__internal_9_$__cuda_sm20_rem_u64,(.L_x_9791 - $__internal_9_$__cuda_sm20_rem_u64)
$__internal_9_$__cuda_sm20_rem_u64:
        /* <DEDUP_REMOVED lines=64> */
[----:B------:R-:W-:Y:S06]  /*13b70*/  RET.REL.NODEC R12 `(_ZN2at6native13reduce_kernelILi256ELi2ENS0_8ReduceOpIN3c104HalfENS0_9NanSumOpsIfS4_EEjS4_Li4ELi4EEEEEvT1_) ;  /* 0xfffffec40c207950 */ /* 0x000fec0003c3ffff */
.L_x_4344:
        /* <DEDUP_REMOVED lines=16> */
.L_x_9791:


//--------------------- .text._ZN2at6native13reduce_kernelILi128ELi4ENS0_8ReduceOpIN3c104HalfENS0_9NanSumOpsIfS4_EEjS4_Li4ELi4EEEEEvT1_ --------------------------
	.section	.text._ZN2at6native13reduce_kernelILi128ELi4ENS0_8ReduceOpIN3c104HalfENS0_9NanSumOpsIfS4_EEjS4_Li4ELi4EEEEEvT1_,"ax",@progbits
	.align	128
        .global         _ZN2at6native13reduce_kernelILi128ELi4ENS0_8ReduceOpIN3c104HalfENS0_9NanSumOpsIfS4_EEjS4_Li4ELi4EEEEEvT1_
        .type           _ZN2at6native13reduce_kernelILi128ELi4ENS0_8ReduceOpIN3c104HalfENS0_9NanSumOpsIfS4_EEjS4_Li4ELi4EEEEEvT1_,@function
        .size           _ZN2at6native13reduce_kernelILi128ELi4ENS0_8ReduceOpIN3c104HalfENS0_9NanSumOpsIfS4_EEjS4_Li4ELi4EEEEEvT1_,(.L_x_9793 - _ZN2at6native13reduce_kernelILi128ELi4ENS0_8ReduceOpIN3c104HalfENS0_9NanSumOpsIfS4_EEjS4_Li4ELi4EEEEEvT1_)
        .other          _ZN2at6native13reduce_kernelILi128ELi4ENS0_8ReduceOpIN3c104HalfENS0_9NanSumOpsIfS4_EEjS4_Li4ELi4EEEEEvT1_,@"STO_CUDA_ENTRY STV_DEFAULT"
_ZN2at6native13reduce_kernelILi128ELi4ENS0_8ReduceOpIN3c104HalfENS0_9NanSumOpsIfS4_EEjS4_Li4ELi4EEEEEvT1_:
.text._ZN2at6native13reduce_kernelILi128ELi4ENS0_8ReduceOpIN3c104HalfENS0_9NanSumOpsIfS4_EEjS4_Li4ELi4EEEEEvT1_:
        /* <DEDUP_REMOVED lines=293> */
.L_x_4345:
        /* <DEDUP_REMOVED lines=30> */
.L_x_4349:
        /* <DEDUP_REMOVED lines=25> */
.L_x_4355:
[----:B------:R-:W-:Y:S05]  /*15c0*/  BSYNC B2 ;  /* 0x0000000000027941 */ /* 0x000fea0003800000 */
.L_x_4354:
        /* <DEDUP_REMOVED lines=9> */
[----:B------:R-:W-:Y:S02]  /*1660*/  IMAD.MOV.U32 R3, RZ, RZ, RZ ;  /* 0x000000ffff037224 */ /* 0x000fe400078e00ff */
[----:B--2---:R-:W-:-:S05]  /*1670*/  HADD2.F32 R0, -RZ, R0.H0_H0 ;  /* 0x20000000ff007230 */ /* 0x004fca0000004100 */
[----:B------:R-:W-:-:S13]  /*1680*/  FSETP.GTU.FTZ.AND P0, PT, |R0|, +INF , PT ;  /* 0x7f8000000000780b */ /* 0x000fda0003f1c200 */
[----:B------:R-:W-:-:S05]  /*1690*/  @!P0 MOV R3, R0 ;  /* 0x0000000000038202 */ /* 0x000fca0000000f00 */
[----:B------:R-:W-:-:S07]  /*16a0*/  FADD.FTZ R0, R3, UR4 ;  /* 0x0000000403007e21 */ /* 0x000fce0008010000 */
.L_x_4353:
[----:B------:R-:W-:Y:S05]  /*16b0*/  BSYNC B1 ;  /* 0x0000000000017941 */ /* 0x000fea0003800000 */
.L_x_4352:
[----:B------:R-:W0:Y:S01]  /*16c0*/  LDC R3, c[0x0][0x21c] ;  /* 0x00008700ff037b82 */ /* 0x000e220000000800 */
[----:B------:R-:W-:-:S04]  /*16d0*/  IADD3 R5, P0, -R6, 0x4, RZ ;  /* 0x0000000406057810 */ /* 0x000fc80007f1e1ff */
[----:B------:R-:W-:Y:S01]  /*16e0*/  LEA R18, P1, R5, R18, 0x1 ;  /* 0x0000001205127211 */ /* 0x000fe200078208ff */
[----:B------:R-:W-:-:S05]  /*16f0*/  IMAD.X R4, RZ, RZ, -0x1, P0 ;  /* 0xffffffffff047424 */ /* 0x000fca00000e06ff */
[----:B------:R-:W-:Y:S02]  /*1700*/  LEA.HI.X R19, R5, R19, R4, 0x1, P1 ;  /* 0x0000001305137211 */ /* 0x000fe400008f0c04 */
[----:B0-----:R-:W-:-:S07]  /*1710*/  IADD3 R3, R6, -0x4, R3 ;  /* 0xfffffffc06037810 */ /* 0x001fce0007ffe003 */
.L_x_4351:
[----:B------:R-:W-:Y:S05]  /*1720*/  BSYNC B0 ;  /* 0x0000000000007941 */ /* 0x000fea0003800000 */
.L_x_4350:
[----:B------:R-:W-:Y:S01]  /*1730*/  ULDC.64 UR4, c[0x0][0x230] ;  /* 0x00008c0000047ab9 */ /* 0x000fe20000000a00 */
[----:B------:R-:W-:Y:S01]  /*1740*/  BSSY B0, `(.L_x_4356) ;  /* 0x0000025000007945 */ /* 0x000fe20003800000 */
[----:B------:R-:W-:Y:S01]  /*1750*/  IMAD R5, R17, UR4, RZ ;  /* 0x0000000411057c24 */ /* 0x000fe2000f8e02ff */
[----:B------:R-:W-:Y:S01]  /*1760*/  ULDC UR4, c[0x0][0x238] ;  /* 0x00008e0000047ab9 */ /* 0x000fe20000000800 */
[----:B------:R-:W-:Y:S01]  /*1770*/  MOV R24, R9 ;  /* 0x0000000900187202 */ /* 0x000fe20000000f00 */
[----:B------:R-:W-:Y:S02]  /*1780*/  IMAD.MOV.U32 R6, RZ, RZ, R9 ;  /* 0x000000ffff067224 */ /* 0x000fe400078e0009 */
[----:B------:R-:W-:-:S04]  /*1790*/  IMAD R5, R2, UR5, R5 ;  /* 0x0000000502057c24 */ /* 0x000fc8000f8e0205 */
[----:B------:R-:W-:-:S05]  /*17a0*/  IMAD R7, R16, UR4, R5 ;  /* 0x0000000410077c24 */ /* 0x000fca000f8e0205 */
[----:B------:R-:W-:-:S04]  /*17b0*/  LEA R4, R7, 0x3, 0x2 ;  /* 0x0000000307047811 */ /* 0x000fc800078e10ff */
[----:B------:R-:W-:-:S13]  /*17c0*/  ISETP.GE.U32.AND P0, PT, R4, R3, PT ;  /* 0x000000030400720c */ /* 0x000fda0003f06070 */
[----:B------:R-:W-:Y:S05]  /*17d0*/  @P0 BRA `(.L_x_4357) ;  /* 0x00000000006c0947 */ /* 0x000fea0003800000 */
[----:B------:R-:W-:-:S07]  /*17e0*/  MOV R6, R9 ;  /* 0x0000000900067202 */ /* 0x000fce0000000f00 */
.L_x_4358:
[----:B------:R-:W-:Y:S01]  /*17f0*/  IMAD.WIDE.U32 R4, R7, 0x8, R18 ;  /* 0x0000000807047825 */ /* 0x000fe200078e0012 */
[----:B------:R-:W-:-:S05]  /*1800*/  ULDC UR4, c[0x0][0x224] ;  /* 0x0000890000047ab9 */ /* 0x000fca0000000800 */
[----:B------:R-:W2:Y:S01]  /*1810*/  LDG.E.64 R4, desc[UR60][R4.64] ;  /* 0x0000003c04047981 */ /* 0x000ea2000c1e1b00 */
[----:B------:R-:W-:Y:S01]  /*1820*/  VIADD R7, R7, UR4 ;  /* 0x0000000407077c36 */ /* 0x000fe20008000000 */
[----:B------:R-:W-:Y:S01]  /*1830*/  HFMA2.MMA R15, -RZ, RZ, 0, 0 ;  /* 0x00000000ff0f7435 */ /* 0x000fe200000001ff */
[----:B------:R-:W-:Y:S02]  /*1840*/  IMAD.MOV.U32 R13, RZ, RZ, RZ ;  /* 0x000000ffff0d7224 */ /* 0x000fe400078e00ff */
[--C-:B--2---:R-:W-:Y:S02]  /*1850*/  HADD2.F32 R8, -RZ, R4.reuse.H0_H0 ;  /* 0x20000004ff087230 */ /* 0x104fe40000004100 */
[--C-:B------:R-:W-:Y:S02]  /*1860*/  HADD2.F32 R11, -RZ, R5.reuse.H0_H0 ;  /* 0x20000005ff0b7230 */ /* 0x100fe40000004100 */
[----:B------:R-:W-:Y:S01]  /*1870*/  HADD2.F32 R10, -RZ, R4.H1_H1 ;  /* 0x30000004ff0a7230 */ /* 0x000fe20000004100 */
[----:B------:R-:W-:Y:S01]  /*1880*/  LEA R4, R7, 0x3, 0x2 ;  /* 0x0000000307047811 */ /* 0x000fe200078e10ff */
[----:B------:R-:W-:Y:S01]  /*1890*/  HADD2.F32 R12, -RZ, R5.H1_H1 ;  /* 0x30000005ff0c7230 */ /* 0x000fe20000004100 */
[----:B------:R-:W-:-:S02]  /*18a0*/  FSETP.GTU.FTZ.AND P0, PT, |R8|, +INF , PT ;  /* 0x7f8000000800780b */ /* 0x000fc40003f1c200 */
        /* <DEDUP_REMOVED lines=14> */
.L_x_4357:
[----:B------:R-:W-:Y:S05]  /*1990*/  BSYNC B0 ;  /* 0x0000000000007941 */ /* 0x000fea0003800000 */
.L_x_4356:
        /* <DEDUP_REMOVED lines=12> */
.L_x_4360:
[----:B------:R-:W-:Y:S05]  /*1a60*/  BSYNC B0 ;  /* 0x0000000000007941 */ /* 0x000fea0003800000 */
.L_x_4359:
        /* <DEDUP_REMOVED lines=15> */
.L_x_4362:
[----:B------:R-:W-:Y:S05]  /*1b60*/  BSYNC B0 ;  /* 0x0000000000007941 */ /* 0x000fea0003800000 */
.L_x_4361:
[----:B------:R-:W-:Y:S01]  /*1b70*/  FADD.FTZ R9, R9, R0 ;  /* 0x0000000009097221 */ /* 0x000fe20000010000 */
[----:B------:R-:W-:Y:S01]  /*1b80*/  HFMA2.MMA R25, -RZ, RZ, 0, 0 ;  /* 0x00000000ff197435 */ /* 0x000fe200000001ff */
[----:B------:R-:W-:Y:S02]  /*1b90*/  CS2R R26, SRZ ;  /* 0x00000000001a7805 */ /* 0x000fe4000001ff00 */
[----:B------:R-:W-:-:S04]  /*1ba0*/  FADD.FTZ R9, R9, R6 ;  /* 0x0000000609097221 */ /* 0x000fc80000010000 */
[----:B------:R-:W-:Y:S01]  /*1bb0*/  FADD.FTZ R24, R9, R24 ;  /* 0x0000001809187221 */ /* 0x000fe20000010000 */
[----:B------:R-:W-:Y:S06]  /*1bc0*/  BRA `(.L_x_4347) ;  /* 0x000000b800207947 */ /* 0x000fec0003800000 */
.L_x_4348:
        /* <DEDUP_REMOVED lines=47> */
.L_x_4371:
        /* <DEDUP_REMOVED lines=287> */
.L_x_4367:
[----:B------:R-:W-:Y:S01]  /*30b0*/  LOP3.LUT R3, R3, 0xfffffff8, RZ, 0xc0, !PT ;  /* 0xfffffff803037812 */ /* 0x000fe200078ec0ff */
[----:B------:R-:W-:-:S03]  /*30c0*/  ULDC UR36, c[0x0][0x224] ;  /* 0x0000890000247ab9 */ /* 0x000fc60000000800 */
[----:B------:R-:W-:-:S05]  /*30d0*/  IADD3 R30, P1, R18, R3, RZ ;  /* 0x00000003121e7210 */ /* 0x000fca0007f3e0ff */
[----:B------:R-:W-:-:S06]  /*30e0*/  IMAD.X R31, RZ, RZ, R19, P1 ;  /* 0x000000ffff1f7224 */ /* 0x000fcc00008e0613 */
[----:B------:R-:W2:Y:S01]  /*30f0*/  LDG.E.64 R30, desc[UR60][R30.64] ;  /* 0x0000003c1e1e7981 */ /* 0x000ea2000c1e1b00 */
[----:B------:R-:W-:-:S05]  /*3100*/  MOV R26, UR36 ;  /* 0x00000024001a7c02 */ /* 0x000fca0008000f00 */
        /* <DEDUP_REMOVED lines=238> */
.L_x_4368:
[----:B------:R-:W-:-:S04]  /*3ff0*/  LOP3.LUT R31, R0, 0xfffffff8, RZ, 0xc0, !PT ;  /* 0xfffffff8001f7812 */ /* 0x000fc800078ec0ff */
[----:B------:R-:W-:-:S05]  /*4000*/  IADD3 R30, P1, R18, R31, RZ ;  /* 0x0000001f121e7210 */ /* 0x000fca0007f3e0ff */
[----:B------:R-:W-:-:S06]  /*4010*/  IMAD.X R31, RZ, RZ, R19, P1 ;  /* 0x000000ffff1f7224 */ /* 0x000fcc00008e0613 */
[----:B------:R-:W2:Y:S01]  /*4020*/  LDG.E.64 R30, desc[UR60][R30.64] ;  /* 0x0000003c1e1e7981 */ /* 0x000ea2000c1e1b00 */
[----:B------:R-:W-:Y:S01]  /*4030*/  MOV R0, RZ ;  /* 0x000000ff00007202 */ /* 0x000fe20000000f00 */
[----:B------:R-:W-:Y:S01]  /*4040*/  IMAD.MOV.U32 R3, RZ, RZ, RZ ;  /* 0x000000ffff037224 */ /* 0x000fe200078e00ff */
[C-C-:B--2---:R-:W-:Y:S02]  /*4050*/  PRMT R34, R30.reuse, 0x5410, R31.reuse ;  /* 0x000054101e227816 */ /* 0x144fe4000000001f */
[----:B------:R-:W-:Y:S01]  /*4060*/  PRMT R35, R30, 0x7632, R31 ;  /* 0x000076321e237816 */ /* 0x000fe2000000001f */
[----:B------:R-:W-:Y:S06]  /*4070*/  @!P0 BRA `(.L_x_4369) ;  /* 0x0000000c00a88947 */ /* 0x000fec0003800000 */
[----:B------:R-:W-:Y:S01]  /*4080*/  IADD3 R31, R25, R26, RZ ;  /* 0x0000001a191f7210 */ /* 0x000fe20007ffe0ff */
        /* <DEDUP_REMOVED lines=222> */
[----:B------:R-:W-:-:S03]  /*4e70*/  @P1 MOV R36, RZ ;  /* 0x000000ff00241202 */ /* 0x000fc60000000f00 */
        /* <DEDUP_REMOVED lines=10> */
.L_x_4369:
[----:B------:R-:W-:-:S04]  /*4f20*/  LOP3.LUT R3, R3, 0xfffffff8, RZ, 0xc0, !PT ;  /* 0xfffffff803037812 */ /* 0x000fc800078ec0ff */
[----:B------:R-:W-:-:S05]  /*4f30*/  IADD3 R30, P1, R18, R3, RZ ;  /* 0x00000003121e7210 */ /* 0x000fca0007f3e0ff */
[----:B------:R-:W-:-:S06]  /*4f40*/  IMAD.X R31, RZ, RZ, R19, P1 ;  /* 0x000000ffff1f7224 */ /* 0x000fcc00008e0613 */
[----:B------:R-:W2:Y:S02]  /*4f50*/  LDG.E.64 R30, desc[UR60][R30.64] ;  /* 0x0000003c1e1e7981 */ /* 0x000ea4000c1e1b00 */
[C-C-:B--2---:R-:W-:Y:S02]  /*4f60*/  PRMT R36, R30.reuse, 0x5410, R31.reuse ;  /* 0x000054101e247816 */ /* 0x144fe4000000001f */
        /* <DEDUP_REMOVED lines=237> */
.L_x_4370:
[----:B------:R-:W-:Y:S01]  /*5e40*/  LOP3.LUT R31, R0, 0xfffffff8, RZ, 0xc0, !PT ;  /* 0xfffffff8001f7812 */ /* 0x000fe200078ec0ff */
[----:B------:R-:W-:Y:S02]  /*5e50*/  HADD2.F32 R3, -RZ, R27.H1_H1 ;  /* 0x3000001bff037230 */ /* 0x000fe40000004100 */
[--C-:B------:R-:W-:Y:S01]  /*5e60*/  HADD2.F32 R43, -RZ, R33.reuse.H1_H1 ;  /* 0x30000021ff2b7230 */ /* 0x100fe20000004100 */
[----:B------:R-:W-:Y:S01]  /*5e70*/  IADD3 R30, P1, R18, R31, RZ ;  /* 0x0000001f121e7210 */ /* 0x000fe20007f3e0ff */
[----:B------:R-:W-:Y:S02]  /*5e80*/  HADD2.F32 R42, -RZ, R33.H0_H0 ;  /* 0x20000021ff2a7230 */ /* 0x000fe40000004100 */
[----:B------:R-:W-:Y:S01]  /*5e90*/  HADD2.F32 R37, -RZ, R34.H0_H0 ;  /* 0x20000022ff257230 */ /* 0x000fe20000004100 */
[----:B------:R-:W-:Y:S01]  /*5ea0*/  IADD3.X R31, RZ, R19, RZ, P1, !PT ;  /* 0x00000013ff1f7210 */ /* 0x000fe20000ffe4ff */
[----:B------:R-:W-:Y:S01]  /*5eb0*/  HADD2.F32 R38, -RZ, R35.H0_H0 ;  /* 0x20000023ff267230 */ /* 0x000fe20000004100 */
[----:B------:R-:W-:Y:S01]  /*5ec0*/  MOV R32, RZ ;  /* 0x000000ff00207202 */ /* 0x000fe20000000f00 */
[----:B------:R-:W-:Y:S01]  /*5ed0*/  IMAD.MOV.U32 R39, RZ, RZ, RZ ;  /* 0x000000ffff277224 */ /* 0x000fe200078e00ff */
[----:B------:R-:W-:Y:S01]  /*5ee0*/  CS2R R40, SRZ ;  /* 0x0000000000287805 */ /* 0x000fe2000001ff00 */
[----:B------:R-:W-:Y:S01]  /*5ef0*/  HADD2.F32 R44, -RZ, R36.H0_H0 ;  /* 0x20000024ff2c7230 */ /* 0x000fe20000004100 */
[----:B------:R-:W2:Y:S01]  /*5f00*/  LDG.E.64 R30, desc[UR60][R30.64] ;  /* 0x0000003c1e1e7981 */ /* 0x000ea2000c1e1b00 */
[----:B------:R-:W-:Y:S01]  /*5f10*/  HADD2.F32 R0, -RZ, R27.H0_H0 ;  /* 0x2000001bff007230 */ /* 0x000fe20000004100 */
[----:B------:R-:W-:Y:S01]  /*5f20*/  FSETP.GTU.FTZ.AND P2, PT, |R3|, +INF , PT ;  /* 0x7f8000000300780b */ /* 0x000fe20003f5c200 */
[----:B------:R-:W-:Y:S01]  /*5f30*/  HADD2.F32 R45, -RZ, R50.H0_H0 ;  /* 0x20000032ff2d7230 */ /* 0x000fe20000004100 */
[----:B------:R-:W-:Y:S01]  /*5f40*/  FSETP.GTU.FTZ.AND P4, PT, |R43|, +INF , PT ;  /* 0x7f8000002b00780b */ /* 0x000fe20003f9c200 */
[----:B------:R-:W-:Y:S01]  /*5f50*/  HADD2.F32 R46, -RZ, R36.H1_H1 ;  /* 0x30000024ff2e7230 */ /* 0x000fe20000004100 */
[----:B------:R-:W-:Y:S01]  /*5f60*/  FSETP.GTU.FTZ.AND P1, PT, |R0|, +INF , PT ;  /* 0x7f8000000000780b */ /* 0x000fe20003f3c200 */
[----:B------:R-:W-:Y:S01]  /*5f70*/  IMAD R25, R26, 0x2, R25 ;  /* 0x000000021a197824 */ /* 0x000fe200078e0219 */
[----:B------:R-:W-:Y:S01]  /*5f80*/  FSETP.GTU.FTZ.AND P3, PT, |R42|, +INF , PT ;  /* 0x7f8000002a00780b */ /* 0x000fe20003f7c200 */
[----:B------:R-:W-:Y:S01]  /*5f90*/  HADD2.F32 R47, -RZ, R50.H1_H1 ;  /* 0x30000032ff2f7230 */ /* 0x000fe20000004100 */
[----:B------:R-:W-:-:S02]  /*5fa0*/  FSETP.GTU.FTZ.AND P5, PT, |R37|, +INF , PT ;  /* 0x7f8000002500780b */ /* 0x000fc40003fbc200 */
[----:B------:R-:W-:Y:S02]  /*5fb0*/  CS2R R48, SRZ ;  /* 0x0000000000307805 */ /* 0x000fe4000001ff00 */
[----:B------:R-:W-:Y:S01]  /*5fc0*/  FSETP.GTU.FTZ.AND P6, PT, |R38|, +INF , PT ;  /* 0x7f8000002600780b */ /* 0x000fe20003fdc200 */
[----:B------:R-:W-:Y:S01]  /*5fd0*/  ULDC UR4, c[0x0][0x21c] ;  /* 0x0000870000047ab9 */ /* 0x000fe20000000800 */
[----:B------:R-:W-:Y:S02]  /*5fe0*/  IADD3 R25, R25, R26, RZ ;  /* 0x0000001a19197210 */ /* 0x000fe40007ffe0ff */
[----:B------:R-:W-:Y:S01]  /*5ff0*/  @!P2 MOV R32, R3 ;  /* 0x000000030020a202 */ /* 0x000fe20000000f00 */
[----:B------:R-:W-:Y:S01]  /*6000*/  HADD2.F32 R3, -RZ, R35.H1_H1 ;  /* 0x30000023ff037230 */ /* 0x000fe20000004100 */
[----:B------:R-:W-:Y:S01]  /*6010*/  @!P4 MOV R40, R43 ;  /* 0x0000002b0028c202 */ /* 0x000fe20000000f00 */
[----:B------:R-:W-:Y:S01]  /*6020*/  @!P1 IMAD.MOV.U32 R39, RZ, RZ, R0 ;  /* 0x000000ffff279224 */ /* 0x000fe200078e0000 */
[----:B------:R-:W-:Y:S01]  /*6030*/  FSETP.GTU.FTZ.AND P4, PT, |R45|, +INF , PT ;  /* 0x7f8000002d00780b */ /* 0x000fe20003f9c200 */
[----:B------:R-:W-:Y:S01]  /*6040*/  HADD2.F32 R0, -RZ, R34.H1_H1 ;  /* 0x30000022ff007230 */ /* 0x000fe20000004100 */
[----:B------:R-:W-:Y:S01]  /*6050*/  FSETP.GTU.FTZ.AND P2, PT, |R3|, +INF , PT ;  /* 0x7f8000000300780b */ /* 0x000fe20003f5c200 */
[----:B------:R-:W-:Y:S01]  /*6060*/  @!P3 IMAD.MOV.U32 R41, RZ, RZ, R42 ;  /* 0x000000ffff29b224 */ /* 0x000fe200078e002a */
[----:B------:R-:W-:-:S02]  /*6070*/  CS2R R42, SRZ ;  /* 0x00000000002a7805 */ /* 0x000fc4000001ff00 */
[----:B------:R-:W-:Y:S01]  /*6080*/  FSETP.GTU.FTZ.AND P3, PT, |R44|, +INF , PT ;  /* 0x7f8000002c00780b */ /* 0x000fe20003f7c200 */
[----:B------:R-:W-:Y:S01]  /*6090*/  @!P5 IMAD.MOV.U32 R42, RZ, RZ, R37 ;  /* 0x000000ffff2ad224 */ /* 0x000fe200078e0025 */
[----:B------:R-:W-:Y:S01]  /*60a0*/  FSETP.GTU.FTZ.AND P1, PT, |R0|, +INF , PT ;  /* 0x7f8000000000780b */ /* 0x000fe20003f3c200 */
[----:B------:R-:W-:Y:S01]  /*60b0*/  FADD.FTZ R7, R40, R7 ;  /* 0x0000000728077221 */ /* 0x000fe20000010000 */
[----:B------:R-:W-:Y:S01]  /*60c0*/  FSETP.GTU.FTZ.AND P5, PT, |R46|, +INF , PT ;  /* 0x7f8000002e00780b */ /* 0x000fe20003fbc200 */
[----:B------:R-:W-:Y:S01]  /*60d0*/  FADD.FTZ R6, R41, R6 ;  /* 0x0000000629067221 */ /* 0x000fe20000010000 */
[----:B------:R-:W-:Y:S01]  /*60e0*/  @!P6 MOV R43, R38 ;  /* 0x00000026002be202 */ /* 0x000fe20000000f00 */
[----:B------:R-:W-:Y:S01]  /*60f0*/  FADD.FTZ R4, R39, R4 ;  /* 0x0000000427047221 */ /* 0x000fe20000010000 */
[----:B------:R-:W-:Y:S01]  /*6100*/  FADD.FTZ R9, R42, R9 ;  /* 0x000000092a097221 */ /* 0x000fe20000010000 */
[----:B------:R-:W-:Y:S01]  /*6110*/  FADD.FTZ R5, R32, R5 ;  /* 0x0000000520057221 */ /* 0x000fe20000010000 */
[----:B------:R-:W-:Y:S01]  /*6120*/  @!P2 MOV R49, R3 ;  /* 0x000000030031a202 */ /* 0x000fe20000000f00 */
[----:B------:R-:W-:Y:S01]  /*6130*/  FADD.FTZ R8, R43, R8 ;  /* 0x000000082b087221 */ /* 0x000fe20000010000 */
[----:B------:R-:W-:Y:S01]  /*6140*/  IMAD.U32 R32, RZ, RZ, UR4 ;  /* 0x00000004ff207e24 */ /* 0x000fe2000f8e00ff */
[----:B------:R-:W-:Y:S01]  /*6150*/  FSETP.GTU.FTZ.AND P6, PT, |R47|, +INF , PT ;  /* 0x7f8000002f00780b */ /* 0x000fe20003fdc200 */
[----:B------:R-:W-:Y:S01]  /*6160*/  IMAD.MOV.U32 R3, RZ, RZ, RZ ;  /* 0x000000ffff037224 */ /* 0x000fe200078e00ff */
[----:B------:R-:W-:Y:S01]  /*6170*/  MOV R38, RZ ;  /* 0x000000ff00267202 */ /* 0x000fe20000000f00 */
[----:B------:R-:W-:Y:S01]  /*6180*/  @!P1 IMAD.MOV.U32 R48, RZ, RZ, R0 ;  /* 0x000000ffff309224 */ /* 0x000fe200078e0000 */
[----:B------:R-:W-:Y:S01]  /*6190*/  MOV R0, RZ ;  /* 0x000000ff00007202 */ /* 0x000fe20000000f00 */
[----:B------:R-:W-:Y:S01]  /*61a0*/  @!P3 IMAD.MOV.U32 R3, RZ, RZ, R44 ;  /* 0x000000ffff03b224 */ /* 0x000fe200078e002c */
[----:B------:R-:W-:Y:S01]  /*61b0*/  @!P4 MOV R0, R45 ;  /* 0x0000002d0000c202 */ /* 0x000fe20000000f00 */
[----:B------:R-:W-:-:S02]  /*61c0*/  IMAD.MOV.U32 R37, RZ, RZ, RZ ;  /* 0x000000ffff257224 */ /* 0x000fc400078e00ff */
[----:B------:R-:W-:Y:S01]  /*61d0*/  FADD.FTZ R11, R48, R11 ;  /* 0x0000000b300b7221 */ /* 0x000fe20000010000 */
[----:B------:R-:W-:Y:S02]  /*61e0*/  @!P5 IMAD.MOV.U32 R37, RZ, RZ, R46 ;  /* 0x000000ffff25d224 */ /* 0x000fe400078e002e */
[----:B------:R-:W-:Y:S01]  /*61f0*/  FADD.FTZ R12, R3, R12 ;  /* 0x0000000c030c7221 */ /* 0x000fe20000010000 */
[----:B------:R-:W-:Y:S01]  /*6200*/  FADD.FTZ R13, R0, R13 ;  /* 0x0000000d000d7221 */ /* 0x000fe20000010000 */
[----:B------:R-:W-:Y:S01]  /*6210*/  MOV R3, RZ ;  /* 0x000000ff00037202 */ /* 0x000fe20000000f00 */
[----:B------:R-:W-:Y:S01]  /*6220*/  FADD.FTZ R14, R37, R14 ;  /* 0x0000000e250e7221 */ /* 0x000fe20000010000 */
[----:B------:R-:W-:Y:S01]  /*6230*/  @!P6 MOV R38, R47 ;  /* 0x0000002f0026e202 */ /* 0x000fe20000000f00 */
[----:B------:R-:W-:Y:S02]  /*6240*/  IMAD.MOV.U32 R37, RZ, RZ, RZ ;  /* 0x000000ffff257224 */ /* 0x000fe400078e00ff */
[----:B------:R-:W-:Y:S01]  /*6250*/  FADD.FTZ R10, R49, R10 ;  /* 0x0000000a310a7221 */ /* 0x000fe20000010000 */
[----:B------:R-:W-:-:S02]  /*6260*/  IMAD.MOV.U32 R0, RZ, RZ, RZ ;  /* 0x000000ffff007224 */ /* 0x000fc400078e00ff */
[----:B------:R-:W-:Y:S01]  /*6270*/  FADD.FTZ R15, R38, R15 ;  /* 0x0000000f260f7221 */ /* 0x000fe20000010000 */
[----:B--2---:R-:W-:Y:S02]  /*6280*/  PRMT R40, R30, 0x7610, R30 ;  /* 0x000076101e287816 */ /* 0x004fe4000000001e */
[----:B------:R-:W-:Y:S01]  /*6290*/  PRMT R41, R31, 0x7610, R31 ;  /* 0x000076101f297816 */ /* 0x000fe2000000001f */
[----:B------:R-:W-:Y:S02]  /*62a0*/  IMAD R31, R26, 0x3, R25 ;  /* 0x000000031a1f7824 */ /* 0x000fe400078e0219 */
[--C-:B------:R-:W-:Y:S02]  /*62b0*/  HADD2.F32 R42, -RZ, R40.reuse.H1_H1 ;  /* 0x30000028ff2a7230 */ /* 0x100fe40000004100 */
[----:B------:R-:W-:Y:S01]  /*62c0*/  HADD2.F32 R39, -RZ, R40.H0_H0 ;  /* 0x20000028ff277230 */ /* 0x000fe20000004100 */
[----:B------:R-:W-:Y:S01]  /*62d0*/  ISETP.GE.U32.AND P5, PT, R31, R32, PT ;  /* 0x000000201f00720c */ /* 0x000fe20003fa6070 */
[--C-:B------:R-:W-:Y:S01]  /*62e0*/  HADD2.F32 R43, -RZ, R41.reuse.H1_H1 ;  /* 0x30000029ff2b7230 */ /* 0x100fe20000004100 */
[----:B------:R-:W-:Y:S01]  /*62f0*/  FSETP.GTU.FTZ.AND P2, PT, |R42|, +INF , PT ;  /* 0x7f8000002a00780b */ /* 0x000fe20003f5c200 */
[----:B------:R-:W-:Y:S01]  /*6300*/  HADD2.F32 R30, -RZ, R41.H0_H0 ;  /* 0x20000029ff1e7230 */ /* 0x000fe20000004100 */
[----:B------:R-:W-:-:S02]  /*6310*/  FSETP.GTU.FTZ.AND P1, PT, |R39|, +INF , PT ;  /* 0x7f8000002700780b */ /* 0x000fc40003f3c200 */
[----:B------:R-:W-:Y:S02]  /*6320*/  FSETP.GTU.FTZ.AND P4, PT, |R43|, +INF , PT ;  /* 0x7f8000002b00780b */ /* 0x000fe40003f9c200 */
[----:B------:R-:W-:Y:S02]  /*6330*/  FSETP.GTU.FTZ.AND P3, PT, |R30|, +INF , PT ;  /* 0x7f8000001e00780b */ /* 0x000fe40003f7c200 */
        /* <DEDUP_REMOVED lines=10> */
.L_x_4366:
[----:B------:R-:W-:Y:S05]  /*63e0*/  BSYNC B0 ;  /* 0x0000000000007941 */ /* 0x000fea0003800000 */
.L_x_4365:
        /* <DEDUP_REMOVED lines=280> */
.L_x_4374:
        /* <DEDUP_REMOVED lines=283> */
.L_x_4375:
        /* <DEDUP_REMOVED lines=283> */
.L_x_4376:
[----:B------:R-:W-:-:S04]  /*98d0*/  LOP3.LUT R29, R0, 0xfffffff8, RZ, 0xc0, !PT ;  /* 0xfffffff8001d7812 */ /* 0x000fc800078ec0ff */
[----:B------:R-:W-:-:S04]  /*98e0*/  IADD3 R28, P2, R18, R29, RZ ;  /* 0x0000001d121c7210 */ /* 0x000fc80007f5e0ff */
[----:B------:R-:W-:-:S06]  /*98f0*/  IADD3.X R29, RZ, R19, RZ, P2, !PT ;  /* 0x00000013ff1d7210 */ /* 0x000fcc00017fe4ff */
        /* <DEDUP_REMOVED lines=280> */
.L_x_4377:
[----:B------:R-:W-:-:S04]  /*aa80*/  LOP3.LUT R3, R0, 0xfffffff8, RZ, 0xc0, !PT ;  /* 0xfffffff800037812 */ /* 0x000fc800078ec0ff */
[----:B------:R-:W-:-:S05]  /*aa90*/  IADD3 R18, P1, R18, R3, RZ ;  /* 0x0000000312127210 */ /* 0x000fca0007f3e0ff */
[----:B------:R-:W-:-:S06]  /*aaa0*/  IMAD.X R19, RZ, RZ, R19, P1 ;  /* 0x000000ffff137224 */ /* 0x000fcc00008e0613 */
[----:B------:R-:W2:Y:S02]  /*aab0*/  LDG.E.64 R18, desc[UR60][R18.64] ;  /* 0x0000003c12127981 */ /* 0x000ea4000c1e1b00 */
[----:B--2---:R-:W-:Y:S02]  /*aac0*/  PRMT R40, R18, 0x7610, R18 ;  /* 0x0000761012287816 */ /* 0x004fe40000000012 */
[----:B------:R-:W-:-:S07]  /*aad0*/  PRMT R41, R19, 0x7610, R19 ;  /* 0x0000761013297816 */ /* 0x000fce0000000013 */
.L_x_4373:
[----:B------:R-:W-:Y:S05]  /*aae0*/  BSYNC B0 ;  /* 0x0000000000007941 */ /* 0x000fea0003800000 */
.L_x_4372:
[----:B------:R-:W-:Y:S04]  /*aaf0*/  BSSY B0, `(.L_x_4378) ;  /* 0x000005b000007945 */ /* 0x000fe80003800000 */
[----:B------:R-:W-:Y:S05]  /*ab00*/  @P0 BRA `(.L_x_4379) ;  /* 0x0000000400640947 */ /* 0x000fea0003800000 */
[--C-:B------:R-:W-:Y:S01]  /*ab10*/  HADD2.F32 R0, -RZ, R27.reuse.H0_H0 ;  /* 0x2000001bff007230 */ /* 0x100fe20000004100 */
[----:B------:R-:W-:Y:S01]  /*ab20*/  HFMA2.MMA R3, -RZ, RZ, 0, 0 ;  /* 0x00000000ff037435 */ /* 0x000fe200000001ff */
[----:B------:R-:W-:Y:S01]  /*ab30*/  HADD2.F32 R27, -RZ, R27.H1_H1 ;  /* 0x3000001bff1b7230 */ /* 0x000fe20000004100 */
[----:B------:R-:W-:Y:S01]  /*ab40*/  IADD3 R25, R25, R26, RZ ;  /* 0x0000001a19197210 */ /* 0x000fe20007ffe0ff */
[--C-:B------:R-:W-:Y:S01]  /*ab50*/  HADD2.F32 R18, -RZ, R33.reuse.H0_H0 ;  /* 0x20000021ff127230 */ /* 0x100fe20000004100 */
[----:B------:R-:W-:Y:S01]  /*ab60*/  FSETP.GTU.FTZ.AND P0, PT, |R0|, +INF , PT ;  /* 0x7f8000000000780b */ /* 0x000fe20003f1c200 */
[----:B------:R-:W-:Y:S01]  /*ab70*/  HADD2.F32 R33, -RZ, R33.H1_H1 ;  /* 0x30000021ff217230 */ /* 0x000fe20000004100 */
[----:B------:R-:W-:Y:S01]  /*ab80*/  FSETP.GTU.FTZ.AND P1, PT, |R27|, +INF , PT ;  /* 0x7f8000001b00780b */ /* 0x000fe20003f3c200 */
[----:B------:R-:W-:Y:S01]  /*ab90*/  HFMA2.MMA R19, -RZ, RZ, 0, 0 ;  /* 0x00000000ff137435 */ /* 0x000fe200000001ff */
[----:B------:R-:W-:Y:S01]  /*aba0*/  FSETP.GTU.FTZ.AND P2, PT, |R18|, +INF , PT ;  /* 0x7f8000001200780b */ /* 0x000fe20003f5c200 */
[----:B0-----:R-:W-:Y:S01]  /*abb0*/  IMAD.MOV.U32 R28, RZ, RZ, RZ ;  /* 0x000000ffff1c7224 */ /* 0x001fe200078e00ff */
[----:B------:R-:W-:-:S07]  /*abc0*/  FSETP.GTU.FTZ.AND P3, PT, |R33|, +INF , PT ;  /* 0x7f8000002100780b */ /* 0x000fce0003f7c200 */
[----:B------:R-:W-:Y:S01]  /*abd0*/  @!P0 MOV R3, R0 ;  /* 0x0000000000038202 */ /* 0x000fe20000000f00 */
[----:B------:R-:W-:Y:S01]  /*abe0*/  IMAD.MOV.U32 R0, RZ, RZ, RZ ;  /* 0x000000ffff007224 */ /* 0x000fe200078e00ff */
[----:B------:R-:W-:Y:S02]  /*abf0*/  ISETP.GE.U32.AND P0, PT, R25, R32, PT ;  /* 0x000000201900720c */ /* 0x000fe40003f06070 */
[----:B------:R-:W-:Y:S01]  /*ac00*/  @!P1 MOV R0, R27 ;  /* 0x0000001b00009202 */ /* 0x000fe20000000f00 */
[----:B------:R-:W-:Y:S01]  /*ac10*/  FADD.FTZ R4, R4, R3 ;  /* 0x0000000304047221 */ /* 0x000fe20000010000 */
[----:B------:R-:W-:Y:S01]  /*ac20*/  @!P2 MOV R19, R18 ;  /* 0x000000120013a202 */ /* 0x000fe20000000f00 */
[----:B------:R-:W-:Y:S02]  /*ac30*/  @!P3 IMAD.MOV.U32 R28, RZ, RZ, R33 ;  /* 0x000000ffff1cb224 */ /* 0x000fe400078e0021 */
[----:B------:R-:W-:Y:S02]  /*ac40*/  FADD.FTZ R5, R5, R0 ;  /* 0x0000000005057221 */ /* 0x000fe40000010000 */
[----:B------:R-:W-:Y:S01]  /*ac50*/  FADD.FTZ R6, R6, R19 ;  /* 0x0000001306067221 */ /* 0x000fe20000010000 */
[----:B------:R-:W-:-:S03]  /*ac60*/  FADD.FTZ R7, R7, R28 ;  /* 0x0000001c07077221 */ /* 0x000fc60000010000 */
[----:B------:R-:W-:Y:S05]  /*ac70*/  @P0 BRA `(.L_x_4379) ;  /* 0x0000000400080947 */ /* 0x000fea0003800000 */
[--C-:B------:R-:W-:Y:S01]  /*ac80*/  HADD2.F32 R0, -RZ, R34.reuse.H0_H0 ;  /* 0x20000022ff007230 */ /* 0x100fe20000004100 */
[----:B------:R-:W-:Y:S01]  /*ac90*/  IADD3 R27, R25, R26, RZ ;  /* 0x0000001a191b7210 */ /* 0x000fe20007ffe0ff */
[--C-:B------:R-:W-:Y:S01]  /*aca0*/  HADD2.F32 R19, -RZ, R35.reuse.H0_H0 ;  /* 0x20000023ff137230 */ /* 0x100fe20000004100 */
[----:B------:R-:W-:Y:S01]  /*acb0*/  MOV R18, RZ ;  /* 0x000000ff00127202 */ /* 0x000fe20000000f00 */
[----:B------:R-:W-:Y:S01]  /*acc0*/  HADD2.F32 R34, -RZ, R34.H1_H1 ;  /* 0x30000022ff227230 */ /* 0x000fe20000004100 */
[----:B------:R-:W-:Y:S01]  /*acd0*/  FSETP.GTU.FTZ.AND P0, PT, |R0|, +INF , PT ;  /* 0x7f8000000000780b */ /* 0x000fe20003f1c200 */
[----:B------:R-:W-:Y:S01]  /*ace0*/  HADD2.F32 R35, -RZ, R35.H1_H1 ;  /* 0x30000023ff237230 */ /* 0x000fe20000004100 */
[----:B------:R-:W-:Y:S01]  /*acf0*/  FSETP.GTU.FTZ.AND P1, PT, |R19|, +INF , PT ;  /* 0x7f8000001300780b */ /* 0x000fe20003f3c200 */
[----:B------:R-:W-:Y:S01]  /*ad00*/  IMAD.MOV.U32 R3, RZ, RZ, RZ ;  /* 0x000000ffff037224 */ /* 0x000fe200078e00ff */
[----:B------:R-:W-:Y:S01]  /*ad10*/  FSETP.GTU.FTZ.AND P2, PT, |R34|, +INF , PT ;  /* 0x7f8000002200780b */ /* 0x000fe20003f5c200 */
[----:B------:R-:W-:Y:S01]  /*ad20*/  IMAD.MOV.U32 R25, RZ, RZ, RZ ;  /* 0x000000ffff197224 */ /* 0x000fe200078e00ff */
[----:B------:R-:W-:-:S07]  /*ad30*/  FSETP.GTU.FTZ.AND P3, PT, |R35|, +INF , PT ;  /* 0x7f8000002300780b */ /* 0x000fce0003f7c200 */
[----:B------:R-:W-:Y:S02]  /*ad40*/  @!P0 MOV R18, R0 ;  /* 0x0000000000128202 */ /* 0x000fe40000000f00 */
[----:B------:R-:W-:Y:S02]  /*ad50*/  ISETP.GE.U32.AND P0, PT, R27, R32, PT ;  /* 0x000000201b00720c */ /* 0x000fe40003f06070 */
[----:B------:R-:W-:Y:S01]  /*ad60*/  MOV R0, RZ ;  /* 0x000000ff00007202 */ /* 0x000fe20000000f00 */
[----:B------:R-:W-:Y:S01]  /*ad70*/  FADD.FTZ R9, R9, R18 ;  /* 0x0000001209097221 */ /* 0x000fe20000010000 */
[----:B------:R-:W-:Y:S01]  /*ad80*/  @!P1 MOV R3, R19 ;  /* 0x0000001300039202 */ /* 0x000fe20000000f00 */
[----:B------:R-:W-:Y:S01]  /*ad90*/  @!P3 IMAD.MOV.U32 R25, RZ, RZ, R35 ;  /* 0x000000ffff19b224 */ /* 0x000fe200078e0023 */
[----:B------:R-:W-:-:S03]  /*ada0*/  @!P2 MOV R0, R34 ;  /* 0x000000220000a202 */ /* 0x000fc60000000f00 */
[----:B------:R-:W-:Y:S01]  /*adb0*/  FADD.FTZ R8, R8, R3 ;  /* 0x0000000308087221 */ /* 0x000fe20000010000 */
[----:B------:R-:W-:Y:S01]  /*adc0*/  FADD.FTZ R10, R10, R25 ;  /* 0x000000190a0a7221 */ /* 0x000fe20000010000 */
[----:B------:R-:W-:Y:S02]  /*add0*/  FADD.FTZ R11, R11, R0 ;  /* 0x000000000b0b7221 */ /* 0x000fe40000010000 */
[----:B------:R-:W-:Y:S05]  /*ade0*/  @P0 BRA `(.L_x_4379) ;  /* 0x0000000000ac0947 */ /* 0x000fea0003800000 */
[----:B------:R-:W-:Y:S01]  /*adf0*/  HADD2.F32 R0, -RZ, R36.H0_H0 ;  /* 0x20000024ff007230 */ /* 0x000fe20000004100 */
[----:B------:R-:W-:Y:S01]  /*ae00*/  IADD3 R3, R27, R26, RZ ;  /* 0x0000001a1b037210 */ /* 0x000fe20007ffe0ff */
[----:B------:R-:W-:Y:S01]  /*ae10*/  HADD2.F32 R19, -RZ, R50.H0_H0 ;  /* 0x20000032ff137230 */ /* 0x000fe20000004100 */
[----:B------:R-:W-:Y:S01]  /*ae20*/  HFMA2.MMA R26, -RZ, RZ, 0, 0 ;  /* 0x00000000ff1a7435 */ /* 0x000fe200000001ff */
[----:B------:R-:W-:Y:S01]  /*ae30*/  HADD2.F32 R36, -RZ, R36.H1_H1 ;  /* 0x30000024ff247230 */ /* 0x000fe20000004100 */
[----:B------:R-:W-:Y:S01]  /*ae40*/  FSETP.GTU.FTZ.AND P0, PT, |R0|, +INF , PT ;  /* 0x7f8000000000780b */ /* 0x000fe20003f1c200 */
[----:B------:R-:W-:Y:S01]  /*ae50*/  HADD2.F32 R50, -RZ, R50.H1_H1 ;  /* 0x30000032ff327230 */ /* 0x000fe20000004100 */
[----:B------:R-:W-:Y:S01]  /*ae60*/  FSETP.GTU.FTZ.AND P1, PT, |R19|, +INF , PT ;  /* 0x7f8000001300780b */ /* 0x000fe20003f3c200 */
[----:B------:R-:W-:Y:S01]  /*ae70*/  IMAD.MOV.U32 R18, RZ, RZ, RZ ;  /* 0x000000ffff127224 */ /* 0x000fe200078e00ff */
[----:B------:R-:W-:Y:S02]  /*ae80*/  FSETP.GTU.FTZ.AND P2, PT, |R36|, +INF , PT ;  /* 0x7f8000002400780b */ /* 0x000fe40003f5c200 */
[----:B------:R-:W-:-:S02]  /*ae90*/  FSETP.GTU.FTZ.AND P3, PT, |R50|, +INF , PT ;  /* 0x7f8000003200780b */ /* 0x000fc40003f7c200 */
[----:B------:R-:W-:Y:S01]  /*aea0*/  ISETP.GE.U32.AND P4, PT, R3, R32, PT ;  /* 0x000000200300720c */ /* 0x000fe20003f86070 */
[----:B------:R-:W-:Y:S01]  /*aeb0*/  HFMA2.MMA R3, -RZ, RZ, 0, 0 ;  /* 0x00000000ff037435 */ /* 0x000fe200000001ff */
[----:B------:R-:W-:-:S05]  /*aec0*/  MOV R25, RZ ;  /* 0x000000ff00197202 */ /* 0x000fca0000000f00 */
[----:B------:R-:W-:Y:S01]  /*aed0*/  @!P1 MOV R18, R19 ;  /* 0x0000001300129202 */ /* 0x000fe20000000f00 */
[----:B------:R-:W-:Y:S01]  /*aee0*/  @!P0 IMAD.MOV.U32 R3, RZ, RZ, R0 ;  /* 0x000000ffff038224 */ /* 0x000fe200078e0000 */
[----:B------:R-:W-:Y:S02]  /*aef0*/  @!P2 MOV R25, R36 ;  /* 0x000000240019a202 */ /* 0x000fe40000000f00 */
[----:B------:R-:W-:Y:S02]  /*af00*/  @!P3 IMAD.MOV.U32 R26, RZ, RZ, R50 ;  /* 0x000000ffff1ab224 */ /* 0x000fe400078e0032 */
[----:B------:R-:W-:Y:S01]  /*af10*/  FADD.FTZ R12, R12, R3 ;  /* 0x000000030c0c7221 */ /* 0x000fe20000010000 */
[----:B------:R-:W-:Y:S01]  /*af20*/  FADD.FTZ R13, R13, R18 ;  /* 0x000000120d0d7221 */ /* 0x000fe20000010000 */
[----:B------:R-:W-:Y:S01]  /*af30*/  FADD.FTZ R14, R14, R25 ;  /* 0x000000190e0e7221 */ /* 0x000fe20000010000 */
[----:B------:R-:W-:Y:S01]  /*af40*/  FADD.FTZ R15, R15, R26 ;  /* 0x0000001a0f0f7221 */ /* 0x000fe20000010000 */
[----:B------:R-:W-:Y:S06]  /*af50*/  @P4 BRA `(.L_x_4379) ;  /* 0x0000000000504947 */ /* 0x000fec0003800000 */
[--C-:B------:R-:W-:Y:S01]  /*af60*/  HADD2.F32 R18, -RZ, R41.reuse.H0_H0 ;  /* 0x20000029ff127230 */ /* 0x100fe20000004100 */
[----:B------:R-:W-:Y:S01]  /*af70*/  MOV R19, RZ ;  /* 0x000000ff00137202 */ /* 0x000fe20000000f00 */
[--C-:B------:R-:W-:Y:S01]  /*af80*/  HADD2.F32 R0, -RZ, R40.reuse.H0_H0 ;  /* 0x20000028ff007230 */ /* 0x100fe20000004100 */
[----:B------:R-:W-:Y:S01]  /*af90*/  MOV R25, RZ ;  /* 0x000000ff00197202 */ /* 0x000fe20000000f00 */
[----:B------:R-:W-:Y:S01]  /*afa0*/  HADD2.F32 R41, -RZ, R41.H1_H1 ;  /* 0x30000029ff297230 */ /* 0x000fe20000004100 */
[----:B------:R-:W-:Y:S01]  /*afb0*/  FSETP.GTU.FTZ.AND P2, PT, |R18|, +INF , PT ;  /* 0x7f8000001200780b */ /* 0x000fe20003f5c200 */
[----:B------:R-:W-:Y:S01]  /*afc0*/  HADD2.F32 R40, -RZ, R40.H1_H1 ;  /* 0x30000028ff287230 */ /* 0x000fe20000004100 */
[----:B------:R-:W-:Y:S01]  /*afd0*/  FSETP.GTU.FTZ.AND P0, PT, |R0|, +INF , PT ;  /* 0x7f8000000000780b */ /* 0x000fe20003f1c200 */
[----:B------:R-:W-:Y:S01]  /*afe0*/  IMAD.MOV.U32 R26, RZ, RZ, RZ ;  /* 0x000000ffff1a7224 */ /* 0x000fe200078e00ff */
[----:B------:R-:W-:Y:S02]  /*aff0*/  FSETP.GTU.FTZ.AND P3, PT, |R41|, +INF , PT ;  /* 0x7f8000002900780b */ /* 0x000fe40003f7c200 */
[----:B------:R-:W-:-:S02]  /*b000*/  FSETP.GTU.FTZ.AND P1, PT, |R40|, +INF , PT ;  /* 0x7f8000002800780b */ /* 0x000fc40003f3c200 */
[----:B------:R-:W-:-:S05]  /*b010*/  MOV R3, RZ ;  /* 0x000000ff00037202 */ /* 0x000fca0000000f00 */
[----:B------:R-:W-:Y:S02]  /*b020*/  @!P2 MOV R26, R18 ;  /* 0x00000012001aa202 */ /* 0x000fe40000000f00 */
[----:B------:R-:W-:Y:S02]  /*b030*/  @!P0 MOV R19, R0 ;  /* 0x0000000000138202 */ /* 0x000fe40000000f00 */
[----:B------:R-:W-:Y:S01]  /*b040*/  @!P3 MOV R25, R41 ;  /* 0x000000290019b202 */ /* 0x000fe20000000f00 */
[----:B------:R-:W-:Y:S01]  /*b050*/  FADD.FTZ R21, R21, R26 ;  /* 0x0000001a15157221 */ /* 0x000fe20000010000 */
[----:B------:R-:W-:Y:S02]  /*b060*/  @!P1 IMAD.MOV.U32 R3, RZ, RZ, R40 ;  /* 0x000000ffff039224 */ /* 0x000fe400078e0028 */
[----:B------:R-:W-:Y:S01]  /*b070*/  FADD.FTZ R16, R16, R19 ;  /* 0x0000001310107221 */ /* 0x000fe20000010000 */
[----:B------:R-:W-:Y:S01]  /*b080*/  FADD.FTZ R24, R24, R25 ;  /* 0x0000001918187221 */ /* 0x000fe20000010000 */
[----:B------:R-:W-:-:S07]  /*b090*/  FADD.FTZ R20, R20, R3 ;  /* 0x0000000314147221 */ /* 0x000fce0000010000 */
.L_x_4379:
[----:B------:R-:W-:Y:S05]  /*b0a0*/  BSYNC B0 ;  /* 0x0000000000007941 */ /* 0x000fea0003800000 */
.L_x_4378:
        /* <DEDUP_REMOVED lines=13> */
.L_x_4364:
        /* <DEDUP_REMOVED lines=26> */
[-C--:B------:R-:W-:Y:S01]  /*b320*/  MOV R27, R12.reuse ;  /* 0x0000000c001b7202 */ /* 0x080fe20000000f00 */
[--C-:B------:R-:W-:Y:S01]  /*b330*/  IMAD.MOV.U32 R16, RZ, RZ, R12.reuse ;  /* 0x000000ffff107224 */ /* 0x100fe200078e000c */
[-C--:B------:R-:W-:Y:S01]  /*b340*/  MOV R21, R12.reuse ;  /* 0x0000000c00157202 */ /* 0x080fe20000000f00 */
[----:B------:R-:W-:Y:S01]  /*b350*/  IMAD.MOV.U32 R13, RZ, RZ, R12 ;  /* 0x000000ffff0d7224 */ /* 0x000fe200078e000c */
[----:B------:R-:W-:-:S02]  /*b360*/  MOV R20, R12 ;  /* 0x0000000c00147202 */ /* 0x000fc40000000f00 */
[-C--:B------:R-:W-:Y:S02]  /*b370*/  MOV R15, R12.reuse ;  /* 0x0000000c000f7202 */ /* 0x080fe40000000f00 */
[----:B------:R-:W-:-:S07]  /*b380*/  MOV R14, R12 ;  /* 0x0000000c000e7202 */ /* 0x000fce0000000f00 */
.L_x_4382:
[----:B0-----:R-:W-:-:S05]  /*b390*/  IADD3 R5, R26, R25, RZ ;  /* 0x000000191a057210 */ /* 0x001fca0007ffe0ff */
[----:B------:R-:W-:-:S05]  /*b3a0*/  IMAD R4, R36, R5, RZ ;  /* 0x0000000524047224 */ /* 0x000fca00078e02ff */
[----:B------:R-:W-:Y:S02]  /*b3b0*/  SHF.R.U32.HI R11, RZ, 0x2, R4 ;  /* 0x00000002ff0b7819 */ /* 0x000fe40000011604 */
[----:B------:R-:W-:-:S03]  /*b3c0*/  IADD3 R7, R5, R26, RZ ;  /* 0x0000001a05077210 */ /* 0x000fc60007ffe0ff */
[----:B------:R-:W-:-:S04]  /*b3d0*/  IMAD.WIDE.U32 R10, R11, 0x8, R18 ;  /* 0x000000080b0a7825 */ /* 0x000fc800078e0012 */
[----:B------:R-:W-:Y:S02]  /*b3e0*/  IMAD R4, R36, R7, RZ ;  /* 0x0000000724047224 */ /* 0x000fe400078e02ff */
[----:B------:R-:W2:Y:S03]  /*b3f0*/  LDG.E.64 R10, desc[UR60][R10.64] ;  /* 0x0000003c0a0a7981 */ /* 0x000ea6000c1e1b00 */
[----:B------:R-:W-:-:S05]  /*b400*/  SHF.R.U32.HI R5, RZ, 0x2, R4 ;  /* 0x00000002ff057819 */ /* 0x000fca0000011604 */
[----:B------:R-:W-:-:S04]  /*b410*/  IMAD.WIDE.U32 R4, R5, 0x8, R18 ;  /* 0x0000000805047825 */ /* 0x000fc800078e0012 */
[----:B------:R-:W-:Y:S02]  /*b420*/  IMAD.IADD R37, R7, 0x1, R26 ;  /* 0x0000000107257824 */ /* 0x000fe400078e021a */
[----:B------:R-:W3:Y:S02]  /*b430*/  LDG.E.64 R4, desc[UR60][R4.64] ;  /* 0x0000003c04047981 */ /* 0x000ee4000c1e1b00 */
[----:B------:R-:W-:-:S05]  /*b440*/  IMAD R6, R36, R37, RZ ;  /* 0x0000002524067224 */ /* 0x000fca00078e02ff */
[----:B------:R-:W-:-:S05]  /*b450*/  SHF.R.U32.HI R7, RZ, 0x2, R6 ;  /* 0x00000002ff077819 */ /* 0x000fca0000011606 */
[----:B------:R-:W-:-:S06]  /*b460*/  IMAD.WIDE.U32 R6, R7, 0x8, R18 ;  /* 0x0000000807067825 */ /* 0x000fcc00078e0012 */
[----:B------:R-:W4:Y:S01]  /*b470*/  LDG.E.64 R6, desc[UR60][R6.64] ;  /* 0x0000003c06067981 */ /* 0x000f22000c1e1b00 */
[----:B------:R-:W-:-:S05]  /*b480*/  IMAD R25, R36, R25, RZ ;  /* 0x0000001924197224 */ /* 0x000fca00078e02ff */
[----:B------:R-:W-:-:S05]  /*b490*/  SHF.R.U32.HI R9, RZ, 0x2, R25 ;  /* 0x00000002ff097819 */ /* 0x000fca0000011619 */
[----:B------:R-:W-:-:S06]  /*b4a0*/  IMAD.WIDE.U32 R8, R9, 0x8, R18 ;  /* 0x0000000809087825 */ /* 0x000fcc00078e0012 */
[----:B------:R-:W5:Y:S01]  /*b4b0*/  LDG.E.64 R8, desc[UR60][R8.64] ;  /* 0x0000003c08087981 */ /* 0x000f62000c1e1b00 */
[----:B------:R-:W-:Y:S01]  /*b4c0*/  IADD3 R25, R37, R26, RZ ;  /* 0x0000001a25197210 */ /* 0x000fe20007ffe0ff */
[----:B------:R-:W-:Y:S01]  /*b4d0*/  HFMA2.MMA R37, -RZ, RZ, 0, 0 ;  /* 0x00000000ff257435 */ /* 0x000fe200000001ff */
[----:B------:R-:W-:Y:S01]  /*b4e0*/  MOV R38, RZ ;  /* 0x000000ff00267202 */ /* 0x000fe20000000f00 */
[----:B------:R-:W-:Y:S02]  /*b4f0*/  IMAD.MOV.U32 R42, RZ, RZ, RZ ;  /* 0x000000ffff2a7224 */ /* 0x000fe400078e00ff */
[----:B------:R-:W-:-:S05]  /*b500*/  IMAD R41, R26, 0x3, R25 ;  /* 0x000000031a297824 */ /* 0x000fca00078e0219 */
[----:B-1----:R-:W-:Y:S01]  /*b510*/  ISETP.GE.U32.AND P0, PT, R41, R32, PT ;  /* 0x000000202900720c */ /* 0x002fe20003f06070 */
[----:B------:R-:W-:Y:S01]  /*b520*/  HFMA2.MMA R41, -RZ, RZ, 0, 0 ;  /* 0x00000000ff297435 */ /* 0x000fe200000001ff */
[--C-:B--2---:R-:W-:Y:S01]  /*b530*/  HADD2.F32 R35, -RZ, R10.reuse.H0_H0 ;  /* 0x2000000aff237230 */ /* 0x104fe20000004100 */
[----:B------:R-:W-:Y:S01]  /*b540*/  PRMT R34, R11, 0x7632, R34 ;  /* 0x000076320b227816 */ /* 0x000fe20000000022 */
[----:B------:R-:W-:Y:S02]  /*b550*/  HADD2.F32 R40, -RZ, R11.H0_H0 ;  /* 0x2000000bff287230 */ /* 0x000fe40000004100 */
[----:B------:R-:W-:Y:S01]  /*b560*/  HADD2.F32 R39, -RZ, R10.H1_H1 ;  /* 0x3000000aff277230 */ /* 0x000fe20000004100 */
[----:B------:R-:W-:Y:S01]  /*b570*/  FSETP.GTU.FTZ.AND P1, PT, |R35|, +INF , PT ;  /* 0x7f8000002300780b */ /* 0x000fe20003f3c200 */
[----:B------:R-:W-:Y:S01]  /*b580*/  HADD2.F32 R43, -RZ, R34.H0_H0 ;  /* 0x20000022ff2b7230 */ /* 0x000fe20000004100 */
[----:B------:R-:W-:Y:S02]  /*b590*/  FSETP.GTU.FTZ.AND P3, PT, |R40|, +INF , PT ;  /* 0x7f8000002800780b */ /* 0x000fe40003f7c200 */
[----:B------:R-:W-:-:S02]  /*b5a0*/  FSETP.GTU.FTZ.AND P2, PT, |R39|, +INF , PT ;  /* 0x7f8000002700780b */ /* 0x000fc40003f5c200 */
[----:B------:R-:W-:Y:S02]  /*b5b0*/  FSETP.GTU.FTZ.AND P4, PT, |R43|, +INF , PT ;  /* 0x7f8000002b00780b */ /* 0x000fe40003f9c200 */
[--C-:B---3--:R-:W-:Y:S02]  /*b5c0*/  PRMT R11, R11, 0x5410, R4.reuse ;  /* 0x000054100b0b7816 */ /* 0x108fe40000000004 */
[----:B------:R-:W-:-:S03]  /*b5d0*/  PRMT R34, R34, 0x7610, R4 ;  /* 0x0000761022227816 */ /* 0x000fc60000000004 */
[----:B------:R-:W-:Y:S01]  /*b5e0*/  @!P1 IMAD.MOV.U32 R37, RZ, RZ, R35 ;  /* 0x000000ffff259224 */ /* 0x000fe200078e0023 */
[----:B------:R-:W-:Y:S02]  /*b5f0*/  PRMT R35, R5, 0x7610, R5 ;  /* 0x0000761005237816 */ /* 0x000fe40000000005 */
[----:B------:R-:W-:Y:S02]  /*b600*/  CS2R R4, SRZ ;  /* 0x0000000000047805 */ /* 0x000fe4000001ff00 */
[----:B------:R-:W-:Y:S01]  /*b610*/  @!P3 MOV R41, R40 ;  /* 0x000000280029b202 */ /* 0x000fe20000000f00 */
[----:B------:R-:W-:Y:S01]  /*b620*/  HADD2.F32 R40, -RZ, R11.H1_H1 ;  /* 0x3000000bff287230 */ /* 0x000fe20000004100 */
[----:B------:R-:W-:Y:S01]  /*b630*/  @!P2 MOV R38, R39 ;  /* 0x000000270026a202 */ /* 0x000fe20000000f00 */
[----:B------:R-:W-:Y:S02]  /*b640*/  @!P4 IMAD.MOV.U32 R42, RZ, RZ, R43 ;  /* 0x000000ffff2ac224 */ /* 0x000fe400078e002b */
[----:B------:R-:W-:Y:S01]  /*b650*/  FADD.FTZ R20, R37, R20 ;  /* 0x0000001425147221 */ /* 0x000fe20000010000 */
[----:B------:R-:W-:Y:S01]  /*b660*/  HADD2.F32 R43, -RZ, R34.H1_H1 ;  /* 0x30000022ff2b7230 */ /* 0x000fe20000004100 */
[----:B------:R-:W-:Y:S01]  /*b670*/  FSETP.GTU.FTZ.AND P1, PT, |R40|, +INF , PT ;  /* 0x7f8000002800780b */ /* 0x000fe20003f3c200 */
[----:B------:R-:W-:-:S02]  /*b680*/  HADD2.F32 R39, -RZ, R35.H1_H1 ;  /* 0x30000023ff277230 */ /* 0x000fc40000004100 */
[----:B------:R-:W-:Y:S01]  /*b690*/  FADD.FTZ R21, R38, R21 ;  /* 0x0000001526157221 */ /* 0x000fe20000010000 */
[----:B------:R-:W-:Y:S01]  /*b6a0*/  HADD2.F32 R37, -RZ, R35.H0_H0 ;  /* 0x20000023ff257230 */ /* 0x000fe20000004100 */
[----:B------:R-:W-:Y:S01]  /*b6b0*/  FSETP.GTU.FTZ.AND P2, PT, |R43|, +INF , PT ;  /* 0x7f8000002b00780b */ /* 0x000fe20003f5c200 */
[----:B------:R-:W-:Y:S01]  /*b6c0*/  FADD.FTZ R28, R41, R28 ;  /* 0x0000001c291c7221 */ /* 0x000fe20000010000 */
[----:B------:R-:W-:Y:S01]  /*b6d0*/  FSETP.GTU.FTZ.AND P4, PT, |R39|, +INF , PT ;  /* 0x7f8000002700780b */ /* 0x000fe20003f9c200 */
[----:B------:R-:W-:Y:S01]  /*b6e0*/  HFMA2.MMA R38, -RZ, RZ, 0, 0 ;  /* 0x00000000ff267435 */ /* 0x000fe200000001ff */
[----:B------:R-:W-:Y:S01]  /*b6f0*/  FSETP.GTU.FTZ.AND P3, PT, |R37|, +INF , PT ;  /* 0x7f8000002500780b */ /* 0x000fe20003f7c200 */
[----:B------:R-:W-:Y:S01]  /*b700*/  FADD.FTZ R27, R42, R27 ;  /* 0x0000001b2a1b7221 */ /* 0x000fe20000010000 */
[--C-:B----4-:R-:W-:Y:S02]  /*b710*/  HADD2.F32 R41, -RZ, R6.reuse.H0_H0 ;  /* 0x20000006ff297230 */ /* 0x110fe40000004100 */
[----:B------:R-:W-:Y:S01]  /*b720*/  HADD2.F32 R42, -RZ, R6.H1_H1 ;  /* 0x30000006ff2a7230 */ /* 0x000fe20000004100 */
[----:B------:R-:W-:Y:S01]  /*b730*/  @!P1 MOV R4, R40 ;  /* 0x0000002800049202 */ /* 0x000fe20000000f00 */
[----:B------:R-:W-:Y:S01]  /*b740*/  IMAD.MOV.U32 R40, RZ, RZ, RZ ;  /* 0x000000ffff287224 */ /* 0x000fe200078e00ff */
[----:B------:R-:W-:-:S02]  /*b750*/  FSETP.GTU.FTZ.AND P1, PT, |R41|, +INF , PT ;  /* 0x7f8000002900780b */ /* 0x000fc40003f3c200 */
[----:B------:R-:W-:Y:S01]  /*b760*/  @!P2 MOV R5, R43 ;  /* 0x0000002b0005a202 */ /* 0x000fe20000000f00 */
[----:B------:R-:W-:Y:S01]  /*b770*/  FADD.FTZ R29, R4, R29 ;  /* 0x0000001d041d7221 */ /* 0x000fe20000010000 */
[----:B------:R-:W-:Y:S01]  /*b780*/  @!P4 IMAD.MOV.U32 R38, RZ, RZ, R39 ;  /* 0x000000ffff26c224 */ /* 0x000fe200078e0027 */
[----:B------:R-:W-:Y:S01]  /*b790*/  FSETP.GTU.FTZ.AND P2, PT, |R42|, +INF , PT ;  /* 0x7f8000002a00780b */ /* 0x000fe20003f5c200 */
[--C-:B------:R-:W-:Y:S01]  /*b7a0*/  HADD2.F32 R39, -RZ, R7.reuse.H0_H0 ;  /* 0x20000007ff277230 */ /* 0x100fe20000004100 */
[----:B------:R-:W-:Y:S01]  /*b7b0*/  @!P3 MOV R40, R37 ;  /* 0x000000250028b202 */ /* 0x000fe20000000f00 */
[----:B------:R-:W-:Y:S01]  /*b7c0*/  HFMA2.MMA R37, -RZ, RZ, 0, 0 ;  /* 0x00000000ff257435 */ /* 0x000fe200000001ff */
[----:B------:R-:W-:Y:S01]  /*b7d0*/  FADD.FTZ R30, R5, R30 ;  /* 0x0000001e051e7221 */ /* 0x000fe20000010000 */
[----:B------:R-:W-:Y:S02]  /*b7e0*/  CS2R R4, SRZ ;  /* 0x0000000000047805 */ /* 0x000fe4000001ff00 */
[----:B------:R-:W-:Y:S01]  /*b7f0*/  FSETP.GTU.FTZ.AND P3, PT, |R39|, +INF , PT ;  /* 0x7f8000002700780b */ /* 0x000fe20003f7c200 */
[----:B------:R-:W-:Y:S01]  /*b800*/  FADD.FTZ R33, R38, R33 ;  /* 0x0000002126217221 */ /* 0x000fe20000010000 */
[----:B------:R-:W-:Y:S01]  /*b810*/  FADD.FTZ R31, R40, R31 ;  /* 0x0000001f281f7221 */ /* 0x000fe20000010000 */
[----:B------:R-:W-:Y:S01]  /*b820*/  HADD2.F32 R38, -RZ, R7.H1_H1 ;  /* 0x30000007ff267230 */ /* 0x000fe20000004100 */
[----:B------:R-:W-:Y:S01]  /*b830*/  @!P1 MOV R37, R41 ;  /* 0x0000002900259202 */ /* 0x000fe20000000f00 */
[----:B-----5:R-:W-:-:S02]  /*b840*/  HADD2.F32 R43, -RZ, R8.H0_H0 ;  /* 0x20000008ff2b7230 */ /* 0x020fc40000004100 */
[----:B------:R-:W-:Y:S01]  /*b850*/  @!P2 IMAD.MOV.U32 R4, RZ, RZ, R42 ;  /* 0x000000ffff04a224 */ /* 0x000fe200078e002a */
[----:B------:R-:W-:Y:S01]  /*b860*/  FSETP.GTU.FTZ.AND P5, PT, |R38|, +INF , PT ;  /* 0x7f8000002600780b */ /* 0x000fe20003fbc200 */
[--C-:B------:R-:W-:Y:S01]  /*b870*/  HADD2.F32 R41, -RZ, R9.reuse.H1_H1 ;  /* 0x30000009ff297230 */ /* 0x100fe20000004100 */
[----:B------:R-:W-:Y:S01]  /*b880*/  FSETP.GTU.FTZ.AND P1, PT, |R43|, +INF , PT ;  /* 0x7f8000002b00780b */ /* 0x000fe20003f3c200 */
[--C-:B------:R-:W-:Y:S02]  /*b890*/  HADD2.F32 R40, -RZ, R8.reuse.H1_H1 ;  /* 0x30000008ff287230 */ /* 0x100fe40000004100 */
[----:B------:R-:W-:Y:S01]  /*b8a0*/  FADD.FTZ R0, R37, R0 ;  /* 0x0000000025007221 */ /* 0x000fe20000010000 */
[----:B------:R-:W-:Y:S01]  /*b8b0*/  HADD2.F32 R42, -RZ, R9.H0_H0 ;  /* 0x20000009ff2a7230 */ /* 0x000fe20000004100 */
[----:B------:R-:W-:Y:S01]  /*b8c0*/  @!P3 MOV R5, R39 ;  /* 0x000000270005b202 */ /* 0x000fe20000000f00 */
[----:B------:R-:W-:Y:S01]  /*b8d0*/  HFMA2.MMA R39, -RZ, RZ, 0, 0 ;  /* 0x00000000ff277435 */ /* 0x000fe200000001ff */
[----:B------:R-:W-:Y:S01]  /*b8e0*/  FSETP.GTU.FTZ.AND P4, PT, |R41|, +INF , PT ;  /* 0x7f8000002900780b */ /* 0x000fe20003f9c200 */
[----:B------:R-:W-:Y:S01]  /*b8f0*/  HFMA2.MMA R37, -RZ, RZ, 0, 0 ;  /* 0x00000000ff257435 */ /* 0x000fe200000001ff */
[----:B------:R-:W-:Y:S01]  /*b900*/  FSETP.GTU.FTZ.AND P2, PT, |R40|, +INF , PT ;  /* 0x7f8000002800780b */ /* 0x000fe20003f5c200 */
[----:B------:R-:W-:Y:S01]  /*b910*/  FADD.FTZ R3, R4, R3 ;  /* 0x0000000304037221 */ /* 0x000fe20000010000 */
[----:B------:R-:W-:Y:S01]  /*b920*/  FSETP.GTU.FTZ.AND P3, PT, |R42|, +INF , PT ;  /* 0x7f8000002a00780b */ /* 0x000fe20003f7c200 */
[----:B------:R-:W-:Y:S01]  /*b930*/  FADD.FTZ R12, R5, R12 ;  /* 0x0000000c050c7221 */ /* 0x000fe20000010000 */
[----:B------:R-:W-:Y:S01]  /*b940*/  CS2R R4, SRZ ;  /* 0x0000000000047805 */ /* 0x000fe2000001ff00 */
[----:B------:R-:W-:Y:S01]  /*b950*/  @!P5 IMAD.MOV.U32 R39, RZ, RZ, R38 ;  /* 0x000000ffff27d224 */ /* 0x000fe200078e0026 */
[----:B------:R-:W-:Y:S01]  /*b960*/  MOV R38, RZ ;  /* 0x000000ff00267202 */ /* 0x000fe20000000f00 */
[----:B------:R-:W-:-:S02]  /*b970*/  @!P1 HADD2.F32 R4, -RZ, R8.H0_H0 ;  /* 0x20000008ff049230 */ /* 0x000fc40000004100 */
[----:B------:R-:W-:Y:S02]  /*b980*/  FADD.FTZ R24, R39, R24 ;  /* 0x0000001827187221 */ /* 0x000fe40000010000 */
[----:B------:R-:W-:Y:S01]  /*b990*/  @!P4 MOV R37, R41 ;  /* 0x000000290025c202 */ /* 0x000fe20000000f00 */
[----:B------:R-:W-:Y:S01]  /*b9a0*/  FADD.FTZ R13, R4, R13 ;  /* 0x0000000d040d7221 */ /* 0x000fe20000010000 */
[----:B------:R-:W-:Y:S02]  /*b9b0*/  @!P2 MOV R5, R40 ;  /* 0x000000280005a202 */ /* 0x000fe40000000f00 */
[----:B------:R-:W-:Y:S02]  /*b9c0*/  @!P3 IMAD.MOV.U32 R38, RZ, RZ, R42 ;  /* 0x000000ffff26b224 */ /* 0x000fe400078e002a */
[----:B------:R-:W-:Y:S01]  /*b9d0*/  FADD.FTZ R16, R37, R16 ;  /* 0x0000001025107221 */ /* 0x000fe20000010000 */
[----:B------:R-:W-:Y:S01]  /*b9e0*/  FADD.FTZ R14, R5, R14 ;  /* 0x0000000e050e7221 */ /* 0x000fe20000010000 */
[----:B------:R-:W-:Y:S01]  /*b9f0*/  FADD.FTZ R15, R38, R15 ;  /* 0x0000000f260f7221 */ /* 0x000fe20000010000 */
[----:B------:R-:W-:Y:S06]  /*ba00*/  @!P0 BRA `(.L_x_4382) ;  /* 0xfffffff800608947 */ /* 0x000fec000383ffff */
.L_x_4381:
[----:B------:R-:W-:Y:S05]  /*ba10*/  BSYNC B0 ;  /* 0x0000000000007941 */ /* 0x000fea0003800000 */
.L_x_4380:
        /* <DEDUP_REMOVED lines=19> */
[C---:B------:R-:W-:Y:S02]  /*bb50*/  PRMT R11, R5.reuse, 0x7610, R11 ;  /* 0x00007610050b7816 */ /* 0x040fe4000000000b */
        /* <DEDUP_REMOVED lines=12> */
[--C-:B--2---:R-:W-:Y:S02]  /*bc20*/  PRMT R11, R11, 0x5410, R4.reuse ;  /* 0x000054100b0b7816 */ /* 0x104fe40000000004 */
[----:B------:R-:W-:Y:S02]  /*bc30*/  PRMT R34, R34, 0x7610, R4 ;  /* 0x0000761022227816 */ /* 0x000fe40000000004 */
[----:B---3--:R-:W-:-:S02]  /*bc40*/  @!P0 PRMT R6, R18, 0x7610, R6 ;  /* 0x0000761012068816 */ /* 0x008fc40000000006 */
[----:B------:R-:W-:Y:S02]  /*bc50*/  @!P0 PRMT R7, R19, 0x7610, R7 ;  /* 0x0000761013078816 */ /* 0x000fe40000000007 */
[----:B------:R-:W-:Y:S02]  /*bc60*/  PRMT R35, R5, 0x7610, R5 ;  /* 0x0000761005237816 */ /* 0x000fe40000000005 */
[----:B------:R-:W-:Y:S02]  /*bc70*/  @!P0 PRMT R6, R6, 0x7610, R18 ;  /* 0x0000761006068816 */ /* 0x000fe40000000012 */
[----:B------:R-:W-:-:S07]  /*bc80*/  @!P0 PRMT R7, R7, 0x7610, R19 ;  /* 0x0000761007078816 */ /* 0x000fce0000000013 */
.L_x_4384:
[----:B------:R-:W-:Y:S05]  /*bc90*/  BSYNC B0 ;  /* 0x0000000000007941 */ /* 0x000fea0003800000 */
.L_x_4383:
[----:B------:R-:W-:Y:S04]  /*bca0*/  BSSY B0, `(.L_x_4385) ;  /* 0x0000057000007945 */ /* 0x000fe80003800000 */
[----:B------:R-:W-:Y:S05]  /*bcb0*/  @P1 BRA `(.L_x_4386) ;  /* 0x0000000400541947 */ /* 0x000fea0003800000 */
[--C-:B------:R-:W-:Y:S01]  /*bcc0*/  HADD2.F32 R4, -RZ, R8.reuse.H0_H0 ;  /* 0x20000008ff047230 */ /* 0x100fe20000004100 */
[----:B------:R-:W-:Y:S01]  /*bcd0*/  IADD3 R25, R25, R26, RZ ;  /* 0x0000001a19197210 */ /* 0x000fe20007ffe0ff */
[----:B------:R-:W-:Y:S02]  /*bce0*/  HADD2.F32 R18, -RZ, R8.H1_H1 ;  /* 0x30000008ff127230 */ /* 0x000fe40000004100 */
[--C-:B------:R-:W-:Y:S01]  /*bcf0*/  HADD2.F32 R36, -RZ, R9.reuse.H1_H1 ;  /* 0x30000009ff247230 */ /* 0x100fe20000004100 */
[----:B------:R-:W-:Y:S01]  /*bd00*/  FSETP.GTU.FTZ.AND P0, PT, |R4|, +INF , PT ;  /* 0x7f8000000400780b */ /* 0x000fe20003f1c200 */
[----:B------:R-:W-:Y:S01]  /*bd10*/  HADD2.F32 R19, -RZ, R9.H0_H0 ;  /* 0x20000009ff137230 */ /* 0x000fe20000004100 */
[----:B------:R-:W-:Y:S02]  /*bd20*/  FSETP.GTU.FTZ.AND P1, PT, |R18|, +INF , PT ;  /* 0x7f8000001200780b */ /* 0x000fe40003f3c200 */
[----:B------:R-:W-:Y:S02]  /*bd30*/  CS2R R8, SRZ ;  /* 0x0000000000087805 */ /* 0x000fe4000001ff00 */
[----:B------:R-:W-:-:S02]  /*bd40*/  FSETP.GTU.FTZ.AND P3, PT, |R36|, +INF , PT ;  /* 0x7f8000002400780b */ /* 0x000fc40003f7c200 */
[----:B------:R-:W-:-:S05]  /*bd50*/  FSETP.GTU.FTZ.AND P2, PT, |R19|, +INF , PT ;  /* 0x7f8000001300780b */ /* 0x000fca0003f5c200 */
[----:B------:R-:W-:Y:S01]  /*bd60*/  @!P0 IMAD.MOV.U32 R8, RZ, RZ, R4 ;  /* 0x000000ffff088224 */ /* 0x000fe200078e0004 */
[----:B------:R-:W-:Y:S02]  /*bd70*/  ISETP.GE.U32.AND P0, PT, R25, R32, PT ;  /* 0x000000201900720c */ /* 0x000fe40003f06070 */
[----:B------:R-:W-:Y:S02]  /*bd80*/  CS2R R4, SRZ ;  /* 0x0000000000047805 */ /* 0x000fe4000001ff00 */
[----:B------:R-:W-:Y:S01]  /*bd90*/  @!P1 MOV R5, R18 ;  /* 0x0000001200059202 */ /* 0x000fe20000000f00 */
[----:B------:R-:W-:Y:S01]  /*bda0*/  FADD.FTZ R13, R13, R8 ;  /* 0x000000080d0d7221 */ /* 0x000fe20000010000 */
[----:B------:R-:W-:Y:S01]  /*bdb0*/  @!P3 MOV R9, R36 ;  /* 0x000000240009b202 */ /* 0x000fe20000000f00 */
[----:B------:R-:W-:Y:S02]  /*bdc0*/  @!P2 IMAD.MOV.U32 R4, RZ, RZ, R19 ;  /* 0x000000ffff04a224 */ /* 0x000fe400078e0013 */
[----:B------:R-:W-:-:S02]  /*bdd0*/  FADD.FTZ R14, R14, R5 ;  /* 0x000000050e0e7221 */ /* 0x000fc40000010000 */
[----:B------:R-:W-:Y:S01]  /*bde0*/  FADD.FTZ R15, R15, R4 ;  /* 0x000000040f0f7221 */ /* 0x000fe20000010000 */
[----:B------:R-:W-:Y:S01]  /*bdf0*/  FADD.FTZ R16, R16, R9 ;  /* 0x0000000910107221 */ /* 0x000fe20000010000 */
[----:B------:R-:W-:Y:S06]  /*be00*/  @P0 BRA `(.L_x_4386) ;  /* 0x0000000400000947 */ /* 0x000fec0003800000 */
[--C-:B------:R-:W-:Y:S01]  /*be10*/  HADD2.F32 R4, -RZ, R10.reuse.H0_H0 ;  /* 0x2000000aff047230 */ /* 0x100fe20000004100 */
[----:B------:R-:W-:Y:S01]  /*be20*/  HFMA2.MMA R5, -RZ, RZ, 0, 0 ;  /* 0x00000000ff057435 */ /* 0x000fe200000001ff */
[----:B------:R-:W-:Y:S01]  /*be30*/  HADD2.F32 R10, -RZ, R10.H1_H1 ;  /* 0x3000000aff0a7230 */ /* 0x000fe20000004100 */
[----:B------:R-:W-:Y:S01]  /*be40*/  HFMA2.MMA R9, -RZ, RZ, 0, 0 ;  /* 0x00000000ff097435 */ /* 0x000fe200000001ff */
[----:B------:R-:W-:Y:S01]  /*be50*/  HADD2.F32 R19, -RZ, R34.H0_H0 ;  /* 0x20000022ff137230 */ /* 0x000fe20000004100 */
[----:B------:R-:W-:Y:S01]  /*be60*/  FSETP.GTU.FTZ.AND P0, PT, |R4|, +INF , PT ;  /* 0x7f8000000400780b */ /* 0x000fe20003f1c200 */
[----:B------:R-:W-:Y:S01]  /*be70*/  HADD2.F32 R8, -RZ, R11.H0_H0 ;  /* 0x2000000bff087230 */ /* 0x000fe20000004100 */
[----:B------:R-:W-:Y:S01]  /*be80*/  FSETP.GTU.FTZ.AND P1, PT, |R10|, +INF , PT ;  /* 0x7f8000000a00780b */ /* 0x000fe20003f3c200 */
[----:B------:R-:W-:Y:S01]  /*be90*/  IMAD.IADD R25, R25, 0x1, R26 ;  /* 0x0000000119197824 */ /* 0x000fe200078e021a */
[----:B------:R-:W-:Y:S02]  /*bea0*/  FSETP.GTU.FTZ.AND P3, PT, |R19|, +INF , PT ;  /* 0x7f8000001300780b */ /* 0x000fe40003f7c200 */
[----:B------:R-:W-:-:S02]  /*beb0*/  FSETP.GTU.FTZ.AND P2, PT, |R8|, +INF , PT ;  /* 0x7f8000000800780b */ /* 0x000fc40003f5c200 */
[----:B------:R-:W-:-:S05]  /*bec0*/  MOV R18, RZ ;  /* 0x000000ff00127202 */ /* 0x000fca0000000f00 */
[----:B------:R-:W-:Y:S01]  /*bed0*/  @!P0 IMAD.MOV.U32 R5, RZ, RZ, R4 ;  /* 0x000000ffff058224 */ /* 0x000fe200078e0004 */
        /* <DEDUP_REMOVED lines=12> */
[----:B------:R-:W-:Y:S01]  /*bfa0*/  HADD2.F32 R11, -RZ, R11.H1_H1 ;  /* 0x3000000bff0b7230 */ /* 0x000fe20000004100 */
        /* <DEDUP_REMOVED lines=8> */
[----:B------:R-:W-:Y:S02]  /*c030*/  ISETP.GE.U32.AND P4, PT, R5, R32, PT ;  /* 0x000000200500720c */ /* 0x000fe40003f86070 */
[----:B------:R-:W-:-:S03]  /*c040*/  CS2R R4, SRZ ;  /* 0x0000000000047805 */ /* 0x000fc6000001ff00 */
[----:B------:R-:W-:Y:S02]  /*c050*/  @!P2 MOV R18, R8 ;  /* 0x000000080012a202 */ /* 0x000fe40000000f00 */
[----:B------:R-:W-:Y:S02]  /*c060*/  @!P0 MOV R4, R11 ;  /* 0x0000000b00048202 */ /* 0x000fe40000000f00 */
[----:B------:R-:W-:Y:S01]  /*c070*/  @!P3 MOV R10, R35 ;  /* 0x00000023000ab202 */ /* 0x000fe20000000f00 */
[----:B------:R-:W-:Y:S01]  /*c080*/  FADD.FTZ R31, R31, R18 ;  /* 0x000000121f1f7221 */ /* 0x000fe20000010000 */
[----:B------:R-:W-:Y:S02]  /*c090*/  @!P1 IMAD.MOV.U32 R5, RZ, RZ, R34 ;  /* 0x000000ffff059224 */ /* 0x000fe400078e0022 */
[----:B------:R-:W-:Y:S01]  /*c0a0*/  FADD.FTZ R29, R29, R4 ;  /* 0x000000041d1d7221 */ /* 0x000fe20000010000 */
[----:B------:R-:W-:Y:S01]  /*c0b0*/  FADD.FTZ R33, R33, R10 ;  /* 0x0000000a21217221 */ /* 0x000fe20000010000 */
[----:B------:R-:W-:Y:S01]  /*c0c0*/  FADD.FTZ R30, R30, R5 ;  /* 0x000000051e1e7221 */ /* 0x000fe20000010000 */
[----:B------:R-:W-:Y:S06]  /*c0d0*/  @P4 BRA `(.L_x_4386) ;  /* 0x00000000004c4947 */ /* 0x000fec0003800000 */
[--C-:B------:R-:W-:Y:S01]  /*c0e0*/  HADD2.F32 R4, -RZ, R6.reuse.H0_H0 ;  /* 0x20000006ff047230 */ /* 0x100fe20000004100 */
[----:B------:R-:W-:Y:S01]  /*c0f0*/  HFMA2.MMA R11, -RZ, RZ, 0, 0 ;  /* 0x00000000ff0b7435 */ /* 0x000fe200000001ff */
[--C-:B------:R-:W-:Y:S02]  /*c100*/  HADD2.F32 R9, -RZ, R7.reuse.H0_H0 ;  /* 0x20000007ff097230 */ /* 0x100fe40000004100 */
[----:B------:R-:W-:Y:S01]  /*c110*/  HADD2.F32 R10, -RZ, R7.H1_H1 ;  /* 0x30000007ff0a7230 */ /* 0x000fe20000004100 */
[----:B------:R-:W-:Y:S01]  /*c120*/  FSETP.GTU.FTZ.AND P0, PT, |R4|, +INF , PT ;  /* 0x7f8000000400780b */ /* 0x000fe20003f1c200 */
[----:B------:R-:W-:Y:S01]  /*c130*/  HADD2.F32 R8, -RZ, R6.H1_H1 ;  /* 0x30000006ff087230 */ /* 0x000fe20000004100 */
[----:B------:R-:W-:Y:S02]  /*c140*/  FSETP.GTU.FTZ.AND P2, PT, |R9|, +INF , PT ;  /* 0x7f8000000900780b */ /* 0x000fe40003f5c200 */
[----:B------:R-:W-:Y:S02]  /*c150*/  CS2R R6, SRZ ;  /* 0x0000000000067805 */ /* 0x000fe4000001ff00 */
[----:B------:R-:W-:Y:S01]  /*c160*/  FSETP.GTU.FTZ.AND P3, PT, |R10|, +INF , PT ;  /* 0x7f8000000a00780b */ /* 0x000fe20003f7c200 */
[----:B------:R-:W-:Y:S01]  /*c170*/  IMAD.MOV.U32 R5, RZ, RZ, RZ ;  /* 0x000000ffff057224 */ /* 0x000fe200078e00ff */
[----:B------:R-:W-:-:S05]  /*c180*/  FSETP.GTU.FTZ.AND P1, PT, |R8|, +INF , PT ;  /* 0x7f8000000800780b */ /* 0x000fca0003f3c200 */
[----:B------:R-:W-:Y:S02]  /*c190*/  @!P0 MOV R5, R4 ;  /* 0x0000000400058202 */ /* 0x000fe40000000f00 */
[----:B------:R-:W-:-:S04]  /*c1a0*/  @!P2 MOV R11, R9 ;  /* 0x00000009000ba202 */ /* 0x000fc80000000f00 */
[----:B------:R-:W-:Y:S01]  /*c1b0*/  @!P3 MOV R7, R10 ;  /* 0x0000000a0007b202 */ /* 0x000fe20000000f00 */
[----:B------:R-:W-:Y:S01]  /*c1c0*/  FADD.FTZ R0, R0, R5 ;  /* 0x0000000500007221 */ /* 0x000fe20000010000 */
[----:B------:R-:W-:Y:S02]  /*c1d0*/  @!P1 IMAD.MOV.U32 R6, RZ, RZ, R8 ;  /* 0x000000ffff069224 */ /* 0x000fe400078e0008 */
[----:B------:R-:W-:Y:S01]  /*c1e0*/  FADD.FTZ R12, R12, R11 ;  /* 0x0000000b0c0c7221 */ /* 0x000fe20000010000 */
[----:B------:R-:W-:Y:S01]  /*c1f0*/  FADD.FTZ R24, R24, R7 ;  /* 0x0000000718187221 */ /* 0x000fe20000010000 */
[----:B------:R-:W-:-:S07]  /*c200*/  FADD.FTZ R3, R3, R6 ;  /* 0x0000000603037221 */ /* 0x000fce0000010000 */
.L_x_4386:
[----:B------:R-:W-:Y:S05]  /*c210*/  BSYNC B0 ;  /* 0x0000000000007941 */ /* 0x000fea0003800000 */
.L_x_4385:
        /* <DEDUP_REMOVED lines=13> */
.L_x_4363:
[----:B------:R-:W-:Y:S01]  /*c2f0*/  ULDC UR4, c[0x0][0x224] ;  /* 0x0000890000047ab9 */ /* 0x000fe20000000800 */
[----:B------:R-:W0:Y:S01]  /*c300*/  LDC R0, c[0x0][0x214] ;  /* 0x00008500ff007b82 */ /* 0x000e220000000800 */
[----:B------:R-:W-:Y:S01]  /*c310*/  IMAD.U32 R34, RZ, RZ, UR4 ;  /* 0x00000004ff227e24 */ /* 0x000fe2000f8e00ff */
[----:B------:R-:W-:Y:S03]  /*c320*/  BSSY B0, `(.L_x_4387) ;  /* 0x0000089000007945 */ /* 0x000fe60003800000 */
        /* <DEDUP_REMOVED lines=28> */
[----:B------:R-:W-:Y:S01]  /*c4f0*/  IMAD.MOV.U32 R13, RZ, RZ, R0 ;  /* 0x000000ffff0d7224 */ /* 0x000fe200078e0000 */
[----:B------:R-:W-:-:S02]  /*c500*/  MOV R16, R0 ;  /* 0x0000000000107202 */ /* 0x000fc40000000f00 */
[-C--:B------:R-:W-:Y:S02]  /*c510*/  MOV R14, R0.reuse ;  /* 0x00000000000e7202 */ /* 0x080fe40000000f00 */
[-C--:B------:R-:W-:Y:S02]  /*c520*/  MOV R15, R0.reuse ;  /* 0x00000000000f7202 */ /* 0x080fe40000000f00 */
[-C--:B------:R-:W-:Y:S02]  /*c530*/  MOV R12, R0.reuse ;  /* 0x00000000000c7202 */ /* 0x080fe40000000f00 */
[----:B------:R-:W-:-:S07]  /*c540*/  MOV R3, R0 ;  /* 0x0000000000037202 */ /* 0x000fce0000000f00 */
.L_x_4389:
[----:B0-----:R-:W-:-:S05]  /*c550*/  IMAD.IADD R5, R31, 0x1, R34 ;  /* 0x000000011f057824 */ /* 0x001fca00078e0222 */
[----:B------:R-:W-:-:S05]  /*c560*/  SHF.R.U32.HI R11, RZ, 0x2, R5 ;  /* 0x00000002ff0b7819 */ /* 0x000fca0000011605 */
[----:B------:R-:W-:Y:S01]  /*c570*/  IMAD.WIDE.U32 R10, R11, 0x8, R18 ;  /* 0x000000080b0a7825 */ /* 0x000fe200078e0012 */
[----:B------:R-:W-:-:S05]  /*c580*/  IADD3 R7, R5, R34, RZ ;  /* 0x0000002205077210 */ /* 0x000fca0007ffe0ff */
[----:B------:R-:W2:Y:S01]  /*c590*/  LDG.E.64 R10, desc[UR60][R10.64] ;  /* 0x0000003c0a0a7981 */ /* 0x000ea2000c1e1b00 */
[----:B------:R-:W-:-:S05]  /*c5a0*/  SHF.R.U32.HI R5, RZ, 0x2, R7 ;  /* 0x00000002ff057819 */ /* 0x000fca0000011607 */
[----:B------:R-:W-:-:S06]  /*c5b0*/  IMAD.WIDE.U32 R4, R5, 0x8, R18 ;  /* 0x0000000805047825 */ /* 0x000fcc00078e0012 */
[----:B------:R-:W3:Y:S01]  /*c5c0*/  LDG.E.64 R4, desc[UR60][R4.64] ;  /* 0x0000003c04047981 */ /* 0x000ee2000c1e1b00 */
[----:B------:R-:W-:-:S04]  /*c5d0*/  IADD3 R37, R7, R34, RZ ;  /* 0x0000002207257210 */ /* 0x000fc80007ffe0ff */
[----:B------:R-:W-:-:S05]  /*c5e0*/  SHF.R.U32.HI R7, RZ, 0x2, R37 ;  /* 0x00000002ff077819 */ /* 0x000fca0000011625 */
[----:B------:R-:W-:-:S06]  /*c5f0*/  IMAD.WIDE.U32 R6, R7, 0x8, R18 ;  /* 0x0000000807067825 */ /* 0x000fcc00078e0012 */
[----:B------:R-:W4:Y:S01]  /*c600*/  LDG.E.64 R6, desc[UR60][R6.64] ;  /* 0x0000003c06067981 */ /* 0x000f22000c1e1b00 */
[----:B------:R-:W-:-:S05]  /*c610*/  SHF.R.U32.HI R9, RZ, 0x2, R31 ;  /* 0x00000002ff097819 */ /* 0x000fca000001161f */
[----:B------:R-:W-:-:S06]  /*c620*/  IMAD.WIDE.U32 R8, R9, 0x8, R18 ;  /* 0x0000000809087825 */ /* 0x000fcc00078e0012 */
[----:B------:R-:W5:Y:S01]  /*c630*/  LDG.E.64 R8, desc[UR60][R8.64] ;  /* 0x0000003c08087981 */ /* 0x000f62000c1e1b00 */
[----:B------:R-:W-:Y:S01]  /*c640*/  IMAD.IADD R31, R37, 0x1, R34 ;  /* 0x00000001251f7824 */ /* 0x000fe200078e0222 */
[----:B------:R-:W-:Y:S01]  /*c650*/  HFMA2.MMA R36, -RZ, RZ, 0, 0 ;  /* 0x00000000ff247435 */ /* 0x000fe200000001ff */
[----:B------:R-:W-:Y:S02]  /*c660*/  CS2R R40, SRZ ;  /* 0x0000000000287805 */ /* 0x000fe4000001ff00 */
[----:B------:R-:W-:-:S05]  /*c670*/  IMAD R37, R34, 0x3, R31 ;  /* 0x0000000322257824 */ /* 0x000fca00078e021f */
[----:B-1----:R-:W-:Y:S01]  /*c680*/  ISETP.GE.U32.AND P0, PT, R37, R32, PT ;  /* 0x000000202500720c */ /* 0x002fe20003f06070 */
[----:B------:R-:W-:Y:S01]  /*c690*/  IMAD.MOV.U32 R37, RZ, RZ, RZ ;  /* 0x000000ffff257224 */ /* 0x000fe200078e00ff */
[C---:B--2---:R-:W-:Y:S01]  /*c6a0*/  PRMT R33, R10.reuse, 0x7632, R33 ;  /* 0x000076320a217816 */ /* 0x044fe20000000021 */
[----:B------:R-:W-:Y:S01]  /*c6b0*/  HADD2.F32 R35, -RZ, R10.H0_H0 ;  /* 0x2000000aff237230 */ /* 0x000fe20000004100 */
[----:B------:R-:W-:Y:S01]  /*c6c0*/  PRMT R10, R10, 0x5410, R11 ;  /* 0x000054100a0a7816 */ /* 0x000fe2000000000b */
[----:B------:R-:W-:Y:S02]  /*c6d0*/  HADD2.F32 R42, -RZ, R11.H1_H1 ;  /* 0x3000000bff2a7230 */ /* 0x000fe40000004100 */
[----:B------:R-:W-:Y:S01]  /*c6e0*/  HADD2.F32 R38, -RZ, R33.H0_H0 ;  /* 0x20000021ff267230 */ /* 0x000fe20000004100 */
[----:B------:R-:W-:Y:S01]  /*c6f0*/  FSETP.GTU.FTZ.AND P1, PT, |R35|, +INF , PT ;  /* 0x7f8000002300780b */ /* 0x000fe20003f3c200 */
[----:B------:R-:W-:Y:S01]  /*c700*/  HADD2.F32 R39, -RZ, R10.H1_H1 ;  /* 0x3000000aff277230 */ /* 0x000fe20000004100 */
[----:B------:R-:W-:-:S02]  /*c710*/  FSETP.GTU.FTZ.AND P4, PT, |R42|, +INF , PT ;  /* 0x7f8000002a00780b */ /* 0x000fc40003f9c200 */
[----:B------:R-:W-:Y:S02]  /*c720*/  FSETP.GTU.FTZ.AND P2, PT, |R38|, +INF , PT ;  /* 0x7f8000002600780b */ /* 0x000fe40003f5c200 */
[----:B------:R-:W-:Y:S02]  /*c730*/  FSETP.GTU.FTZ.AND P3, PT, |R39|, +INF , PT ;  /* 0x7f8000002700780b */ /* 0x000fe40003f7c200 */
[----:B---3--:R-:W-:Y:S02]  /*c740*/  PRMT R33, R33, 0x5410, R5 ;  /* 0x0000541021217816 */ /* 0x008fe40000000005 */
[----:B------:R-:W-:-:S03]  /*c750*/  PRMT R11, R4, 0x7610, R11 ;  /* 0x00007610040b7816 */ /* 0x000fc6000000000b */
[----:B------:R-:W-:Y:S02]  /*c760*/  @!P1 MOV R36, R35 ;  /* 0x0000002300249202 */ /* 0x000fe40000000f00 */
[----:B------:R-:W-:Y:S01]  /*c770*/  PRMT R35, R4, 0x7632, R35 ;  /* 0x0000763204237816 */ /* 0x000fe20000000023 */
[----:B------:R-:W-:Y:S01]  /*c780*/  @!P4 IMAD.MOV.U32 R41, RZ, RZ, R42 ;  /* 0x000000ffff29c224 */ /* 0x000fe200078e002a */
[----:B------:R-:W-:Y:S01]  /*c790*/  @!P2 MOV R37, R38 ;  /* 0x000000260025a202 */ /* 0x000fe20000000f00 */
[----:B------:R-:W-:Y:S01]  /*c7a0*/  HADD2.F32 R38, -RZ, R33.H1_H1 ;  /* 0x30000021ff267230 */ /* 0x000fe20000004100 */
[----:B------:R-:W-:Y:S01]  /*c7b0*/  @!P3 MOV R40, R39 ;  /* 0x000000270028b202 */ /* 0x000fe20000000f00 */
[----:B------:R-:W-:Y:S01]  /*c7c0*/  HADD2.F32 R42, -RZ, R35.H0_H0 ;  /* 0x20000023ff2a7230 */ /* 0x000fe20000004100 */
[----:B------:R-:W-:Y:S01]  /*c7d0*/  PRMT R35, R35, 0x7610, R5 ;  /* 0x0000761023237816 */ /* 0x000fe20000000005 */
[----:B------:R-:W-:Y:S01]  /*c7e0*/  HADD2.F32 R39, -RZ, R11.H0_H0 ;  /* 0x2000000bff277230 */ /* 0x000fe20000004100 */
[----:B------:R-:W-:Y:S01]  /*c7f0*/  FSETP.GTU.FTZ.AND P3, PT, |R38|, +INF , PT ;  /* 0x7f8000002600780b */ /* 0x000fe20003f7c200 */
[----:B------:R-:W-:Y:S01]  /*c800*/  FADD.FTZ R15, R36, R15 ;  /* 0x0000000f240f7221 */ /* 0x000fe20000010000 */
[----:B------:R-:W-:Y:S01]  /*c810*/  FSETP.GTU.FTZ.AND P2, PT, |R42|, +INF , PT ;  /* 0x7f8000002a00780b */ /* 0x000fe20003f5c200 */
[----:B------:R-:W-:Y:S01]  /*c820*/  HADD2.F32 R43, -RZ, R35.H1_H1 ;  /* 0x30000023ff2b7230 */ /* 0x000fe20000004100 */
[----:B------:R-:W-:Y:S01]  /*c830*/  FSETP.GTU.FTZ.AND P1, PT, |R39|, +INF , PT ;  /* 0x7f8000002700780b */ /* 0x000fe20003f3c200 */
[----:B------:R-:W-:Y:S01]  /*c840*/  FADD.FTZ R14, R37, R14 ;  /* 0x0000000e250e7221 */ /* 0x000fe20000010000 */
[----:B------:R-:W-:Y:S01]  /*c850*/  CS2R R36, SRZ ;  /* 0x0000000000247805 */ /* 0x000fe2000001ff00 */
[----:B------:R-:W-:Y:S01]  /*c860*/  FADD.FTZ R21, R40, R21 ;  /* 0x0000001528157221 */ /* 0x000fe20000010000 */
[----:B------:R-:W-:Y:S01]  /*c870*/  FSETP.GTU.FTZ.AND P4, PT, |R43|, +INF , PT ;  /* 0x7f8000002b00780b */ /* 0x000fe20003f9c200 */
[----:B----4-:R-:W-:Y:S01]  /*c880*/  HADD2.F32 R40, -RZ, R6.H0_H0 ;  /* 0x20000006ff287230 */ /* 0x010fe20000004100 */
[----:B------:R-:W-:Y:S01]  /*c890*/  CS2R R4, SRZ ;  /* 0x0000000000047805 */ /* 0x000fe2000001ff00 */
[----:B------:R-:W-:Y:S01]  /*c8a0*/  FADD.FTZ R16, R41, R16 ;  /* 0x0000001029107221 */ /* 0x000fe20000010000 */
[----:B------:R-:W-:-:S02]  /*c8b0*/  HADD2.F32 R41, -RZ, R7.H1_H1 ;  /* 0x30000007ff297230 */ /* 0x000fc40000004100 */
[----:B------:R-:W-:Y:S01]  /*c8c0*/  @!P3 IMAD.MOV.U32 R37, RZ, RZ, R38 ;  /* 0x000000ffff25b224 */ /* 0x000fe200078e0026 */
[----:B------:R-:W-:Y:S01]  /*c8d0*/  @!P2 MOV R4, R42 ;  /* 0x0000002a0004a202 */ /* 0x000fe20000000f00 */
[----:B------:R-:W-:Y:S01]  /*c8e0*/  HADD2.F32 R38, -RZ, R7.H0_H0 ;  /* 0x20000007ff267230 */ /* 0x000fe20000004100 */
[----:B------:R-:W-:Y:S01]  /*c8f0*/  @!P1 MOV R5, R39 ;  /* 0x0000002700059202 */ /* 0x000fe20000000f00 */
[----:B------:R-:W-:Y:S01]  /*c900*/  HADD2.F32 R42, -RZ, R6.H1_H1 ;  /* 0x30000006ff2a7230 */ /* 0x000fe20000004100 */
[----:B------:R-:W-:Y:S01]  /*c910*/  FSETP.GTU.FTZ.AND P1, PT, |R40|, +INF , PT ;  /* 0x7f8000002800780b */ /* 0x000fe20003f3c200 */
[----:B------:R-:W-:Y:S01]  /*c920*/  HFMA2.MMA R39, -RZ, RZ, 0, 0 ;  /* 0x00000000ff277435 */ /* 0x000fe200000001ff */
[----:B------:R-:W-:Y:S01]  /*c930*/  FSETP.GTU.FTZ.AND P3, PT, |R38|, +INF , PT ;  /* 0x7f8000002600780b */ /* 0x000fe20003f7c200 */
[----:B------:R-:W-:Y:S01]  /*c940*/  FADD.FTZ R28, R37, R28 ;  /* 0x0000001c251c7221 */ /* 0x000fe20000010000 */
[----:B------:R-:W-:Y:S01]  /*c950*/  FSETP.GTU.FTZ.AND P2, PT, |R42|, +INF , PT ;  /* 0x7f8000002a00780b */ /* 0x000fe20003f5c200 */
[----:B------:R-:W-:Y:S01]  /*c960*/  IMAD.MOV.U32 R37, RZ, RZ, RZ ;  /* 0x000000ffff257224 */ /* 0x000fe200078e00ff */
[----:B------:R-:W-:Y:S01]  /*c970*/  @!P4 MOV R36, R43 ;  /* 0x0000002b0024c202 */ /* 0x000fe20000000f00 */
[----:B------:R-:W-:Y:S01]  /*c980*/  FADD.FTZ R20, R5, R20 ;  /* 0x0000001405147221 */ /* 0x000fe20000010000 */
[----:B-----5:R-:W-:-:S02]  /*c990*/  HADD2.F32 R5, -RZ, R8.H0_H0 ;  /* 0x20000008ff057230 */ /* 0x020fc40000004100 */
[----:B------:R-:W-:Y:S01]  /*c9a0*/  FADD.FTZ R27, R4, R27 ;  /* 0x0000001b041b7221 */ /* 0x000fe20000010000 */
[----:B------:R-:W-:Y:S02]  /*c9b0*/  IMAD.MOV.U32 R4, RZ, RZ, RZ ;  /* 0x000000ffff047224 */ /* 0x000fe400078e00ff */
[----:B------:R-:W-:Y:S01]  /*c9c0*/  FADD.FTZ R29, R36, R29 ;  /* 0x0000001d241d7221 */ /* 0x000fe20000010000 */
[----:B------:R-:W-:Y:S01]  /*c9d0*/  HADD2.F32 R36, -RZ, R8.H1_H1 ;  /* 0x30000008ff247230 */ /* 0x000fe20000004100 */
[----:B------:R-:W-:Y:S01]  /*c9e0*/  @!P1 MOV R39, R40 ;  /* 0x0000002800279202 */ /* 0x000fe20000000f00 */
[--C-:B------:R-:W-:Y:S01]  /*c9f0*/  HADD2.F32 R40, -RZ, R9.reuse.H1_H1 ;  /* 0x30000009ff287230 */ /* 0x100fe20000004100 */
[----:B------:R-:W-:Y:S01]  /*ca00*/  @!P3 MOV R37, R38 ;  /* 0x000000260025b202 */ /* 0x000fe20000000f00 */
[----:B------:R-:W-:Y:S01]  /*ca10*/  HADD2.F32 R38, -RZ, R9.H0_H0 ;  /* 0x20000009ff267230 */ /* 0x000fe20000004100 */
[----:B------:R-:W-:Y:S01]  /*ca20*/  @!P2 MOV R4, R42 ;  /* 0x0000002a0004a202 */ /* 0x000fe20000000f00 */
[----:B------:R-:W-:Y:S01]  /*ca30*/  FADD.FTZ R24, R39, R24 ;  /* 0x0000001827187221 */ /* 0x000fe20000010000 */
[----:B------:R-:W-:Y:S01]  /*ca40*/  FSETP.GTU.FTZ.AND P1, PT, |R5|, +INF , PT ;  /* 0x7f8000000500780b */ /* 0x000fe20003f3c200 */
[----:B------:R-:W-:Y:S01]  /*ca50*/  FADD.FTZ R26, R37, R26 ;  /* 0x0000001a251a7221 */ /* 0x000fe20000010000 */
[----:B------:R-:W-:Y:S01]  /*ca60*/  FSETP.GTU.FTZ.AND P3, PT, |R38|, +INF , PT ;  /* 0x7f8000002600780b */ /* 0x000fe20003f7c200 */
[----:B------:R-:W-:Y:S01]  /*ca70*/  HFMA2.MMA R37, -RZ, RZ, 0, 0 ;  /* 0x00000000ff257435 */ /* 0x000fe200000001ff */
[----:B------:R-:W-:Y:S01]  /*ca80*/  FSETP.GTU.FTZ.AND P2, PT, |R36|, +INF , PT ;  /* 0x7f8000002400780b */ /* 0x000fe20003f5c200 */
[----:B------:R-:W-:Y:S01]  /*ca90*/  HFMA2.MMA R5, -RZ, RZ, 0, 0 ;  /* 0x00000000ff057435 */ /* 0x000fe200000001ff */
[----:B------:R-:W-:Y:S01]  /*caa0*/  FSETP.GTU.FTZ.AND P5, PT, |R41|, +INF , PT ;  /* 0x7f8000002900780b */ /* 0x000fe20003fbc200 */
[----:B------:R-:W-:Y:S01]  /*cab0*/  FADD.FTZ R25, R4, R25 ;  /* 0x0000001904197221 */ /* 0x000fe20000010000 */
[----:B------:R-:W-:Y:S01]  /*cac0*/  FSETP.GTU.FTZ.AND P4, PT, |R40|, +INF , PT ;  /* 0x7f8000002800780b */ /* 0x000fe20003f9c200 */
[----:B------:R-:W-:Y:S01]  /*cad0*/  IMAD.MOV.U32 R42, RZ, RZ, RZ ;  /* 0x000000ffff2a7224 */ /* 0x000fe200078e00ff */
[----:B------:R-:W-:-:S02]  /*cae0*/  MOV R39, RZ ;  /* 0x000000ff00277202 */ /* 0x000fc40000000f00 */
[----:B------:R-:W-:Y:S01]  /*caf0*/  MOV R4, RZ ;  /* 0x000000ff00047202 */ /* 0x000fe20000000f00 */
[----:B------:R-:W-:Y:S02]  /*cb00*/  @!P1 HADD2.F32 R39, -RZ, R8.H0_H0 ;  /* 0x20000008ff279230 */ /* 0x000fe40000004100 */
[----:B------:R-:W-:Y:S02]  /*cb10*/  @!P3 MOV R37, R38 ;  /* 0x000000260025b202 */ /* 0x000fe40000000f00 */
[----:B------:R-:W-:Y:S01]  /*cb20*/  @!P2 MOV R4, R36 ;  /* 0x000000240004a202 */ /* 0x000fe20000000f00 */
        /* <DEDUP_REMOVED lines=8> */
.L_x_4388:
[----:B------:R-:W-:Y:S05]  /*cbb0*/  BSYNC B0 ;  /* 0x0000000000007941 */ /* 0x000fea0003800000 */
.L_x_4387:
        /* <DEDUP_REMOVED lines=18> */
[----:B------:R-:W-:-:S07]  /*cce0*/  PRMT R11, R11, 0x7610, R5 ;  /* 0x000076100b0b7816 */ /* 0x000fce0000000005 */
        /* <DEDUP_REMOVED lines=9> */
[C---:B--2---:R-:W-:Y:S02]  /*cd80*/  PRMT R11, R4.reuse, 0x7610, R11 ;  /* 0x00007610040b7816 */ /* 0x044fe4000000000b */
[--C-:B------:R-:W-:Y:S02]  /*cd90*/  PRMT R35, R4, 0x7632, R5.reuse ;  /* 0x0000763204237816 */ /* 0x100fe40000000005 */
[----:B------:R-:W-:Y:S02]  /*cda0*/  PRMT R33, R33, 0x5410, R5 ;  /* 0x0000541021217816 */ /* 0x000fe40000000005 */
[----:B---3--:R-:W-:Y:S02]  /*cdb0*/  @!P0 PRMT R6, R18, 0x7610, R6 ;  /* 0x0000761012068816 */ /* 0x008fe40000000006 */
[----:B------:R-:W-:Y:S02]  /*cdc0*/  @!P0 PRMT R7, R19, 0x7610, R7 ;  /* 0x0000761013078816 */ /* 0x000fe40000000007 */
[----:B------:R-:W-:-:S02]  /*cdd0*/  @!P0 PRMT R6, R6, 0x7610, R18 ;  /* 0x0000761006068816 */ /* 0x000fc40000000012 */
[----:B------:R-:W-:-:S07]  /*cde0*/  @!P0 PRMT R7, R7, 0x7610, R19 ;  /* 0x0000761007078816 */ /* 0x000fce0000000013 */
.L_x_4391:
[----:B------:R-:W-:Y:S05]  /*cdf0*/  BSYNC B0 ;  /* 0x0000000000007941 */ /* 0x000fea0003800000 */
.L_x_4390:
[----:B------:R-:W-:Y:S04]  /*ce00*/  BSSY B0, `(.L_x_4392) ;  /* 0x0000058000007945 */ /* 0x000fe80003800000 */
[----:B------:R-:W-:Y:S05]  /*ce10*/  @P1 BRA `(.L_x_4393) ;  /* 0x0000000400581947 */ /* 0x000fea0003800000 */
[--C-:B------:R-:W-:Y:S01]  /*ce20*/  HADD2.F32 R4, -RZ, R8.reuse.H0_H0 ;  /* 0x20000008ff047230 */ /* 0x100fe20000004100 */
[----:B------:R-:W-:Y:S01]  /*ce30*/  HFMA2.MMA R5, -RZ, RZ, 0, 0 ;  /* 0x00000000ff057435 */ /* 0x000fe200000001ff */
[----:B------:R-:W-:Y:S01]  /*ce40*/  HADD2.F32 R8, -RZ, R8.H1_H1 ;  /* 0x30000008ff087230 */ /* 0x000fe20000004100 */
[----:B------:R-:W-:Y:S01]  /*ce50*/  MOV R36, RZ ;  /* 0x000000ff00247202 */ /* 0x000fe20000000f00 */
[--C-:B------:R-:W-:Y:S01]  /*ce60*/  HADD2.F32 R19, -RZ, R9.reuse.H1_H1 ;  /* 0x30000009ff137230 */ /* 0x100fe20000004100 */
[----:B------:R-:W-:Y:S01]  /*ce70*/  FSETP.GTU.FTZ.AND P0, PT, |R4|, +INF , PT ;  /* 0x7f8000000400780b */ /* 0x000fe20003f1c200 */
[----:B------:R-:W-:Y:S01]  /*ce80*/  HADD2.F32 R18, -RZ, R9.H0_H0 ;  /* 0x20000009ff127230 */ /* 0x000fe20000004100 */
[----:B------:R-:W-:Y:S01]  /*ce90*/  FSETP.GTU.FTZ.AND P1, PT, |R8|, +INF , PT ;  /* 0x7f8000000800780b */ /* 0x000fe20003f3c200 */
[----:B------:R-:W-:Y:S01]  /*cea0*/  IMAD.IADD R31, R31, 0x1, R34 ;  /* 0x000000011f1f7824 */ /* 0x000fe200078e0222 */
[----:B------:R-:W-:Y:S01]  /*ceb0*/  FSETP.GTU.FTZ.AND P3, PT, |R19|, +INF , PT ;  /* 0x7f8000001300780b */ /* 0x000fe20003f7c200 */
[----:B------:R-:W-:Y:S01]  /*cec0*/  HFMA2.MMA R9, -RZ, RZ, 0, 0 ;  /* 0x00000000ff097435 */ /* 0x000fe200000001ff */
[----:B------:R-:W-:-:S07]  /*ced0*/  FSETP.GTU.FTZ.AND P2, PT, |R18|, +INF , PT ;  /* 0x7f8000001200780b */ /* 0x000fce0003f5c200 */
        /* <DEDUP_REMOVED lines=11> */
[--C-:B------:R-:W-:Y:S01]  /*cf90*/  HADD2.F32 R4, -RZ, R10.reuse.H0_H0 ;  /* 0x2000000aff047230 */ /* 0x100fe20000004100 */
[----:B------:R-:W-:Y:S01]  /*cfa0*/  IADD3 R31, R31, R34, RZ ;  /* 0x000000221f1f7210 */ /* 0x000fe20007ffe0ff */
[----:B------:R-:W-:Y:S01]  /*cfb0*/  HADD2.F32 R10, -RZ, R10.H1_H1 ;  /* 0x3000000aff0a7230 */ /* 0x000fe20000004100 */
[----:B------:R-:W-:Y:S01]  /*cfc0*/  MOV R8, RZ ;  /* 0x000000ff00087202 */ /* 0x000fe20000000f00 */
[----:B------:R-:W-:Y:S01]  /*cfd0*/  HADD2.F32 R18, -RZ, R11.H1_H1 ;  /* 0x3000000bff127230 */ /* 0x000fe20000004100 */
[----:B------:R-:W-:Y:S01]  /*cfe0*/  FSETP.GTU.FTZ.AND P0, PT, |R4|, +INF , PT ;  /* 0x7f8000000400780b */ /* 0x000fe20003f1c200 */
[----:B------:R-:W-:Y:S01]  /*cff0*/  HADD2.F32 R9, -RZ, R33.H0_H0 ;  /* 0x20000021ff097230 */ /* 0x000fe20000004100 */
[----:B------:R-:W-:Y:S02]  /*d000*/  FSETP.GTU.FTZ.AND P2, PT, |R10|, +INF , PT ;  /* 0x7f8000000a00780b */ /* 0x000fe40003f5c200 */
[----:B------:R-:W-:Y:S02]  /*d010*/  FSETP.GTU.FTZ.AND P3, PT, |R18|, +INF , PT ;  /* 0x7f8000001200780b */ /* 0x000fe40003f7c200 */
[----:B------:R-:W-:-:S02]  /*d020*/  FSETP.GTU.FTZ.AND P1, PT, |R9|, +INF , PT ;  /* 0x7f8000000900780b */ /* 0x000fc40003f3c200 */
[----:B------:R-:W-:-:S05]  /*d030*/  MOV R19, RZ ;  /* 0x000000ff00137202 */ /* 0x000fca0000000f00 */
        /* <DEDUP_REMOVED lines=11> */
[----:B------:R-:W-:Y:S01]  /*d0f0*/  HADD2.F32 R8, -RZ, R35.H0_H0 ;  /* 0x20000023ff087230 */ /* 0x000fe20000004100 */
[----:B------:R-:W-:Y:S01]  /*d100*/  HFMA2.MMA R9, -RZ, RZ, 0, 0 ;  /* 0x00000000ff097435 */ /* 0x000fe200000001ff */
[----:B------:R-:W-:Y:S01]  /*d110*/  HADD2.F32 R33, -RZ, R33.H1_H1 ;  /* 0x30000021ff217230 */ /* 0x000fe20000004100 */
[----:B------:R-:W-:Y:S01]  /*d120*/  MOV R10, RZ ;  /* 0x000000ff000a7202 */ /* 0x000fe20000000f00 */
[----:B------:R-:W-:Y:S01]  /*d130*/  HADD2.F32 R11, -RZ, R11.H0_H0 ;  /* 0x2000000bff0b7230 */ /* 0x000fe20000004100 */
[----:B------:R-:W-:Y:S01]  /*d140*/  FSETP.GTU.FTZ.AND P1, PT, |R8|, +INF , PT ;  /* 0x7f8000000800780b */ /* 0x000fe20003f3c200 */
[----:B------:R-:W-:Y:S01]  /*d150*/  HADD2.F32 R35, -RZ, R35.H1_H1 ;  /* 0x30000023ff237230 */ /* 0x000fe20000004100 */
[----:B------:R-:W-:Y:S01]  /*d160*/  FSETP.GTU.FTZ.AND P2, PT, |R33|, +INF , PT ;  /* 0x7f8000002100780b */ /* 0x000fe20003f5c200 */
[----:B------:R-:W-:Y:S01]  /*d170*/  IMAD.IADD R5, R31, 0x1, R34 ;  /* 0x000000011f057824 */ /* 0x000fe200078e0222 */
[----:B------:R-:W-:Y:S02]  /*d180*/  FSETP.GTU.FTZ.AND P0, PT, |R11|, +INF , PT ;  /* 0x7f8000000b00780b */ /* 0x000fe40003f1c200 */
[----:B------:R-:W-:-:S02]  /*d190*/  FSETP.GTU.FTZ.AND P3, PT, |R35|, +INF , PT ;  /* 0x7f8000002300780b */ /* 0x000fc40003f7c200 */
        /* <DEDUP_REMOVED lines=11> */
[--C-:B------:R-:W-:Y:S01]  /*d250*/  HADD2.F32 R8, -RZ, R6.reuse.H1_H1 ;  /* 0x30000006ff087230 */ /* 0x100fe20000004100 */
[----:B------:R-:W-:Y:S01]  /*d260*/  MOV R11, RZ ;  /* 0x000000ff000b7202 */ /* 0x000fe20000000f00 */
[--C-:B------:R-:W-:Y:S01]  /*d270*/  HADD2.F32 R9, -RZ, R7.reuse.H0_H0 ;  /* 0x20000007ff097230 */ /* 0x100fe20000004100 */
[----:B------:R-:W-:Y:S01]  /*d280*/  MOV R5, RZ ;  /* 0x000000ff00057202 */ /* 0x000fe20000000f00 */
[----:B------:R-:W-:Y:S01]  /*d290*/  HADD2.F32 R4, -RZ, R6.H0_H0 ;  /* 0x20000006ff047230 */ /* 0x000fe20000004100 */
[----:B------:R-:W-:Y:S01]  /*d2a0*/  FSETP.GTU.FTZ.AND P1, PT, |R8|, +INF , PT ;  /* 0x7f8000000800780b */ /* 0x000fe20003f3c200 */
[----:B------:R-:W-:Y:S01]  /*d2b0*/  HADD2.F32 R10, -RZ, R7.H1_H1 ;  /* 0x30000007ff0a7230 */ /* 0x000fe20000004100 */
[----:B------:R-:W-:Y:S02]  /*d2c0*/  FSETP.GTU.FTZ.AND P2, PT, |R9|, +INF , PT ;  /* 0x7f8000000900780b */ /* 0x000fe40003f5c200 */
[----:B------:R-:W-:Y:S02]  /*d2d0*/  CS2R R6, SRZ ;  /* 0x0000000000067805 */ /* 0x000fe4000001ff00 */
[----:B------:R-:W-:-:S02]  /*d2e0*/  FSETP.GTU.FTZ.AND P0, PT, |R4|, +INF , PT ;  /* 0x7f8000000400780b */ /* 0x000fc40003f1c200 */
        /* <DEDUP_REMOVED lines=8> */
[----:B------:R-:W-:-:S07]  /*d370*/  FADD.FTZ R30, R30, R7 ;  /* 0x000000071e1e7221 */ /* 0x000fce0000010000 */
.L_x_4393:
[----:B------:R-:W-:Y:S05]  /*d380*/  BSYNC B0 ;  /* 0x0000000000007941 */ /* 0x000fea0003800000 */
.L_x_4392:
        /* <DEDUP_REMOVED lines=12> */
.L_x_4347:
[----:B------:R-:W-:Y:S05]  /*d450*/  BSYNC B6 ;  /* 0x0000000000067941 */ /* 0x000fea0003800000 */
.L_x_4346:
        /* <DEDUP_REMOVED lines=10> */
[----:B---3--:R-:W-:Y:S02]  /*d500*/  SHF.R.U32.HI R4, RZ, 0x1, R5 ;  /* 0x00000001ff047819 */ /* 0x008fe40000011605 */
[----:B------:R-:W-:Y:S02]  /*d510*/  LEA R0, R0, R3, 0x4 ;  /* 0x0000000300007211 */ /* 0x000fe400078e20ff */
[----:B------:R-:W-:-:S03]  /*d520*/  ISETP.NE.AND P0, PT, R4, RZ, PT ;  /* 0x000000ff0400720c */ /* 0x000fc60003f05270 */
[----:B------:R1:W-:Y:S10]  /*d530*/  STS.128 [R0], R24 ;  /* 0x0000001800007388 */ /* 0x0003f40000000c00 */
[----:B------:R-:W-:Y:S05]  /*d540*/  @!P0 BRA `(.L_x_4394) ;  /* 0x0000000000408947 */ /* 0x000fea0003800000 */
.L_x_4395:
        /* <DEDUP_REMOVED lines=16> */
.L_x_4394:
        /* <DEDUP_REMOVED lines=19> */
.L_x_4398:
[----:B------:R-:W-:Y:S01]  /*d780*/  IADD3 R0, R17, R4, RZ ;  /* 0x0000000411007210 */ /* 0x000fe20007ffe0ff */
        /* <DEDUP_REMOVED lines=15> */
.L_x_4397:
[----:B------:R-:W-:Y:S01]  /*d880*/  ISETP.GE.AND P0, PT, R0, 0x2, PT ;  /* 0x000000020000780c */ /* 0x000fe20003f06270 */
[----:B------:R-:W-:Y:S05]  /*d890*/  WARPSYNC.ALL ;  /* 0x0000000000007948 */ /* 0x000fea0003800000 */
[----:B------:R-:W-:Y:S07]  /*d8a0*/  BAR.SYNC.DEFER_BLOCKING 0x0 ;  /* 0x0000000000007b1d */ /* 0x000fee0000010000 */
[----:B------:R-:W-:Y:S05]  /*d8b0*/  @!P0 BRA `(.L_x_4396) ;  /* 0x0000000000308947 */ /* 0x000fea0003800000 */
[----:B-1----:R-:W-:-:S11]  /*d8c0*/  HFMA2.MMA R3, -RZ, RZ, 0, 5.9604644775390625e-08 ;  /* 0x00000001ff037435 */ /* 0x002fd600000001ff */
.L_x_4399:
        /* <DEDUP_REMOVED lines=11> */
.L_x_4396:
[----:B-12---:R-:W1:Y:S01]  /*d980*/  LDC R0, c[0x0][0x3ec] ;  /* 0x0000fb00ff007b82 */ /* 0x006e620000000800 */
[----:B------:R-:W-:Y:S01]  /*d990*/  IMAD.MOV.U32 R19, RZ, RZ, RZ ;  /* 0x000000ffff137224 */ /* 0x000fe200078e00ff */
[----:B0-----:R-:W-:Y:S02]  /*d9a0*/  MOV R28, RZ ;  /* 0x000000ff001c7202 */ /* 0x001fe40000000f00 */
        /* <DEDUP_REMOVED lines=276> */
.L_x_4400:
        /* <DEDUP_REMOVED lines=278> */
.L_x_4401:
        /* <DEDUP_REMOVED lines=279> */
.L_x_4402:
        /* <DEDUP_REMOVED lines=277> */
.L_x_4403:
[----:B------:R-:W-:Y:S01]  /*11f10*/  ULDC.64 UR6, c[0x0][0x600] ;  /* 0x0001800000067ab9 */ /* 0x000fe20000000a00 */
[----:B------:R-:W-:Y:S02]  /*11f20*/  IADD3 R6, P1, R16, UR4, RZ ;  /* 0x0000000410067c10 */ /* 0x000fe4000ff3e0ff */
[----:B------:R-:W-:Y:S02]  /*11f30*/  CS2R R4, SRZ ;  /* 0x0000000000047805 */ /* 0x000fe4000001ff00 */
[----:B------:R-:W-:Y:S02]  /*11f40*/  ISETP.NE.U32.AND P0, PT, RZ, UR6, PT ;  /* 0x00000006ff007c0c */ /* 0x000fe4000bf05070 */
[----:B------:R-:W-:Y:S02]  /*11f50*/  IADD3.X R7, RZ, UR5, RZ, P1, !PT ;  /* 0x00000005ff077c10 */ /* 0x000fe40008ffe4ff */
[----:B------:R-:W-:Y:S02]  /*11f60*/  ISETP.NE.AND.EX P0, PT, RZ, UR7, PT, P0 ;  /* 0x00000007ff007c0c */ /* 0x000fe4000bf05300 */
[----:B------:R-:W-:-:S11]  /*11f70*/  MOV R0, RZ ;  /* 0x000000ff00007202 */ /* 0x000fd60000000f00 */
[----:B------:R-:W-:Y:S05]  /*11f80*/  @!P0 BRA `(.L_x_4404) ;  /* 0x0000000800308947 */ /* 0x000fea0003800000 */
[----:B------:R-:W-:Y:S01]  /*11f90*/  HFMA2.MMA R21, -RZ, RZ, 0, 0 ;  /* 0x00000000ff157435 */ /* 0x000fe200000001ff */
[----:B------:R-:W-:Y:S01]  /*11fa0*/  BSSY B0, `(.L_x_4405) ;  /* 0x0000029000007945 */ /* 0x000fe20003800000 */
[----:B------:R-:W-:Y:S01]  /*11fb0*/  IMAD.MOV.U32 R20, RZ, RZ, 0x2 ;  /* 0x00000002ff147424 */ /* 0x000fe200078e00ff */
[----:B------:R-:W-:Y:S01]  /*11fc0*/  MOV R4, 0x4 ;  /* 0x0000000400047802 */ /* 0x000fe20000000f00 */
[----:B------:R-:W-:-:S07]  /*11fd0*/  IMAD.MOV.U32 R5, RZ, RZ, 0x0 ;  /* 0x00000000ff057424 */ /* 0x000fce00078e00ff */
.L_x_4409:
[-C--:B------:R-:W-:Y:S01]  /*11fe0*/  LOP3.LUT R0, R21, R5.reuse, RZ, 0xfc, !PT ;  /* 0x0000000515007212 */ /* 0x080fe200078efcff */
[----:B------:R-:W-:Y:S01]  /*11ff0*/  BSSY B1, `(.L_x_4406) ;  /* 0x000001e000017945 */ /* 0x000fe20003800000 */
[----:B------:R-:W-:Y:S02]  /*12000*/  MOV R3, R5 ;  /* 0x0000000500037202 */ /* 0x000fe40000000f00 */
[----:B------:R-:W-:Y:S02]  /*12010*/  ISETP.NE.U32.AND P0, PT, R0, RZ, PT ;  /* 0x000000ff0000720c */ /* 0x000fe40003f05070 */
[----:B------:R-:W-:-:S11]  /*12020*/  MOV R0, R4 ;  /* 0x0000000400007202 */ /* 0x000fd60000000f00 */
[----:B------:R-:W-:Y:S05]  /*12030*/  @!P0 BRA `(.L_x_4407) ;  /* 0x0000000000188947 */ /* 0x000fea0003800000 */
[----:B------:R-:W-:Y:S01]  /*12040*/  IMAD.MOV.U32 R15, RZ, RZ, R5 ;  /* 0x000000ffff0f7224 */ /* 0x000fe200078e0005 */
[----:B------:R-:W-:Y:S02]  /*12050*/  MOV R5, R20 ;  /* 0x0000001400057202 */ /* 0x000fe40000000f00 */
[----:B------:R-:W-:Y:S02]  /*12060*/  MOV R20, R21 ;  /* 0x0000001500147202 */ /* 0x000fe40000000f00 */
[----:B------:R-:W-:-:S07]  /*12070*/  MOV R14, 0x12090 ;  /* 0x00012090000e7802 */ /* 0x000fce0000000f00 */
[----:B------:R-:W-:Y:S05]  /*12080*/  CALL.REL.NOINC `($__internal_11_$__cuda_sm20_rem_u64) ;  /* 0x0000007c00b07944 */ /* 0x000fea0003c00000 */
[----:B------:R-:W-:Y:S05]  /*12090*/  BRA `(.L_x_4408) ;  /* 0x00000000004c7947 */ /* 0x000fea0003800000 */
.L_x_4407:
        /* <DEDUP_REMOVED lines=19> */
.L_x_4408:
[----:B------:R-:W-:Y:S05]  /*121d0*/  BSYNC B1 ;  /* 0x0000000000017941 */ /* 0x000fea0003800000 */
.L_x_4406:
[----:B------:R-:W-:Y:S01]  /*121e0*/  ISETP.NE.U32.AND P0, PT, R4, RZ, PT ;  /* 0x000000ff0400720c */ /* 0x000fe20003f05070 */
[----:B------:R-:W-:Y:S01]  /*121f0*/  IMAD.MOV.U32 R21, RZ, RZ, R3 ;  /* 0x000000ffff157224 */ /* 0x000fe200078e0003 */
[----:B------:R-:W-:Y:S02]  /*12200*/  MOV R20, R0 ;  /* 0x0000000000147202 */ /* 0x000fe40000000f00 */
[----:B------:R-:W-:-:S13]  /*12210*/  ISETP.NE.AND.EX P0, PT, R5, RZ, PT, P0 ;  /* 0x000000ff0500720c */ /* 0x000fda0003f05300 */
[----:B------:R-:W-:Y:S05]  /*12220*/  @P0 BRA `(.L_x_4409) ;  /* 0xfffffffc006c0947 */ /* 0x000fea000383ffff */
[----:B------:R-:W-:Y:S05]  /*12230*/  BSYNC B0 ;  /* 0x0000000000007941 */ /* 0x000fea0003800000 */
.L_x_4405:
[----:B------:R-:W-:Y:S01]  /*12240*/  ISETP.NE.U32.AND P2, PT, R3, RZ, PT ;  /* 0x000000ff0300720c */ /* 0x000fe20003f45070 */
[----:B------:R-:W-:-:S12]  /*12250*/  BSSY B0, `(.L_x_4410) ;  /* 0x000001c000007945 */ /* 0x000fd80003800000 */
[----:B------:R-:W-:Y:S05]  /*12260*/  @!P2 BRA `(.L_x_4411) ;  /* 0x00000000001ca947 */ /* 0x000fea0003800000 */
[----:B------:R-:W-:Y:S01]  /*12270*/  HFMA2.MMA R14, -RZ, RZ, 0, 2.384185791015625e-07 ;  /* 0x00000004ff0e7435 */ /* 0x000fe200000001ff */
[----:B------:R-:W-:Y:S02]  /*12280*/  MOV R15, RZ ;  /* 0x000000ff000f7202 */ /* 0x000fe40000000f00 */
[----:B------:R-:W-:-:S08]  /*12290*/  MOV R20, 0x122b0 ;  /* 0x000122b000147802 */ /* 0x000fd00000000f00 */
[----:B------:R-:W-:Y:S05]  /*122a0*/  CALL.REL.NOINC `($__internal_10_$__cuda_sm20_div_u64) ;  /* 0x0000007800147944 */ /* 0x000fea0003c00000 */
[----:B------:R-:W-:Y:S01]  /*122b0*/  IMAD.MOV.U32 R4, RZ, RZ, R14 ;  /* 0x000000ffff047224 */ /* 0x000fe200078e000e */
[----:B------:R-:W-:Y:S01]  /*122c0*/  MOV R5, R15 ;  /* 0x0000000f00057202 */ /* 0x000fe20000000f00 */
[----:B------:R-:W-:Y:S06]  /*122d0*/  BRA `(.L_x_4412) ;  /* 0x00000000004c7947 */ /* 0x000fec0003800000 */
.L_x_4411:
        /* <DEDUP_REMOVED lines=19> */
.L_x_4412:
[----:B------:R-:W-:Y:S05]  /*12410*/  BSYNC B0 ;  /* 0x0000000000007941 */ /* 0x000fea0003800000 */
.L_x_4410:
[----:B------:R-:W-:Y:S04]  /*12420*/  BSSY B0, `(.L_x_4413) ;  /* 0x000001c000007945 */ /* 0x000fe80003800000 */
[----:B------:R-:W-:Y:S05]  /*12430*/  @!P2 BRA `(.L_x_4414) ;  /* 0x00000000001ca947 */ /* 0x000fea0003800000 */
[----:B------:R-:W-:Y:S01]  /*12440*/  HFMA2.MMA R15, -RZ, RZ, 0, 0 ;  /* 0x00000000ff0f7435 */ /* 0x000fe200000001ff */
[----:B------:R-:W-:Y:S02]  /*12450*/  MOV R14, 0x2 ;  /* 0x00000002000e7802 */ /* 0x000fe40000000f00 */
[----:B------:R-:W-:-:S08]  /*12460*/  MOV R20, 0x12480 ;  /* 0x0001248000147802 */ /* 0x000fd00000000f00 */
[----:B------:R-:W-:Y:S05]  /*12470*/  CALL.REL.NOINC `($__internal_10_$__cuda_sm20_div_u64) ;  /* 0x0000007400a07944 */ /* 0x000fea0003c00000 */
[----:B------:R-:W-:Y:S01]  /*12480*/  IMAD.MOV.U32 R20, RZ, RZ, R14 ;  /* 0x000000ffff147224 */ /* 0x000fe200078e000e */
[----:B------:R-:W-:Y:S01]  /*12490*/  MOV R21, R15 ;  /* 0x0000000f00157202 */ /* 0x000fe20000000f00 */
[----:B------:R-:W-:Y:S06]  /*124a0*/  BRA `(.L_x_4415) ;  /* 0x00000000004c7947 */ /* 0x000fec0003800000 */
.L_x_4414:
[----:B------:R-:W0:Y:S01]  /*124b0*/  I2F.U32.RP R21, R0 ;  /* 0x0000000000157306 */ /* 0x000e220000209000 */
[----:B------:R-:W-:-:S07]  /*124c0*/  ISETP.NE.U32.AND P2, PT, R0, RZ, PT ;  /* 0x000000ff0000720c */ /* 0x000fce0003f45070 */
[----:B0-----:R-:W0:Y:S02]  /*124d0*/  MUFU.RCP R21, R21 ;  /* 0x0000001500157308 */ /* 0x001e240000001000 */
[----:B0-----:R-:W-:Y:S01]  /*124e0*/  IADD3 R14, R21, 0xffffffe, RZ ;  /* 0x0ffffffe150e7810 */ /* 0x001fe20007ffe0ff */
[----:B------:R-:W-:-:S05]  /*124f0*/  IMAD.MOV.U32 R21, RZ, RZ, RZ ;  /* 0x000000ffff157224 */ /* 0x000fca00078e00ff */
[----:B------:R0:W1:Y:S02]  /*12500*/  F2I.FTZ.U32.TRUNC.NTZ R15, R14 ;  /* 0x0000000e000f7305 */ /* 0x000064000021f000 */
[----:B0-----:R-:W-:Y:S01]  /*12510*/  HFMA2.MMA R14, -RZ, RZ, 0, 0 ;  /* 0x00000000ff0e7435 */ /* 0x001fe200000001ff */
[----:B-1----:R-:W-:-:S04]  /*12520*/  IMAD.MOV R3, RZ, RZ, -R15 ;  /* 0x000000ffff037224 */ /* 0x002fc800078e0a0f */
[----:B------:R-:W-:-:S05]  /*12530*/  IMAD R3, R3, R0, RZ ;  /* 0x0000000003037224 */ /* 0x000fca00078e02ff */
[----:B------:R-:W-:-:S06]  /*12540*/  IMAD.HI.U32 R3, R15, R3, R14 ;  /* 0x000000030f037227 */ /* 0x000fcc00078e000e */
[----:B------:R-:W-:-:S05]  /*12550*/  IMAD.HI.U32 R20, R3, 0x2, RZ ;  /* 0x0000000203147827 */ /* 0x000fca00078e00ff */
[----:B------:R-:W-:-:S05]  /*12560*/  IADD3 R3, -R20, RZ, RZ ;  /* 0x000000ff14037210 */ /* 0x000fca0007ffe1ff */
[----:B------:R-:W-:-:S05]  /*12570*/  IMAD R3, R0, R3, 0x2 ;  /* 0x0000000200037424 */ /* 0x000fca00078e0203 */
[----:B------:R-:W-:-:S13]  /*12580*/  ISETP.GE.U32.AND P0, PT, R3, R0, PT ;  /* 0x000000000300720c */ /* 0x000fda0003f06070 */
[----:B------:R-:W-:Y:S01]  /*12590*/  @P0 IMAD.IADD R3, R3, 0x1, -R0 ;  /* 0x0000000103030824 */ /* 0x000fe200078e0a00 */
[----:B------:R-:W-:-:S04]  /*125a0*/  @P0 IADD3 R20, R20, 0x1, RZ ;  /* 0x0000000114140810 */ /* 0x000fc80007ffe0ff */
[----:B------:R-:W-:-:S13]  /*125b0*/  ISETP.GE.U32.AND P1, PT, R3, R0, PT ;  /* 0x000000000300720c */ /* 0x000fda0003f26070 */
[----:B------:R-:W-:Y:S02]  /*125c0*/  @P1 IADD3 R20, R20, 0x1, RZ ;  /* 0x0000000114141810 */ /* 0x000fe40007ffe0ff */
[----:B------:R-:W-:-:S07]  /*125d0*/  @!P2 LOP3.LUT R20, RZ, R0, RZ, 0x33, !PT ;  /* 0x00000000ff14a212 */ /* 0x000fce00078e33ff */
.L_x_4415:
[----:B------:R-:W-:Y:S05]  /*125e0*/  BSYNC B0 ;  /* 0x0000000000007941 */ /* 0x000fea0003800000 */
.L_x_4413:
[-C--:B------:R-:W-:Y:S01]  /*125f0*/  IMAD R3, R5, R28.reuse, RZ ;  /* 0x0000001c05037224 */ /* 0x080fe200078e02ff */
[----:B------:R-:W-:Y:S01]  /*12600*/  BSSY B0, `(.L_x_4416) ;  /* 0x0000020000007945 */ /* 0x000fe20003800000 */
[----:B------:R-:W-:-:S05]  /*12610*/  IMAD.WIDE.U32 R14, R4, R28, RZ ;  /* 0x0000001c040e7225 */ /* 0x000fca00078e00ff */
[----:B------:R-:W-:-:S04]  /*12620*/  IADD3 R4, R15, R3, RZ ;  /* 0x000000030f047210 */ /* 0x000fc80007ffe0ff */
[----:B------:R-:W-:-:S13]  /*12630*/  LOP3.LUT P0, RZ, R4, 0x7, RZ, 0xc0, !PT ;  /* 0x0000000704ff7812 */ /* 0x000fda000780c0ff */
[----:B------:R-:W-:Y:S05]  /*12640*/  @!P0 BRA `(.L_x_4417) ;  /* 0x0000000000208947 */ /* 0x000fea0003800000 */
[----:B------:R-:W-:Y:S01]  /*12650*/  MOV R0, R20 ;  /* 0x0000001400007202 */ /* 0x000fe20000000f00 */
[----:B------:R-:W-:Y:S01]  /*12660*/  IMAD.MOV.U32 R3, RZ, RZ, R21 ;  /* 0x000000ffff037224 */ /* 0x000fe200078e0015 */
[----:B------:R-:W-:Y:S02]  /*12670*/  MOV R15, R4 ;  /* 0x00000004000f7202 */ /* 0x000fe40000000f00 */
[----:B------:R-:W-:-:S07]  /*12680*/  MOV R20, 0x126a0 ;  /* 0x000126a000147802 */ /* 0x000fce0000000f00 */
[----:B------:R-:W-:Y:S05]  /*12690*/  CALL.REL.NOINC `($__internal_10_$__cuda_sm20_div_u64) ;  /* 0x0000007400187944 */ /* 0x000fea0003c00000 */
[----:B------:R-:W-:Y:S01]  /*126a0*/  MOV R4, R14 ;  /* 0x0000000e00047202 */ /* 0x000fe20000000f00 */
[----:B------:R-:W-:Y:S01]  /*126b0*/  IMAD.MOV.U32 R5, RZ, RZ, R15 ;  /* 0x000000ffff057224 */ /* 0x000fe200078e000f */
[----:B------:R-:W-:Y:S06]  /*126c0*/  BRA `(.L_x_4418) ;  /* 0x00000000004c7947 */ /* 0x000fec0003800000 */
.L_x_4417:
        /* <DEDUP_REMOVED lines=9> */
[----:B------:R-:W-:Y:S01]  /*12760*/  IMAD.HI.U32 R4, R5, R14, RZ ;  /* 0x0000000e05047227 */ /* 0x000fe200078e00ff */
[----:B------:R-:W-:-:S04]  /*12770*/  HFMA2.MMA R5, -RZ, RZ, 0, 0 ;  /* 0x00000000ff057435 */ /* 0x000fc800000001ff */
[----:B------:R-:W-:-:S05]  /*12780*/  IADD3 R15, -R4, RZ, RZ ;  /* 0x000000ff040f7210 */ /* 0x000fca0007ffe1ff */
[----:B------:R-:W-:-:S05]  /*12790*/  IMAD R15, R20, R15, R14 ;  /* 0x0000000f140f7224 */ /* 0x000fca00078e020e */
[----:B------:R-:W-:-:S13]  /*127a0*/  ISETP.GE.U32.AND P0, PT, R15, R20, PT ;  /* 0x000000140f00720c */ /* 0x000fda0003f06070 */
[----:B------:R-:W-:Y:S01]  /*127b0*/  @P0 IADD3 R15, R15, -R20, RZ ;  /* 0x800000140f0f0210 */ /* 0x000fe20007ffe0ff */
[----:B------:R-:W-:-:S03]  /*127c0*/  @P0 VIADD R4, R4, 0x1 ;  /* 0x0000000104040836 */ /* 0x000fc60000000000 */
[----:B------:R-:W-:-:S13]  /*127d0*/  ISETP.GE.U32.AND P1, PT, R15, R20, PT ;  /* 0x000000140f00720c */ /* 0x000fda0003f26070 */
[----:B------:R-:W-:Y:S02]  /*127e0*/  @P1 IADD3 R4, R4, 0x1, RZ ;  /* 0x0000000104041810 */ /* 0x000fe40007ffe0ff */
[----:B------:R-:W-:-:S07]  /*127f0*/  @!P2 LOP3.LUT R4, RZ, R20, RZ, 0x33, !PT ;  /* 0x00000014ff04a212 */ /* 0x000fce00078e33ff */
.L_x_4418:
[----:B------:R-:W-:Y:S05]  /*12800*/  BSYNC B0 ;  /* 0x0000000000007941 */ /* 0x000fea0003800000 */
.L_x_4416:
[----:B------:R-:W-:Y:S02]  /*12810*/  ULDC.64 UR4, c[0x0][0x600] ;  /* 0x0001800000047ab9 */ /* 0x000fe40000000a00 */
[----:B------:R-:W-:-:S04]  /*12820*/  IADD3 R4, P0, R4, UR4, RZ ;  /* 0x0000000404047c10 */ /* 0x000fc8000ff1e0ff */
[----:B------:R-:W-:-:S05]  /*12830*/  IADD3.X R5, R5, UR5, RZ, P0, !PT ;  /* 0x0000000505057c10 */ /* 0x000fca00087fe4ff */
[----:B------:R-:W-:-:S07]  /*12840*/  IMAD.MOV.U32 R0, RZ, RZ, R5 ;  /* 0x000000ffff007224 */ /* 0x000fce00078e0005 */
.L_x_4404:
[----:B------:R-:W-:Y:S02]  /*12850*/  ULDC UR4, c[0x0][0x238] ;  /* 0x00008e0000047ab9 */ /* 0x000fe40000000800 */
[----:B------:R-:W-:-:S13]  /*12860*/  ISETP.NE.AND P0, PT, RZ, UR4, PT ;  /* 0x00000004ff007c0c */ /* 0x000fda000bf05270 */
[----:B------:R-:W-:Y:S05]  /*12870*/  @!P0 BRA `(.L_x_4419) ;  /* 0x0000006000bc8947 */ /* 0x000fea0003800000 */
[----:B------:R-:W0:Y:S01]  /*12880*/  LDC R20, c[0x0][0x3ec] ;  /* 0x0000fb00ff147b82 */ /* 0x000e220000000800 */
[----:B------:R-:W1:Y:S01]  /*12890*/  S2R R3, SR_CTAID.X ;  /* 0x0000000000037919 */ /* 0x000e620000002500 */
[----:B------:R-:W-:Y:S01]  /*128a0*/  ULDC UR4, c[0x0][0x23c] ;  /* 0x00008f0000047ab9 */ /* 0x000fe20000000800 */
[----:B------:R-:W-:Y:S01]  /*128b0*/  HFMA2.MMA R22, -RZ, RZ, 0, 0 ;  /* 0x00000000ff167435 */ /* 0x000fe200000001ff */
[----:B------:R-:W-:Y:S01]  /*128c0*/  IMAD R7, R17, UR4, RZ ;  /* 0x0000000411077c24 */ /* 0x000fe2000f8e02ff */
[----:B------:R-:W-:Y:S01]  /*128d0*/  ULDC UR4, c[0x0][0x240] ;  /* 0x0000900000047ab9 */ /* 0x000fe20000000800 */
[----:B------:R-:W-:Y:S02]  /*128e0*/  MOV R19, RZ ;  /* 0x000000ff00137202 */ /* 0x000fe40000000f00 */
[----:B------:R-:W-:Y:S01]  /*128f0*/  IMAD R6, R2, UR4, R7 ;  /* 0x0000000402067c24 */ /* 0x000fe2000f8e0207 */
[----:B------:R-:W-:Y:S01]  /*12900*/  ULDC UR4, c[0x0][0x228] ;  /* 0x00008a0000047ab9 */ /* 0x000fe20000000800 */
[----:B0-----:R-:W-:-:S02]  /*12910*/  ISETP.NE.AND P0, PT, R20, RZ, PT ;  /* 0x000000ff1400720c */ /* 0x001fc40003f05270 */
[----:B-1----:R-:W-:-:S04]  /*12920*/  IMAD R6, R3, UR4, R6 ;  /* 0x0000000403067c24 */ /* 0x002fc8000f8e0206 */
[----:B------:R-:W-:-:S07]  /*12930*/  IMAD.SHL.U32 R9, R6, 0x4, RZ ;  /* 0x0000000406097824 */ /* 0x000fce00078e00ff */
        /* <DEDUP_REMOVED lines=274> */
.L_x_4420:
        /* <DEDUP_REMOVED lines=278> */
.L_x_4421:
[----:B------:R-:W-:Y:S01]  /*14bc0*/  IADD3 R12, P1, R19, UR4, RZ ;  /* 0x00000004130c7c10 */ /* 0x000fe2000ff3e0ff */
[----:B------:R-:W-:Y:S01]  /*14bd0*/  IMAD.MOV.U32 R18, RZ, RZ, RZ ;  /* 0x000000ffff127224 */ /* 0x000fe200078e00ff */
[----:B------:R-:W-:Y:S02]  /*14be0*/  MOV R16, RZ ;  /* 0x000000ff00107202 */ /* 0x000fe40000000f00 */
[----:B------:R-:W-:Y:S01]  /*14bf0*/  IADD3.X R13, RZ, UR5, RZ, P1, !PT ;  /* 0x00000005ff0d7c10 */ /* 0x000fe20008ffe4ff */
[----:B------:R-:W-:Y:S08]  /*14c00*/  @!P0 BRA `(.L_x_4422) ;  /* 0x0000001000488947 */ /* 0x000ff00003800000 */
[----:B------:R-:W-:Y:S01]  /*14c10*/  HFMA2.MMA R10, -RZ, RZ, 0, 0 ;  /* 0x00000000ff0a7435 */ /* 0x000fe200000001ff */
[----:B------:R-:W-:Y:S01]  /*14c20*/  IADD3 R11, R9, 0x2, RZ ;  /* 0x00000002090b7810 */ /* 0x000fe20007ffe0ff */
        /* <DEDUP_REMOVED lines=272> */
.L_x_4422:
        /* <DEDUP_REMOVED lines=277> */
.L_x_4423:
        /* <DEDUP_REMOVED lines=16> */
.L_x_4425:
[----:B------:R-:W-:Y:S05]  /*16f80*/  BSYNC B0 ;  /* 0x0000000000007941 */ /* 0x000fea0003800000 */
.L_x_4424:
        /* <DEDUP_REMOVED lines=17> */
.L_x_4427:
[----:B------:R-:W-:Y:S05]  /*170a0*/  BSYNC B0 ;  /* 0x0000000000007941 */ /* 0x000fea0003800000 */
.L_x_4426:
        /* <DEDUP_REMOVED lines=35> */
.L_x_4429:
[----:B------:R-:W-:Y:S05]  /*172e0*/  BSYNC B0 ;  /* 0x0000000000007941 */ /* 0x000fea0003800000 */
.L_x_4428:
        /* <DEDUP_REMOVED lines=36> */
[----:B------:R-:W-:Y:S02]  /*17530*/  IMAD R3, R3, UR7, RZ ;  /* 0x0000000703037c24 */ /* 0x000fe4000f8e02ff */
[----:B0-----:R-:W-:-:S07]  /*17540*/  IMAD R11, R11, UR6, RZ ;  /* 0x000000060b0b7c24 */ /* 0x001fce000f8e02ff */
.L_x_4434:
[----:B------:R-:W0:Y:S01]  /*17550*/  LDC.64 R8, c[0x0][0x608] ;  /* 0x00018200ff087b82 */ /* 0x000e220000000a00 */
[----:B------:R-:W-:-:S05]  /*17560*/  IADD3 R23, R3, R10, RZ ;  /* 0x0000000a03177210 */ /* 0x000fca0007ffe0ff */
[----:B0-----:R-:W-:-:S05]  /*17570*/  IMAD.WIDE.U32 R8, R23, 0x10, R8 ;  /* 0x0000001017087825 */ /* 0x001fca00078e0008 */
[----:B------:R-:W2:Y:S04]  /*17580*/  LDG.E R23, desc[UR60][R8.64] ;  /* 0x0000003c08177981 */ /* 0x000ea8000c1e1900 */
[----:B------:R-:W3:Y:S04]  /*17590*/  LDG.E R28, desc[UR60][R8.64+0x4] ;  /* 0x0000043c081c7981 */ /* 0x000ee8000c1e1900 */
[----:B------:R-:W4:Y:S04]  /*175a0*/  LDG.E R29, desc[UR60][R8.64+0x8] ;  /* 0x0000083c081d7981 */ /* 0x000f28000c1e1900 */
[----:B------:R-:W5:Y:S01]  /*175b0*/  LDG.E R30, desc[UR60][R8.64+0xc] ;  /* 0x00000c3c081e7981 */ /* 0x000f62000c1e1900 */
[----:B------:R-:W-:-:S04]  /*175c0*/  IADD3 R10, R11, R10, RZ ;  /* 0x0000000a0b0a7210 */ /* 0x000fc80007ffe0ff */
[----:B------:R-:W-:Y:S01]  /*175d0*/  ISETP.GE.U32.AND P0, PT, R10, UR8, PT ;  /* 0x000000080a007c0c */ /* 0x000fe2000bf06070 */
[----:B--2---:R-:W-:Y:S01]  /*175e0*/  FADD.FTZ R24, R23, R24 ;  /* 0x0000001817187221 */ /* 0x004fe20000010000 */
[----:B---3--:R-:W-:Y:S01]  /*175f0*/  FADD.FTZ R25, R28, R25 ;  /* 0x000000191c197221 */ /* 0x008fe20000010000 */
[----:B----4-:R-:W-:Y:S01]  /*17600*/  FADD.FTZ R26, R29, R26 ;  /* 0x0000001a1d1a7221 */ /* 0x010fe20000010000 */
[----:B-----5:R-:W-:-:S09]  /*17610*/  FADD.FTZ R27, R30, R27 ;  /* 0x0000001b1e1b7221 */ /* 0x020fd20000010000 */
[----:B------:R-:W-:Y:S05]  /*17620*/  @!P0 BRA `(.L_x_4434) ;  /* 0xfffffffc00c88947 */ /* 0x000fea000383ffff */
[----:B------:R-:W-:Y:S05]  /*17630*/  BSYNC B1 ;  /* 0x0000000000017941 */ /* 0x000fea0003800000 */
.L_x_4433:
[----:B------:R-:W-:Y:S05]  /*17640*/  BRA `(.L_x_4432) ;  /* 0x0000000000747947 */ /* 0x000fea0003800000 */
.L_x_4431:
[----:B------:R-:W-:Y:S01]  /*17650*/  ULDC UR7, c[0x0][0x22c] ;  /* 0x00008b0000077ab9 */ /* 0x000fe20000000800 */
[----:B------:R-:W-:Y:S01]  /*17660*/  IMAD.U32 R25, RZ, RZ, UR9 ;  /* 0x00000009ff197e24 */ /* 0x000fe2000f8e00ff */
[----:B------:R-:W-:Y:S02]  /*17670*/  ISETP.GE.U32.AND P0, PT, R2, UR7, PT ;  /* 0x0000000702007c0c */ /* 0x000fe4000bf06070 */
[----:B------:R-:W-:Y:S02]  /*17680*/  MOV R26, UR9 ;  /* 0x00000009001a7c02 */ /* 0x000fe40008000f00 */
[----:B------:R-:W-:-:S09]  /*17690*/  MOV R27, UR9 ;  /* 0x00000009001b7c02 */ /* 0x000fd20008000f00 */
[----:B------:R-:W-:Y:S05]  /*176a0*/  @P0 BRA `(.L_x_4432) ;  /* 0x00000000005c0947 */ /* 0x000fea0003800000 */
[----:B------:R-:W-:Y:S01]  /*176b0*/  ULDC UR6, c[0x0][0x10] ;  /* 0x0000040000067ab9 */ /* 0x000fe20000000800 */
[----:B------:R-:W0:Y:S01]  /*176c0*/  LDC R31, c[0x0][RZ] ;  /* 0x00000000ff1f7b82 */ /* 0x000e220000000800 */
[----:B------:R-:W-:Y:S01]  /*176d0*/  IMAD.MOV.U32 R28, RZ, RZ, R2 ;  /* 0x000000ffff1c7224 */ /* 0x000fe200078e0002 */
[----:B------:R-:W-:Y:S01]  /*176e0*/  MOV R25, UR9 ;  /* 0x0000000900197c02 */ /* 0x000fe20008000f00 */
[----:B------:R-:W-:Y:S01]  /*176f0*/  IMAD.U32 R27, RZ, RZ, UR9 ;  /* 0x00000009ff1b7e24 */ /* 0x000fe2000f8e00ff */
[----:B------:R-:W-:Y:S01]  /*17700*/  MOV R26, UR9 ;  /* 0x00000009001a7c02 */ /* 0x000fe20008000f00 */
[----:B------:R-:W-:-:S03]  /*17710*/  IMAD R3, R3, UR6, RZ ;  /* 0x0000000603037c24 */ /* 0x000fc6000f8e02ff */
[----:B------:R-:W1:Y:S08]  /*17720*/  LDC.64 R8, c[0x0][0x608] ;  /* 0x00018200ff087b82 */ /* 0x000e700000000a00 */
[----:B------:R-:W2:Y:S02]  /*17730*/  LDC R33, c[0x0][0x4] ;  /* 0x00000100ff217b82 */ /* 0x000ea40000000800 */
.L_x_4435:
[----:B------:R-:W-:-:S05]  /*17740*/  IADD3 R10, R3, R28, RZ ;  /* 0x0000001c030a7210 */ /* 0x000fca0007ffe0ff */
[----:B0-----:R-:W-:-:S04]  /*17750*/  IMAD R11, R10, R31, R17 ;  /* 0x0000001f0a0b7224 */ /* 0x001fc800078e0211 */
[----:B-1----:R-:W-:-:S05]  /*17760*/  IMAD.WIDE.U32 R10, R11, 0x10, R8 ;  /* 0x000000100b0a7825 */ /* 0x002fca00078e0008 */
[----:B------:R-:W3:Y:S04]  /*17770*/  LDG.E R23, desc[UR60][R10.64] ;  /* 0x0000003c0a177981 */ /* 0x000ee8000c1e1900 */
[----:B------:R-:W4:Y:S04]  /*17780*/  LDG.E R30, desc[UR60][R10.64+0x4] ;  /* 0x0000043c0a1e7981 */ /* 0x000f28000c1e1900 */
[----:B------:R-:W5:Y:S04]  /*17790*/  LDG.E R29, desc[UR60][R10.64+0x8] ;  /* 0x0000083c0a1d7981 */ /* 0x000f68000c1e1900 */
[----:B------:R-:W5:Y:S01]  /*177a0*/  LDG.E R32, desc[UR60][R10.64+0xc] ;  /* 0x00000c3c0a207981 */ /* 0x000f62000c1e1900 */
[----:B--2---:R-:W-:-:S04]  /*177b0*/  IADD3 R28, R33, R28, RZ ;  /* 0x0000001c211c7210 */ /* 0x004fc80007ffe0ff */
[----:B------:R-:W-:Y:S01]  /*177c0*/  ISETP.GE.U32.AND P0, PT, R28, UR7, PT ;  /* 0x000000071c007c0c */ /* 0x000fe2000bf06070 */
[----:B---3--:R-:W-:Y:S01]  /*177d0*/  FADD.FTZ R24, R23, R24 ;  /* 0x0000001817187221 */ /* 0x008fe20000010000 */
[----:B----4-:R-:W-:Y:S01]  /*177e0*/  FADD.FTZ R25, R30, R25 ;  /* 0x000000191e197221 */ /* 0x010fe20000010000 */
[----:B-----5:R-:W-:Y:S01]  /*177f0*/  FADD.FTZ R26, R29, R26 ;  /* 0x0000001a1d1a7221 */ /* 0x020fe20000010000 */
[----:B------:R-:W-:-:S09]  /*17800*/  FADD.FTZ R27, R32, R27 ;  /* 0x0000001b201b7221 */ /* 0x000fd20000010000 */
[----:B------:R-:W-:Y:S05]  /*17810*/  @!P0 BRA `(.L_x_4435) ;  /* 0xfffffffc00c88947 */ /* 0x000fea000383ffff */
.L_x_4432:
[----:B------:R-:W-:Y:S05]  /*17820*/  BSYNC B0 ;  /* 0x0000000000007941 */ /* 0x000fea0003800000 */
.L_x_4430:
        /* <DEDUP_REMOVED lines=12> */
[----:B------:R-:W-:-:S07]  /*178f0*/  IMAD.U32 R23, RZ, RZ, UR5 ;  /* 0x00000005ff177e24 */ /* 0x000fce000f8e00ff */
.L_x_4437:
        /* <DEDUP_REMOVED lines=15> */
.L_x_4436:
[----:B------:R-:W-:Y:S05]  /*179f0*/  @!P2 BRA `(.L_x_4438) ;  /* 0x0000000000a0a947 */ /* 0x000fea0003800000 */
[----:B------:R-:W-:Y:S02]  /*17a00*/  ISETP.GT.AND P0, PT, R28, 0x20, PT ;  /* 0x000000201c00780c */ /* 0x000fe40003f04270 */
[----:B------:R-:W-:-:S11]  /*17a10*/  MOV R2, R28 ;  /* 0x0000001c00027202 */ /* 0x000fd60000000f00 */
[----:B------:R-:W-:Y:S05]  /*17a20*/  @!P0 BRA `(.L_x_4439) ;  /* 0x0000000000588947 */ /* 0x000fea0003800000 */
[----:B------:R-:W-:Y:S01]  /*17a30*/  LEA.HI R2, R28, R28, RZ, 0x1 ;  /* 0x0000001c1c027211 */ /* 0x000fe200078f08ff */
[----:B------:R2:W-:Y:S03]  /*17a40*/  STS.128 [R3], R24 ;  /* 0x0000001803007388 */ /* 0x0005e60000000c00 */
[----:B------:R-:W-:Y:S01]  /*17a50*/  SHF.R.S32.HI R8, RZ, 0x1, R2 ;  /* 0x00000001ff087819 */ /* 0x000fe20000011402 */
[----:B------:R-:W-:-:S03]  /*17a60*/  IMAD.MOV.U32 R2, RZ, RZ, 0x20 ;  /* 0x00000020ff027424 */ /* 0x000fc600078e00ff */
[----:B------:R-:W-:-:S13]  /*17a70*/  ISETP.GE.AND P0, PT, R8, 0x20, PT ;  /* 0x000000200800780c */ /* 0x000fda0003f06270 */
[----:B--2---:R-:W-:Y:S05]  /*17a80*/  @!P0 BRA `(.L_x_4439) ;  /* 0x0000000000408947 */ /* 0x004fea0003800000 */
[----:B------:R-:W-:-:S07]  /*17a90*/  MOV R2, R8 ;  /* 0x0000000800027202 */ /* 0x000fce0000000f00 */
.L_x_4440:
[----:B------:R-:W-:Y:S01]  /*17aa0*/  IADD3 R8, R17, R2, RZ ;  /* 0x0000000211087210 */ /* 0x000fe20007ffe0ff */
[----:B------:R-:W-:Y:S03]  /*17ab0*/  BAR.SYNC.DEFER_BLOCKING 0x0 ;  /* 0x0000000000007b1d */ /* 0x000fe60000010000 */
[----:B------:R-:W-:-:S04]  /*17ac0*/  ISETP.GE.U32.AND P0, PT, R8, R28, PT ;  /* 0x0000001c0800720c */ /* 0x000fc80003f06070 */
[----:B------:R-:W-:-:S13]  /*17ad0*/  ISETP.GE.U32.OR P0, PT, R17, R2, P0 ;  /* 0x000000021100720c */ /* 0x000fda0000706470 */
[----:B------:R-:W-:Y:S01]  /*17ae0*/  @!P0 IMAD R8, R2, 0x10, R3 ;  /* 0x0000001002088824 */ /* 0x000fe200078e0203 */
[----:B------:R-:W-:-:S05]  /*17af0*/  SHF.R.S32.HI R2, RZ, 0x1, R2 ;  /* 0x00000001ff027819 */ /* 0x000fca0000011402 */
        /* <DEDUP_REMOVED lines=8> */
[----:B------:R-:W-:-:S11]  /*17b80*/  HFMA2.MMA R2, -RZ, RZ, 0, 1.9073486328125e-06 ;  /* 0x00000020ff027435 */ /* 0x000fd600000001ff */
.L_x_4439:
[----:B------:R-:W-:Y:S01]  /*17b90*/  BAR.SYNC.DEFER_BLOCKING 0x0 ;  /* 0x0000000000007b1d */ /* 0x000fe20000010000 */
[----:B------:R-:W-:-:S13]  /*17ba0*/  ISETP.GE.AND P0, PT, R2, 0x2, PT ;  /* 0x000000020200780c */ /* 0x000fda0003f06270 */
[----:B------:R-:W-:Y:S05]  /*17bb0*/  @!P0 BRA `(.L_x_4438) ;  /* 0x0000000000308947 */ /* 0x000fea0003800000 */
[----:B012---:R-:W-:-:S07]  /*17bc0*/  MOV R3, 0x1 ;  /* 0x0000000100037802 */ /* 0x007fce0000000f00 */
.L_x_4441:
[----:B------:R-:W0:Y:S04]  /*17bd0*/  SHFL.DOWN PT, R9, R24, R3, 0x1f ;  /* 0x08001f0318097589 */ /* 0x000e2800000e0000 */
[----:B------:R-:W1:Y:S04]  /*17be0*/  SHFL.DOWN PT, R8, R25, R3, 0x1f ;  /* 0x08001f0319087589 */ /* 0x000e6800000e0000 */
[----:B------:R-:W2:Y:S04]  /*17bf0*/  SHFL.DOWN PT, R11, R26, R3, 0x1f ;  /* 0x08001f031a0b7589 */ /* 0x000ea800000e0000 */
[----:B------:R3:W4:Y:S02]  /*17c00*/  SHFL.DOWN PT, R10, R27, R3, 0x1f ;  /* 0x08001f031b0a7589 */ /* 0x00072400000e0000 */
[----:B---3--:R-:W-:-:S02]  /*17c10*/  IMAD.SHL.U32 R3, R3, 0x2, RZ ;  /* 0x0000000203037824 */ /* 0x008fc400078e00ff */
[----:B0-----:R-:W-:-:S03]  /*17c20*/  FADD.FTZ R24, R9, R24 ;  /* 0x0000001809187221 */ /* 0x001fc60000010000 */
[----:B------:R-:W-:Y:S01]  /*17c30*/  ISETP.GE.AND P0, PT, R3, R2, PT ;  /* 0x000000020300720c */ /* 0x000fe20003f06270 */
[----:B-1----:R-:W-:Y:S01]  /*17c40*/  FADD.FTZ R25, R8, R25 ;  /* 0x0000001908197221 */ /* 0x002fe20000010000 */
[----:B--2---:R-:W-:Y:S01]  /*17c50*/  FADD.FTZ R26, R11, R26 ;  /* 0x0000001a0b1a7221 */ /* 0x004fe20000010000 */
[----:B----4-:R-:W-:-:S10]  /*17c60*/  FADD.FTZ R27, R10, R27 ;  /* 0x0000001b0a1b7221 */ /* 0x010fd40000010000 */
[----:B------:R-:W-:Y:S05]  /*17c70*/  @!P0 BRA `(.L_x_4441) ;  /* 0xfffffffc00d48947 */ /* 0x000fea000383ffff */
.L_x_4438:
        /* <DEDUP_REMOVED lines=9> */
[----:B012---:R-:W2:Y:S04]  /*17d10*/  LDG.E R3, desc[UR60][R4.64] ;  /* 0x0000003c04037981 */ /* 0x007ea8000c1e1900 */
[----:B------:R-:W3:Y:S04]  /*17d20*/  LDG.E R0, desc[UR60][R4.64+0x4] ;  /* 0x0000043c04007981 */ /* 0x000ee8000c1e1900 */
[----:B------:R-:W4:Y:S04]  /*17d30*/  LDG.E R7, desc[UR60][R4.64+0x8] ;  /* 0x0000083c04077981 */ /* 0x000f28000c1e1900 */
[----:B------:R-:W5:Y:S01]  /*17d40*/  LDG.E R2, desc[UR60][R4.64+0xc] ;  /* 0x00000c3c04027981 */ /* 0x000f62000c1e1900 */
[----:B--2---:R-:W-:Y:S01]  /*17d50*/  FADD.FTZ R24, R24, R3 ;  /* 0x0000000318187221 */ /* 0x004fe20000010000 */
[----:B---3--:R-:W-:Y:S01]  /*17d60*/  FADD.FTZ R25, R25, R0 ;  /* 0x0000000019197221 */ /* 0x008fe20000010000 */
[----:B----4-:R-:W-:Y:S01]  /*17d70*/  FADD.FTZ R26, R26, R7 ;  /* 0x000000071a1a7221 */ /* 0x010fe20000010000 */
[----:B-----5:R-:W-:-:S07]  /*17d80*/  FADD.FTZ R27, R27, R2 ;  /* 0x000000021b1b7221 */ /* 0x020fce0000010000 */
.L_x_4443:
[----:B------:R-:W-:Y:S05]  /*17d90*/  @!P1 BRA `(.L_x_4444) ;  /* 0x00000004007c9947 */ /* 0x000fea0003800000 */
[----:B------:R-:W3:Y:S01]  /*17da0*/  LDC R17, c[0x0][0x624] ;  /* 0x00018900ff117b82 */ /* 0x000ee20000000800 */
[----:B012---:R-:W-:Y:S02]  /*17db0*/  F2FP.F16.F32.PACK_AB R24, RZ, R24 ;  /* 0x00000018ff18723e */ /* 0x007fe400000000ff */
[----:B---3--:R-:W-:-:S04]  /*17dc0*/  ISETP.NE.AND P0, PT, R17, 0x1, PT ;  /* 0x000000011100780c */ /* 0x008fc80003f05270 */
        /* <DEDUP_REMOVED lines=18> */
.L_x_4445:
        /* <DEDUP_REMOVED lines=23> */
.L_x_4446:
        /* <DEDUP_REMOVED lines=23> */
.L_x_4447:
        /* <DEDUP_REMOVED lines=23> */
.L_x_4448:
[----:B------:R-:W-:Y:S02]  /*18340*/  ULDC.64 UR4, c[0x0][0x5f0] ;  /* 0x00017c0000047ab9 */ /* 0x000fe40000000a00 */
[----:B------:R-:W-:-:S04]  /*18350*/  IADD3 R16, P0, R16, UR4, RZ ;  /* 0x0000000410107c10 */ /* 0x000fc8000ff1e0ff */
[----:B------:R-:W-:-:S05]  /*18360*/  IADD3.X R17, RZ, UR5, RZ, P0, !PT ;  /* 0x00000005ff117c10 */ /* 0x000fca00087fe4ff */
[----:B------:R-:W-:Y:S01]  /*18370*/  STG.E.U16 desc[UR60][R16.64], R27 ;  /* 0x0000001b10007986 */ /* 0x000fe2000c10153c */
[----:B------:R-:W-:Y:S05]  /*18380*/  EXIT ;  /* 0x000000000000794d */ /* 0x000fea0003800000 */
.L_x_4444:
[----:B------:R-:W-:Y:S04]  /*18390*/  STG.E desc[UR60][R4.64], R24 ;  /* 0x0000001804007986 */ /* 0x000fe8000c10193c */
[----:B------:R-:W-:Y:S04]  /*183a0*/  STG.E desc[UR60][R4.64+0x4], R25 ;  /* 0x0000041904007986 */ /* 0x000fe8000c10193c */
[----:B------:R-:W-:Y:S04]  /*183b0*/  STG.E desc[UR60][R4.64+0x8], R26 ;  /* 0x0000081a04007986 */ /* 0x000fe8000c10193c */
[----:B------:R-:W-:Y:S01]  /*183c0*/  STG.E desc[UR60][R4.64+0xc], R27 ;  /* 0x00000c1b04007986 */ /* 0x000fe2000c10193c */
[----:B------:R-:W-:Y:S05]  /*183d0*/  EXIT ;  /* 0x000000000000794d */ /* 0x000fea0003800000 */
.L_x_4442:
[----:B------:R-:W-:Y:S01]  /*183e0*/  ISETP.NE.AND P0, PT, RZ, UR36, PT ;  /* 0x00000024ff007c0c */ /* 0x000fe2000bf05270 */
[----:B------:R-:W-:Y:S02]  /*183f0*/  ULDC.U8 UR4, c[0x0][0x621] ;  /* 0x0001884000047ab9 */ /* 0x000fe40000000000 */
[----:B------:R-:W-:-:S10]  /*18400*/  ISETP.NE.AND P1, PT, RZ, UR4, PT ;  /* 0x00000004ff007c0c */ /* 0x000fd4000bf25270 */
[----:B------:R-:W-:Y:S05]  /*18410*/  @!P0 BRA `(.L_x_4449) ;  /* 0x0000000000308947 */ /* 0x000fea0003800000 */
[----:B------:R-:W0:Y:S04]  /*18420*/  LDG.E.U16 R0, desc[UR60][R6.64] ;  /* 0x0000003c06007981 */ /* 0x000e28000c1e1500 */
[----:B------:R-:W3:Y:S04]  /*18430*/  LDG.E.U16 R2, desc[UR60][R12.64] ;  /* 0x0000003c0c027981 */ /* 0x000ee8000c1e1500 */
[----:B------:R-:W4:Y:S04]  /*18440*/  LDG.E.U16 R4, desc[UR60][R14.64] ;  /* 0x0000003c0e047981 */ /* 0x000f28000c1e1500 */
[----:B------:R-:W5:Y:S01]  /*18450*/  LDG.E.U16 R8, desc[UR60][R20.64] ;  /* 0x0000003c14087981 */ /* 0x000f62000c1e1500 */
[----:B012---:R-:W-:-:S02]  /*18460*/  HADD2.F32 R3, -RZ, R0.H0_H0 ;  /* 0x20000000ff037230 */ /* 0x007fc40000004100 */
[----:B---3--:R-:W-:-:S03]  /*18470*/  HADD2.F32 R2, -RZ, R2.H0_H0 ;  /* 0x20000002ff027230 */ /* 0x008fc60000004100 */
[----:B------:R-:W-:Y:S01]  /*18480*/  FADD.FTZ R24, R24, R3 ;  /* 0x0000000318187221 */ /* 0x000fe20000010000 */
[----:B----4-:R-:W-:Y:S02]  /*18490*/  HADD2.F32 R5, -RZ, R4.H0_H0 ;  /* 0x20000004ff057230 */ /* 0x010fe40000004100 */
[----:B------:R-:W-:Y:S01]  /*184a0*/  FADD.FTZ R25, R25, R2 ;  /* 0x0000000219197221 */ /* 0x000fe20000010000 */
[----:B-----5:R-:W-:Y:S02]  /*184b0*/  HADD2.F32 R8, -RZ, R8.H0_H0 ;  /* 0x20000008ff087230 */ /* 0x020fe40000004100 */
[----:B------:R-:W-:-:S03]  /*184c0*/  FADD.FTZ R26, R26, R5 ;  /* 0x000000051a1a7221 */ /* 0x000fc60000010000 */
[----:B------:R-:W-:-:S07]  /*184d0*/  FADD.FTZ R27, R27, R8 ;  /* 0x000000081b1b7221 */ /* 0x000fce0000010000 */
.L_x_4449:
        /* <DEDUP_REMOVED lines=22> */
.L_x_4451:
        /* <DEDUP_REMOVED lines=23> */
.L_x_4452:
        /* <DEDUP_REMOVED lines=23> */
.L_x_4453:
        /* <DEDUP_REMOVED lines=23> */
.L_x_4454:
[----:B------:R-:W-:Y:S02]  /*18a90*/  ULDC.64 UR4, c[0x0][0x5f0] ;  /* 0x00017c0000047ab9 */ /* 0x000fe40000000a00 */
[----:B------:R-:W-:-:S04]  /*18aa0*/  IADD3 R16, P0, R16, UR4, RZ ;  /* 0x0000000410107c10 */ /* 0x000fc8000ff1e0ff */
[----:B------:R-:W-:-:S05]  /*18ab0*/  IADD3.X R17, RZ, UR5, RZ, P0, !PT ;  /* 0x00000005ff117c10 */ /* 0x000fca00087fe4ff */
[----:B------:R-:W-:Y:S01]  /*18ac0*/  STG.E.U16 desc[UR60][R16.64], R27 ;  /* 0x0000001b10007986 */ /* 0x000fe2000c10153c */
[----:B------:R-:W-:Y:S05]  /*18ad0*/  EXIT ;  /* 0x000000000000794d */ /* 0x000fea0003800000 */
.L_x_4450:
[----:B012---:R-:W-:Y:S02]  /*18ae0*/  F2FP.F16.F32.PACK_AB R24, R25, R24 ;  /* 0x000000181918723e */ /* 0x007fe400000000ff */
[----:B------:R-:W-:Y:S02]  /*18af0*/  F2FP.F16.F32.PACK_AB R26, R27, R26 ;  /* 0x0000001a1b1a723e */ /* 0x000fe400000000ff */
[----:B------:R-:W-:Y:S01]  /*18b00*/  PRMT R0, R24, 0x7632, R0 ;  /* 0x0000763218007816 */ /* 0x000fe20000000000 */
[----:B------:R-:W-:Y:S01]  /*18b10*/  STG.E.U16 desc[UR60][R6.64], R24 ;  /* 0x0000001806007986 */ /* 0x000fe2000c10153c */
[----:B------:R-:W-:-:S03]  /*18b20*/  PRMT R10, R26, 0x7632, R10 ;  /* 0x000076321a0a7816 */ /* 0x000fc6000000000a */
[----:B------:R-:W-:Y:S04]  /*18b30*/  STG.E.U16 desc[UR60][R12.64], R0 ;  /* 0x000000000c007986 */ /* 0x000fe8000c10153c */
[----:B------:R-:W-:Y:S04]  /*18b40*/  STG.E.U16 desc[UR60][R14.64], R26 ;  /* 0x0000001a0e007986 */ /* 0x000fe8000c10153c */
[----:B------:R-:W-:Y:S01]  /*18b50*/  STG.E.U16 desc[UR60][R20.64], R10 ;  /* 0x0000000a14007986 */ /* 0x000fe2000c10153c */
[----:B------:R-:W-:Y:S05]  /*18b60*/  EXIT ;  /* 0x000000000000794d */ /* 0x000fea0003800000 */
.L_x_4419:
        /* <DEDUP_REMOVED lines=27> */
.L_x_4456:
[----:B------:R-:W-:Y:S05]  /*18d20*/  @!P1 BRA `(.L_x_4457) ;  /* 0x00000004007c9947 */ /* 0x000fea0003800000 */
[----:B------:R-:W0:Y:S01]  /*18d30*/  LDC R17, c[0x0][0x624] ;  /* 0x00018900ff117b82 */ /* 0x000e220000000800 */
[----:B------:R-:W-:Y:S02]  /*18d40*/  F2FP.F16.F32.PACK_AB R24, RZ, R24 ;  /* 0x00000018ff18723e */ /* 0x000fe400000000ff */
        /* <DEDUP_REMOVED lines=19> */
.L_x_4458:
        /* <DEDUP_REMOVED lines=23> */
.L_x_4459:
        /* <DEDUP_REMOVED lines=23> */
.L_x_4460:
        /* <DEDUP_REMOVED lines=23> */
.L_x_4461:
[----:B------:R-:W-:Y:S02]  /*192d0*/  ULDC.64 UR4, c[0x0][0x5f0] ;  /* 0x00017c0000047ab9 */ /* 0x000fe40000000a00 */
[----:B------:R-:W-:-:S05]  /*192e0*/  IADD3 R16, P0, R16, UR4, RZ ;  /* 0x0000000410107c10 */ /* 0x000fca000ff1e0ff */
[----:B------:R-:W-:-:S05]  /*192f0*/  IMAD.X R17, RZ, RZ, UR5, P0 ;  /* 0x00000005ff117e24 */ /* 0x000fca00080e06ff */
[----:B------:R-:W-:Y:S01]  /*19300*/  STG.E.U16 desc[UR60][R16.64], R27 ;  /* 0x0000001b10007986 */ /* 0x000fe2000c10153c */
[----:B------:R-:W-:Y:S05]  /*19310*/  EXIT ;  /* 0x000000000000794d */ /* 0x000fea0003800000 */
.L_x_4457:
[----:B------:R-:W-:Y:S04]  /*19320*/  STG.E desc[UR60][R4.64], R24 ;  /* 0x0000001804007986 */ /* 0x000fe8000c10193c */
[----:B------:R-:W-:Y:S04]  /*19330*/  STG.E desc[UR60][R4.64+0x4], R25 ;  /* 0x0000041904007986 */ /* 0x000fe8000c10193c */
[----:B------:R-:W-:Y:S04]  /*19340*/  STG.E desc[UR60][R4.64+0x8], R26 ;  /* 0x0000081a04007986 */ /* 0x000fe8000c10193c */
[----:B------:R-:W-:Y:S01]  /*19350*/  STG.E desc[UR60][R4.64+0xc], R27 ;  /* 0x00000c1b04007986 */ /* 0x000fe2000c10193c */
[----:B------:R-:W-:Y:S05]  /*19360*/  EXIT ;  /* 0x000000000000794d */ /* 0x000fea0003800000 */
.L_x_4455:
[----:B0-----:R-:W-:Y:S01]  /*19370*/  ISETP.NE.AND P0, PT, R2, RZ, PT ;  /* 0x000000ff0200720c */ /* 0x001fe20003f05270 */
[----:B------:R-:W-:Y:S02]  /*19380*/  ULDC.U8 UR4, c[0x0][0x621] ;  /* 0x0001884000047ab9 */ /* 0x000fe40000000000 */
[----:B------:R-:W-:-:S10]  /*19390*/  ISETP.NE.AND P1, PT, RZ, UR4, PT ;  /* 0x00000004ff007c0c */ /* 0x000fd4000bf25270 */
[----:B------:R-:W-:Y:S05]  /*193a0*/  @!P0 BRA `(.L_x_4462) ;  /* 0x0000000000308947 */ /* 0x000fea0003800000 */
[----:B------:R-:W2:Y:S04]  /*193b0*/  LDG.E.U16 R0, desc[UR60][R12.64] ;  /* 0x0000003c0c007981 */ /* 0x000ea8000c1e1500 */
[----:B------:R-:W3:Y:S04]  /*193c0*/  LDG.E.U16 R2, desc[UR60][R10.64] ;  /* 0x0000003c0a027981 */ /* 0x000ee8000c1e1500 */
[----:B------:R-:W4:Y:S04]  /*193d0*/  LDG.E.U16 R4, desc[UR60][R8.64] ;  /* 0x0000003c08047981 */ /* 0x000f28000c1e1500 */
[----:B------:R-:W5:Y:S01]  /*193e0*/  LDG.E.U16 R14, desc[UR60][R6.64] ;  /* 0x0000003c060e7981 */ /* 0x000f62000c1e1500 */
[----:B--2---:R-:W-:-:S02]  /*193f0*/  HADD2.F32 R3, -RZ, R0.H0_H0 ;  /* 0x20000000ff037230 */ /* 0x004fc40000004100 */
[----:B---3--:R-:W-:-:S03]  /*19400*/  HADD2.F32 R2, -RZ, R2.H0_H0 ;  /* 0x20000002ff027230 */ /* 0x008fc60000004100 */
[----:B------:R-:W-:Y:S01]  /*19410*/  FADD.FTZ R24, R24, R3 ;  /* 0x0000000318187221 */ /* 0x000fe20000010000 */
[----:B----4-:R-:W-:Y:S02]  /*19420*/  HADD2.F32 R5, -RZ, R4.H0_H0 ;  /* 0x20000004ff057230 */ /* 0x010fe40000004100 */
[----:B------:R-:W-:Y:S01]  /*19430*/  FADD.FTZ R25, R25, R2 ;  /* 0x0000000219197221 */ /* 0x000fe20000010000 */
[----:B-----5:R-:W-:Y:S02]  /*19440*/  HADD2.F32 R14, -RZ, R14.H0_H0 ;  /* 0x2000000eff0e7230 */ /* 0x020fe40000004100 */
[----:B------:R-:W-:-:S03]  /*19450*/  FADD.FTZ R26, R26, R5 ;  /* 0x000000051a1a7221 */ /* 0x000fc60000010000 */
[----:B------:R-:W-:-:S07]  /*19460*/  FADD.FTZ R27, R27, R14 ;  /* 0x0000000e1b1b7221 */ /* 0x000fce0000010000 */
.L_x_4462:
        /* <DEDUP_REMOVED lines=22> */
.L_x_4464:
        /* <DEDUP_REMOVED lines=23> */
.L_x_4465:
        /* <DEDUP_REMOVED lines=23> */
.L_x_4466:
        /* <DEDUP_REMOVED lines=23> */
.L_x_4467:
[----:B------:R-:W-:Y:S02]  /*19a20*/  ULDC.64 UR4, c[0x0][0x5f0] ;  /* 0x00017c0000047ab9 */ /* 0x000fe40000000a00 */
[----:B------:R-:W-:-:S04]  /*19a30*/  IADD3 R16, P0, R16, UR4, RZ ;  /* 0x0000000410107c10 */ /* 0x000fc8000ff1e0ff */
[----:B------:R-:W-:-:S05]  /*19a40*/  IADD3.X R17, RZ, UR5, RZ, P0, !PT ;  /* 0x00000005ff117c10 */ /* 0x000fca00087fe4ff */
[----:B------:R-:W-:Y:S01]  /*19a50*/  STG.E.U16 desc[UR60][R16.64], R27 ;  /* 0x0000001b10007986 */ /* 0x000fe2000c10153c */
[----:B------:R-:W-:Y:S05]  /*19a60*/  EXIT ;  /* 0x000000000000794d */ /* 0x000fea0003800000 */
.L_x_4463:
[----:B------:R-:W-:Y:S02]  /*19a70*/  F2FP.F16.F32.PACK_AB R24, R25, R24 ;  /* 0x000000181918723e */ /* 0x000fe400000000ff */
        /* <DEDUP_REMOVED lines=8> */
        .weak           $__internal_10_$__cuda_sm20_div_u64
        .type           $__internal_10_$__cuda_sm20_div_u64,@function
        .size           $__internal_10_$__cuda_sm20_div_u64,($__internal_11_$__cuda_sm20_rem_u64 - $__internal_10_$__cuda_sm20_div_u64)
$__internal_10_$__cuda_sm20_div_u64:
        /* <DEDUP_REMOVED lines=68> */
[----:B------:R-:W-:Y:S06]  /*19f40*/  RET.REL.NODEC R20 `(_ZN2at6native13reduce_kernelILi128ELi4ENS0_8ReduceOpIN3c104HalfENS0_9NanSumOpsIfS4_EEjS4_Li4ELi4EEEEEvT1_) ;  /* 0xfffffe60142c7950 */ /* 0x000fec0003c3ffff */
        .weak           $__internal_11_$__cuda_sm20_rem_u64
        .type           $__internal_11_$__cuda_sm20_rem_u64,@function
        .size           $__internal_11_$__cuda_sm20_rem_u64,(.L_x_9793 - $__internal_11_$__cuda_sm20_rem_u64)
$__internal_11_$__cuda_sm20_rem_u64:
        /* <DEDUP_REMOVED lines=64> */
[----:B------:R-:W-:Y:S06]  /*1a350*/  RET.REL.NODEC R14 `(_ZN2at6native13reduce_kernelILi128ELi4ENS0_8ReduceOpIN3c104HalfENS0_9NanSumOpsIfS4_EEjS4_Li4ELi4EEEEEvT1_) ;  /* 0xfffffe5c0e287950 */ /* 0x000fec0003c3ffff */
.L_x_4468:
        /* <DEDUP_REMOVED lines=10> */
.L_x_9793:


//--------------------- .text._ZN2at6native13reduce_kernelILi512ELi1ENS0_8ReduceOpIfNS0_9NanSumOpsIffEEjfLi4ELi4EEEEEvT1_ --------------------------
	.section	.text._ZN2at6native13reduce_kernelILi512ELi1ENS0_8ReduceOpIfNS0_9NanSumOpsIffEEjfLi4ELi4EEEEEvT1_,"ax",@progbits
	.align	128
        .global         _ZN2at6native13reduce_kernelILi512ELi1ENS0_8ReduceOpIfNS0_9NanSumOpsIffEEjfLi4ELi4EEEEEvT1_
        .type           _ZN2at6native13reduce_kernelILi512ELi1ENS0_8ReduceOpIfNS0_9NanSumOpsIffEEjfLi4ELi4EEEEEvT1_,@function
        .size           _ZN2at6native13reduce_kernelILi512ELi1ENS0_8ReduceOpIfNS0_9NanSumOpsIffEEjfLi4ELi4EEEEEvT1_,(.L_x_9848 - _ZN2at6native13reduce_kernelILi512ELi1ENS0_8ReduceOpIfNS0_9NanSumOpsIffEEjfLi4ELi4EEEEEvT1_)
        .other          _ZN2at6native13reduce_kernelILi512ELi1ENS0_8ReduceOpIfNS0_9NanSumOpsIffEEjfLi4ELi4EEEEEvT1_,@"STO_CUDA_ENTRY STV_DEFAULT"
_ZN2at6native13reduce_kernelILi512ELi1ENS0_8ReduceOpIfNS0_9NanSumOpsIffEEjfLi4ELi4EEEEEvT1_:
.text._ZN2at6native13reduce_kernelILi512ELi1ENS0_8ReduceOpIfNS0_9NanSumOpsIffEEjfLi4ELi4EEEEEvT1_:
        /* <DEDUP_REMOVED lines=287> */
.L_x_4469:
        /* <DEDUP_REMOVED lines=50> */
.L_x_4478:
[----:B------:R-:W-:Y:S05]  /*1510*/  BSYNC B3 ;  /* 0x0000000000037941 */ /* 0x000fea0003800000 */
.L_x_4477:
        /* <DEDUP_REMOVED lines=8> */
[----:B------:R-:W2:Y:S02]  /*15a0*/  LDG.E R4, desc[UR36][R4.64] ;  /* 0x0000002404047981 */ /* 0x000ea4000c1e1900 */
[----:B--2---:R-:W-:-:S04]  /*15b0*/  FSETP.GTU.FTZ.AND P0, PT, |R4|, +INF , PT ;  /* 0x7f8000000400780b */ /* 0x004fc80003f1c200 */
[----:B------:R-:W-:-:S05]  /*15c0*/  FSEL R9, R4, RZ, !P0 ;  /* 0x000000ff04097208 */ /* 0x000fca0004000000 */
[----:B------:R-:W-:-:S07]  /*15d0*/  FADD.FTZ R9, R9, UR4 ;  /* 0x0000000409097e21 */ /* 0x000fce0008010000 */
.L_x_4476:
[----:B------:R-:W-:Y:S05]  /*15e0*/  BSYNC B2 ;  /* 0x0000000000027941 */ /* 0x000fea0003800000 */
.L_x_4475:
[C---:B------:R-:W-:Y:S02]  /*15f0*/  IADD3 R5, P0, -R7.reuse, 0x4, RZ ;  /* 0x0000000407057810 */ /* 0x040fe40007f1e1ff */
[----:B------:R-:W-:Y:S02]  /*1600*/  IADD3 R10, R7, -0x4, R2 ;  /* 0xfffffffc070a7810 */ /* 0x000fe40007ffe002 */
[----:B------:R-:W-:Y:S01]  /*1610*/  LEA R12, P1, R5, R12, 0x2 ;  /* 0x0000000c050c7211 */ /* 0x000fe200078210ff */
[----:B------:R-:W-:-:S05]  /*1620*/  IMAD.X R4, RZ, RZ, -0x1, P0 ;  /* 0xffffffffff047424 */ /* 0x000fca00000e06ff */
[----:B------:R-:W-:-:S07]  /*1630*/  LEA.HI.X R13, R5, R13, R4, 0x2, P1 ;  /* 0x0000000d050d7211 */ /* 0x000fce00008f1404 */
.L_x_4474:
[----:B------:R-:W-:Y:S05]  /*1640*/  BSYNC B1 ;  /* 0x0000000000017941 */ /* 0x000fea0003800000 */
.L_x_4473:
        /* <DEDUP_REMOVED lines=9> */
.L_x_4481:
[----:B------:R-:W-:Y:S01]  /*16e0*/  IMAD.WIDE.U32 R4, R17, 0x10, R12 ;  /* 0x0000001011047825 */ /* 0x000fe200078e000c */
[----:B------:R-:W-:-:S05]  /*16f0*/  ULDC UR4, c[0x0][0x224] ;  /* 0x0000890000047ab9 */ /* 0x000fca0000000800 */
[----:B------:R-:W2:Y:S01]  /*1700*/  LDG.E.128 R4, desc[UR36][R4.64] ;  /* 0x0000002404047981 */ /* 0x000ea2000c1e1d00 */
[----:B------:R-:W-:-:S05]  /*1710*/  VIADD R17, R17, UR4 ;  /* 0x0000000411117c36 */ /* 0x000fca0008000000 */
[----:B------:R-:W-:-:S04]  /*1720*/  LEA R19, R17, 0x3, 0x2 ;  /* 0x0000000311137811 */ /* 0x000fc800078e10ff */
[----:B------:R-:W-:Y:S02]  /*1730*/  ISETP.GE.U32.AND P6, PT, R19, R10, PT ;  /* 0x0000000a1300720c */ /* 0x000fe40003fc6070 */
[----:B--2---:R-:W-:Y:S02]  /*1740*/  FSETP.GTU.FTZ.AND P2, PT, |R4|, +INF , PT ;  /* 0x7f8000000400780b */ /* 0x004fe40003f5c200 */
[----:B------:R-:W-:Y:S02]  /*1750*/  FSETP.GTU.FTZ.AND P3, PT, |R5|, +INF , PT ;  /* 0x7f8000000500780b */ /* 0x000fe40003f7c200 */
[----:B------:R-:W-:Y:S02]  /*1760*/  FSETP.GTU.FTZ.AND P4, PT, |R6|, +INF , PT ;  /* 0x7f8000000600780b */ /* 0x000fe40003f9c200 */
[----:B------:R-:W-:Y:S02]  /*1770*/  FSETP.GTU.FTZ.AND P5, PT, |R7|, +INF , PT ;  /* 0x7f8000000700780b */ /* 0x000fe40003fbc200 */
[----:B------:R-:W-:-:S02]  /*1780*/  FSEL R18, R4, RZ, !P2 ;  /* 0x000000ff04127208 */ /* 0x000fc40005000000 */
        /* <DEDUP_REMOVED lines=8> */
.L_x_4480:
[----:B------:R-:W-:Y:S05]  /*1810*/  BSYNC B1 ;  /* 0x0000000000017941 */ /* 0x000fea0003800000 */
.L_x_4479:
        /* <DEDUP_REMOVED lines=8> */
.L_x_4483:
[----:B------:R-:W-:Y:S05]  /*18a0*/  BSYNC B1 ;  /* 0x0000000000017941 */ /* 0x000fea0003800000 */
.L_x_4482:
        /* <DEDUP_REMOVED lines=10> */
[----:B--2---:R-:W-:-:S04]  /*1950*/  FSETP.GTU.FTZ.AND P0, PT, |R12|, +INF , PT ;  /* 0x7f8000000c00780b */ /* 0x004fc80003f1c200 */
[----:B------:R-:W-:-:S05]  /*1960*/  FSEL R4, R12, RZ, !P0 ;  /* 0x000000ff0c047208 */ /* 0x000fca0004000000 */
[----:B------:R-:W-:-:S07]  /*1970*/  FADD.FTZ R9, R9, R4 ;  /* 0x0000000409097221 */ /* 0x000fce0000010000 */
.L_x_4485:
[----:B------:R-:W-:Y:S05]  /*1980*/  BSYNC B1 ;  /* 0x0000000000017941 */ /* 0x000fea0003800000 */
.L_x_4484:
[----:B------:R-:W-:-:S04]  /*1990*/  FADD.FTZ R2, R2, R9 ;  /* 0x0000000902027221 */ /* 0x000fc80000010000 */
[----:B------:R-:W-:-:S04]  /*19a0*/  FADD.FTZ R11, R2, R11 ;  /* 0x0000000b020b7221 */ /* 0x000fc80000010000 */
[----:B------:R-:W-:Y:S01]  /*19b0*/  FADD.FTZ R16, R11, R16 ;  /* 0x000000100b107221 */ /* 0x000fe20000010000 */
[----:B------:R-:W-:Y:S06]  /*19c0*/  BRA `(.L_x_4471) ;  /* 0x0000009800147947 */ /* 0x000fec0003800000 */
.L_x_4472:
        /* <DEDUP_REMOVED lines=24> */
.L_x_4495:
        /* <DEDUP_REMOVED lines=286> */
.L_x_4491:
        /* <DEDUP_REMOVED lines=254> */
.L_x_4492:
[----:B------:R-:W-:-:S04]  /*3d10*/  LOP3.LUT R21, R2, 0xfffffffc, RZ, 0xc0, !PT ;  /* 0xfffffffc02157812 */ /* 0x000fc800078ec0ff */
[----:B------:R-:W-:-:S04]  /*3d20*/  IADD3 R20, P1, R12, R21, RZ ;  /* 0x000000150c147210 */ /* 0x000fc80007f3e0ff */
[----:B------:R-:W-:-:S05]  /*3d30*/  IADD3.X R21, RZ, R13, RZ, P1, !PT ;  /* 0x0000000dff157210 */ /* 0x000fca0000ffe4ff */
[----:B------:R2:W5:Y:S01]  /*3d40*/  LDG.E R20, desc[UR36][R20.64] ;  /* 0x0000002414147981 */ /* 0x000562000c1e1900 */
        /* <DEDUP_REMOVED lines=250> */
.L_x_4493:
[----:B------:R-:W-:-:S04]  /*4cf0*/  LOP3.LUT R19, R10, 0xfffffffc, RZ, 0xc0, !PT ;  /* 0xfffffffc0a137812 */ /* 0x000fc800078ec0ff */
[----:B------:R-:W-:-:S04]  /*4d00*/  IADD3 R18, P1, R12, R19, RZ ;  /* 0x000000130c127210 */ /* 0x000fc80007f3e0ff */
[----:B------:R-:W-:-:S05]  /*4d10*/  IADD3.X R19, RZ, R13, RZ, P1, !PT ;  /* 0x0000000dff137210 */ /* 0x000fca0000ffe4ff */
[----:B------:R1:W5:Y:S01]  /*4d20*/  LDG.E R10, desc[UR36][R18.64] ;  /* 0x00000024120a7981 */ /* 0x000362000c1e1900 */
        /* <DEDUP_REMOVED lines=248> */
.L_x_4494:
[----:B-1----:R-:W-:Y:S01]  /*5cb0*/  LOP3.LUT R19, R2, 0xfffffffc, RZ, 0xc0, !PT ;  /* 0xfffffffc02137812 */ /* 0x002fe200078ec0ff */
[----:B------:R-:W-:Y:S01]  /*5cc0*/  IMAD.IADD R5, R5, 0x1, R4 ;  /* 0x0000000105057824 */ /* 0x000fe200078e0204 */
[----:B------:R-:W-:Y:S02]  /*5cd0*/  ULDC UR4, c[0x0][0x21c] ;  /* 0x0000870000047ab9 */ /* 0x000fe40000000800 */
[----:B------:R-:W-:-:S04]  /*5ce0*/  IADD3 R18, P1, R12, R19, RZ ;  /* 0x000000130c127210 */ /* 0x000fc80007f3e0ff */
[----:B------:R-:W-:-:S05]  /*5cf0*/  IADD3.X R19, RZ, R13, RZ, P1, !PT ;  /* 0x0000000dff137210 */ /* 0x000fca0000ffe4ff */
[----:B--2---:R1:W2:Y:S01]  /*5d00*/  LDG.E R21, desc[UR36][R18.64] ;  /* 0x0000002412157981 */ /* 0x0042a2000c1e1900 */
[----:B------:R-:W-:Y:S01]  /*5d10*/  IMAD R23, R4, 0x3, R5 ;  /* 0x0000000304177824 */ /* 0x000fe200078e0205 */
[----:B------:R-:W-:Y:S02]  /*5d20*/  MOV R2, UR4 ;  /* 0x0000000400027c02 */ /* 0x000fe40008000f00 */
[----:B-----5:R-:W-:Y:S02]  /*5d30*/  FSETP.GTU.FTZ.AND P1, PT, |R11|, +INF , PT ;  /* 0x7f8000000b00780b */ /* 0x020fe40003f3c200 */
[----:B------:R-:W-:Y:S02]  /*5d40*/  ISETP.GE.U32.AND P5, PT, R23, R2, PT ;  /* 0x000000021700720c */ /* 0x000fe40003fa6070 */
[----:B------:R-:W-:Y:S02]  /*5d50*/  FSETP.GTU.FTZ.AND P2, PT, |R20|, +INF , PT ;  /* 0x7f8000001400780b */ /* 0x000fe40003f5c200 */
[----:B------:R-:W-:-:S02]  /*5d60*/  FSETP.GTU.FTZ.AND P3, PT, |R10|, +INF , PT ;  /* 0x7f8000000a00780b */ /* 0x000fc40003f7c200 */
[----:B------:R-:W-:Y:S02]  /*5d70*/  FSEL R22, R11, RZ, !P1 ;  /* 0x000000ff0b167208 */ /* 0x000fe40004800000 */
[----:B-1----:R-:W-:Y:S02]  /*5d80*/  FSEL R19, R20, RZ, !P2 ;  /* 0x000000ff14137208 */ /* 0x002fe40005000000 */
[----:B------:R-:W-:Y:S01]  /*5d90*/  FSEL R18, R10, RZ, !P3 ;  /* 0x000000ff0a127208 */ /* 0x000fe20005800000 */
[----:B------:R-:W-:Y:S02]  /*5da0*/  FADD.FTZ R9, R22, R9 ;  /* 0x0000000916097221 */ /* 0x000fe40000010000 */
[----:B------:R-:W-:Y:S02]  /*5db0*/  FADD.FTZ R8, R19, R8 ;  /* 0x0000000813087221 */ /* 0x000fe40000010000 */
[----:B------:R-:W-:Y:S01]  /*5dc0*/  FADD.FTZ R7, R18, R7 ;  /* 0x0000000712077221 */ /* 0x000fe20000010000 */
[----:B--2---:R-:W-:-:S04]  /*5dd0*/  FSETP.GTU.FTZ.AND P4, PT, |R21|, +INF , PT ;  /* 0x7f8000001500780b */ /* 0x004fc80003f9c200 */
[----:B------:R-:W-:-:S05]  /*5de0*/  FSEL R23, R21, RZ, !P4 ;  /* 0x000000ff15177208 */ /* 0x000fca0006000000 */
[----:B------:R-:W-:Y:S01]  /*5df0*/  FADD.FTZ R6, R23, R6 ;  /* 0x0000000617067221 */ /* 0x000fe20000010000 */
[----:B------:R-:W-:Y:S06]  /*5e00*/  @!P5 BRA `(.L_x_4495) ;  /* 0xffffffbc0050d947 */ /* 0x000fec000383ffff */
[----:B------:R-:W-:Y:S05]  /*5e10*/  BSYNC B2 ;  /* 0x0000000000027941 */ /* 0x000fea0003800000 */
.L_x_4490:
[----:B------:R-:W-:-:S07]  /*5e20*/  MOV R22, R21 ;  /* 0x0000001500167202 */ /* 0x000fce0000000f00 */
.L_x_4489:
[----:B------:R-:W-:Y:S05]  /*5e30*/  BSYNC B1 ;  /* 0x0000000000017941 */ /* 0x000fea0003800000 */
.L_x_4488:
        /* <DEDUP_REMOVED lines=280> */
.L_x_4498:
[----:B------:R-:W-:-:S04]  /*6fc0*/  LOP3.LUT R11, R11, 0xfffffffc, RZ, 0xc0, !PT ;  /* 0xfffffffc0b0b7812 */ /* 0x000fc800078ec0ff */
[----:B0-----:R-:W-:-:S04]  /*6fd0*/  IADD3 R16, P2, R12, R11, RZ ;  /* 0x0000000b0c107210 */ /* 0x001fc80007f5e0ff */
[----:B------:R-:W-:-:S05]  /*6fe0*/  IADD3.X R17, RZ, R13, RZ, P2, !PT ;  /* 0x0000000dff117210 */ /* 0x000fca00017fe4ff */
[----:B------:R1:W5:Y:S01]  /*6ff0*/  LDG.E R11, desc[UR36][R16.64] ;  /* 0x00000024100b7981 */ /* 0x000362000c1e1900 */
        /* <DEDUP_REMOVED lines=277> */
.L_x_4499:
[----:B------:R-:W-:-:S04]  /*8150*/  LOP3.LUT R17, R20, 0xfffffffc, RZ, 0xc0, !PT ;  /* 0xfffffffc14117812 */ /* 0x000fc800078ec0ff */
[----:B------:R-:W-:-:S05]  /*8160*/  IADD3 R16, P2, R12, R17, RZ ;  /* 0x000000110c107210 */ /* 0x000fca0007f5e0ff */
[----:B------:R-:W-:-:S05]  /*8170*/  IMAD.X R17, RZ, RZ, R13, P2 ;  /* 0x000000ffff117224 */ /* 0x000fca00010e060d */
[----:B------:R1:W5:Y:S01]  /*8180*/  LDG.E R20, desc[UR36][R16.64] ;  /* 0x0000002410147981 */ /* 0x000362000c1e1900 */
        /* <DEDUP_REMOVED lines=277> */
.L_x_4500:
[----:B------:R-:W-:-:S04]  /*92e0*/  LOP3.LUT R25, R10, 0xfffffffc, RZ, 0xc0, !PT ;  /* 0xfffffffc0a197812 */ /* 0x000fc800078ec0ff */
[----:B------:R-:W-:-:S04]  /*92f0*/  IADD3 R24, P2, R12, R25, RZ ;  /* 0x000000190c187210 */ /* 0x000fc80007f5e0ff */
[----:B------:R-:W-:-:S05]  /*9300*/  IADD3.X R25, RZ, R13, RZ, P2, !PT ;  /* 0x0000000dff197210 */ /* 0x000fca00017fe4ff */
[----:B------:R1:W5:Y:S01]  /*9310*/  LDG.E R10, desc[UR36][R24.64] ;  /* 0x00000024180a7981 */ /* 0x000362000c1e1900 */
        /* <DEDUP_REMOVED lines=277> */
.L_x_4501:
[----:B------:R-:W-:-:S04]  /*a470*/  LOP3.LUT R23, R22, 0xfffffffc, RZ, 0xc0, !PT ;  /* 0xfffffffc16177812 */ /* 0x000fc800078ec0ff */
[----:B------:R-:W-:-:S04]  /*a480*/  IADD3 R22, P1, R12, R23, RZ ;  /* 0x000000170c167210 */ /* 0x000fc80007f3e0ff */
[----:B------:R-:W-:-:S05]  /*a490*/  IADD3.X R23, RZ, R13, RZ, P1, !PT ;  /* 0x0000000dff177210 */ /* 0x000fca0000ffe4ff */
[----:B------:R1:W5:Y:S04]  /*a4a0*/  LDG.E R22, desc[UR36][R22.64] ;  /* 0x0000002416167981 */ /* 0x000368000c1e1900 */
.L_x_4497:
[----:B------:R-:W-:Y:S05]  /*a4b0*/  BSYNC B1 ;  /* 0x0000000000017941 */ /* 0x000fea0003800000 */
.L_x_4496:
[----:B------:R-:W-:Y:S04]  /*a4c0*/  BSSY B1, `(.L_x_4502) ;  /* 0x0000016000017945 */ /* 0x000fe80003800000 */
[----:B------:R-:W-:Y:S05]  /*a4d0*/  @P0 BRA `(.L_x_4503) ;  /* 0x0000000000500947 */ /* 0x000fea0003800000 */
[----:B------:R-:W-:Y:S02]  /*a4e0*/  IADD3 R5, R5, R4, RZ ;  /* 0x0000000405057210 */ /* 0x000fe40007ffe0ff */
[----:B-----5:R-:W-:Y:S02]  /*a4f0*/  FSETP.GTU.FTZ.AND P0, PT, |R11|, +INF , PT ;  /* 0x7f8000000b00780b */ /* 0x020fe40003f1c200 */
[----:B------:R-:W-:Y:S02]  /*a500*/  ISETP.GE.U32.AND P1, PT, R5, R2, PT ;  /* 0x000000020500720c */ /* 0x000fe40003f26070 */
[----:B------:R-:W-:-:S05]  /*a510*/  FSEL R12, R11, RZ, !P0 ;  /* 0x000000ff0b0c7208 */ /* 0x000fca0004000000 */
[----:B------:R-:W-:-:S06]  /*a520*/  FADD.FTZ R9, R9, R12 ;  /* 0x0000000c09097221 */ /* 0x000fcc0000010000 */
[----:B------:R-:W-:Y:S05]  /*a530*/  @P1 BRA `(.L_x_4503) ;  /* 0x0000000000381947 */ /* 0x000fea0003800000 */
[----:B------:R-:W-:Y:S01]  /*a540*/  IMAD.IADD R11, R5, 0x1, R4 ;  /* 0x00000001050b7824 */ /* 0x000fe200078e0204 */
[----:B------:R-:W-:-:S04]  /*a550*/  FSETP.GTU.FTZ.AND P0, PT, |R20|, +INF , PT ;  /* 0x7f8000001400780b */ /* 0x000fc80003f1c200 */
[----:B------:R-:W-:Y:S02]  /*a560*/  ISETP.GE.U32.AND P1, PT, R11, R2, PT ;  /* 0x000000020b00720c */ /* 0x000fe40003f26070 */
[----:B------:R-:W-:-:S05]  /*a570*/  FSEL R5, R20, RZ, !P0 ;  /* 0x000000ff14057208 */ /* 0x000fca0004000000 */
[----:B------:R-:W-:-:S06]  /*a580*/  FADD.FTZ R8, R8, R5 ;  /* 0x0000000508087221 */ /* 0x000fcc0000010000 */
[----:B------:R-:W-:Y:S05]  /*a590*/  @P1 BRA `(.L_x_4503) ;  /* 0x0000000000201947 */ /* 0x000fea0003800000 */
[----:B------:R-:W-:Y:S02]  /*a5a0*/  IADD3 R5, R11, R4, RZ ;  /* 0x000000040b057210 */ /* 0x000fe40007ffe0ff */
[C---:B------:R-:W-:Y:S02]  /*a5b0*/  FSETP.GTU.FTZ.AND P0, PT, |R10|.reuse, +INF , PT ;  /* 0x7f8000000a00780b */ /* 0x040fe40003f1c200 */
[----:B------:R-:W-:Y:S02]  /*a5c0*/  ISETP.GE.U32.AND P1, PT, R5, R2, PT ;  /* 0x000000020500720c */ /* 0x000fe40003f26070 */
[----:B------:R-:W-:-:S05]  /*a5d0*/  FSEL R10, R10, RZ, !P0 ;  /* 0x000000ff0a0a7208 */ /* 0x000fca0004000000 */
[----:B------:R-:W-:-:S06]  /*a5e0*/  FADD.FTZ R7, R7, R10 ;  /* 0x0000000a07077221 */ /* 0x000fcc0000010000 */
[----:B------:R-:W-:-:S04]  /*a5f0*/  @!P1 FSETP.GTU.FTZ.AND P2, PT, |R22|, +INF , PT ;  /* 0x7f8000001600980b */ /* 0x000fc80003f5c200 */
[----:B------:R-:W-:-:S05]  /*a600*/  @!P1 FSEL R5, R22, RZ, !P2 ;  /* 0x000000ff16059208 */ /* 0x000fca0005000000 */
[----:B------:R-:W-:-:S07]  /*a610*/  @!P1 FADD.FTZ R6, R6, R5 ;  /* 0x0000000506069221 */ /* 0x000fce0000010000 */
.L_x_4503:
[----:B------:R-:W-:Y:S05]  /*a620*/  BSYNC B1 ;  /* 0x0000000000017941 */ /* 0x000fea0003800000 */
.L_x_4502:
[----:B------:R-:W-:-:S04]  /*a630*/  FADD.FTZ R8, R8, R9 ;  /* 0x0000000908087221 */ /* 0x000fc80000010000 */
[----:B------:R-:W-:-:S04]  /*a640*/  FADD.FTZ R7, R8, R7 ;  /* 0x0000000708077221 */ /* 0x000fc80000010000 */
[----:B0-----:R-:W-:Y:S01]  /*a650*/  FADD.FTZ R16, R7, R6 ;  /* 0x0000000607107221 */ /* 0x001fe20000010000 */
[----:B------:R-:W-:Y:S06]  /*a660*/  BRA `(.L_x_4471) ;  /* 0x0000000800ec7947 */ /* 0x000fec0003800000 */
.L_x_4487:
        /* <DEDUP_REMOVED lines=10> */
.L_x_4507:
        /* <DEDUP_REMOVED lines=8> */
[----:B------:R-:W2:Y:S01]  /*a790*/  LDG.E R8, desc[UR36][R8.64] ;  /* 0x0000002408087981 */ /* 0x000ea2000c1e1900 */
        /* <DEDUP_REMOVED lines=9> */
[----:B--2---:R-:W-:Y:S02]  /*a830*/  FSETP.GTU.FTZ.AND P0, PT, |R8|, +INF , PT ;  /* 0x7f8000000800780b */ /* 0x004fe40003f1c200 */
[----:B---3--:R-:W-:Y:S02]  /*a840*/  FSETP.GTU.FTZ.AND P1, PT, |R11|, +INF , PT ;  /* 0x7f8000000b00780b */ /* 0x008fe40003f3c200 */
[----:B----4-:R-:W-:Y:S02]  /*a850*/  FSETP.GTU.FTZ.AND P2, PT, |R17|, +INF , PT ;  /* 0x7f8000001100780b */ /* 0x010fe40003f5c200 */
[----:B-----5:R-:W-:Y:S02]  /*a860*/  FSETP.GTU.FTZ.AND P3, PT, |R18|, +INF , PT ;  /* 0x7f8000001200780b */ /* 0x020fe40003f7c200 */
[----:B------:R-:W-:-:S02]  /*a870*/  FSEL R24, R8, RZ, !P0 ;  /* 0x000000ff08187208 */ /* 0x000fc40004000000 */
        /* <DEDUP_REMOVED lines=9> */
.L_x_4506:
[----:B------:R-:W-:Y:S01]  /*a910*/  MOV R16, R11 ;  /* 0x0000000b00107202 */ /* 0x000fe20000000f00 */
[----:B------:R-:W-:Y:S01]  /*a920*/  IMAD.MOV.U32 R10, RZ, RZ, R8 ;  /* 0x000000ffff0a7224 */ /* 0x000fe200078e0008 */
[----:B------:R-:W-:-:S07]  /*a930*/  MOV R11, R18 ;  /* 0x00000012000b7202 */ /* 0x000fce0000000f00 */
.L_x_4505:
[----:B------:R-:W-:Y:S05]  /*a940*/  BSYNC B1 ;  /* 0x0000000000017941 */ /* 0x000fea0003800000 */
.L_x_4504:
        /* <DEDUP_REMOVED lines=17> */
[----:B------:R-:W-:Y:S01]  /*aa60*/  ISETP.GE.U32.AND P0, PT, R17, R2, PT ;  /* 0x000000021100720c */ /* 0x000fe20003f06070 */
[----:B------:R-:W-:-:S12]  /*aa70*/  IMAD.WIDE.U32 R8, R9, 0x4, R12 ;  /* 0x0000000409087825 */ /* 0x000fd800078e000c */
[----:B------:R-:W-:-:S04]  /*aa80*/  @!P0 IMAD R17, R22, R17, RZ ;  /* 0x0000001116118224 */ /* 0x000fc800078e02ff */
[----:B------:R-:W-:Y:S02]  /*aa90*/  @!P0 IMAD.WIDE.U32 R12, R17, 0x4, R12 ;  /* 0x00000004110c8825 */ /* 0x000fe400078e000c */
[----:B------:R0:W5:Y:S04]  /*aaa0*/  LDG.E R17, desc[UR36][R8.64] ;  /* 0x0000002408117981 */ /* 0x000168000c1e1900 */
[----:B------:R0:W5:Y:S02]  /*aab0*/  @!P0 LDG.E R11, desc[UR36][R12.64] ;  /* 0x000000240c0b8981 */ /* 0x000164000c1e1900 */
.L_x_4509:
[----:B------:R-:W-:Y:S05]  /*aac0*/  BSYNC B1 ;  /* 0x0000000000017941 */ /* 0x000fea0003800000 */
.L_x_4508:
[----:B------:R-:W-:Y:S04]  /*aad0*/  BSSY B1, `(.L_x_4510) ;  /* 0x0000016000017945 */ /* 0x000fe80003800000 */
[----:B------:R-:W-:Y:S05]  /*aae0*/  @P1 BRA `(.L_x_4511) ;  /* 0x0000000000501947 */ /* 0x000fea0003800000 */
[----:B------:R-:W-:Y:S01]  /*aaf0*/  IMAD.IADD R5, R5, 0x1, R4 ;  /* 0x0000000105057824 */ /* 0x000fe200078e0204 */
[----:B-----5:R-:W-:-:S04]  /*ab00*/  FSETP.GTU.FTZ.AND P0, PT, |R10|, +INF , PT ;  /* 0x7f8000000a00780b */ /* 0x020fc80003f1c200 */
[----:B------:R-:W-:Y:S02]  /*ab10*/  ISETP.GE.U32.AND P1, PT, R5, R2, PT ;  /* 0x000000020500720c */ /* 0x000fe40003f26070 */
[----:B------:R-:W-:-:S05]  /*ab20*/  FSEL R10, R10, RZ, !P0 ;  /* 0x000000ff0a0a7208 */ /* 0x000fca0004000000 */
[----:B------:R-:W-:-:S06]  /*ab30*/  FADD.FTZ R21, R21, R10 ;  /* 0x0000000a15157221 */ /* 0x000fcc0000010000 */
[----:B------:R-:W-:Y:S05]  /*ab40*/  @P1 BRA `(.L_x_4511) ;  /* 0x0000000000381947 */ /* 0x000fea0003800000 */
[----:B0-----:R-:W-:Y:S02]  /*ab50*/  IADD3 R9, R5, R4, RZ ;  /* 0x0000000405097210 */ /* 0x001fe40007ffe0ff */
[C---:B------:R-:W-:Y:S02]  /*ab60*/  FSETP.GTU.FTZ.AND P0, PT, |R16|.reuse, +INF , PT ;  /* 0x7f8000001000780b */ /* 0x040fe40003f1c200 */
[----:B------:R-:W-:Y:S02]  /*ab70*/  ISETP.GE.U32.AND P1, PT, R9, R2, PT ;  /* 0x000000020900720c */ /* 0x000fe40003f26070 */
[----:B------:R-:W-:-:S05]  /*ab80*/  FSEL R5, R16, RZ, !P0 ;  /* 0x000000ff10057208 */ /* 0x000fca0004000000 */
[----:B------:R-:W-:-:S06]  /*ab90*/  FADD.FTZ R20, R20, R5 ;  /* 0x0000000514147221 */ /* 0x000fcc0000010000 */
[----:B------:R-:W-:Y:S05]  /*aba0*/  @P1 BRA `(.L_x_4511) ;  /* 0x0000000000201947 */ /* 0x000fea0003800000 */
[----:B------:R-:W-:Y:S02]  /*abb0*/  IADD3 R5, R9, R4, RZ ;  /* 0x0000000409057210 */ /* 0x000fe40007ffe0ff */
[----:B------:R-:W-:Y:S02]  /*abc0*/  FSETP.GTU.FTZ.AND P0, PT, |R17|, +INF , PT ;  /* 0x7f8000001100780b */ /* 0x000fe40003f1c200 */
[----:B------:R-:W-:Y:S02]  /*abd0*/  ISETP.GE.U32.AND P1, PT, R5, R2, PT ;  /* 0x000000020500720c */ /* 0x000fe40003f26070 */
[----:B------:R-:W-:-:S05]  /*abe0*/  FSEL R2, R17, RZ, !P0 ;  /* 0x000000ff11027208 */ /* 0x000fca0004000000 */
[----:B------:R-:W-:-:S06]  /*abf0*/  FADD.FTZ R7, R7, R2 ;  /* 0x0000000207077221 */ /* 0x000fcc0000010000 */
[----:B------:R-:W-:-:S04]  /*ac00*/  @!P1 FSETP.GTU.FTZ.AND P2, PT, |R11|, +INF , PT ;  /* 0x7f8000000b00980b */ /* 0x000fc80003f5c200 */
[----:B------:R-:W-:-:S05]  /*ac10*/  @!P1 FSEL R11, R11, RZ, !P2 ;  /* 0x000000ff0b0b9208 */ /* 0x000fca0005000000 */
[----:B------:R-:W-:-:S07]  /*ac20*/  @!P1 FADD.FTZ R6, R6, R11 ;  /* 0x0000000b06069221 */ /* 0x000fce0000010000 */
.L_x_4511:
[----:B------:R-:W-:Y:S05]  /*ac30*/  BSYNC B1 ;  /* 0x0000000000017941 */ /* 0x000fea0003800000 */
.L_x_4510:
[----:B------:R-:W-:-:S04]  /*ac40*/  FADD.FTZ R20, R21, R20 ;  /* 0x0000001415147221 */ /* 0x000fc80000010000 */
[----:B------:R-:W-:-:S04]  /*ac50*/  FADD.FTZ R7, R20, R7 ;  /* 0x0000000714077221 */ /* 0x000fc80000010000 */
[----:B-----5:R-:W-:Y:S01]  /*ac60*/  FADD.FTZ R16, R7, R6 ;  /* 0x0000000607107221 */ /* 0x020fe20000010000 */
[----:B------:R-:W-:Y:S06]  /*ac70*/  BRA `(.L_x_4471) ;  /* 0x0000000400687947 */ /* 0x000fec0003800000 */
.L_x_4486:
        /* <DEDUP_REMOVED lines=12> */
.L_x_4515:
        /* <DEDUP_REMOVED lines=8> */
[----:B------:R-:W-:-:S06]  /*adc0*/  IMAD.WIDE.U32 R20, R23, 0x4, R12 ;  /* 0x0000000417147825 */ /* 0x000fcc00078e000c */
[----:B------:R-:W4:Y:S04]  /*add0*/  LDG.E R20, desc[UR36][R20.64] ;  /* 0x0000002414147981 */ /* 0x000f28000c1e1900 */
[----:B------:R-:W5:Y:S01]  /*ade0*/  LDG.E R11, desc[UR36][R18.64] ;  /* 0x00000024120b7981 */ /* 0x000f62000c1e1900 */
[----:B------:R-:W-:-:S05]  /*adf0*/  IADD3 R17, R23, R4, RZ ;  /* 0x0000000417117210 */ /* 0x000fca0007ffe0ff */
[----:B------:R-:W-:-:S05]  /*ae00*/  IMAD R23, R4, 0x3, R17 ;  /* 0x0000000304177824 */ /* 0x000fca00078e0211 */
[----:B------:R-:W-:Y:S02]  /*ae10*/  ISETP.GE.U32.AND P4, PT, R23, R2, PT ;  /* 0x000000021700720c */ /* 0x000fe40003f86070 */
[----:B--2---:R-:W-:Y:S02]  /*ae20*/  FSETP.GTU.FTZ.AND P0, PT, |R8|, +INF , PT ;  /* 0x7f8000000800780b */ /* 0x004fe40003f1c200 */
[----:B---3--:R-:W-:Y:S02]  /*ae30*/  FSETP.GTU.FTZ.AND P1, PT, |R10|, +INF , PT ;  /* 0x7f8000000a00780b */ /* 0x008fe40003f3c200 */
[----:B------:R-:W-:Y:S02]  /*ae40*/  FSEL R22, R8, RZ, !P0 ;  /* 0x000000ff08167208 */ /* 0x000fe40004000000 */
[----:B------:R-:W-:Y:S02]  /*ae50*/  FSEL R9, R10, RZ, !P1 ;  /* 0x000000ff0a097208 */ /* 0x000fe40004800000 */
[----:B----4-:R-:W-:-:S02]  /*ae60*/  FSETP.GTU.FTZ.AND P3, PT, |R20|, +INF , PT ;  /* 0x7f8000001400780b */ /* 0x010fc40003f7c200 */
[C---:B-----5:R-:W-:Y:S02]  /*ae70*/  FSETP.GTU.FTZ.AND P2, PT, |R11|.reuse, +INF , PT ;  /* 0x7f8000000b00780b */ /* 0x060fe40003f5c200 */
        /* <DEDUP_REMOVED lines=8> */
.L_x_4514:
[----:B------:R-:W-:Y:S01]  /*af00*/  MOV R18, R10 ;  /* 0x0000000a00127202 */ /* 0x000fe20000000f00 */
[----:B------:R-:W-:Y:S01]  /*af10*/  IMAD.MOV.U32 R19, RZ, RZ, R8 ;  /* 0x000000ffff137224 */ /* 0x000fe200078e0008 */
[----:B------:R-:W-:-:S07]  /*af20*/  MOV R10, R20 ;  /* 0x00000014000a7202 */ /* 0x000fce0000000f00 */
.L_x_4513:
[----:B------:R-:W-:Y:S05]  /*af30*/  BSYNC B1 ;  /* 0x0000000000017941 */ /* 0x000fea0003800000 */
.L_x_4512:
        /* <DEDUP_REMOVED lines=13> */
[C---:B------:R-:W-:Y:S01]  /*b010*/  IADD3 R11, R21.reuse, R4, RZ ;  /* 0x00000004150b7210 */ /* 0x040fe20007ffe0ff */
[----:B------:R-:W-:-:S03]  /*b020*/  IMAD.WIDE.U32 R8, R21, 0x4, R12 ;  /* 0x0000000415087825 */ /* 0x000fc600078e000c */
[----:B------:R-:W-:-:S13]  /*b030*/  ISETP.GE.U32.AND P0, PT, R11, R2, PT ;  /* 0x000000020b00720c */ /* 0x000fda0003f06070 */
[----:B------:R-:W-:Y:S02]  /*b040*/  @!P0 IMAD.WIDE.U32 R12, R11, 0x4, R12 ;  /* 0x000000040b0c8825 */ /* 0x000fe400078e000c */
[----:B------:R0:W5:Y:S04]  /*b050*/  LDG.E R11, desc[UR36][R8.64] ;  /* 0x00000024080b7981 */ /* 0x000168000c1e1900 */
[----:B------:R0:W5:Y:S02]  /*b060*/  @!P0 LDG.E R10, desc[UR36][R12.64] ;  /* 0x000000240c0a8981 */ /* 0x000164000c1e1900 */
.L_x_4517:
[----:B------:R-:W-:Y:S05]  /*b070*/  BSYNC B1 ;  /* 0x0000000000017941 */ /* 0x000fea0003800000 */
.L_x_4516:
[----:B------:R-:W-:Y:S04]  /*b080*/  BSSY B1, `(.L_x_4518) ;  /* 0x0000016000017945 */ /* 0x000fe80003800000 */
[----:B------:R-:W-:Y:S05]  /*b090*/  @P1 BRA `(.L_x_4519) ;  /* 0x0000000000501947 */ /* 0x000fea0003800000 */
[----:B0-----:R-:W-:Y:S01]  /*b0a0*/  IMAD.IADD R13, R17, 0x1, R4 ;  /* 0x00000001110d7824 */ /* 0x001fe200078e0204 */
[----:B-----5:R-:W-:-:S04]  /*b0b0*/  FSETP.GTU.FTZ.AND P0, PT, |R19|, +INF , PT ;  /* 0x7f8000001300780b */ /* 0x020fc80003f1c200 */
        /* <DEDUP_REMOVED lines=18> */
.L_x_4519:
[----:B------:R-:W-:Y:S05]  /*b1e0*/  BSYNC B1 ;  /* 0x0000000000017941 */ /* 0x000fea0003800000 */
.L_x_4518:
[----:B------:R-:W-:-:S04]  /*b1f0*/  FADD.FTZ R6, R5, R6 ;  /* 0x0000000605067221 */ /* 0x000fc80000010000 */
[----:B------:R-:W-:-:S04]  /*b200*/  FADD.FTZ R7, R6, R7 ;  /* 0x0000000706077221 */ /* 0x000fc80000010000 */
[----:B------:R-:W-:-:S07]  /*b210*/  FADD.FTZ R16, R7, R16 ;  /* 0x0000001007107221 */ /* 0x000fce0000010000 */
.L_x_4471:
[----:B------:R-:W-:Y:S05]  /*b220*/  BSYNC B0 ;  /* 0x0000000000007941 */ /* 0x000fea0003800000 */
.L_x_4470:
        /* <DEDUP_REMOVED lines=15> */
[----:B------:R-:W-:-:S07]  /*b320*/  IMAD.U32 R2, RZ, RZ, UR5 ;  /* 0x00000005ff027e24 */ /* 0x000fce000f8e00ff */
.L_x_4521:
        /* <DEDUP_REMOVED lines=12> */
.L_x_4520:
        /* <DEDUP_REMOVED lines=19> */
.L_x_4524:
        /* <DEDUP_REMOVED lines=12> */
.L_x_4523:
[----:B------:R-:W-:Y:S01]  /*b5e0*/  BAR.SYNC.DEFER_BLOCKING 0x0 ;  /* 0x0000000000007b1d */ /* 0x000fe20000010000 */
[----:B------:R-:W-:-:S13]  /*b5f0*/  ISETP.GE.AND P0, PT, R2, 0x2, PT ;  /* 0x000000020200780c */ /* 0x000fda0003f06270 */
[----:B------:R-:W-:Y:S05]  /*b600*/  @!P0 BRA `(.L_x_4522) ;  /* 0x0000000000188947 */ /* 0x000fea0003800000 */
[----:B------:R-:W-:-:S11]  /*b610*/  HFMA2.MMA R5, -RZ, RZ, 0, 5.9604644775390625e-08 ;  /* 0x00000001ff057435 */ /* 0x000fd600000001ff */
.L_x_4525:
[----:B------:R0:W2:Y:S02]  /*b620*/  SHFL.DOWN PT, R7, R16, R5, 0x1f ;  /* 0x08001f0510077589 */ /* 0x0000a400000e0000 */
[----:B0-----:R-:W-:-:S04]  /*b630*/  SHF.L.U32 R5, R5, 0x1, RZ ;  /* 0x0000000105057819 */ /* 0x001fc800000006ff */
[----:B------:R-:W-:Y:S01]  /*b640*/  ISETP.GE.AND P0, PT, R5, R2, PT ;  /* 0x000000020500720c */ /* 0x000fe20003f06270 */
[----:B--2---:R-:W-:-:S12]  /*b650*/  FADD.FTZ R16, R7, R16 ;  /* 0x0000001007107221 */ /* 0x004fd80000010000 */
[----:B------:R-:W-:Y:S05]  /*b660*/  @!P0 BRA `(.L_x_4525) ;  /* 0xfffffffc00ec8947 */ /* 0x000fea000383ffff */
.L_x_4522:
        /* <DEDUP_REMOVED lines=277> */
.L_x_4526:
[----:B------:R-:W-:Y:S01]  /*c7c0*/  ULDC.64 UR6, c[0x0][0x600] ;  /* 0x0001800000067ab9 */ /* 0x000fe20000000a00 */
[----:B------:R-:W-:Y:S02]  /*c7d0*/  CS2R R4, SRZ ;  /* 0x0000000000047805 */ /* 0x000fe4000001ff00 */
[----:B------:R-:W-:Y:S01]  /*c7e0*/  ISETP.NE.U32.AND P0, PT, RZ, UR6, PT ;  /* 0x00000006ff007c0c */ /* 0x000fe2000bf05070 */
[----:B------:R-:W-:Y:S01]  /*c7f0*/  ULDC.64 UR4, c[0x0][0x5f0] ;  /* 0x00017c0000047ab9 */ /* 0x000fe20000000a00 */
[----:B------:R-:W-:Y:S02]  /*c800*/  MOV R12, RZ ;  /* 0x000000ff000c7202 */ /* 0x000fe40000000f00 */
[----:B------:R-:W-:Y:S02]  /*c810*/  ISETP.NE.AND.EX P0, PT, RZ, UR7, PT, P0 ;  /* 0x00000007ff007c0c */ /* 0x000fe4000bf05300 */
[----:B------:R-:W-:-:S04]  /*c820*/  IADD3 R6, P2, R17, UR4, RZ ;  /* 0x0000000411067c10 */ /* 0x000fc8000ff5e0ff */
        /* <DEDUP_REMOVED lines=289> */
.L_x_4528:
        /* <DEDUP_REMOVED lines=17> */
.L_x_4530:
[----:B0-----:R-:W-:Y:S05]  /*db50*/  BSYNC B0 ;  /* 0x0000000000007941 */ /* 0x001fea0003800000 */
.L_x_4529:
[----:B------:R-:W-:Y:S01]  /*db60*/  PRMT R8, R8, 0x9910, RZ ;  /* 0x0000991008087816 */ /* 0x000fe200000000ff */
[----:B------:R-:W-:Y:S01]  /*db70*/  BSSY B0, `(.L_x_4531) ;  /* 0x000000d000007945 */ /* 0x000fe20003800000 */
[----:B------:R-:W-:Y:S02]  /*db80*/  LOP3.LUT P0, RZ, R0, R3, RZ, 0xfc, !PT ;  /* 0x0000000300ff7212 */ /* 0x000fe4000780fcff */
[----:B------:R-:W-:-:S13]  /*db90*/  ISETP.NE.AND P1, PT, R8, RZ, PT ;  /* 0x000000ff0800720c */ /* 0x000fda0003f25270 */
[----:B------:R-:W-:Y:S05]  /*dba0*/  @!P1 BRA `(.L_x_4532) ;  /* 0x0000000000249947 */ /* 0x000fea0003800000 */
[----:B------:R-:W0:Y:S01]  /*dbb0*/  S2UR UR4, SR_CTAID.Y ;  /* 0x00000000000479c3 */ /* 0x000e220000002600 */
[----:B------:R-:W-:-:S07]  /*dbc0*/  ISETP.NE.AND P2, PT, RZ, UR9, PT ;  /* 0x00000009ff007c0c */ /* 0x000fce000bf45270 */
[----:B-----5:R-:W0:Y:S08]  /*dbd0*/  LDC R11, c[0x0][0x10] ;  /* 0x00000400ff0b7b82 */ /* 0x020e300000000800 */
[----:B------:R-:W2:Y:S01]  /*dbe0*/  LDC.64 R8, c[0x0][0x608] ;  /* 0x00018200ff087b82 */ /* 0x000ea20000000a00 */
[----:B0-----:R-:W-:Y:S01]  /*dbf0*/  IMAD R11, R2, R11, UR4 ;  /* 0x00000004020b7e24 */ /* 0x001fe2000f8e020b */
[----:B------:R-:W-:-:S03]  /*dc00*/  ULDC UR4, c[0x0][0x0] ;  /* 0x0000000000047ab9 */ /* 0x000fc60000000800 */
[----:B------:R-:W-:-:S04]  /*dc10*/  @!P2 IMAD R11, R11, UR4, R0 ;  /* 0x000000040b0bac24 */ /* 0x000fc8000f8e0200 */
[----:B--2---:R-:W-:-:S05]  /*dc20*/  IMAD.WIDE.U32 R8, R11, 0x4, R8 ;  /* 0x000000040b087825 */ /* 0x004fca00078e0008 */
[----:B------:R0:W-:Y:S02]  /*dc30*/  STG.E desc[UR36][R8.64], R16 ;  /* 0x0000001008007986 */ /* 0x0001e4000c101924 */
.L_x_4532:
[----:B------:R-:W-:Y:S05]  /*dc40*/  BSYNC B0 ;  /* 0x0000000000007941 */ /* 0x000fea0003800000 */
.L_x_4531:
        /* <DEDUP_REMOVED lines=14> */
[----:B-----5:R-:W2:Y:S01]  /*dd30*/  S2R R10, SR_LANEID ;  /* 0x00000000000a7919 */ /* 0x020ea20000000000 */
        /* <DEDUP_REMOVED lines=20> */
.L_x_4534:
[----:B------:R-:W-:Y:S05]  /*de80*/  BSYNC B0 ;  /* 0x0000000000007941 */ /* 0x000fea0003800000 */
.L_x_4533:
        /* <DEDUP_REMOVED lines=21> */
[----:B-----5:R-:W-:-:S05]  /*dfe0*/  IMAD R10, R3, UR4, R0 ;  /* 0x00000004030a7c24 */ /* 0x020fca000f8e0200 */
        /* <DEDUP_REMOVED lines=9> */
.L_x_4539:
        /* <DEDUP_REMOVED lines=8> */
.L_x_4538:
[----:B------:R-:W-:Y:S05]  /*e100*/  BRA `(.L_x_4537) ;  /* 0x0000000000447947 */ /* 0x000fea0003800000 */
.L_x_4536:
        /* <DEDUP_REMOVED lines=8> */
[----:B-----5:R-:W3:Y:S02]  /*e190*/  LDC R18, c[0x0][0x4] ;  /* 0x00000100ff127b82 */ /* 0x020ee40000000800 */
.L_x_4540:
        /* <DEDUP_REMOVED lines=8> */
.L_x_4537:
[----:B------:R-:W-:Y:S05]  /*e220*/  BSYNC B0 ;  /* 0x0000000000007941 */ /* 0x000fea0003800000 */
.L_x_4535:
        /* <DEDUP_REMOVED lines=13> */
.L_x_4542:
[----:B------:R-:W-:Y:S01]  /*e300*/  IMAD.IADD R8, R3, 0x1, R2 ;  /* 0x0000000103087824 */ /* 0x000fe200078e0202 */
[----:B------:R-:W-:Y:S04]  /*e310*/  BAR.SYNC.DEFER_BLOCKING 0x0 ;  /* 0x0000000000007b1d */ /* 0x000fe80000010000 */
[----:B------:R-:W-:-:S04]  /*e320*/  ISETP.GE.U32.AND P0, PT, R8, UR5, PT ;  /* 0x0000000508007c0c */ /* 0x000fc8000bf06070 */
[----:B------:R-:W-:-:S13]  /*e330*/  ISETP.GE.U32.OR P0, PT, R3, R2, P0 ;  /* 0x000000020300720c */ /* 0x000fda0000706470 */
[----:B------:R-:W-:-:S05]  /*e340*/  @!P0 IMAD R8, R8, R13, R0 ;  /* 0x0000000d08088224 */ /* 0x000fca00078e0200 */
[----:B------:R-:W-:-:S05]  /*e350*/  @!P0 LEA R8, R8, UR7, 0x2 ;  /* 0x0000000708088c11 */ /* 0x000fca000f8e10ff */
[----:B-----5:R-:W0:Y:S02]  /*e360*/  @!P0 LDS R11, [R8] ;  /* 0x00000000080b8984 */ /* 0x020e240000000800 */
[----:B0-----:R-:W-:-:S05]  /*e370*/  @!P0 FADD.FTZ R16, R16, R11 ;  /* 0x0000000b10108221 */ /* 0x001fca0000010000 */
[----:B------:R2:W-:Y:S01]  /*e380*/  @!P0 STS [R9], R16 ;  /* 0x0000001009008388 */ /* 0x0005e20000000800 */
[----:B------:R-:W-:Y:S02]  /*e390*/  ISETP.GT.AND P0, PT, R2, 0x1, PT ;  /* 0x000000010200780c */ /* 0x000fe40003f04270 */
[----:B------:R-:W-:-:S11]  /*e3a0*/  SHF.R.S32.HI R2, RZ, 0x1, R2 ;  /* 0x00000001ff027819 */ /* 0x000fd60000011402 */
[----:B--2---:R-:W-:Y:S05]  /*e3b0*/  @P0 BRA `(.L_x_4542) ;  /* 0xfffffffc00d00947 */ /* 0x004fea000383ffff */
.L_x_4541:
        /* <DEDUP_REMOVED lines=10> */
.L_x_4545:
[----:B------:R-:W-:Y:S01]  /*e460*/  IMAD.IADD R2, R0, 0x1, R3 ;  /* 0x0000000100027824 */ /* 0x000fe200078e0203 */
[----:B------:R-:W-:Y:S04]  /*e470*/  BAR.SYNC.DEFER_BLOCKING 0x0 ;  /* 0x0000000000007b1d */ /* 0x000fe80000010000 */
        /* <DEDUP_REMOVED lines=8> */
[----:B--2---:R-:W-:Y:S05]  /*e500*/  @P0 BRA `(.L_x_4545) ;  /* 0xfffffffc00d40947 */ /* 0x004fea000383ffff */
[----:B------:R-:W-:-:S07]  /*e510*/  MOV R2, 0x20 ;  /* 0x0000002000027802 */ /* 0x000fce0000000f00 */
.L_x_4544:
[----:B------:R-:W-:Y:S01]  /*e520*/  BAR.SYNC.DEFER_BLOCKING 0x0 ;  /* 0x0000000000007b1d */ /* 0x000fe20000010000 */
[----:B------:R-:W-:-:S13]  /*e530*/  ISETP.GE.AND P0, PT, R2, 0x2, PT ;  /* 0x000000020200780c */ /* 0x000fda0003f06270 */
[----:B------:R-:W-:Y:S05]  /*e540*/  @!P0 BRA `(.L_x_4543) ;  /* 0x0000000000188947 */ /* 0x000fea0003800000 */
[----:B------:R-:W-:-:S07]  /*e550*/  IMAD.MOV.U32 R3, RZ, RZ, 0x1 ;  /* 0x00000001ff037424 */ /* 0x000fce00078e00ff */
.L_x_4546:
[----:B0-----:R0:W2:Y:S02]  /*e560*/  SHFL.DOWN PT, R9, R16, R3, 0x1f ;  /* 0x08001f0310097589 */ /* 0x0010a400000e0000 */
[----:B0-----:R-:W-:-:S04]  /*e570*/  SHF.L.U32 R3, R3, 0x1, RZ ;  /* 0x0000000103037819 */ /* 0x001fc800000006ff */
[----:B------:R-:W-:Y:S01]  /*e580*/  ISETP.GE.AND P0, PT, R3, R2, PT ;  /* 0x000000020300720c */ /* 0x000fe20003f06270 */
[----:B--2---:R-:W-:-:S12]  /*e590*/  FADD.FTZ R16, R9, R16 ;  /* 0x0000001009107221 */ /* 0x004fd80000010000 */
[----:B------:R-:W-:Y:S05]  /*e5a0*/  @!P0 BRA `(.L_x_4546) ;  /* 0xfffffffc00ec8947 */ /* 0x000fea000383ffff */
.L_x_4543:
        /* <DEDUP_REMOVED lines=11> */
.L_x_4548:
        /* <DEDUP_REMOVED lines=13> */
[----:B-----5:R-:W-:Y:S01]  /*e730*/  IMAD.U32 R10, RZ, RZ, UR6 ;  /* 0x00000006ff0a7e24 */ /* 0x020fe2000f8e00ff */
[----:B------:R-:W-:Y:S01]  /*e740*/  MOV R7, UR5 ;  /* 0x0000000500077c02 */ /* 0x000fe20008000f00 */
[----:B------:R-:W-:Y:S01]  /*e750*/  IMAD.MOV.U32 R12, RZ, RZ, 0x1 ;  /* 0x00000001ff0c7424 */ /* 0x000fe200078e00ff */
[----:B------:R-:W-:-:S02]  /*e760*/  MOV R11, UR7 ;  /* 0x00000007000b7c02 */ /* 0x000fc40008000f00 */
[----:B------:R-:W-:-:S07]  /*e770*/  MOV R13, RZ ;  /* 0x000000ff000d7202 */ /* 0x000fce0000000f00 */
[----:B------:R-:W-:-:S07]  /*e780*/  LEPC R20, `(.L_x_4550) ;  /* 0x000000001014794e */ /* 0x000fce0000000000 */
[----:B012---:R-:W-:Y:S05]  /*e790*/  CALL.ABS.NOINC R2 ;  /* 0x0000000002007343 */ /* 0x007fea0003c00000 */
.L_x_4550:
[----:B------:R-:W-:Y:S02]  /*e7a0*/  ULDC.64 UR4, c[0x0][0x5f0] ;  /* 0x00017c0000047ab9 */ /* 0x000fe40000000a00 */
[----:B------:R-:W-:-:S04]  /*e7b0*/  IADD3 R2, P0, R17, UR4, RZ ;  /* 0x0000000411027c10 */ /* 0x000fc8000ff1e0ff */
[----:B------:R-:W-:-:S05]  /*e7c0*/  IADD3.X R3, RZ, UR5, RZ, P0, !PT ;  /* 0x00000005ff037c10 */ /* 0x000fca00087fe4ff */
[----:B------:R-:W-:Y:S01]  /*e7d0*/  STG.E desc[UR36][R2.64], R16 ;  /* 0x0000001002007986 */ /* 0x000fe2000c101924 */
[----:B------:R-:W-:Y:S05]  /*e7e0*/  EXIT ;  /* 0x000000000000794d */ /* 0x000fea0003800000 */
.L_x_4549:
[----:B------:R-:W-:Y:S01]  /*e7f0*/  STG.E desc[UR36][R4.64], R16 ;  /* 0x0000001004007986 */ /* 0x000fe2000c101924 */
[----:B------:R-:W-:Y:S05]  /*e800*/  EXIT ;  /* 0x000000000000794d */ /* 0x000fea0003800000 */
.L_x_4547:
[----:B------:R-:W-:Y:S01]  /*e810*/  ISETP.NE.AND P0, PT, RZ, UR38, PT ;  /* 0x00000026ff007c0c */ /* 0x000fe2000bf05270 */
[----:B------:R-:W-:Y:S02]  /*e820*/  ULDC.U8 UR4, c[0x0][0x621] ;  /* 0x0001884000047ab9 */ /* 0x000fe40000000000 */
[----:B------:R-:W-:-:S10]  /*e830*/  ISETP.NE.AND P1, PT, RZ, UR4, PT ;  /* 0x00000004ff007c0c */ /* 0x000fd4000bf25270 */
[----:B------:R-:W-:Y:S05]  /*e840*/  @!P0 BRA `(.L_x_4551) ;  /* 0x0000000000088947 */ /* 0x000fea0003800000 */
[----:B------:R-:W0:Y:S02]  /*e850*/  LDG.E R3, desc[UR36][R6.64] ;  /* 0x0000002406037981 */ /* 0x000e24000c1e1900 */
[----:B0-----:R-:W-:-:S07]  /*e860*/  FADD.FTZ R16, R16, R3 ;  /* 0x0000000310107221 */ /* 0x001fce0000010000 */
.L_x_4551:
        /* <DEDUP_REMOVED lines=14> */
[----:B-----5:R-:W-:Y:S01]  /*e950*/  MOV R10, UR6 ;  /* 0x00000006000a7c02 */ /* 0x020fe20008000f00 */
[----:B------:R-:W-:Y:S01]  /*e960*/  IMAD.MOV.U32 R8, RZ, RZ, 0x2ef ;  /* 0x000002efff087424 */ /* 0x000fe200078e00ff */
[----:B------:R-:W-:-:S02]  /*e970*/  MOV R11, UR7 ;  /* 0x00000007000b7c02 */ /* 0x000fc40008000f00 */
[----:B------:R-:W-:-:S07]  /*e980*/  MOV R13, RZ ;  /* 0x000000ff000d7202 */ /* 0x000fce0000000f00 */
[----:B------:R-:W-:-:S07]  /*e990*/  LEPC R20, `(.L_x_4553) ;  /* 0x000000001014794e */ /* 0x000fce0000000000 */
[----:B012---:R-:W-:Y:S05]  /*e9a0*/  CALL.ABS.NOINC R2 ;  /* 0x0000000002007343 */ /* 0x007fea0003c00000 */
.L_x_4553:
[----:B------:R-:W-:Y:S02]  /*e9b0*/  ULDC.64 UR4, c[0x0][0x5f0] ;  /* 0x00017c0000047ab9 */ /* 0x000fe40000000a00 */
[----:B------:R-:W-:-:S05]  /*e9c0*/  IADD3 R2, P0, R17, UR4, RZ ;  /* 0x0000000411027c10 */ /* 0x000fca000ff1e0ff */
[----:B------:R-:W-:-:S05]  /*e9d0*/  IMAD.X R3, RZ, RZ, UR5, P0 ;  /* 0x00000005ff037e24 */ /* 0x000fca00080e06ff */
[----:B------:R-:W-:Y:S01]  /*e9e0*/  STG.E desc[UR36][R2.64], R16 ;  /* 0x0000001002007986 */ /* 0x000fe2000c101924 */
[----:B------:R-:W-:Y:S05]  /*e9f0*/  EXIT ;  /* 0x000000000000794d */ /* 0x000fea0003800000 */
.L_x_4552:
[----:B------:R-:W-:Y:S01]  /*ea00*/  STG.E desc[UR36][R6.64], R16 ;  /* 0x0000001006007986 */ /* 0x000fe2000c101924 */
[----:B------:R-:W-:Y:S05]  /*ea10*/  EXIT ;  /* 0x000000000000794d */ /* 0x000fea0003800000 */
.L_x_4527:
        /* <DEDUP_REMOVED lines=21> */
.L_x_4555:
        /* <DEDUP_REMOVED lines=12> */
[----:B-----5:R-:W-:Y:S01]  /*ec30*/  MOV R10, UR6 ;  /* 0x00000006000a7c02 */ /* 0x020fe20008000f00 */
[----:B------:R-:W-:Y:S01]  /*ec40*/  IMAD.U32 R6, RZ, RZ, UR4 ;  /* 0x00000004ff067e24 */ /* 0x000fe2000f8e00ff */
[----:B------:R-:W-:Y:S01]  /*ec50*/  MOV R7, UR5 ;  /* 0x0000000500077c02 */ /* 0x000fe20008000f00 */
[----:B------:R-:W-:Y:S01]  /*ec60*/  IMAD.U32 R11, RZ, RZ, UR7 ;  /* 0x00000007ff0b7e24 */ /* 0x000fe2000f8e00ff */
[----:B------:R-:W-:Y:S01]  /*ec70*/  MOV R12, 0x1 ;  /* 0x00000001000c7802 */ /* 0x000fe20000000f00 */
[----:B------:R-:W-:-:S07]  /*ec80*/  IMAD.MOV.U32 R13, RZ, RZ, RZ ;  /* 0x000000ffff0d7224 */ /* 0x000fce00078e00ff */
[----:B------:R-:W-:-:S07]  /*ec90*/  LEPC R20, `(.L_x_4557) ;  /* 0x000000001014794e */ /* 0x000fce0000000000 */
[----:B01----:R-:W-:Y:S05]  /*eca0*/  CALL.ABS.NOINC R2 ;  /* 0x0000000002007343 */ /* 0x003fea0003c00000 */
.L_x_4557:
[----:B------:R-:W-:Y:S02]  /*ecb0*/  ULDC.64 UR4, c[0x0][0x5f0] ;  /* 0x00017c0000047ab9 */ /* 0x000fe40000000a00 */
[----:B------:R-:W-:-:S04]  /*ecc0*/  IADD3 R2, P0, R17, UR4, RZ ;  /* 0x0000000411027c10 */ /* 0x000fc8000ff1e0ff */
[----:B------:R-:W-:-:S05]  /*ecd0*/  IADD3.X R3, RZ, UR5, RZ, P0, !PT ;  /* 0x00000005ff037c10 */ /* 0x000fca00087fe4ff */
[----:B------:R-:W-:Y:S01]  /*ece0*/  STG.E desc[UR36][R2.64], R16 ;  /* 0x0000001002007986 */ /* 0x000fe2000c101924 */
[----:B------:R-:W-:Y:S05]  /*ecf0*/  EXIT ;  /* 0x000000000000794d */ /* 0x000fea0003800000 */
.L_x_4556:
[----:B------:R-:W-:Y:S01]  /*ed00*/  STG.E desc[UR36][R4.64], R16 ;  /* 0x0000001004007986 */ /* 0x000fe2000c101924 */
[----:B------:R-:W-:Y:S05]  /*ed10*/  EXIT ;  /* 0x000000000000794d */ /* 0x000fea0003800000 */
.L_x_4554:
[----:B------:R-:W-:Y:S01]  /*ed20*/  ISETP.NE.AND P0, PT, RZ, UR38, PT ;  /* 0x00000026ff007c0c */ /* 0x000fe2000bf05270 */
[----:B------:R-:W-:Y:S02]  /*ed30*/  ULDC.U8 UR4, c[0x0][0x621] ;  /* 0x0001884000047ab9 */ /* 0x000fe40000000000 */
[----:B------:R-:W-:-:S10]  /*ed40*/  ISETP.NE.AND P1, PT, RZ, UR4, PT ;  /* 0x00000004ff007c0c */ /* 0x000fd4000bf25270 */
[----:B------:R-:W-:Y:S05]  /*ed50*/  @!P0 BRA `(.L_x_4558) ;  /* 0x0000000000088947 */ /* 0x000fea0003800000 */
[----:B------:R-:W2:Y:S02]  /*ed60*/  LDG.E R3, desc[UR36][R6.64] ;  /* 0x0000002406037981 */ /* 0x000ea4000c1e1900 */
[----:B--2---:R-:W-:-:S07]  /*ed70*/  FADD.FTZ R16, R16, R3 ;  /* 0x0000000310107221 */ /* 0x004fce0000010000 */
.L_x_4558:
        /* <DEDUP_REMOVED lines=19> */
[----:B01----:R-:W-:Y:S05]  /*eeb0*/  CALL.ABS.NOINC R2 ;  /* 0x0000000002007343 */ /* 0x003fea0003c00000 */
.L_x_4560:
[----:B------:R-:W-:Y:S02]  /*eec0*/  ULDC.64 UR4, c[0x0][0x5f0] ;  /* 0x00017c0000047ab9 */ /* 0x000fe40000000a00 */
[----:B------:R-:W-:-:S04]  /*eed0*/  IADD3 R2, P0, R17, UR4, RZ ;  /* 0x0000000411027c10 */ /* 0x000fc8000ff1e0ff */
[----:B------:R-:W-:-:S05]  /*eee0*/  IADD3.X R3, RZ, UR5, RZ, P0, !PT ;  /* 0x00000005ff037c10 */ /* 0x000fca00087fe4ff */
[----:B------:R-:W-:Y:S01]  /*eef0*/  STG.E desc[UR36][R2.64], R16 ;  /* 0x0000001002007986 */ /* 0x000fe2000c101924 */
[----:B------:R-:W-:Y:S05]  /*ef00*/  EXIT ;  /* 0x000000000000794d */ /* 0x000fea0003800000 */
.L_x_4559:
[----:B------:R-:W-:Y:S01]  /*ef10*/  STG.E desc[UR36][R6.64], R16 ;  /* 0x0000001006007986 */ /* 0x000fe2000c101924 */
[----:B------:R-:W-:Y:S05]  /*ef20*/  EXIT ;  /* 0x000000000000794d */ /* 0x000fea0003800000 */
.L_x_4561:
        /* <DEDUP_REMOVED lines=13> */
.L_x_9848:


//--------------------- .text._ZN2at6native13reduce_kernelILi256ELi2ENS0_8ReduceOpIfNS0_9NanSumOpsIffEEjfLi4ELi4EEEEEvT1_ --------------------------
	.section	.text._ZN2at6native13reduce_kernelILi256ELi2ENS0_8ReduceOpIfNS0_9NanSumOpsIffEEjfLi4ELi4EEEEEvT1_,"ax",@progbits
	.align	128
        .global         _ZN2at6native13reduce_kernelILi256ELi2ENS0_8ReduceOpIfNS0_9NanSumOpsIffEEjfLi4ELi4EEEEEvT1_
        .type           _ZN2at6native13reduce_kernelILi256ELi2ENS0_8ReduceOpIfNS0_9NanSumOpsIffEEjfLi4ELi4EEEEEvT1_,@function
        .size           _ZN2at6native13reduce_kernelILi256ELi2ENS0_8ReduceOpIfNS0_9NanSumOpsIffEEjfLi4ELi4EEEEEvT1_,(.L_x_9849 - _ZN2at6native13reduce_kernelILi256ELi2ENS0_8ReduceOpIfNS0_9NanSumOpsIffEEjfLi4ELi4EEEEEvT1_)
        .other          _ZN2at6native13reduce_kernelILi256ELi2ENS0_8ReduceOpIfNS0_9NanSumOpsIffEEjfLi4ELi4EEEEEvT1_,@"STO_CUDA_ENTRY STV_DEFAULT"
_ZN2at6native13reduce_kernelILi256ELi2ENS0_8ReduceOpIfNS0_9NanSumOpsIffEEjfLi4ELi4EEEEEvT1_:
.text._ZN2at6native13reduce_kernelILi256ELi2ENS0_8ReduceOpIfNS0_9NanSumOpsIffEEjfLi4ELi4EEEEEvT1_:
        /* <DEDUP_REMOVED lines=288> */
.L_x_4562:
        /* <DEDUP_REMOVED lines=44> */
.L_x_4566:
        /* <DEDUP_REMOVED lines=25> */
.L_x_4572:
[----:B------:R-:W-:Y:S05]  /*1650*/  BSYNC B2 ;  /* 0x0000000000027941 */ /* 0x000fea0003800000 */
.L_x_4571:
        /* <DEDUP_REMOVED lines=8> */
[----:B------:R-:W2:Y:S02]  /*16e0*/  LDG.E R4, desc[UR60][R4.64] ;  /* 0x0000003c04047981 */ /* 0x000ea4000c1e1900 */
[----:B--2---:R-:W-:-:S04]  /*16f0*/  FSETP.GTU.FTZ.AND P0, PT, |R4|, +INF , PT ;  /* 0x7f8000000400780b */ /* 0x004fc80003f1c200 */
[----:B------:R-:W-:-:S05]  /*1700*/  FSEL R0, R4, RZ, !P0 ;  /* 0x000000ff04007208 */ /* 0x000fca0004000000 */
[----:B------:R-:W-:-:S07]  /*1710*/  FADD.FTZ R0, R0, UR4 ;  /* 0x0000000400007e21 */ /* 0x000fce0008010000 */
.L_x_4570:
[----:B------:R-:W-:Y:S05]  /*1720*/  BSYNC B1 ;  /* 0x0000000000017941 */ /* 0x000fea0003800000 */
.L_x_4569:
[----:B------:R-:W0:Y:S01]  /*1730*/  LDC R3, c[0x0][0x21c] ;  /* 0x00008700ff037b82 */ /* 0x000e220000000800 */
[----:B------:R-:W-:-:S04]  /*1740*/  IADD3 R5, P0, -R6, 0x4, RZ ;  /* 0x0000000406057810 */ /* 0x000fc80007f1e1ff */
[----:B------:R-:W-:Y:S02]  /*1750*/  LEA R18, P1, R5, R18, 0x2 ;  /* 0x0000001205127211 */ /* 0x000fe400078210ff */
[----:B------:R-:W-:-:S04]  /*1760*/  IADD3.X R4, RZ, -0x1, RZ, P0, !PT ;  /* 0xffffffffff047810 */ /* 0x000fc800007fe4ff */
[----:B------:R-:W-:Y:S02]  /*1770*/  LEA.HI.X R19, R5, R19, R4, 0x2, P1 ;  /* 0x0000001305137211 */ /* 0x000fe400008f1404 */
[----:B0-----:R-:W-:-:S07]  /*1780*/  IADD3 R3, R6, -0x4, R3 ;  /* 0xfffffffc06037810 */ /* 0x001fce0007ffe003 */
.L_x_4568:
[----:B------:R-:W-:Y:S05]  /*1790*/  BSYNC B0 ;  /* 0x0000000000007941 */ /* 0x000fea0003800000 */
.L_x_4567:
        /* <DEDUP_REMOVED lines=15> */
.L_x_4575:
        /* <DEDUP_REMOVED lines=19> */
.L_x_4574:
[----:B------:R-:W-:Y:S05]  /*19c0*/  BSYNC B0 ;  /* 0x0000000000007941 */ /* 0x000fea0003800000 */
.L_x_4573:
        /* <DEDUP_REMOVED lines=8> */
.L_x_4577:
[----:B------:R-:W-:Y:S05]  /*1a50*/  BSYNC B0 ;  /* 0x0000000000007941 */ /* 0x000fea0003800000 */
.L_x_4576:
        /* <DEDUP_REMOVED lines=13> */
.L_x_4579:
[----:B------:R-:W-:Y:S05]  /*1b30*/  BSYNC B0 ;  /* 0x0000000000007941 */ /* 0x000fea0003800000 */
.L_x_4578:
[----:B------:R-:W-:Y:S01]  /*1b40*/  FADD.FTZ R0, R13, R0 ;  /* 0x000000000d007221 */ /* 0x000fe20000010000 */
[----:B------:R-:W-:-:S03]  /*1b50*/  MOV R19, RZ ;  /* 0x000000ff00137202 */ /* 0x000fc60000000f00 */
[----:B------:R-:W-:-:S04]  /*1b60*/  FADD.FTZ R9, R0, R9 ;  /* 0x0000000900097221 */ /* 0x000fc80000010000 */
[----:B------:R-:W-:Y:S01]  /*1b70*/  FADD.FTZ R18, R9, R8 ;  /* 0x0000000809127221 */ /* 0x000fe20000010000 */
[----:B------:R-:W-:Y:S06]  /*1b80*/  BRA `(.L_x_4564) ;  /* 0x0000009c00f47947 */ /* 0x000fec0003800000 */
.L_x_4565:
        /* <DEDUP_REMOVED lines=32> */
.L_x_4588:
        /* <DEDUP_REMOVED lines=297> */
.L_x_4584:
[----:B------:R-:W-:Y:S01]  /*3020*/  LOP3.LUT R15, R10, 0xfffffff8, RZ, 0xc0, !PT ;  /* 0xfffffff80a0f7812 */ /* 0x000fe200078ec0ff */
[----:B------:R-:W-:-:S03]  /*3030*/  ULDC UR36, c[0x0][0x224] ;  /* 0x0000890000247ab9 */ /* 0x000fc60000000800 */
[----:B------:R-:W-:-:S05]  /*3040*/  IADD3 R14, P1, R18, R15, RZ ;  /* 0x0000000f120e7210 */ /* 0x000fca0007f3e0ff */
[----:B------:R-:W-:-:S06]  /*3050*/  IMAD.X R15, RZ, RZ, R19, P1 ;  /* 0x000000ffff0f7224 */ /* 0x000fcc00008e0613 */
[----:B------:R-:W5:Y:S01]  /*3060*/  LDG.E.64 R14, desc[UR60][R14.64] ;  /* 0x0000003c0e0e7981 */ /* 0x000f62000c1e1b00 */
        /* <DEDUP_REMOVED lines=248> */
.L_x_4585:
[----:B------:R-:W-:-:S04]  /*3ff0*/  LOP3.LUT R21, R22, 0xfffffff8, RZ, 0xc0, !PT ;  /* 0xfffffff816157812 */ /* 0x000fc800078ec0ff */
[----:B------:R-:W-:-:S04]  /*4000*/  IADD3 R20, P1, R18, R21, RZ ;  /* 0x0000001512147210 */ /* 0x000fc80007f3e0ff */
[----:B------:R-:W-:-:S06]  /*4010*/  IADD3.X R21, RZ, R19, RZ, P1, !PT ;  /* 0x00000013ff157210 */ /* 0x000fcc0000ffe4ff */
[----:B------:R-:W5:Y:S01]  /*4020*/  LDG.E.64 R20, desc[UR60][R20.64] ;  /* 0x0000003c14147981 */ /* 0x000f62000c1e1b00 */
        /* <DEDUP_REMOVED lines=249> */
.L_x_4586:
[----:B------:R-:W-:-:S04]  /*4fc0*/  LOP3.LUT R25, R28, 0xfffffff8, RZ, 0xc0, !PT ;  /* 0xfffffff81c197812 */ /* 0x000fc800078ec0ff */
[----:B------:R-:W-:-:S04]  /*4fd0*/  IADD3 R24, P1, R18, R25, RZ ;  /* 0x0000001912187210 */ /* 0x000fc80007f3e0ff */
[----:B------:R-:W-:-:S06]  /*4fe0*/  IADD3.X R25, RZ, R19, RZ, P1, !PT ;  /* 0x00000013ff197210 */ /* 0x000fcc0000ffe4ff */
[----:B------:R-:W5:Y:S01]  /*4ff0*/  LDG.E.64 R24, desc[UR60][R24.64] ;  /* 0x0000003c18187981 */ /* 0x000f62000c1e1b00 */
        /* <DEDUP_REMOVED lines=247> */
.L_x_4587:
[----:B------:R-:W-:Y:S01]  /*5f70*/  LOP3.LUT R27, R22, 0xfffffff8, RZ, 0xc0, !PT ;  /* 0xfffffff8161b7812 */ /* 0x000fe200078ec0ff */
[----:B------:R-:W-:Y:S01]  /*5f80*/  IMAD.IADD R11, R11, 0x1, R10 ;  /* 0x000000010b0b7824 */ /* 0x000fe200078e020a */
[----:B------:R-:W-:Y:S02]  /*5f90*/  ULDC UR4, c[0x0][0x21c] ;  /* 0x0000870000047ab9 */ /* 0x000fe40000000800 */
[----:B------:R-:W-:-:S04]  /*5fa0*/  IADD3 R26, P1, R18, R27, RZ ;  /* 0x0000001b121a7210 */ /* 0x000fc80007f3e0ff */
[----:B------:R-:W-:-:S06]  /*5fb0*/  IADD3.X R27, RZ, R19, RZ, P1, !PT ;  /* 0x00000013ff1b7210 */ /* 0x000fcc0000ffe4ff */
[----:B------:R-:W2:Y:S01]  /*5fc0*/  LDG.E.64 R26, desc[UR60][R26.64] ;  /* 0x0000003c1a1a7981 */ /* 0x000ea2000c1e1b00 */
[C---:B-----5:R-:W-:Y:S02]  /*5fd0*/  FSETP.GTU.FTZ.AND P1, PT, |R14|.reuse, +INF , PT ;  /* 0x7f8000000e00780b */ /* 0x060fe40003f3c200 */
[----:B------:R-:W-:Y:S02]  /*5fe0*/  MOV R22, UR4 ;  /* 0x0000000400167c02 */ /* 0x000fe40008000f00 */
[----:B------:R-:W-:Y:S02]  /*5ff0*/  FSEL R29, R14, RZ, !P1 ;  /* 0x000000ff0e1d7208 */ /* 0x000fe40004800000 */
[----:B------:R-:W-:Y:S02]  /*6000*/  FSETP.GTU.FTZ.AND P1, PT, |R15|, +INF , PT ;  /* 0x7f8000000f00780b */ /* 0x000fe40003f3c200 */
[----:B------:R-:W-:Y:S01]  /*6010*/  FSETP.GTU.FTZ.AND P2, PT, |R20|, +INF , PT ;  /* 0x7f8000001400780b */ /* 0x000fe20003f5c200 */
[----:B------:R-:W-:Y:S01]  /*6020*/  FADD.FTZ R0, R29, R0 ;  /* 0x000000001d007221 */ /* 0x000fe20000010000 */
[----:B------:R-:W-:Y:S01]  /*6030*/  IMAD R29, R10, 0x3, R11 ;  /* 0x000000030a1d7824 */ /* 0x000fe200078e020b */
[----:B------:R-:W-:-:S02]  /*6040*/  FSEL R28, R15, RZ, !P1 ;  /* 0x000000ff0f1c7208 */ /* 0x000fc40004800000 */
[----:B------:R-:W-:Y:S02]  /*6050*/  FSETP.GTU.FTZ.AND P1, PT, |R21|, +INF , PT ;  /* 0x7f8000001500780b */ /* 0x000fe40003f3c200 */
[----:B------:R-:W-:Y:S01]  /*6060*/  ISETP.GE.U32.AND P5, PT, R29, R22, PT ;  /* 0x000000161d00720c */ /* 0x000fe20003fa6070 */
[----:B------:R-:W-:Y:S01]  /*6070*/  FADD.FTZ R3, R28, R3 ;  /* 0x000000031c037221 */ /* 0x000fe20000010000 */
[----:B------:R-:W-:Y:S02]  /*6080*/  FSEL R30, R20, RZ, !P2 ;  /* 0x000000ff141e7208 */ /* 0x000fe40005000000 */
[----:B------:R-:W-:Y:S02]  /*6090*/  FSEL R29, R21, RZ, !P1 ;  /* 0x000000ff151d7208 */ /* 0x000fe40004800000 */
[----:B------:R-:W-:Y:S01]  /*60a0*/  FSETP.GTU.FTZ.AND P2, PT, |R24|, +INF , PT ;  /* 0x7f8000001800780b */ /* 0x000fe20003f5c200 */
[----:B------:R-:W-:Y:S01]  /*60b0*/  FADD.FTZ R5, R30, R5 ;  /* 0x000000051e057221 */ /* 0x000fe20000010000 */
[----:B------:R-:W-:Y:S01]  /*60c0*/  FSETP.GTU.FTZ.AND P3, PT, |R25|, +INF , PT ;  /* 0x7f8000001900780b */ /* 0x000fe20003f7c200 */
[----:B------:R-:W-:Y:S01]  /*60d0*/  FADD.FTZ R4, R29, R4 ;  /* 0x000000041d047221 */ /* 0x000fe20000010000 */
[----:B------:R-:W-:-:S02]  /*60e0*/  FSEL R31, R24, RZ, !P2 ;  /* 0x000000ff181f7208 */ /* 0x000fc40005000000 */
[----:B------:R-:W-:-:S03]  /*60f0*/  FSEL R28, R25, RZ, !P3 ;  /* 0x000000ff191c7208 */ /* 0x000fc60005800000 */
[----:B------:R-:W-:Y:S02]  /*6100*/  FADD.FTZ R6, R31, R6 ;  /* 0x000000061f067221 */ /* 0x000fe40000010000 */
[----:B------:R-:W-:Y:S01]  /*6110*/  FADD.FTZ R7, R28, R7 ;  /* 0x000000071c077221 */ /* 0x000fe20000010000 */
[C---:B--2---:R-:W-:Y:S02]  /*6120*/  FSETP.GTU.FTZ.AND P1, PT, |R26|.reuse, +INF , PT ;  /* 0x7f8000001a00780b */ /* 0x044fe40003f3c200 */
[C---:B------:R-:W-:Y:S02]  /*6130*/  FSETP.GTU.FTZ.AND P4, PT, |R27|.reuse, +INF , PT ;  /* 0x7f8000001b00780b */ /* 0x040fe40003f9c200 */
[----:B------:R-:W-:Y:S02]  /*6140*/  FSEL R33, R26, RZ, !P1 ;  /* 0x000000ff1a217208 */ /* 0x000fe40004800000 */
[----:B------:R-:W-:-:S03]  /*6150*/  FSEL R30, R27, RZ, !P4 ;  /* 0x000000ff1b1e7208 */ /* 0x000fc60006000000 */
[----:B------:R-:W-:Y:S02]  /*6160*/  FADD.FTZ R8, R33, R8 ;  /* 0x0000000821087221 */ /* 0x000fe40000010000 */
[----:B------:R-:W-:Y:S01]  /*6170*/  FADD.FTZ R9, R30, R9 ;  /* 0x000000091e097221 */ /* 0x000fe20000010000 */
[----:B------:R-:W-:Y:S06]  /*6180*/  @!P5 BRA `(.L_x_4588) ;  /* 0xffffffbc0000d947 */ /* 0x000fec000383ffff */
[----:B------:R-:W-:Y:S05]  /*6190*/  BSYNC B1 ;  /* 0x0000000000017941 */ /* 0x000fea0003800000 */
.L_x_4583:
[----:B------:R-:W-:Y:S05]  /*61a0*/  BSYNC B0 ;  /* 0x0000000000007941 */ /* 0x000fea0003800000 */
.L_x_4582:
        /* <DEDUP_REMOVED lines=280> */
.L_x_4591:
        /* <DEDUP_REMOVED lines=281> */
.L_x_4592:
        /* <DEDUP_REMOVED lines=281> */
.L_x_4593:
[----:B------:R-:W-:-:S04]  /*9650*/  LOP3.LUT R25, R29, 0xfffffff8, RZ, 0xc0, !PT ;  /* 0xfffffff81d197812 */ /* 0x000fc800078ec0ff */
[----:B------:R-:W-:-:S05]  /*9660*/  IADD3 R24, P2, R18, R25, RZ ;  /* 0x0000001912187210 */ /* 0x000fca0007f5e0ff */
[----:B------:R-:W-:-:S06]  /*9670*/  IMAD.X R25, RZ, RZ, R19, P2 ;  /* 0x000000ffff197224 */ /* 0x000fcc00010e0613 */
[----:B------:R-:W5:Y:S01]  /*9680*/  LDG.E.64 R24, desc[UR60][R24.64] ;  /* 0x0000003c18187981 */ /* 0x000f62000c1e1b00 */
[----:B0-----:R-:W-:-:S04]  /*9690*/  IADD3 R13, R31, R10, RZ ;  /* 0x0000000a1f0d7210 */ /* 0x001fc80007ffe0ff */
        /* <DEDUP_REMOVED lines=276> */
.L_x_4594:
[----:B------:R-:W-:-:S04]  /*a7e0*/  LOP3.LUT R27, R29, 0xfffffff8, RZ, 0xc0, !PT ;  /* 0xfffffff81d1b7812 */ /* 0x000fc800078ec0ff */
[----:B------:R-:W-:-:S04]  /*a7f0*/  IADD3 R26, P1, R18, R27, RZ ;  /* 0x0000001b121a7210 */ /* 0x000fc80007f3e0ff */
[----:B------:R-:W-:-:S06]  /*a800*/  IADD3.X R27, RZ, R19, RZ, P1, !PT ;  /* 0x00000013ff1b7210 */ /* 0x000fcc0000ffe4ff */
[----:B------:R-:W5:Y:S03]  /*a810*/  LDG.E.64 R26, desc[UR60][R26.64] ;  /* 0x0000003c1a1a7981 */ /* 0x000f66000c1e1b00 */
.L_x_4590:
[----:B------:R-:W-:Y:S05]  /*a820*/  BSYNC B0 ;  /* 0x0000000000007941 */ /* 0x000fea0003800000 */
.L_x_4589:
[----:B------:R-:W-:Y:S04]  /*a830*/  BSSY B0, `(.L_x_4595) ;  /* 0x0000022000007945 */ /* 0x000fe80003800000 */
[----:B------:R-:W-:Y:S05]  /*a840*/  @P0 BRA `(.L_x_4596) ;  /* 0x0000000000800947 */ /* 0x000fea0003800000 */
[C---:B-----5:R-:W-:Y:S01]  /*a850*/  FSETP.GTU.FTZ.AND P0, PT, |R14|.reuse, +INF , PT ;  /* 0x7f8000000e00780b */ /* 0x060fe20003f1c200 */
[----:B0-----:R-:W-:Y:S01]  /*a860*/  IMAD.IADD R13, R11, 0x1, R10 ;  /* 0x000000010b0d7824 */ /* 0x001fe200078e020a */
[----:B------:R-:W-:Y:S02]  /*a870*/  FSETP.GTU.FTZ.AND P1, PT, |R15|, +INF , PT ;  /* 0x7f8000000f00780b */ /* 0x000fe40003f3c200 */
[----:B------:R-:W-:Y:S02]  /*a880*/  FSEL R11, R14, RZ, !P0 ;  /* 0x000000ff0e0b7208 */ /* 0x000fe40004000000 */
[----:B------:R-:W-:Y:S02]  /*a890*/  ISETP.GE.U32.AND P0, PT, R13, R22, PT ;  /* 0x000000160d00720c */ /* 0x000fe40003f06070 */
[----:B------:R-:W-:Y:S01]  /*a8a0*/  FSEL R12, R15, RZ, !P1 ;  /* 0x000000ff0f0c7208 */ /* 0x000fe20004800000 */
[----:B------:R-:W-:-:S04]  /*a8b0*/  FADD.FTZ R0, R0, R11 ;  /* 0x0000000b00007221 */ /* 0x000fc80000010000 */
[----:B------:R-:W-:-:S06]  /*a8c0*/  FADD.FTZ R3, R3, R12 ;  /* 0x0000000c03037221 */ /* 0x000fcc0000010000 */
[----:B------:R-:W-:Y:S05]  /*a8d0*/  @P0 BRA `(.L_x_4596) ;  /* 0x00000000005c0947 */ /* 0x000fea0003800000 */
[C---:B------:R-:W-:Y:S02]  /*a8e0*/  FSETP.GTU.FTZ.AND P0, PT, |R20|.reuse, +INF , PT ;  /* 0x7f8000001400780b */ /* 0x040fe40003f1c200 */
[----:B------:R-:W-:Y:S02]  /*a8f0*/  IADD3 R11, R13, R10, RZ ;  /* 0x0000000a0d0b7210 */ /* 0x000fe40007ffe0ff */
[----:B------:R-:W-:Y:S02]  /*a900*/  FSEL R20, R20, RZ, !P0 ;  /* 0x000000ff14147208 */ /* 0x000fe40004000000 */
[----:B------:R-:W-:Y:S02]  /*a910*/  ISETP.GE.U32.AND P0, PT, R11, R22, PT ;  /* 0x000000160b00720c */ /* 0x000fe40003f06070 */
[----:B------:R-:W-:Y:S01]  /*a920*/  FSETP.GTU.FTZ.AND P1, PT, |R21|, +INF , PT ;  /* 0x7f8000001500780b */ /* 0x000fe20003f3c200 */
[----:B------:R-:W-:-:S03]  /*a930*/  FADD.FTZ R5, R5, R20 ;  /* 0x0000001405057221 */ /* 0x000fc60000010000 */
[----:B------:R-:W-:-:S05]  /*a940*/  FSEL R21, R21, RZ, !P1 ;  /* 0x000000ff15157208 */ /* 0x000fca0004800000 */
[----:B------:R-:W-:Y:S02]  /*a950*/  FADD.FTZ R4, R4, R21 ;  /* 0x0000001504047221 */ /* 0x000fe40000010000 */
[----:B------:R-:W-:Y:S05]  /*a960*/  @P0 BRA `(.L_x_4596) ;  /* 0x0000000000380947 */ /* 0x000fea0003800000 */
[----:B------:R-:W-:Y:S02]  /*a970*/  IADD3 R11, R11, R10, RZ ;  /* 0x0000000a0b0b7210 */ /* 0x000fe40007ffe0ff */
[C---:B------:R-:W-:Y:S02]  /*a980*/  FSETP.GTU.FTZ.AND P0, PT, |R24|.reuse, +INF , PT ;  /* 0x7f8000001800780b */ /* 0x040fe40003f1c200 */
[----:B------:R-:W-:Y:S02]  /*a990*/  ISETP.GE.U32.AND P2, PT, R11, R22, PT ;  /* 0x000000160b00720c */ /* 0x000fe40003f46070 */
[C---:B------:R-:W-:Y:S02]  /*a9a0*/  FSETP.GTU.FTZ.AND P1, PT, |R25|.reuse, +INF , PT ;  /* 0x7f8000001900780b */ /* 0x040fe40003f3c200 */
[----:B------:R-:W-:Y:S02]  /*a9b0*/  FSEL R11, R24, RZ, !P0 ;  /* 0x000000ff180b7208 */ /* 0x000fe40004000000 */
[----:B------:R-:W-:-:S03]  /*a9c0*/  FSEL R10, R25, RZ, !P1 ;  /* 0x000000ff190a7208 */ /* 0x000fc60004800000 */
[----:B------:R-:W-:Y:S02]  /*a9d0*/  FADD.FTZ R6, R6, R11 ;  /* 0x0000000b06067221 */ /* 0x000fe40000010000 */
[----:B------:R-:W-:Y:S02]  /*a9e0*/  FADD.FTZ R7, R7, R10 ;  /* 0x0000000a07077221 */ /* 0x000fe40000010000 */
[C---:B------:R-:W-:Y:S02]  /*a9f0*/  @!P2 FSETP.GTU.FTZ.AND P3, PT, |R26|.reuse, +INF , PT ;  /* 0x7f8000001a00a80b */ /* 0x040fe40003f7c200 */
[C---:B------:R-:W-:Y:S02]  /*aa00*/  @!P2 FSETP.GTU.FTZ.AND P4, PT, |R27|.reuse, +INF , PT ;  /* 0x7f8000001b00a80b */ /* 0x040fe40003f9c200 */
[----:B------:R-:W-:Y:S02]  /*aa10*/  @!P2 FSEL R13, R26, RZ, !P3 ;  /* 0x000000ff1a0da208 */ /* 0x000fe40005800000 */
[----:B------:R-:W-:-:S03]  /*aa20*/  @!P2 FSEL R12, R27, RZ, !P4 ;  /* 0x000000ff1b0ca208 */ /* 0x000fc60006000000 */
[----:B------:R-:W-:Y:S02]  /*aa30*/  @!P2 FADD.FTZ R8, R8, R13 ;  /* 0x0000000d0808a221 */ /* 0x000fe40000010000 */
[----:B------:R-:W-:-:S07]  /*aa40*/  @!P2 FADD.FTZ R9, R9, R12 ;  /* 0x0000000c0909a221 */ /* 0x000fce0000010000 */
.L_x_4596:
[----:B------:R-:W-:Y:S05]  /*aa50*/  BSYNC B0 ;  /* 0x0000000000007941 */ /* 0x000fea0003800000 */
.L_x_4595:
[----:B------:R-:W-:Y:S01]  /*aa60*/  FADD.FTZ R4, R4, R3 ;  /* 0x0000000304047221 */ /* 0x000fe20000010000 */
[----:B------:R-:W-:-:S03]  /*aa70*/  FADD.FTZ R5, R5, R0 ;  /* 0x0000000005057221 */ /* 0x000fc60000010000 */
[----:B------:R-:W-:Y:S01]  /*aa80*/  FADD.FTZ R4, R4, R7 ;  /* 0x0000000704047221 */ /* 0x000fe20000010000 */
[----:B------:R-:W-:-:S03]  /*aa90*/  FADD.FTZ R5, R5, R6 ;  /* 0x0000000605057221 */ /* 0x000fc60000010000 */
[----:B------:R-:W-:Y:S01]  /*aaa0*/  FADD.FTZ R19, R4, R9 ;  /* 0x0000000904137221 */ /* 0x000fe20000010000 */
[----:B------:R-:W-:Y:S01]  /*aab0*/  FADD.FTZ R18, R5, R8 ;  /* 0x0000000805127221 */ /* 0x000fe20000010000 */
[----:B------:R-:W-:Y:S06]  /*aac0*/  BRA `(.L_x_4564) ;  /* 0x0000001000247947 */ /* 0x000fec0003800000 */
.L_x_4581:
        /* <DEDUP_REMOVED lines=16> */
.L_x_4599:
[----:B------:R-:W-:Y:S02]  /*abd0*/  IMAD.IADD R15, R10, 0x1, R11 ;  /* 0x000000010a0f7824 */ /* 0x000fe400078e020b */
[C---:B------:R-:W-:Y:S02]  /*abe0*/  IMAD R11, R26.reuse, R11, RZ ;  /* 0x0000000b1a0b7224 */ /* 0x040fe400078e02ff */
[C---:B------:R-:W-:Y:S01]  /*abf0*/  IMAD R12, R26.reuse, R15, RZ ;  /* 0x0000000f1a0c7224 */ /* 0x040fe200078e02ff */
[-C--:B------:R-:W-:Y:S02]  /*ac00*/  IADD3 R21, R15, R10.reuse, RZ ;  /* 0x0000000a0f157210 */ /* 0x080fe40007ffe0ff */
[----:B------:R-:W-:Y:S02]  /*ac10*/  SHF.R.U32.HI R13, RZ, 0x1, R11 ;  /* 0x00000001ff0d7819 */ /* 0x000fe4000001160b */
[----:B------:R-:W-:Y:S01]  /*ac20*/  IADD3 R11, R21, R10, RZ ;  /* 0x0000000a150b7210 */ /* 0x000fe20007ffe0ff */
[----:B------:R-:W-:Y:S01]  /*ac30*/  IMAD R21, R26, R21, RZ ;  /* 0x000000151a157224 */ /* 0x000fe200078e02ff */
[----:B------:R-:W-:Y:S01]  /*ac40*/  SHF.R.U32.HI R15, RZ, 0x1, R12 ;  /* 0x00000001ff0f7819 */ /* 0x000fe2000001160c */
[----:B------:R-:W-:-:S04]  /*ac50*/  IMAD.WIDE.U32 R12, R13, 0x8, R18 ;  /* 0x000000080d0c7825 */ /* 0x000fc800078e0012 */
[----:B------:R-:W-:Y:S01]  /*ac60*/  IMAD R20, R26, R11, RZ ;  /* 0x0000000b1a147224 */ /* 0x000fe200078e02ff */
[----:B------:R-:W-:Y:S01]  /*ac70*/  SHF.R.U32.HI R21, RZ, 0x1, R21 ;  /* 0x00000001ff157819 */ /* 0x000fe20000011615 */
        /* <DEDUP_REMOVED lines=11> */
[C---:B--2---:R-:W-:Y:S02]  /*ad30*/  FSETP.GTU.FTZ.AND P0, PT, |R12|.reuse, +INF , PT ;  /* 0x7f8000000c00780b */ /* 0x044fe40003f1c200 */
[----:B------:R-:W-:Y:S02]  /*ad40*/  FSETP.GTU.FTZ.AND P1, PT, |R13|, +INF , PT ;  /* 0x7f8000000d00780b */ /* 0x000fe40003f3c200 */
[----:B------:R-:W-:Y:S02]  /*ad50*/  FSEL R28, R12, RZ, !P0 ;  /* 0x000000ff0c1c7208 */ /* 0x000fe40004000000 */
[----:B---3--:R-:W-:Y:S02]  /*ad60*/  FSETP.GTU.FTZ.AND P2, PT, |R14|, +INF , PT ;  /* 0x7f8000000e00780b */ /* 0x008fe40003f5c200 */
[----:B------:R-:W-:Y:S01]  /*ad70*/  FSETP.GTU.FTZ.AND P0, PT, |R15|, +INF , PT ;  /* 0x7f8000000f00780b */ /* 0x000fe20003f1c200 */
[----:B------:R-:W-:Y:S01]  /*ad80*/  FADD.FTZ R7, R28, R7 ;  /* 0x000000071c077221 */ /* 0x000fe20000010000 */
[----:B------:R-:W-:-:S02]  /*ad90*/  FSEL R27, R13, RZ, !P1 ;  /* 0x000000ff0d1b7208 */ /* 0x000fc40004800000 */
[----:B------:R-:W-:Y:S02]  /*ada0*/  FSEL R29, R14, RZ, !P2 ;  /* 0x000000ff0e1d7208 */ /* 0x000fe40005000000 */
[----:B------:R-:W-:Y:S01]  /*adb0*/  FSEL R28, R15, RZ, !P0 ;  /* 0x000000ff0f1c7208 */ /* 0x000fe20004000000 */
[----:B------:R-:W-:Y:S01]  /*adc0*/  FADD.FTZ R8, R27, R8 ;  /* 0x000000081b087221 */ /* 0x000fe20000010000 */
[----:B----4-:R-:W-:Y:S01]  /*add0*/  FSETP.GTU.FTZ.AND P0, PT, |R24|, +INF , PT ;  /* 0x7f8000001800780b */ /* 0x010fe20003f1c200 */
[----:B------:R-:W-:Y:S01]  /*ade0*/  FADD.FTZ R6, R29, R6 ;  /* 0x000000061d067221 */ /* 0x000fe20000010000 */
[----:B------:R-:W-:Y:S01]  /*adf0*/  FSETP.GTU.FTZ.AND P1, PT, |R25|, +INF , PT ;  /* 0x7f8000001900780b */ /* 0x000fe20003f3c200 */
[----:B------:R-:W-:Y:S01]  /*ae00*/  FADD.FTZ R5, R28, R5 ;  /* 0x000000051c057221 */ /* 0x000fe20000010000 */
[----:B-----5:R-:W-:Y:S02]  /*ae10*/  FSETP.GTU.FTZ.AND P2, PT, |R20|, +INF , PT ;  /* 0x7f8000001400780b */ /* 0x020fe40003f5c200 */
        /* <DEDUP_REMOVED lines=11> */
.L_x_4598:
[----:B------:R-:W-:Y:S05]  /*aed0*/  BSYNC B0 ;  /* 0x0000000000007941 */ /* 0x000fea0003800000 */
.L_x_4597:
        /* <DEDUP_REMOVED lines=27> */
.L_x_4601:
[----:B------:R-:W-:Y:S05]  /*b090*/  BSYNC B0 ;  /* 0x0000000000007941 */ /* 0x000fea0003800000 */
.L_x_4600:
[----:B------:R-:W-:Y:S04]  /*b0a0*/  BSSY B0, `(.L_x_4602) ;  /* 0x0000022000007945 */ /* 0x000fe80003800000 */
[----:B------:R-:W-:Y:S05]  /*b0b0*/  @P1 BRA `(.L_x_4603) ;  /* 0x0000000000801947 */ /* 0x000fea0003800000 */
[C---:B-----5:R-:W-:Y:S02]  /*b0c0*/  FSETP.GTU.FTZ.AND P0, PT, |R12|.reuse, +INF , PT ;  /* 0x7f8000000c00780b */ /* 0x060fe40003f1c200 */
        /* <DEDUP_REMOVED lines=17> */
[----:B------:R-:W-:Y:S01]  /*b1e0*/  IMAD.IADD R11, R13, 0x1, R10 ;  /* 0x000000010d0b7824 */ /* 0x000fe200078e020a */
[C---:B------:R-:W-:Y:S02]  /*b1f0*/  FSETP.GTU.FTZ.AND P0, PT, |R24|.reuse, +INF , PT ;  /* 0x7f8000001800780b */ /* 0x040fe40003f1c200 */
[----:B------:R-:W-:Y:S02]  /*b200*/  FSETP.GTU.FTZ.AND P1, PT, |R25|, +INF , PT ;  /* 0x7f8000001900780b */ /* 0x000fe40003f3c200 */
[----:B------:R-:W-:Y:S02]  /*b210*/  ISETP.GE.U32.AND P2, PT, R11, R22, PT ;  /* 0x000000160b00720c */ /* 0x000fe40003f46070 */
[----:B------:R-:W-:Y:S02]  /*b220*/  FSEL R11, R24, RZ, !P0 ;  /* 0x000000ff180b7208 */ /* 0x000fe40004000000 */
[----:B------:R-:W-:-:S03]  /*b230*/  FSEL R10, R25, RZ, !P1 ;  /* 0x000000ff190a7208 */ /* 0x000fc60004800000 */
[----:B------:R-:W-:Y:S02]  /*b240*/  FADD.FTZ R4, R4, R11 ;  /* 0x0000000b04047221 */ /* 0x000fe40000010000 */
[----:B------:R-:W-:-:S04]  /*b250*/  FADD.FTZ R3, R3, R10 ;  /* 0x0000000a03037221 */ /* 0x000fc80000010000 */
[C---:B------:R-:W-:Y:S02]  /*b260*/  @!P2 FSETP.GTU.FTZ.AND P3, PT, |R20|.reuse, +INF , PT ;  /* 0x7f8000001400a80b */ /* 0x040fe40003f7c200 */
[C---:B------:R-:W-:Y:S02]  /*b270*/  @!P2 FSETP.GTU.FTZ.AND P4, PT, |R21|.reuse, +INF , PT ;  /* 0x7f8000001500a80b */ /* 0x040fe40003f9c200 */
[----:B------:R-:W-:Y:S02]  /*b280*/  @!P2 FSEL R13, R20, RZ, !P3 ;  /* 0x000000ff140da208 */ /* 0x000fe40005800000 */
[----:B------:R-:W-:-:S03]  /*b290*/  @!P2 FSEL R12, R21, RZ, !P4 ;  /* 0x000000ff150ca208 */ /* 0x000fc60006000000 */
[----:B------:R-:W-:Y:S02]  /*b2a0*/  @!P2 FADD.FTZ R0, R0, R13 ;  /* 0x0000000d0000a221 */ /* 0x000fe40000010000 */
[----:B------:R-:W-:-:S07]  /*b2b0*/  @!P2 FADD.FTZ R9, R9, R12 ;  /* 0x0000000c0909a221 */ /* 0x000fce0000010000 */
.L_x_4603:
[----:B------:R-:W-:Y:S05]  /*b2c0*/  BSYNC B0 ;  /* 0x0000000000007941 */ /* 0x000fea0003800000 */
.L_x_4602:
[----:B------:R-:W-:Y:S01]  /*b2d0*/  FADD.FTZ R8, R8, R5 ;  /* 0x0000000508087221 */ /* 0x000fe20000010000 */
[----:B------:R-:W-:-:S03]  /*b2e0*/  FADD.FTZ R7, R7, R6 ;  /* 0x0000000607077221 */ /* 0x000fc60000010000 */
[----:B------:R-:W-:Y:S01]  /*b2f0*/  FADD.FTZ R8, R8, R3 ;  /* 0x0000000308087221 */ /* 0x000fe20000010000 */
[----:B------:R-:W-:-:S03]  /*b300*/  FADD.FTZ R7, R7, R4 ;  /* 0x0000000407077221 */ /* 0x000fc60000010000 */
[----:B0-----:R-:W-:Y:S01]  /*b310*/  FADD.FTZ R19, R8, R9 ;  /* 0x0000000908137221 */ /* 0x001fe20000010000 */
[----:B------:R-:W-:Y:S01]  /*b320*/  FADD.FTZ R18, R7, R0 ;  /* 0x0000000007127221 */ /* 0x000fe20000010000 */
[----:B------:R-:W-:Y:S06]  /*b330*/  BRA `(.L_x_4564) ;  /* 0x0000000800087947 */ /* 0x000fec0003800000 */
.L_x_4580:
        /* <DEDUP_REMOVED lines=20> */
.L_x_4606:
[----:B------:R-:W-:Y:S02]  /*b480*/  IADD3 R13, R3, R0, RZ ;  /* 0x00000000030d7210 */ /* 0x000fe40007ffe0ff */
[----:B------:R-:W-:Y:S02]  /*b490*/  SHF.R.U32.HI R11, RZ, 0x1, R3 ;  /* 0x00000001ff0b7819 */ /* 0x000fe40000011603 */
[----:B------:R-:W-:Y:S01]  /*b4a0*/  SHF.R.U32.HI R3, RZ, 0x1, R13 ;  /* 0x00000001ff037819 */ /* 0x000fe2000001160d */
[----:B------:R-:W-:Y:S02]  /*b4b0*/  IMAD.IADD R15, R13, 0x1, R0 ;  /* 0x000000010d0f7824 */ /* 0x000fe400078e0200 */
[----:B------:R-:W-:-:S04]  /*b4c0*/  IMAD.WIDE.U32 R10, R11, 0x8, R18 ;  /* 0x000000080b0a7825 */ /* 0x000fc800078e0012 */
[----:B------:R-:W-:Y:S01]  /*b4d0*/  IMAD.WIDE.U32 R12, R3, 0x8, R18 ;  /* 0x00000008030c7825 */ /* 0x000fe200078e0012 */
[----:B------:R-:W-:Y:S01]  /*b4e0*/  IADD3 R3, R15, R0, RZ ;  /* 0x000000000f037210 */ /* 0x000fe20007ffe0ff */
[----:B------:R-:W2:Y:S01]  /*b4f0*/  LDG.E.64 R10, desc[UR60][R10.64] ;  /* 0x0000003c0a0a7981 */ /* 0x000ea2000c1e1b00 */
[----:B------:R-:W-:Y:S02]  /*b500*/  SHF.R.U32.HI R21, RZ, 0x1, R15 ;  /* 0x00000001ff157819 */ /* 0x000fe4000001160f */
[----:B------:R-:W-:Y:S01]  /*b510*/  SHF.R.U32.HI R15, RZ, 0x1, R3 ;  /* 0x00000001ff0f7819 */ /* 0x000fe20000011603 */
[----:B------:R-:W3:Y:S02]  /*b520*/  LDG.E.64 R12, desc[UR60][R12.64] ;  /* 0x0000003c0c0c7981 */ /* 0x000ee4000c1e1b00 */
[----:B------:R-:W-:-:S04]  /*b530*/  IMAD.WIDE.U32 R20, R21, 0x8, R18 ;  /* 0x0000000815147825 */ /* 0x000fc800078e0012 */
[----:B------:R-:W-:Y:S02]  /*b540*/  IMAD.WIDE.U32 R14, R15, 0x8, R18 ;  /* 0x000000080f0e7825 */ /* 0x000fe400078e0012 */
[----:B------:R-:W4:Y:S04]  /*b550*/  LDG.E.64 R20, desc[UR60][R20.64] ;  /* 0x0000003c14147981 */ /* 0x000f28000c1e1b00 */
[----:B------:R-:W5:Y:S01]  /*b560*/  LDG.E.64 R14, desc[UR60][R14.64] ;  /* 0x0000003c0e0e7981 */ /* 0x000f62000c1e1b00 */
[----:B------:R-:W-:-:S05]  /*b570*/  IADD3 R3, R3, R0, RZ ;  /* 0x0000000003037210 */ /* 0x000fca0007ffe0ff */
        /* <DEDUP_REMOVED lines=28> */
.L_x_4605:
[----:B------:R-:W-:Y:S05]  /*b740*/  BSYNC B0 ;  /* 0x0000000000007941 */ /* 0x000fea0003800000 */
.L_x_4604:
        /* <DEDUP_REMOVED lines=15> */
[----:B------:R-:W-:Y:S02]  /*b840*/  IADD3 R29, R27, R0, RZ ;  /* 0x000000001b1d7210 */ /* 0x000fe40007ffe0ff */
[----:B------:R-:W-:Y:S02]  /*b850*/  SHF.R.U32.HI R21, RZ, 0x1, R27 ;  /* 0x00000001ff157819 */ /* 0x000fe4000001161b */
[----:B------:R-:W-:-:S03]  /*b860*/  ISETP.GE.U32.AND P0, PT, R29, R22, PT ;  /* 0x000000161d00720c */ /* 0x000fc60003f06070 */
[----:B------:R-:W-:-:S06]  /*b870*/  IMAD.WIDE.U32 R20, R21, 0x8, R18 ;  /* 0x0000000815147825 */ /* 0x000fcc00078e0012 */
[----:B------:R-:W5:Y:S04]  /*b880*/  LDG.E.64 R20, desc[UR60][R20.64] ;  /* 0x0000003c14147981 */ /* 0x000f68000c1e1b00 */
[----:B------:R-:W-:-:S05]  /*b890*/  @!P0 SHF.R.U32.HI R27, RZ, 0x1, R29 ;  /* 0x00000001ff1b8819 */ /* 0x000fca000001161d */
[----:B------:R-:W-:-:S05]  /*b8a0*/  @!P0 IMAD.WIDE.U32 R18, R27, 0x8, R18 ;  /* 0x000000081b128825 */ /* 0x000fca00078e0012 */
[----:B------:R0:W5:Y:S02]  /*b8b0*/  @!P0 LDG.E.64 R14, desc[UR60][R18.64] ;  /* 0x0000003c120e8981 */ /* 0x000164000c1e1b00 */
.L_x_4608:
[----:B------:R-:W-:Y:S05]  /*b8c0*/  BSYNC B0 ;  /* 0x0000000000007941 */ /* 0x000fea0003800000 */
.L_x_4607:
        /* <DEDUP_REMOVED lines=34> */
.L_x_4610:
[----:B------:R-:W-:Y:S05]  /*baf0*/  BSYNC B0 ;  /* 0x0000000000007941 */ /* 0x000fea0003800000 */
.L_x_4609:
[----:B------:R-:W-:Y:S01]  /*bb00*/  FADD.FTZ R25, R25, R8 ;  /* 0x0000000819197221 */ /* 0x000fe20000010000 */
[----:B------:R-:W-:-:S03]  /*bb10*/  FADD.FTZ R24, R24, R9 ;  /* 0x0000000918187221 */ /* 0x000fc60000010000 */
[----:B------:R-:W-:Y:S01]  /*bb20*/  FADD.FTZ R25, R25, R6 ;  /* 0x0000000619197221 */ /* 0x000fe20000010000 */
[----:B------:R-:W-:-:S03]  /*bb30*/  FADD.FTZ R24, R24, R7 ;  /* 0x0000000718187221 */ /* 0x000fc60000010000 */
[----:B0-----:R-:W-:Y:S01]  /*bb40*/  FADD.FTZ R19, R25, R4 ;  /* 0x0000000419137221 */ /* 0x001fe20000010000 */
[----:B------:R-:W-:-:S07]  /*bb50*/  FADD.FTZ R18, R24, R5 ;  /* 0x0000000518127221 */ /* 0x000fce0000010000 */
.L_x_4564:
[----:B------:R-:W-:Y:S05]  /*bb60*/  BSYNC B6 ;  /* 0x0000000000067941 */ /* 0x000fea0003800000 */
.L_x_4563:
        /* <DEDUP_REMOVED lines=15> */
.L_x_4612:
        /* <DEDUP_REMOVED lines=14> */
.L_x_4611:
        /* <DEDUP_REMOVED lines=19> */
.L_x_4615:
        /* <DEDUP_REMOVED lines=14> */
.L_x_4614:
[----:B------:R-:W-:Y:S01]  /*bf50*/  ISETP.GE.AND P0, PT, R0, 0x2, PT ;  /* 0x000000020000780c */ /* 0x000fe20003f06270 */
[----:B------:R-:W-:Y:S05]  /*bf60*/  WARPSYNC.ALL ;  /* 0x0000000000007948 */ /* 0x000fea0003800000 */
[----:B------:R-:W-:Y:S07]  /*bf70*/  BAR.SYNC.DEFER_BLOCKING 0x0 ;  /* 0x0000000000007b1d */ /* 0x000fee0000010000 */
[----:B------:R-:W-:Y:S05]  /*bf80*/  @!P0 BRA `(.L_x_4613) ;  /* 0x0000000000208947 */ /* 0x000fea0003800000 */
[----:B------:R-:W-:-:S07]  /*bf90*/  IMAD.MOV.U32 R3, RZ, RZ, 0x1 ;  /* 0x00000001ff037424 */ /* 0x000fce00078e00ff */
.L_x_4616:
[----:B------:R-:W1:Y:S04]  /*bfa0*/  SHFL.DOWN PT, R5, R18, R3, 0x1f ;  /* 0x08001f0312057589 */ /* 0x000e6800000e0000 */
[----:B------:R2:W3:Y:S02]  /*bfb0*/  SHFL.DOWN PT, R4, R19, R3, 0x1f ;  /* 0x08001f0313047589 */ /* 0x0004e400000e0000 */
[----:B--2---:R-:W-:-:S04]  /*bfc0*/  SHF.L.U32 R3, R3, 0x1, RZ ;  /* 0x0000000103037819 */ /* 0x004fc800000006ff */
[----:B------:R-:W-:Y:S01]  /*bfd0*/  ISETP.GE.AND P0, PT, R3, R0, PT ;  /* 0x000000000300720c */ /* 0x000fe20003f06270 */
[----:B-1----:R-:W-:Y:S01]  /*bfe0*/  FADD.FTZ R18, R5, R18 ;  /* 0x0000001205127221 */ /* 0x002fe20000010000 */
[----:B---3--:R-:W-:-:S11]  /*bff0*/  FADD.FTZ R19, R4, R19 ;  /* 0x0000001304137221 */ /* 0x008fd60000010000 */
[----:B------:R-:W-:Y:S05]  /*c000*/  @!P0 BRA `(.L_x_4616) ;  /* 0xfffffffc00e48947 */ /* 0x000fea000383ffff */
.L_x_4613:
[----:B-----5:R-:W2:Y:S01]  /*c010*/  LDC R14, c[0x0][0x3ec] ;  /* 0x0000fb00ff0e7b82 */ /* 0x020ea20000000800 */
[----:B------:R-:W-:Y:S01]  /*c020*/  HFMA2.MMA R22, -RZ, RZ, 0, 0 ;  /* 0x00000000ff167435 */ /* 0x000fe200000001ff */
[----:B------:R-:W-:Y:S01]  /*c030*/  IMAD.MOV.U32 R24, RZ, RZ, RZ ;  /* 0x000000ffff187224 */ /* 0x000fe200078e00ff */
        /* <DEDUP_REMOVED lines=275> */
.L_x_4617:
        /* <DEDUP_REMOVED lines=278> */
.L_x_4618:
        /* <DEDUP_REMOVED lines=13> */
[----:B-1----:R-:W1:Y:S01]  /*e3a0*/  S2R R0, SR_CTAID.X ;  /* 0x0000000000007919 */ /* 0x002e620000002500 */
        /* <DEDUP_REMOVED lines=283> */
.L_x_4620:
[----:B------:R-:W-:-:S04]  /*f560*/  IADD3 R6, P0, R24, UR4, RZ ;  /* 0x0000000418067c10 */ /* 0x000fc8000ff1e0ff */
[----:B------:R-:W-:Y:S01]  /*f570*/  IADD3.X R7, RZ, UR5, RZ, P0, !PT ;  /* 0x00000005ff077c10 */ /* 0x000fe200087fe4ff */
[----:B------:R-:W-:Y:S08]  /*f580*/  @!P1 BRA `(.L_x_4621) ;  /* 0x0000001000489947 */ /* 0x000ff00003800000 */
[----:B0-----:R-:W-:Y:S01]  /*f590*/  IADD3 R13, R9, 0x1, RZ ;  /* 0x00000001090d7810 */ /* 0x001fe20007ffe0ff */
        /* <DEDUP_REMOVED lines=273> */
.L_x_4621:
        /* <DEDUP_REMOVED lines=16> */
.L_x_4623:
[----:B------:R-:W-:Y:S05]  /*107b0*/  BSYNC B0 ;  /* 0x0000000000007941 */ /* 0x000fea0003800000 */
.L_x_4622:
[----:B------:R-:W-:Y:S01]  /*107c0*/  PRMT R10, R10, 0x9910, RZ ;  /* 0x000099100a0a7816 */ /* 0x000fe200000000ff */
[----:B------:R-:W-:Y:S01]  /*107d0*/  BSSY B0, `(.L_x_4624) ;  /* 0x000000e000007945 */ /* 0x000fe20003800000 */
[----:B------:R-:W-:Y:S02]  /*107e0*/  LOP3.LUT P0, RZ, R23, R2, RZ, 0xfc, !PT ;  /* 0x0000000217ff7212 */ /* 0x000fe4000780fcff */
[----:B------:R-:W-:-:S13]  /*107f0*/  ISETP.NE.AND P1, PT, R10, RZ, PT ;  /* 0x000000ff0a00720c */ /* 0x000fda0003f25270 */
[----:B------:R-:W-:Y:S05]  /*10800*/  @!P1 BRA `(.L_x_4625) ;  /* 0x0000000000289947 */ /* 0x000fea0003800000 */
[----:B------:R-:W1:Y:S01]  /*10810*/  S2UR UR4, SR_CTAID.Y ;  /* 0x00000000000479c3 */ /* 0x000e620000002600 */
[----:B------:R-:W-:-:S07]  /*10820*/  ISETP.NE.AND P2, PT, R16, RZ, PT ;  /* 0x000000ff1000720c */ /* 0x000fce0003f45270 */
[----:B0-----:R-:W1:Y:S08]  /*10830*/  LDC R13, c[0x0][0x10] ;  /* 0x00000400ff0d7b82 */ /* 0x001e700000000800 */
[----:B------:R-:W0:Y:S01]  /*10840*/  LDC.64 R10, c[0x0][0x608] ;  /* 0x00018200ff0a7b82 */ /* 0x000e220000000a00 */
[----:B-1----:R-:W-:Y:S01]  /*10850*/  IMAD R12, R0, R13, UR4 ;  /* 0x00000004000c7e24 */ /* 0x002fe2000f8e020d */
[----:B------:R-:W-:-:S03]  /*10860*/  ULDC UR4, c[0x0][0x0] ;  /* 0x0000000000047ab9 */ /* 0x000fc60000000800 */
[----:B------:R-:W-:-:S04]  /*10870*/  @!P2 IMAD R12, R12, UR4, R23 ;  /* 0x000000040c0cac24 */ /* 0x000fc8000f8e0217 */
[----:B0-----:R-:W-:-:S05]  /*10880*/  IMAD.WIDE.U32 R10, R12, 0x8, R10 ;  /* 0x000000080c0a7825 */ /* 0x001fca00078e000a */
[----:B------:R1:W-:Y:S04]  /*10890*/  STG.E desc[UR60][R10.64], R18 ;  /* 0x000000120a007986 */ /* 0x0003e8000c10193c */
[----:B------:R1:W-:Y:S02]  /*108a0*/  STG.E desc[UR60][R10.64+0x4], R19 ;  /* 0x000004130a007986 */ /* 0x0003e4000c10193c */
.L_x_4625:
[----:B------:R-:W-:Y:S05]  /*108b0*/  BSYNC B0 ;  /* 0x0000000000007941 */ /* 0x000fea0003800000 */
.L_x_4624:
        /* <DEDUP_REMOVED lines=18> */
[----:B0-----:R-:W0:Y:S01]  /*109e0*/  POPC R13, UR4 ;  /* 0x00000004000d7d09 */ /* 0x001e220008000000 */
[----:B-1----:R-:W-:Y:S01]  /*109f0*/  IMAD.WIDE.U32 R10, R0, 0x4, R10 ;  /* 0x00000004000a7825 */ /* 0x002fe200078e000a */
[----:B--2---:R-:W-:-:S13]  /*10a00*/  ISETP.EQ.U32.AND P0, PT, R14, R15, PT ;  /* 0x0000000f0e00720c */ /* 0x004fda0003f02070 */
[----:B0-----:R-:W2:Y:S01]  /*10a10*/  @P0 ATOMG.E.ADD.STRONG.GPU PT, R11, desc[UR60][R10.64], R13 ;  /* 0x0000000d0a0b09a8 */ /* 0x001ea200081ee1fc */
        /* <DEDUP_REMOVED lines=13> */
.L_x_4627:
[----:B------:R-:W-:Y:S05]  /*10af0*/  BSYNC B0 ;  /* 0x0000000000007941 */ /* 0x000fea0003800000 */
.L_x_4626:
        /* <DEDUP_REMOVED lines=23> */
[----:B0-----:R-:W-:Y:S02]  /*10c70*/  IMAD R12, R2, UR6, R23 ;  /* 0x00000006020c7c24 */ /* 0x001fe4000f8e0217 */
        /* <DEDUP_REMOVED lines=11> */
.L_x_4632:
        /* <DEDUP_REMOVED lines=10> */
.L_x_4631:
[----:B------:R-:W-:Y:S05]  /*10dd0*/  BRA `(.L_x_4630) ;  /* 0x0000000000547947 */ /* 0x000fea0003800000 */
.L_x_4629:
[----:B------:R-:W-:Y:S01]  /*10de0*/  ULDC UR7, c[0x0][0x22c] ;  /* 0x00008b0000077ab9 */ /* 0x000fe20000000800 */
[----:B------:R-:W-:Y:S02]  /*10df0*/  MOV R17, UR9 ;  /* 0x0000000900117c02 */ /* 0x000fe40008000f00 */
[----:B------:R-:W-:-:S13]  /*10e00*/  ISETP.GE.U32.AND P0, PT, R2, UR7, PT ;  /* 0x0000000702007c0c */ /* 0x000fda000bf06070 */
[----:B------:R-:W-:Y:S05]  /*10e10*/  @P0 BRA `(.L_x_4630) ;  /* 0x0000000000440947 */ /* 0x000fea0003800000 */
[----:B------:R-:W-:Y:S01]  /*10e20*/  ULDC UR6, c[0x0][0x10] ;  /* 0x0000040000067ab9 */ /* 0x000fe20000000800 */
[----:B------:R-:W1:Y:S01]  /*10e30*/  LDC R18, c[0x0][RZ] ;  /* 0x00000000ff127b82 */ /* 0x000e620000000800 */
[----:B------:R-:W-:Y:S01]  /*10e40*/  IMAD.MOV.U32 R15, RZ, RZ, R2 ;  /* 0x000000ffff0f7224 */ /* 0x000fe200078e0002 */
[----:B------:R-:W-:Y:S01]  /*10e50*/  MOV R17, UR9 ;  /* 0x0000000900117c02 */ /* 0x000fe20008000f00 */
[----:B------:R-:W-:-:S05]  /*10e60*/  IMAD R0, R0, UR6, RZ ;  /* 0x0000000600007c24 */ /* 0x000fca000f8e02ff */
[----:B------:R-:W2:Y:S08]  /*10e70*/  LDC.64 R10, c[0x0][0x608] ;  /* 0x00018200ff0a7b82 */ /* 0x000eb00000000a00 */
[----:B------:R-:W3:Y:S02]  /*10e80*/  LDC R20, c[0x0][0x4] ;  /* 0x00000100ff147b82 */ /* 0x000ee40000000800 */
.L_x_4633:
[----:B0-----:R-:W-:-:S05]  /*10e90*/  IADD3 R12, R0, R15, RZ ;  /* 0x0000000f000c7210 */ /* 0x001fca0007ffe0ff */
[----:B-1----:R-:W-:-:S04]  /*10ea0*/  IMAD R13, R12, R18, R23 ;  /* 0x000000120c0d7224 */ /* 0x002fc800078e0217 */
[----:B--2---:R-:W-:-:S05]  /*10eb0*/  IMAD.WIDE.U32 R12, R13, 0x8, R10 ;  /* 0x000000080d0c7825 */ /* 0x004fca00078e000a */
[----:B------:R-:W2:Y:S04]  /*10ec0*/  LDG.E R19, desc[UR60][R12.64] ;  /* 0x0000003c0c137981 */ /* 0x000ea8000c1e1900 */
[----:B------:R-:W4:Y:S01]  /*10ed0*/  LDG.E R14, desc[UR60][R12.64+0x4] ;  /* 0x0000043c0c0e7981 */ /* 0x000f22000c1e1900 */
[----:B---3--:R-:W-:-:S05]  /*10ee0*/  IMAD.IADD R15, R20, 0x1, R15 ;  /* 0x00000001140f7824 */ /* 0x008fca00078e020f */
[----:B------:R-:W-:Y:S01]  /*10ef0*/  ISETP.GE.U32.AND P0, PT, R15, UR7, PT ;  /* 0x000000070f007c0c */ /* 0x000fe2000bf06070 */
[----:B--2---:R-:W-:Y:S01]  /*10f00*/  FADD.FTZ R16, R19, R16 ;  /* 0x0000001013107221 */ /* 0x004fe20000010000 */
[----:B----4-:R-:W-:-:S11]  /*10f10*/  FADD.FTZ R17, R14, R17 ;  /* 0x000000110e117221 */ /* 0x010fd60000010000 */
[----:B------:R-:W-:Y:S05]  /*10f20*/  @!P0 BRA `(.L_x_4633) ;  /* 0xfffffffc00d88947 */ /* 0x000fea000383ffff */
.L_x_4630:
[----:B------:R-:W-:Y:S05]  /*10f30*/  BSYNC B0 ;  /* 0x0000000000007941 */ /* 0x000fea0003800000 */
.L_x_4628:
        /* <DEDUP_REMOVED lines=13> */
.L_x_4635:
[----:B------:R-:W-:Y:S01]  /*11010*/  IADD3 R10, R2, R11, RZ ;  /* 0x0000000b020a7210 */ /* 0x000fe20007ffe0ff */
[----:B------:R-:W-:Y:S03]  /*11020*/  BAR.SYNC.DEFER_BLOCKING 0x0 ;  /* 0x0000000000007b1d */ /* 0x000fe60000010000 */
[----:B------:R-:W-:-:S04]  /*11030*/  ISETP.GE.U32.AND P0, PT, R10, UR6, PT ;  /* 0x000000060a007c0c */ /* 0x000fc8000bf06070 */
[----:B------:R-:W-:-:S13]  /*11040*/  ISETP.GE.U32.OR P0, PT, R2, R11, P0 ;  /* 0x0000000b0200720c */ /* 0x000fda0000706470 */
[----:B------:R-:W-:-:S05]  /*11050*/  @!P0 IMAD R10, R10, R14, R23 ;  /* 0x0000000e0a0a8224 */ /* 0x000fca00078e0217 */
[----:B------:R-:W-:-:S05]  /*11060*/  @!P0 LEA R10, R10, UR4, 0x3 ;  /* 0x000000040a0a8c11 */ /* 0x000fca000f8e18ff */
[----:B0-----:R-:W1:Y:S02]  /*11070*/  @!P0 LDS.64 R12, [R10] ;  /* 0x000000000a0c8984 */ /* 0x001e640000000a00 */
[----:B-1----:R-:W-:Y:S01]  /*11080*/  @!P0 FADD.FTZ R16, R16, R12 ;  /* 0x0000000c10108221 */ /* 0x002fe20000010000 */
[----:B------:R-:W-:-:S05]  /*11090*/  @!P0 FADD.FTZ R17, R17, R13 ;  /* 0x0000000d11118221 */ /* 0x000fca0000010000 */
[----:B------:R2:W-:Y:S01]  /*110a0*/  @!P0 STS.64 [R0], R16 ;  /* 0x0000001000008388 */ /* 0x0005e20000000a00 */
[----:B------:R-:W-:Y:S02]  /*110b0*/  ISETP.GT.AND P0, PT, R11, 0x1, PT ;  /* 0x000000010b00780c */ /* 0x000fe40003f04270 */
[----:B------:R-:W-:-:S11]  /*110c0*/  SHF.R.S32.HI R11, RZ, 0x1, R11 ;  /* 0x00000001ff0b7819 */ /* 0x000fd6000001140b */
[----:B--2---:R-:W-:Y:S05]  /*110d0*/  @P0 BRA `(.L_x_4635) ;  /* 0xfffffffc00cc0947 */ /* 0x004fea000383ffff */
.L_x_4634:
        /* <DEDUP_REMOVED lines=10> */
.L_x_4638:
[----:B------:R-:W-:Y:S01]  /*11180*/  IADD3 R2, R23, R10, RZ ;  /* 0x0000000a17027210 */ /* 0x000fe20007ffe0ff */
[----:B------:R-:W-:Y:S03]  /*11190*/  BAR.SYNC.DEFER_BLOCKING 0x0 ;  /* 0x0000000000007b1d */ /* 0x000fe60000010000 */
[----:B------:R-:W-:-:S04]  /*111a0*/  ISETP.GE.U32.AND P0, PT, R2, R14, PT ;  /* 0x0000000e0200720c */ /* 0x000fc80003f06070 */
[----:B------:R-:W-:-:S13]  /*111b0*/  ISETP.GE.U32.OR P0, PT, R23, R10, P0 ;  /* 0x0000000a1700720c */ /* 0x000fda0000706470 */
[----:B------:R-:W-:Y:S01]  /*111c0*/  @!P0 IMAD R2, R10, 0x8, R0 ;  /* 0x000000080a028824 */ /* 0x000fe200078e0200 */
[----:B------:R-:W-:-:S04]  /*111d0*/  SHF.R.S32.HI R10, RZ, 0x1, R10 ;  /* 0x00000001ff0a7819 */ /* 0x000fc8000001140a */
[----:B0-----:R-:W1:Y:S02]  /*111e0*/  @!P0 LDS.64 R12, [R2] ;  /* 0x00000000020c8984 */ /* 0x001e640000000a00 */
[----:B-1----:R-:W-:Y:S01]  /*111f0*/  @!P0 FADD.FTZ R16, R16, R12 ;  /* 0x0000000c10108221 */ /* 0x002fe20000010000 */
[----:B------:R-:W-:-:S05]  /*11200*/  @!P0 FADD.FTZ R17, R17, R13 ;  /* 0x0000000d11118221 */ /* 0x000fca0000010000 */
[----:B------:R2:W-:Y:S01]  /*11210*/  @!P0 STS.64 [R0], R16 ;  /* 0x0000001000008388 */ /* 0x0005e20000000a00 */
[----:B------:R-:W-:-:S13]  /*11220*/  ISETP.GE.AND P0, PT, R10, 0x20, PT ;  /* 0x000000200a00780c */ /* 0x000fda0003f06270 */
[----:B--2---:R-:W-:Y:S05]  /*11230*/  @P0 BRA `(.L_x_4638) ;  /* 0xfffffffc00d00947 */ /* 0x004fea000383ffff */
[----:B------:R-:W-:-:S07]  /*11240*/  MOV R2, 0x20 ;  /* 0x0000002000027802 */ /* 0x000fce0000000f00 */
.L_x_4637:
[----:B------:R-:W-:Y:S01]  /*11250*/  BAR.SYNC.DEFER_BLOCKING 0x0 ;  /* 0x0000000000007b1d */ /* 0x000fe20000010000 */
[----:B------:R-:W-:-:S13]  /*11260*/  ISETP.GE.AND P0, PT, R2, 0x2, PT ;  /* 0x000000020200780c */ /* 0x000fda0003f06270 */
[----:B------:R-:W-:Y:S05]  /*11270*/  @!P0 BRA `(.L_x_4636) ;  /* 0x0000000000208947 */ /* 0x000fea0003800000 */
[----:B------:R-:W-:-:S11]  /*11280*/  HFMA2.MMA R11, -RZ, RZ, 0, 5.9604644775390625e-08 ;  /* 0x00000001ff0b7435 */ /* 0x000fd600000001ff */
.L_x_4639:
[----:B0-----:R-:W0:Y:S04]  /*11290*/  SHFL.DOWN PT, R13, R16, R11, 0x1f ;  /* 0x08001f0b100d7589 */ /* 0x001e2800000e0000 */
[----:B-1----:R1:W2:Y:S02]  /*112a0*/  SHFL.DOWN PT, R0, R17, R11, 0x1f ;  /* 0x08001f0b11007589 */ /* 0x0022a400000e0000 */
[----:B-1----:R-:W-:-:S05]  /*112b0*/  IMAD.SHL.U32 R11, R11, 0x2, RZ ;  /* 0x000000020b0b7824 */ /* 0x002fca00078e00ff */
[----:B------:R-:W-:Y:S01]  /*112c0*/  ISETP.GE.AND P0, PT, R11, R2, PT ;  /* 0x000000020b00720c */ /* 0x000fe20003f06270 */
[----:B0-----:R-:W-:Y:S01]  /*112d0*/  FADD.FTZ R16, R13, R16 ;  /* 0x000000100d107221 */ /* 0x001fe20000010000 */
[----:B--2---:R-:W-:-:S11]  /*112e0*/  FADD.FTZ R17, R0, R17 ;  /* 0x0000001100117221 */ /* 0x004fd60000010000 */
[----:B------:R-:W-:Y:S05]  /*112f0*/  @!P0 BRA `(.L_x_4639) ;  /* 0xfffffffc00e48947 */ /* 0x000fea000383ffff */
.L_x_4636:
        /* <DEDUP_REMOVED lines=10> */
[----:B-1----:R-:W3:Y:S01]  /*113a0*/  LDG.E R0, desc[UR60][R4.64+0x4] ;  /* 0x0000043c04007981 */ /* 0x002ee2000c1e1900 */
[----:B--2---:R-:W-:Y:S01]  /*113b0*/  FADD.FTZ R16, R16, R3 ;  /* 0x0000000310107221 */ /* 0x004fe20000010000 */
[----:B---3--:R-:W-:-:S07]  /*113c0*/  FADD.FTZ R17, R17, R0 ;  /* 0x0000000011117221 */ /* 0x008fce0000010000 */
.L_x_4641:
[----:B------:R-:W-:Y:S05]  /*113d0*/  @!P1 BRA `(.L_x_4642) ;  /* 0x0000000000bc9947 */ /* 0x000fea0003800000 */
[----:B------:R-:W2:Y:S02]  /*113e0*/  LDC R18, c[0x0][0x624] ;  /* 0x00018900ff127b82 */ /* 0x000ea40000000800 */
[----:B--2---:R-:W-:-:S04]  /*113f0*/  ISETP.NE.AND P0, PT, R18, 0x1, PT ;  /* 0x000000011200780c */ /* 0x004fc80003f05270 */
[----:B-1----:R-:W-:-:S09]  /*11400*/  P2R R0, PR, RZ, 0x1 ;  /* 0x00000001ff007803 */ /* 0x002fd20000000000 */
        /* <DEDUP_REMOVED lines=13> */
[----:B0-----:R-:W-:Y:S01]  /*114e0*/  IMAD.MOV.U32 R13, RZ, RZ, RZ ;  /* 0x000000ffff0d7224 */ /* 0x001fe200078e00ff */
[----:B-1----:R-:W-:-:S07]  /*114f0*/  MOV R12, 0x1 ;  /* 0x00000001000c7802 */ /* 0x002fce0000000f00 */
[----:B------:R-:W-:-:S07]  /*11500*/  LEPC R20, `(.L_x_4643) ;  /* 0x000000001014794e */ /* 0x000fce0000000000 */
[----:B--2---:R-:W-:Y:S05]  /*11510*/  CALL.ABS.NOINC R2 ;  /* 0x0000000002007343 */ /* 0x004fea0003c00000 */
.L_x_4643:
        /* <DEDUP_REMOVED lines=17> */
[----:B0-----:R-:W-:Y:S01]  /*11630*/  IMAD.MOV.U32 R12, RZ, RZ, 0x1 ;  /* 0x00000001ff0c7424 */ /* 0x001fe200078e00ff */
[----:B------:R-:W-:-:S02]  /*11640*/  MOV R11, UR7 ;  /* 0x00000007000b7c02 */ /* 0x000fc40008000f00 */
[----:B--2---:R-:W-:-:S07]  /*11650*/  MOV R13, RZ ;  /* 0x000000ff000d7202 */ /* 0x004fce0000000f00 */
[----:B------:R-:W-:-:S07]  /*11660*/  LEPC R20, `(.L_x_4644) ;  /* 0x000000001014794e */ /* 0x000fce0000000000 */
[----:B-1-3--:R-:W-:Y:S05]  /*11670*/  CALL.ABS.NOINC R2 ;  /* 0x0000000002007343 */ /* 0x00afea0003c00000 */
.L_x_4644:
[----:B------:R-:W-:Y:S02]  /*11680*/  ULDC.64 UR4, c[0x0][0x5f0] ;  /* 0x00017c0000047ab9 */ /* 0x000fe40000000a00 */
[----:B------:R-:W-:-:S04]  /*11690*/  IADD3 R22, P0, R22, UR4, RZ ;  /* 0x0000000416167c10 */ /* 0x000fc8000ff1e0ff */
[----:B------:R-:W-:-:S05]  /*116a0*/  IADD3.X R23, RZ, UR5, RZ, P0, !PT ;  /* 0x00000005ff177c10 */ /* 0x000fca00087fe4ff */
[----:B------:R-:W-:Y:S01]  /*116b0*/  STG.E desc[UR60][R22.64], R17 ;  /* 0x0000001116007986 */ /* 0x000fe2000c10193c */
[----:B------:R-:W-:Y:S05]  /*116c0*/  EXIT ;  /* 0x000000000000794d */ /* 0x000fea0003800000 */
.L_x_4642:
[----:B------:R-:W-:Y:S04]  /*116d0*/  STG.E desc[UR60][R4.64], R16 ;  /* 0x0000001004007986 */ /* 0x000fe8000c10193c */
[----:B------:R-:W-:Y:S01]  /*116e0*/  STG.E desc[UR60][R4.64+0x4], R17 ;  /* 0x0000041104007986 */ /* 0x000fe2000c10193c */
[----:B------:R-:W-:Y:S05]  /*116f0*/  EXIT ;  /* 0x000000000000794d */ /* 0x000fea0003800000 */
.L_x_4640:
        /* <DEDUP_REMOVED lines=8> */
.L_x_4645:
        /* <DEDUP_REMOVED lines=13> */
[----:B------:R-:W-:Y:S01]  /*11850*/  MOV R6, UR4 ;  /* 0x0000000400067c02 */ /* 0x000fe20008000f00 */
[----:B------:R-:W-:Y:S01]  /*11860*/  IMAD.U32 R7, RZ, RZ, UR5 ;  /* 0x00000005ff077e24 */ /* 0x000fe2000f8e00ff */
[----:B------:R-:W-:Y:S01]  /*11870*/  MOV R10, UR6 ;  /* 0x00000006000a7c02 */ /* 0x000fe20008000f00 */
[----:B------:R-:W-:Y:S01]  /*11880*/  IMAD.MOV.U32 R8, RZ, RZ, 0x2ef ;  /* 0x000002efff087424 */ /* 0x000fe200078e00ff */
[----:B------:R-:W-:-:S02]  /*11890*/  MOV R11, UR7 ;  /* 0x00000007000b7c02 */ /* 0x000fc40008000f00 */
[----:B-1----:R-:W-:-:S07]  /*118a0*/  MOV R13, RZ ;  /* 0x000000ff000d7202 */ /* 0x002fce0000000f00 */
[----:B------:R-:W-:-:S07]  /*118b0*/  LEPC R20, `(.L_x_4647) ;  /* 0x000000001014794e */ /* 0x000fce0000000000 */
[----:B--2---:R-:W-:Y:S05]  /*118c0*/  CALL.ABS.NOINC R2 ;  /* 0x0000000002007343 */ /* 0x004fea0003c00000 */
.L_x_4647:
        /* <DEDUP_REMOVED lines=19> */
[----:B--2---:R-:W-:-:S07]  /*11a00*/  MOV R12, 0x1 ;  /* 0x00000001000c7802 */ /* 0x004fce0000000f00 */
[----:B------:R-:W-:-:S07]  /*11a10*/  LEPC R20, `(.L_x_4648) ;  /* 0x000000001014794e */ /* 0x000fce0000000000 */
[----:B-1-3--:R-:W-:Y:S05]  /*11a20*/  CALL.ABS.NOINC R2 ;  /* 0x0000000002007343 */ /* 0x00afea0003c00000 */
.L_x_4648:
[----:B------:R-:W-:Y:S02]  /*11a30*/  ULDC.64 UR4, c[0x0][0x5f0] ;  /* 0x00017c0000047ab9 */ /* 0x000fe40000000a00 */
[----:B------:R-:W-:-:S04]  /*11a40*/  IADD3 R22, P0, R22, UR4, RZ ;  /* 0x0000000416167c10 */ /* 0x000fc8000ff1e0ff */
[----:B------:R-:W-:-:S05]  /*11a50*/  IADD3.X R23, RZ, UR5, RZ, P0, !PT ;  /* 0x00000005ff177c10 */ /* 0x000fca00087fe4ff */
[----:B------:R-:W-:Y:S01]  /*11a60*/  STG.E desc[UR60][R22.64], R17 ;  /* 0x0000001116007986 */ /* 0x000fe2000c10193c */
[----:B------:R-:W-:Y:S05]  /*11a70*/  EXIT ;  /* 0x000000000000794d */ /* 0x000fea0003800000 */
.L_x_4646:
[----:B------:R-:W-:Y:S04]  /*11a80*/  STG.E desc[UR60][R6.64], R16 ;  /* 0x0000001006007986 */ /* 0x000fe8000c10193c */
[----:B------:R-:W-:Y:S01]  /*11a90*/  STG.E desc[UR60][R8.64], R17 ;  /* 0x0000001108007986 */ /* 0x000fe2000c10193c */
[----:B------:R-:W-:Y:S05]  /*11aa0*/  EXIT ;  /* 0x000000000000794d */ /* 0x000fea0003800000 */
.L_x_4619:
        /* <DEDUP_REMOVED lines=11> */
[----:B-1----:R-:W1:Y:S01]  /*11b60*/  LDC.U8 R0, c[0x0][0x620] ;  /* 0x00018800ff007b82 */ /* 0x002e620000000000 */
        /* <DEDUP_REMOVED lines=11> */
.L_x_4650:
        /* <DEDUP_REMOVED lines=18> */
[----:B-1----:R-:W-:-:S07]  /*11d40*/  MOV R13, RZ ;  /* 0x000000ff000d7202 */ /* 0x002fce0000000f00 */
[----:B------:R-:W-:-:S07]  /*11d50*/  LEPC R20, `(.L_x_4652) ;  /* 0x000000001014794e */ /* 0x000fce0000000000 */
[----:B--2---:R-:W-:Y:S05]  /*11d60*/  CALL.ABS.NOINC R2 ;  /* 0x0000000002007343 */ /* 0x004fea0003c00000 */
.L_x_4652:
        /* <DEDUP_REMOVED lines=19> */
[----:B--2---:R-:W-:-:S07]  /*11ea0*/  MOV R13, RZ ;  /* 0x000000ff000d7202 */ /* 0x004fce0000000f00 */
[----:B------:R-:W-:-:S07]  /*11eb0*/  LEPC R20, `(.L_x_4653) ;  /* 0x000000001014794e */ /* 0x000fce0000000000 */
[----:B-1-3--:R-:W-:Y:S05]  /*11ec0*/  CALL.ABS.NOINC R2 ;  /* 0x0000000002007343 */ /* 0x00afea0003c00000 */
.L_x_4653:
[----:B------:R-:W-:Y:S02]  /*11ed0*/  ULDC.64 UR4, c[0x0][0x5f0] ;  /* 0x00017c0000047ab9 */ /* 0x000fe40000000a00 */
[----:B------:R-:W-:-:S05]  /*11ee0*/  IADD3 R22, P0, R22, UR4, RZ ;  /* 0x0000000416167c10 */ /* 0x000fca000ff1e0ff */
[----:B------:R-:W-:-:S05]  /*11ef0*/  IMAD.X R23, RZ, RZ, UR5, P0 ;  /* 0x00000005ff177e24 */ /* 0x000fca00080e06ff */
[----:B------:R-:W-:Y:S01]  /*11f00*/  STG.E desc[UR60][R22.64], R19 ;  /* 0x0000001316007986 */ /* 0x000fe2000c10193c */
[----:B------:R-:W-:Y:S05]  /*11f10*/  EXIT ;  /* 0x000000000000794d */ /* 0x000fea0003800000 */
.L_x_4651:
[----:B------:R-:W-:Y:S04]  /*11f20*/  STG.E desc[UR60][R4.64], R18 ;  /* 0x0000001204007986 */ /* 0x000fe8000c10193c */
[----:B------:R-:W-:Y:S01]  /*11f30*/  STG.E desc[UR60][R4.64+0x4], R19 ;  /* 0x0000041304007986 */ /* 0x000fe2000c10193c */
[----:B------:R-:W-:Y:S05]  /*11f40*/  EXIT ;  /* 0x000000000000794d */ /* 0x000fea0003800000 */
.L_x_4649:
        /* <DEDUP_REMOVED lines=8> */
.L_x_4654:
        /* <DEDUP_REMOVED lines=21> */
.L_x_4656:
        /* <DEDUP_REMOVED lines=22> */
.L_x_4657:
[----:B------:R-:W-:Y:S02]  /*12280*/  ULDC.64 UR4, c[0x0][0x5f0] ;  /* 0x00017c0000047ab9 */ /* 0x000fe40000000a00 */
[----:B------:R-:W-:-:S04]  /*12290*/  IADD3 R22, P0, R22, UR4, RZ ;  /* 0x0000000416167c10 */ /* 0x000fc8000ff1e0ff */
[----:B------:R-:W-:-:S05]  /*122a0*/  IADD3.X R23, RZ, UR5, RZ, P0, !PT ;  /* 0x00000005ff177c10 */ /* 0x000fca00087fe4ff */
[----:B------:R-:W-:Y:S01]  /*122b0*/  STG.E desc[UR60][R22.64], R19 ;  /* 0x0000001316007986 */ /* 0x000fe2000c10193c */
[----:B------:R-:W-:Y:S05]  /*122c0*/  EXIT ;  /* 0x000000000000794d */ /* 0x000fea0003800000 */
.L_x_4655:
[----:B------:R-:W-:Y:S04]  /*122d0*/  STG.E desc[UR60][R6.64], R18 ;  /* 0x0000001206007986 */ /* 0x000fe8000c10193c */
[----:B------:R-:W-:Y:S01]  /*122e0*/  STG.E desc[UR60][R8.64], R19 ;  /* 0x0000001308007986 */ /* 0x000fe2000c10193c */
[----:B------:R-:W-:Y:S05]  /*122f0*/  EXIT ;  /* 0x000000000000794d */ /* 0x000fea0003800000 */
.L_x_4658:
        /* <DEDUP_REMOVED lines=16> */
.L_x_9849:


//--------------------- .text._ZN2at6native13reduce_kernelILi128ELi4ENS0_8ReduceOpIfNS0_9NanSumOpsIffEEjfLi4ELi4EEEEEvT1_ --------------------------
	.section	.text._ZN2at6native13reduce_kernelILi128ELi4ENS0_8ReduceOpIfNS0_9NanSumOpsIffEEjfLi4ELi4EEEEEvT1_,"ax",@progbits
	.align	128
        .global         _ZN2at6native13reduce_kernelILi128ELi4ENS0_8ReduceOpIfNS0_9NanSumOpsIffEEjfLi4ELi4EEEEEvT1_
        .type           _ZN2at6native13reduce_kernelILi128ELi4ENS0_8ReduceOpIfNS0_9NanSumOpsIffEEjfLi4ELi4EEEEEvT1_,@function
        .size           _ZN2at6native13reduce_kernelILi128ELi4ENS0_8ReduceOpIfNS0_9NanSumOpsIffEEjfLi4ELi4EEEEEvT1_,(.L_x_9850 - _ZN2at6native13reduce_kernelILi128ELi4ENS0_8ReduceOpIfNS0_9NanSumOpsIffEEjfLi4ELi4EEEEEvT1_)
        .other          _ZN2at6native13reduce_kernelILi128ELi4ENS0_8ReduceOpIfNS0_9NanSumOpsIffEEjfLi4ELi4EEEEEvT1_,@"STO_CUDA_ENTRY STV_DEFAULT"
_ZN2at6native13reduce_kernelILi128ELi4ENS0_8ReduceOpIfNS0_9NanSumOpsIffEEjfLi4ELi4EEEEEvT1_:
.text._ZN2at6native13reduce_kernelILi128ELi4ENS0_8ReduceOpIfNS0_9NanSumOpsIffEEjfLi4ELi4EEEEEvT1_:
        /* <DEDUP_REMOVED lines=293> */
.L_x_4659:
        /* <DEDUP_REMOVED lines=30> */
.L_x_4663:
        /* <DEDUP_REMOVED lines=25> */
.L_x_4669:
[----:B------:R-:W-:Y:S05]  /*15c0*/  BSYNC B2 ;  /* 0x0000000000027941 */ /* 0x000fea0003800000 */
.L_x_4668:
        /* <DEDUP_REMOVED lines=12> */
.L_x_4667:
[----:B------:R-:W-:Y:S05]  /*1690*/  BSYNC B1 ;  /* 0x0000000000017941 */ /* 0x000fea0003800000 */
.L_x_4666:
[----:B------:R-:W0:Y:S01]  /*16a0*/  LDC R3, c[0x0][0x21c] ;  /* 0x00008700ff037b82 */ /* 0x000e220000000800 */
[----:B------:R-:W-:-:S04]  /*16b0*/  IADD3 R5, P0, -R6, 0x4, RZ ;  /* 0x0000000406057810 */ /* 0x000fc80007f1e1ff */
[----:B------:R-:W-:Y:S01]  /*16c0*/  LEA R40, P1, R5, R40, 0x2 ;  /* 0x0000002805287211 */ /* 0x000fe200078210ff */
[----:B------:R-:W-:-:S05]  /*16d0*/  IMAD.X R4, RZ, RZ, -0x1, P0 ;  /* 0xffffffffff047424 */ /* 0x000fca00000e06ff */
[----:B------:R-:W-:Y:S02]  /*16e0*/  LEA.HI.X R41, R5, R41, R4, 0x2, P1 ;  /* 0x0000002905297211 */ /* 0x000fe400008f1404 */
[----:B0-----:R-:W-:-:S07]  /*16f0*/  IADD3 R3, R6, -0x4, R3 ;  /* 0xfffffffc06037810 */ /* 0x001fce0007ffe003 */
.L_x_4665:
[----:B------:R-:W-:Y:S05]  /*1700*/  BSYNC B0 ;  /* 0x0000000000007941 */ /* 0x000fea0003800000 */
.L_x_4664:
        /* <DEDUP_REMOVED lines=14> */
.L_x_4672:
        /* <DEDUP_REMOVED lines=19> */
.L_x_4671:
[----:B------:R-:W-:Y:S05]  /*1920*/  BSYNC B0 ;  /* 0x0000000000007941 */ /* 0x000fea0003800000 */
.L_x_4670:
        /* <DEDUP_REMOVED lines=8> */
.L_x_4674:
[----:B------:R-:W-:Y:S05]  /*19b0*/  BSYNC B0 ;  /* 0x0000000000007941 */ /* 0x000fea0003800000 */
.L_x_4673:
        /* <DEDUP_REMOVED lines=13> */
.L_x_4676:
[----:B------:R-:W-:Y:S05]  /*1a90*/  BSYNC B0 ;  /* 0x0000000000007941 */ /* 0x000fea0003800000 */
.L_x_4675:
[----:B------:R-:W-:Y:S01]  /*1aa0*/  FADD.FTZ R11, R11, R0 ;  /* 0x000000000b0b7221 */ /* 0x000fe20000010000 */
[----:B------:R-:W-:Y:S02]  /*1ab0*/  MOV R25, RZ ;  /* 0x000000ff00197202 */ /* 0x000fe40000000f00 */
[----:B------:R-:W-:Y:S01]  /*1ac0*/  CS2R R26, SRZ ;  /* 0x00000000001a7805 */ /* 0x000fe2000001ff00 */
[----:B------:R-:W-:-:S04]  /*1ad0*/  FADD.FTZ R11, R11, R8 ;  /* 0x000000080b0b7221 */ /* 0x000fc80000010000 */
[----:B------:R-:W-:Y:S01]  /*1ae0*/  FADD.FTZ R24, R11, R24 ;  /* 0x000000180b187221 */ /* 0x000fe20000010000 */
[----:B------:R-:W-:Y:S06]  /*1af0*/  BRA `(.L_x_4661) ;  /* 0x000000ac00407947 */ /* 0x000fec0003800000 */
.L_x_4662:
        /* <DEDUP_REMOVED lines=48> */
.L_x_4685:
        /* <DEDUP_REMOVED lines=297> */
.L_x_4681:
        /* <DEDUP_REMOVED lines=252> */
.L_x_4682:
        /* <DEDUP_REMOVED lines=253> */
.L_x_4683:
[----:B------:R-:W-:-:S04]  /*5020*/  LOP3.LUT R9, R24, 0xfffffff0, RZ, 0xc0, !PT ;  /* 0xfffffff018097812 */ /* 0x000fc800078ec0ff */
[----:B------:R-:W-:-:S05]  /*5030*/  IADD3 R8, P1, R40, R9, RZ ;  /* 0x0000000928087210 */ /* 0x000fca0007f3e0ff */
[----:B------:R-:W-:-:S06]  /*5040*/  IMAD.X R9, RZ, RZ, R41, P1 ;  /* 0x000000ffff097224 */ /* 0x000fcc00008e0629 */
[----:B------:R-:W5:Y:S01]  /*5050*/  LDG.E.128 R8, desc[UR60][R8.64] ;  /* 0x0000003c08087981 */ /* 0x000f62000c1e1d00 */
        /* <DEDUP_REMOVED lines=246> */
.L_x_4684:
[----:B------:R-:W-:Y:S02]  /*5fc0*/  LOP3.LUT R25, R42, 0xfffffff0, RZ, 0xc0, !PT ;  /* 0xfffffff02a197812 */ /* 0x000fe400078ec0ff */
[----:B-----5:R-:W-:Y:S02]  /*5fd0*/  FSETP.GTU.FTZ.AND P2, PT, |R21|, +INF , PT ;  /* 0x7f8000001500780b */ /* 0x020fe40003f5c200 */
[----:B------:R-:W-:Y:S02]  /*5fe0*/  FSETP.GTU.FTZ.AND P3, PT, |R22|, +INF , PT ;  /* 0x7f8000001600780b */ /* 0x000fe40003f7c200 */
[----:B------:R-:W-:Y:S01]  /*5ff0*/  FSETP.GTU.FTZ.AND P4, PT, |R23|, +INF , PT ;  /* 0x7f8000001700780b */ /* 0x000fe20003f9c200 */
[----:B------:R-:W-:Y:S01]  /*6000*/  IMAD.IADD R43, R43, 0x1, R0 ;  /* 0x000000012b2b7824 */ /* 0x000fe200078e0200 */
[----:B------:R-:W-:Y:S01]  /*6010*/  IADD3 R24, P1, R40, R25, RZ ;  /* 0x0000001928187210 */ /* 0x000fe20007f3e0ff */
[----:B------:R-:W-:-:S03]  /*6020*/  ULDC UR4, c[0x0][0x21c] ;  /* 0x0000870000047ab9 */ /* 0x000fc60000000800 */
[----:B------:R-:W-:-:S06]  /*6030*/  IADD3.X R25, RZ, R41, RZ, P1, !PT ;  /* 0x00000029ff197210 */ /* 0x000fcc0000ffe4ff */
[----:B------:R-:W2:Y:S01]  /*6040*/  LDG.E.128 R24, desc[UR60][R24.64] ;  /* 0x0000003c18187981 */ /* 0x000ea2000c1e1d00 */
[----:B------:R-:W-:Y:S01]  /*6050*/  FSETP.GTU.FTZ.AND P1, PT, |R20|, +INF , PT ;  /* 0x7f8000001400780b */ /* 0x000fe20003f3c200 */
[----:B------:R-:W-:Y:S01]  /*6060*/  IMAD R49, R0, 0x3, R43 ;  /* 0x0000000300317824 */ /* 0x000fe200078e022b */
[----:B------:R-:W-:Y:S02]  /*6070*/  FSEL R42, R21, RZ, !P2 ;  /* 0x000000ff152a7208 */ /* 0x000fe40005000000 */
[----:B------:R-:W-:Y:S02]  /*6080*/  FSEL R45, R20, RZ, !P1 ;  /* 0x000000ff142d7208 */ /* 0x000fe40004800000 */
[----:B------:R-:W-:Y:S01]  /*6090*/  FSETP.GTU.FTZ.AND P1, PT, |R12|, +INF , PT ;  /* 0x7f8000000c00780b */ /* 0x000fe20003f3c200 */
[----:B------:R-:W-:Y:S01]  /*60a0*/  FADD.FTZ R39, R42, R39 ;  /* 0x000000272a277221 */ /* 0x000fe20000010000 */
[----:B------:R-:W-:Y:S01]  /*60b0*/  FSETP.GTU.FTZ.AND P2, PT, |R13|, +INF , PT ;  /* 0x7f8000000d00780b */ /* 0x000fe20003f5c200 */
[----:B------:R-:W-:Y:S01]  /*60c0*/  FADD.FTZ R38, R45, R38 ;  /* 0x000000262d267221 */ /* 0x000fe20000010000 */
[----:B------:R-:W-:-:S02]  /*60d0*/  FSEL R42, R12, RZ, !P1 ;  /* 0x000000ff0c2a7208 */ /* 0x000fc40004800000 */
[----:B------:R-:W-:Y:S02]  /*60e0*/  FSETP.GTU.FTZ.AND P1, PT, |R8|, +INF , PT ;  /* 0x7f8000000800780b */ /* 0x000fe40003f3c200 */
[----:B------:R-:W-:Y:S01]  /*60f0*/  FSEL R47, R22, RZ, !P3 ;  /* 0x000000ff162f7208 */ /* 0x000fe20005800000 */
[----:B------:R-:W-:Y:S01]  /*6100*/  FADD.FTZ R33, R42, R33 ;  /* 0x000000212a217221 */ /* 0x000fe20000010000 */
[----:B------:R-:W-:Y:S02]  /*6110*/  FSEL R42, R8, RZ, !P1 ;  /* 0x000000ff082a7208 */ /* 0x000fe40004800000 */
[----:B------:R-:W-:Y:S01]  /*6120*/  FSEL R44, R23, RZ, !P4 ;  /* 0x000000ff172c7208 */ /* 0x000fe20006000000 */
[----:B------:R-:W-:Y:S01]  /*6130*/  FADD.FTZ R34, R47, R34 ;  /* 0x000000222f227221 */ /* 0x000fe20000010000 */
[----:B------:R-:W-:Y:S01]  /*6140*/  FSETP.GTU.FTZ.AND P4, PT, |R15|, +INF , PT ;  /* 0x7f8000000f00780b */ /* 0x000fe20003f9c200 */
[----:B------:R-:W-:Y:S01]  /*6150*/  FADD.FTZ R29, R42, R29 ;  /* 0x0000001d2a1d7221 */ /* 0x000fe20000010000 */
[----:B------:R-:W-:Y:S01]  /*6160*/  FSEL R45, R13, RZ, !P2 ;  /* 0x000000ff0d2d7208 */ /* 0x000fe20005000000 */
[----:B------:R-:W-:Y:S01]  /*6170*/  FADD.FTZ R35, R44, R35 ;  /* 0x000000232c237221 */ /* 0x000fe20000010000 */
[----:B------:R-:W-:-:S02]  /*6180*/  FSETP.GTU.FTZ.AND P3, PT, |R14|, +INF , PT ;  /* 0x7f8000000e00780b */ /* 0x000fc40003f7c200 */
[----:B------:R-:W-:Y:S01]  /*6190*/  FSETP.GTU.FTZ.AND P1, PT, |R9|, +INF , PT ;  /* 0x7f8000000900780b */ /* 0x000fe20003f3c200 */
[----:B------:R-:W-:Y:S01]  /*61a0*/  FADD.FTZ R32, R45, R32 ;  /* 0x000000202d207221 */ /* 0x000fe20000010000 */
[----:B------:R-:W-:Y:S02]  /*61b0*/  MOV R42, UR4 ;  /* 0x00000004002a7c02 */ /* 0x000fe40008000f00 */
[----:B------:R-:W-:Y:S02]  /*61c0*/  FSEL R47, R15, RZ, !P4 ;  /* 0x000000ff0f2f7208 */ /* 0x000fe40006000000 */
[----:B------:R-:W-:Y:S02]  /*61d0*/  FSEL R44, R14, RZ, !P3 ;  /* 0x000000ff0e2c7208 */ /* 0x000fe40005800000 */
[----:B------:R-:W-:Y:S01]  /*61e0*/  FSETP.GTU.FTZ.AND P2, PT, |R10|, +INF , PT ;  /* 0x7f8000000a00780b */ /* 0x000fe20003f5c200 */
[----:B------:R-:W-:Y:S01]  /*61f0*/  FADD.FTZ R30, R47, R30 ;  /* 0x0000001e2f1e7221 */ /* 0x000fe20000010000 */
[----:B------:R-:W-:Y:S01]  /*6200*/  FSEL R45, R9, RZ, !P1 ;  /* 0x000000ff092d7208 */ /* 0x000fe20004800000 */
[----:B------:R-:W-:Y:S01]  /*6210*/  FADD.FTZ R31, R44, R31 ;  /* 0x0000001f2c1f7221 */ /* 0x000fe20000010000 */
[----:B------:R-:W-:-:S02]  /*6220*/  ISETP.GE.U32.AND P5, PT, R49, R42, PT ;  /* 0x0000002a3100720c */ /* 0x000fc40003fa6070 */
[----:B------:R-:W-:Y:S01]  /*6230*/  FSETP.GTU.FTZ.AND P1, PT, |R11|, +INF , PT ;  /* 0x7f8000000b00780b */ /* 0x000fe20003f3c200 */
[----:B------:R-:W-:Y:S01]  /*6240*/  FADD.FTZ R28, R45, R28 ;  /* 0x0000001c2d1c7221 */ /* 0x000fe20000010000 */
[----:B------:R-:W-:Y:S02]  /*6250*/  FSEL R47, R10, RZ, !P2 ;  /* 0x000000ff0a2f7208 */ /* 0x000fe40005000000 */
[----:B------:R-:W-:-:S03]  /*6260*/  FSEL R44, R11, RZ, !P1 ;  /* 0x000000ff0b2c7208 */ /* 0x000fc60004800000 */
[----:B------:R-:W-:Y:S02]  /*6270*/  FADD.FTZ R16, R47, R16 ;  /* 0x000000102f107221 */ /* 0x000fe40000010000 */
[----:B------:R-:W-:Y:S01]  /*6280*/  FADD.FTZ R7, R44, R7 ;  /* 0x000000072c077221 */ /* 0x000fe20000010000 */
        /* <DEDUP_REMOVED lines=14> */
.L_x_4680:
[----:B------:R-:W-:Y:S05]  /*6370*/  BSYNC B0 ;  /* 0x0000000000007941 */ /* 0x000fea0003800000 */
.L_x_4679:
        /* <DEDUP_REMOVED lines=280> */
.L_x_4688:
        /* <DEDUP_REMOVED lines=281> */
.L_x_4689:
        /* <DEDUP_REMOVED lines=281> */
.L_x_4690:
        /* <DEDUP_REMOVED lines=281> */
.L_x_4691:
[----:B------:R-:W-:-:S04]  /*a9b0*/  LOP3.LUT R25, R45, 0xfffffff0, RZ, 0xc0, !PT ;  /* 0xfffffff02d197812 */ /* 0x000fc800078ec0ff */
[----:B------:R-:W-:-:S04]  /*a9c0*/  IADD3 R24, P1, R40, R25, RZ ;  /* 0x0000001928187210 */ /* 0x000fc80007f3e0ff */
[----:B------:R-:W-:-:S06]  /*a9d0*/  IADD3.X R25, RZ, R41, RZ, P1, !PT ;  /* 0x00000029ff197210 */ /* 0x000fcc0000ffe4ff */
[----:B------:R-:W5:Y:S03]  /*a9e0*/  LDG.E.128 R24, desc[UR60][R24.64] ;  /* 0x0000003c18187981 */ /* 0x000f66000c1e1d00 */
.L_x_4687:
[----:B------:R-:W-:Y:S05]  /*a9f0*/  BSYNC B0 ;  /* 0x0000000000007941 */ /* 0x000fea0003800000 */
.L_x_4686:
[----:B------:R-:W-:Y:S04]  /*aa00*/  BSSY B0, `(.L_x_4692) ;  /* 0x000003b000007945 */ /* 0x000fe80003800000 */
[----:B------:R-:W-:Y:S05]  /*aa10*/  @P0 BRA `(.L_x_4693) ;  /* 0x0000000000e40947 */ /* 0x000fea0003800000 */
[C---:B-----5:R-:W-:Y:S01]  /*aa20*/  FSETP.GTU.FTZ.AND P0, PT, |R20|.reuse, +INF , PT ;  /* 0x7f8000001400780b */ /* 0x060fe20003f1c200 */
[----:B------:R-:W-:Y:S01]  /*aa30*/  IMAD.IADD R43, R43, 0x1, R0 ;  /* 0x000000012b2b7824 */ /* 0x000fe200078e0200 */
[----:B------:R-:W-:Y:S02]  /*aa40*/  FSETP.GTU.FTZ.AND P1, PT, |R21|, +INF , PT ;  /* 0x7f8000001500780b */ /* 0x000fe40003f3c200 */
[----:B0-----:R-:W-:Y:S02]  /*aa50*/  FSEL R37, R20, RZ, !P0 ;  /* 0x000000ff14257208 */ /* 0x001fe40004000000 */
[----:B------:R-:W-:Y:S02]  /*aa60*/  ISETP.GE.U32.AND P0, PT, R43, R42, PT ;  /* 0x0000002a2b00720c */ /* 0x000fe40003f06070 */
[----:B------:R-:W-:Y:S01]  /*aa70*/  FSETP.GTU.FTZ.AND P2, PT, |R22|, +INF , PT ;  /* 0x7f8000001600780b */ /* 0x000fe20003f5c200 */
[----:B------:R-:W-:Y:S01]  /*aa80*/  FADD.FTZ R38, R38, R37 ;  /* 0x0000002526267221 */ /* 0x000fe20000010000 */
[----:B------:R-:W-:-:S02]  /*aa90*/  FSETP.GTU.FTZ.AND P3, PT, |R23|, +INF , PT ;  /* 0x7f8000001700780b */ /* 0x000fc40003f7c200 */
[----:B------:R-:W-:Y:S02]  /*aaa0*/  FSEL R20, R21, RZ, !P1 ;  /* 0x000000ff15147208 */ /* 0x000fe40004800000 */
[----:B------:R-:W-:Y:S02]  /*aab0*/  FSEL R21, R22, RZ, !P2 ;  /* 0x000000ff16157208 */ /* 0x000fe40005000000 */
[----:B------:R-:W-:Y:S01]  /*aac0*/  FSEL R22, R23, RZ, !P3 ;  /* 0x000000ff17167208 */ /* 0x000fe20005800000 */
[----:B------:R-:W-:Y:S02]  /*aad0*/  FADD.FTZ R39, R39, R20 ;  /* 0x0000001427277221 */ /* 0x000fe40000010000 */
[----:B------:R-:W-:Y:S02]  /*aae0*/  FADD.FTZ R34, R34, R21 ;  /* 0x0000001522227221 */ /* 0x000fe40000010000 */
[----:B------:R-:W-:Y:S01]  /*aaf0*/  FADD.FTZ R35, R35, R22 ;  /* 0x0000001623237221 */ /* 0x000fe20000010000 */
[----:B------:R-:W-:Y:S06]  /*ab00*/  @P0 BRA `(.L_x_4693) ;  /* 0x0000000000a80947 */ /* 0x000fec0003800000 */
[C---:B------:R-:W-:Y:S02]  /*ab10*/  FSETP.GTU.FTZ.AND P0, PT, |R12|.reuse, +INF , PT ;  /* 0x7f8000000c00780b */ /* 0x040fe40003f1c200 */
[----:B------:R-:W-:Y:S02]  /*ab20*/  IADD3 R21, R43, R0, RZ ;  /* 0x000000002b157210 */ /* 0x000fe40007ffe0ff */
[----:B------:R-:W-:Y:S02]  /*ab30*/  FSEL R12, R12, RZ, !P0 ;  /* 0x000000ff0c0c7208 */ /* 0x000fe40004000000 */
[----:B------:R-:W-:Y:S02]  /*ab40*/  ISETP.GE.U32.AND P0, PT, R21, R42, PT ;  /* 0x0000002a1500720c */ /* 0x000fe40003f06070 */
[----:B------:R-:W-:Y:S01]  /*ab50*/  FSETP.GTU.FTZ.AND P1, PT, |R13|, +INF , PT ;  /* 0x7f8000000d00780b */ /* 0x000fe20003f3c200 */
[----:B------:R-:W-:Y:S01]  /*ab60*/  FADD.FTZ R33, R33, R12 ;  /* 0x0000000c21217221 */ /* 0x000fe20000010000 */
[----:B------:R-:W-:-:S02]  /*ab70*/  FSETP.GTU.FTZ.AND P2, PT, |R14|, +INF , PT ;  /* 0x7f8000000e00780b */ /* 0x000fc40003f5c200 */
[----:B------:R-:W-:Y:S02]  /*ab80*/  FSETP.GTU.FTZ.AND P3, PT, |R15|, +INF , PT ;  /* 0x7f8000000f00780b */ /* 0x000fe40003f7c200 */
[----:B------:R-:W-:Y:S02]  /*ab90*/  FSEL R13, R13, RZ, !P1 ;  /* 0x000000ff0d0d7208 */ /* 0x000fe40004800000 */
[----:B------:R-:W-:Y:S02]  /*aba0*/  FSEL R14, R14, RZ, !P2 ;  /* 0x000000ff0e0e7208 */ /* 0x000fe40005000000 */
[----:B------:R-:W-:Y:S01]  /*abb0*/  FSEL R15, R15, RZ, !P3 ;  /* 0x000000ff0f0f7208 */ /* 0x000fe20005800000 */
[----:B------:R-:W-:Y:S02]  /*abc0*/  FADD.FTZ R32, R32, R13 ;  /* 0x0000000d20207221 */ /* 0x000fe40000010000 */
[----:B------:R-:W-:Y:S02]  /*abd0*/  FADD.FTZ R31, R31, R14 ;  /* 0x0000000e1f1f7221 */ /* 0x000fe40000010000 */
[----:B------:R-:W-:Y:S01]  /*abe0*/  FADD.FTZ R30, R30, R15 ;  /* 0x0000000f1e1e7221 */ /* 0x000fe20000010000 */
[----:B------:R-:W-:Y:S06]  /*abf0*/  @P0 BRA `(.L_x_4693) ;  /* 0x00000000006c0947 */ /* 0x000fec0003800000 */
[----:B------:R-:W-:Y:S01]  /*ac00*/  IMAD.IADD R13, R21, 0x1, R0 ;  /* 0x00000001150d7824 */ /* 0x000fe200078e0200 */
[----:B------:R-:W-:Y:S02]  /*ac10*/  FSETP.GTU.FTZ.AND P0, PT, |R8|, +INF , PT ;  /* 0x7f8000000800780b */ /* 0x000fe40003f1c200 */
[----:B------:R-:W-:Y:S02]  /*ac20*/  FSETP.GTU.FTZ.AND P1, PT, |R9|, +INF , PT ;  /* 0x7f8000000900780b */ /* 0x000fe40003f3c200 */
[----:B------:R-:W-:Y:S02]  /*ac30*/  ISETP.GE.U32.AND P4, PT, R13, R42, PT ;  /* 0x0000002a0d00720c */ /* 0x000fe40003f86070 */
        /* <DEDUP_REMOVED lines=10> */
[----:B------:R-:W-:Y:S06]  /*ace0*/  @P4 BRA `(.L_x_4693) ;  /* 0x0000000000304947 */ /* 0x000fec0003800000 */
[----:B------:R-:W-:Y:S02]  /*acf0*/  FSETP.GTU.FTZ.AND P0, PT, |R24|, +INF , PT ;  /* 0x7f8000001800780b */ /* 0x000fe40003f1c200 */
[----:B------:R-:W-:Y:S02]  /*ad00*/  FSETP.GTU.FTZ.AND P1, PT, |R25|, +INF , PT ;  /* 0x7f8000001900780b */ /* 0x000fe40003f3c200 */
        /* <DEDUP_REMOVED lines=9> */
[----:B------:R-:W-:-:S07]  /*ada0*/  FADD.FTZ R3, R3, R8 ;  /* 0x0000000803037221 */ /* 0x000fce0000010000 */
.L_x_4693:
[----:B------:R-:W-:Y:S05]  /*adb0*/  BSYNC B0 ;  /* 0x0000000000007941 */ /* 0x000fea0003800000 */
.L_x_4692:
        /* <DEDUP_REMOVED lines=8> */
[----:B-----5:R-:W-:Y:S01]  /*ae40*/  FADD.FTZ R27, R30, R3 ;  /* 0x000000031e1b7221 */ /* 0x020fe20000010000 */
[----:B------:R-:W-:Y:S01]  /*ae50*/  FADD.FTZ R26, R31, R4 ;  /* 0x000000041f1a7221 */ /* 0x000fe20000010000 */
[----:B------:R-:W-:Y:S01]  /*ae60*/  FADD.FTZ R25, R28, R5 ;  /* 0x000000051c197221 */ /* 0x000fe20000010000 */
[----:B------:R-:W-:Y:S01]  /*ae70*/  FADD.FTZ R24, R29, R6 ;  /* 0x000000061d187221 */ /* 0x000fe20000010000 */
[----:B------:R-:W-:Y:S06]  /*ae80*/  BRA `(.L_x_4661) ;  /* 0x00000018005c7947 */ /* 0x000fec0003800000 */
.L_x_4678:
        /* <DEDUP_REMOVED lines=32> */
.L_x_4696:
[-C--:B------:R-:W-:Y:S01]  /*b090*/  IMAD R4, R38, R43.reuse, RZ ;  /* 0x0000002b26047224 */ /* 0x080fe200078e02ff */
[----:B------:R-:W-:-:S04]  /*b0a0*/  IADD3 R43, R0, R43, RZ ;  /* 0x0000002b002b7210 */ /* 0x000fc80007ffe0ff */
[----:B------:R-:W-:Y:S01]  /*b0b0*/  SHF.R.U32.HI R13, RZ, 0x2, R4 ;  /* 0x00000002ff0d7819 */ /* 0x000fe20000011604 */
[----:B------:R-:W-:-:S04]  /*b0c0*/  IMAD R4, R38, R43, RZ ;  /* 0x0000002b26047224 */ /* 0x000fc800078e02ff */
[----:B------:R-:W-:Y:S01]  /*b0d0*/  IMAD.WIDE.U32 R12, R13, 0x10, R40 ;  /* 0x000000100d0c7825 */ /* 0x000fe200078e0028 */
[----:B------:R-:W-:-:S05]  /*b0e0*/  SHF.R.U32.HI R21, RZ, 0x2, R4 ;  /* 0x00000002ff157819 */ /* 0x000fca0000011604 */
[----:B------:R-:W2:Y:S01]  /*b0f0*/  LDG.E.128 R12, desc[UR60][R12.64] ;  /* 0x0000003c0c0c7981 */ /* 0x000ea2000c1e1d00 */
[----:B------:R-:W-:Y:S02]  /*b100*/  IMAD.IADD R43, R43, 0x1, R0 ;  /* 0x000000012b2b7824 */ /* 0x000fe400078e0200 */
[----:B------:R-:W-:-:S04]  /*b110*/  IMAD.WIDE.U32 R20, R21, 0x10, R40 ;  /* 0x0000001015147825 */ /* 0x000fc800078e0028 */
[----:B------:R-:W-:Y:S02]  /*b120*/  IMAD R4, R38, R43, RZ ;  /* 0x0000002b26047224 */ /* 0x000fe400078e02ff */
[----:B------:R-:W3:Y:S01]  /*b130*/  LDG.E.128 R20, desc[UR60][R20.64] ;  /* 0x0000003c14147981 */ /* 0x000ee2000c1e1d00 */
[----:B------:R-:W-:Y:S02]  /*b140*/  IADD3 R43, R43, R0, RZ ;  /* 0x000000002b2b7210 */ /* 0x000fe40007ffe0ff */
[----:B------:R-:W-:-:S03]  /*b150*/  SHF.R.U32.HI R5, RZ, 0x2, R4 ;  /* 0x00000002ff057819 */ /* 0x000fc60000011604 */
[----:B------:R-:W-:Y:S02]  /*b160*/  IMAD R8, R38, R43, RZ ;  /* 0x0000002b26087224 */ /* 0x000fe400078e02ff */
[----:B------:R-:W-:-:S03]  /*b170*/  IMAD.WIDE.U32 R4, R5, 0x10, R40 ;  /* 0x0000001005047825 */ /* 0x000fc600078e0028 */
[----:B------:R-:W-:-:S03]  /*b180*/  SHF.R.U32.HI R9, RZ, 0x2, R8 ;  /* 0x00000002ff097819 */ /* 0x000fc60000011608 */
[----:B------:R-:W4:Y:S02]  /*b190*/  LDG.E.128 R4, desc[UR60][R4.64] ;  /* 0x0000003c04047981 */ /* 0x000f24000c1e1d00 */
[----:B------:R-:W-:-:S06]  /*b1a0*/  IMAD.WIDE.U32 R8, R9, 0x10, R40 ;  /* 0x0000001009087825 */ /* 0x000fcc00078e0028 */
[----:B------:R-:W5:Y:S01]  /*b1b0*/  LDG.E.128 R8, desc[UR60][R8.64] ;  /* 0x0000003c08087981 */ /* 0x000f62000c1e1d00 */
[----:B------:R-:W-:-:S04]  /*b1c0*/  IMAD.IADD R43, R43, 0x1, R0 ;  /* 0x000000012b2b7824 */ /* 0x000fc800078e0200 */
[----:B------:R-:W-:Y:S01]  /*b1d0*/  IMAD R45, R0, 0x3, R43 ;  /* 0x00000003002d7824 */ /* 0x000fe200078e022b */
[C---:B--2---:R-:W-:Y:S02]  /*b1e0*/  FSETP.GTU.FTZ.AND P0, PT, |R12|.reuse, +INF , PT ;  /* 0x7f8000000c00780b */ /* 0x044fe40003f1c200 */
[C---:B------:R-:W-:Y:S02]  /*b1f0*/  FSETP.GTU.FTZ.AND P1, PT, |R13|.reuse, +INF , PT ;  /* 0x7f8000000d00780b */ /* 0x040fe40003f3c200 */
[----:B------:R-:W-:Y:S02]  /*b200*/  FSEL R39, R12, RZ, !P0 ;  /* 0x000000ff0c277208 */ /* 0x000fe40004000000 */
[C---:B------:R-:W-:Y:S02]  /*b210*/  FSETP.GTU.FTZ.AND P2, PT, |R14|.reuse, +INF , PT ;  /* 0x7f8000000e00780b */ /* 0x040fe40003f5c200 */
[----:B------:R-:W-:Y:S01]  /*b220*/  FSEL R44, R13, RZ, !P1 ;  /* 0x000000ff0d2c7208 */ /* 0x000fe20004800000 */
[----:B------:R-:W-:Y:S01]  /*b230*/  FADD.FTZ R32, R39, R32 ;  /* 0x0000002027207221 */ /* 0x000fe20000010000 */
[----:B------:R-:W-:-:S02]  /*b240*/  FSEL R39, R14, RZ, !P2 ;  /* 0x000000ff0e277208 */ /* 0x000fc40005000000 */
[----:B---3--:R-:W-:Y:S01]  /*b250*/  FSETP.GTU.FTZ.AND P1, PT, |R20|, +INF , PT ;  /* 0x7f8000001400780b */ /* 0x008fe20003f3c200 */
[----:B------:R-:W-:Y:S01]  /*b260*/  FADD.FTZ R33, R44, R33 ;  /* 0x000000212c217221 */ /* 0x000fe20000010000 */
[----:B------:R-:W-:Y:S01]  /*b270*/  FSETP.GTU.FTZ.AND P2, PT, |R21|, +INF , PT ;  /* 0x7f8000001500780b */ /* 0x000fe20003f5c200 */
        /* <DEDUP_REMOVED lines=8> */
[----:B------:R-:W-:Y:S02]  /*b300*/  FSEL R39, R23, RZ, !P2 ;  /* 0x000000ff17277208 */ /* 0x000fe40005000000 */
[----:B----4-:R-:W-:Y:S01]  /*b310*/  FSETP.GTU.FTZ.AND P2, PT, |R5|, +INF , PT ;  /* 0x7f8000000500780b */ /* 0x010fe20003f5c200 */
[----:B------:R-:W-:Y:S01]  /*b320*/  FADD.FTZ R27, R44, R27 ;  /* 0x0000001b2c1b7221 */ /* 0x000fe20000010000 */
[----:B------:R-:W-:Y:S01]  /*b330*/  FSETP.GTU.FTZ.AND P3, PT, |R15|, +INF , PT ;  /* 0x7f8000000f00780b */ /* 0x000fe20003f7c200 */
[----:B------:R-:W-:Y:S01]  /*b340*/  FADD.FTZ R16, R39, R16 ;  /* 0x0000001027107221 */ /* 0x000fe20000010000 */
[----:B------:R-:W-:Y:S02]  /*b350*/  FSETP.GTU.FTZ.AND P1, PT, |R4|, +INF , PT ;  /* 0x7f8000000400780b */ /* 0x000fe40003f3c200 */
[----:B------:R-:W-:Y:S02]  /*b360*/  ISETP.GE.U32.AND P0, PT, R45, R42, PT ;  /* 0x0000002a2d00720c */ /* 0x000fe40003f06070 */
[----:B------:R-:W-:-:S02]  /*b370*/  FSEL R44, R5, RZ, !P2 ;  /* 0x000000ff052c7208 */ /* 0x000fc40005000000 */
[----:B------:R-:W-:Y:S02]  /*b380*/  FSEL R46, R15, RZ, !P3 ;  /* 0x000000ff0f2e7208 */ /* 0x000fe40005800000 */
[----:B------:R-:W-:Y:S01]  /*b390*/  FSEL R45, R4, RZ, !P1 ;  /* 0x000000ff042d7208 */ /* 0x000fe20004800000 */
[----:B------:R-:W-:Y:S01]  /*b3a0*/  FADD.FTZ R35, R44, R35 ;  /* 0x000000232c237221 */ /* 0x000fe20000010000 */
[----:B------:R-:W-:Y:S01]  /*b3b0*/  FSETP.GTU.FTZ.AND P3, PT, |R6|, +INF , PT ;  /* 0x7f8000000600780b */ /* 0x000fe20003f7c200 */
[----:B------:R-:W-:Y:S01]  /*b3c0*/  FADD.FTZ R31, R46, R31 ;  /* 0x0000001f2e1f7221 */ /* 0x000fe20000010000 */
[----:B------:R-:W-:Y:S01]  /*b3d0*/  FSETP.GTU.FTZ.AND P1, PT, |R7|, +INF , PT ;  /* 0x7f8000000700780b */ /* 0x000fe20003f3c200 */
[----:B------:R-:W-:Y:S01]  /*b3e0*/  FADD.FTZ R34, R45, R34 ;  /* 0x000000222d227221 */ /* 0x000fe20000010000 */
[----:B------:R-:W-:Y:S02]  /*b3f0*/  FSEL R47, R6, RZ, !P3 ;  /* 0x000000ff062f7208 */ /* 0x000fe40005800000 */
[----:B------:R-:W-:-:S02]  /*b400*/  FSEL R44, R7, RZ, !P1 ;  /* 0x000000ff072c7208 */ /* 0x000fc40004800000 */
[----:B-----5:R-:W-:Y:S01]  /*b410*/  FSETP.GTU.FTZ.AND P1, PT, |R8|, +INF , PT ;  /* 0x7f8000000800780b */ /* 0x020fe20003f3c200 */
[----:B------:R-:W-:Y:S01]  /*b420*/  FADD.FTZ R36, R47, R36 ;  /* 0x000000242f247221 */ /* 0x000fe20000010000 */
        /* <DEDUP_REMOVED lines=14> */
.L_x_4695:
[----:B------:R-:W-:Y:S05]  /*b510*/  BSYNC B0 ;  /* 0x0000000000007941 */ /* 0x000fea0003800000 */
.L_x_4694:
        /* <DEDUP_REMOVED lines=27> */
.L_x_4698:
[----:B------:R-:W-:Y:S05]  /*b6d0*/  BSYNC B0 ;  /* 0x0000000000007941 */ /* 0x000fea0003800000 */
.L_x_4697:
[----:B------:R-:W-:Y:S04]  /*b6e0*/  BSSY B0, `(.L_x_4699) ;  /* 0x000003b000007945 */ /* 0x000fe80003800000 */
[----:B------:R-:W-:Y:S05]  /*b6f0*/  @P1 BRA `(.L_x_4700) ;  /* 0x0000000000e41947 */ /* 0x000fea0003800000 */
[C---:B-----5:R-:W-:Y:S01]  /*b700*/  FSETP.GTU.FTZ.AND P0, PT, |R12|.reuse, +INF , PT ;  /* 0x7f8000000c00780b */ /* 0x060fe20003f1c200 */
[----:B------:R-:W-:Y:S01]  /*b710*/  IMAD.IADD R43, R43, 0x1, R0 ;  /* 0x000000012b2b7824 */ /* 0x000fe200078e0200 */
[----:B------:R-:W-:Y:S02]  /*b720*/  FSETP.GTU.FTZ.AND P1, PT, |R13|, +INF , PT ;  /* 0x7f8000000d00780b */ /* 0x000fe40003f3c200 */
[----:B------:R-:W-:Y:S02]  /*b730*/  FSEL R39, R12, RZ, !P0 ;  /* 0x000000ff0c277208 */ /* 0x000fe40004000000 */
        /* <DEDUP_REMOVED lines=53> */
.L_x_4700:
[----:B------:R-:W-:Y:S05]  /*ba90*/  BSYNC B0 ;  /* 0x0000000000007941 */ /* 0x000fea0003800000 */
.L_x_4699:
        /* <DEDUP_REMOVED lines=9> */
[----:B------:R-:W-:Y:S01]  /*bb30*/  FADD.FTZ R26, R5, R26 ;  /* 0x0000001a051a7221 */ /* 0x000fe20000010000 */
[----:B------:R-:W-:Y:S01]  /*bb40*/  FADD.FTZ R25, R28, R25 ;  /* 0x000000191c197221 */ /* 0x000fe20000010000 */
[----:B------:R-:W-:Y:S01]  /*bb50*/  FADD.FTZ R24, R29, R24 ;  /* 0x000000181d187221 */ /* 0x000fe20000010000 */
[----:B------:R-:W-:Y:S06]  /*bb60*/  BRA `(.L_x_4661) ;  /* 0x0000000c00247947 */ /* 0x000fec0003800000 */
.L_x_4677:
        /* <DEDUP_REMOVED lines=36> */
.L_x_4703:
[----:B------:R-:W-:Y:S01]  /*bdb0*/  SHF.R.U32.HI R13, RZ, 0x2, R37 ;  /* 0x00000002ff0d7819 */ /* 0x000fe20000011625 */
[----:B------:R-:W-:-:S04]  /*bdc0*/  IMAD.IADD R37, R37, 0x1, R0 ;  /* 0x0000000125257824 */ /* 0x000fc800078e0200 */
[----:B------:R-:W-:Y:S01]  /*bdd0*/  IMAD.WIDE.U32 R12, R13, 0x10, R40 ;  /* 0x000000100d0c7825 */ /* 0x000fe200078e0028 */
[----:B------:R-:W-:-:S05]  /*bde0*/  SHF.R.U32.HI R21, RZ, 0x2, R37 ;  /* 0x00000002ff157819 */ /* 0x000fca0000011625 */
[----:B------:R-:W2:Y:S01]  /*bdf0*/  LDG.E.128 R12, desc[UR60][R12.64] ;  /* 0x0000003c0c0c7981 */ /* 0x000ea2000c1e1d00 */
[----:B------:R-:W-:Y:S01]  /*be00*/  IMAD.WIDE.U32 R20, R21, 0x10, R40 ;  /* 0x0000001015147825 */ /* 0x000fe200078e0028 */
[----:B------:R-:W-:-:S04]  /*be10*/  IADD3 R37, R37, R0, RZ ;  /* 0x0000000025257210 */ /* 0x000fc80007ffe0ff */
[----:B------:R-:W-:Y:S01]  /*be20*/  SHF.R.U32.HI R5, RZ, 0x2, R37 ;  /* 0x00000002ff057819 */ /* 0x000fe20000011625 */
[----:B------:R-:W3:Y:S01]  /*be30*/  LDG.E.128 R20, desc[UR60][R20.64] ;  /* 0x0000003c14147981 */ /* 0x000ee2000c1e1d00 */
[----:B------:R-:W-:-:S03]  /*be40*/  IADD3 R37, R37, R0, RZ ;  /* 0x0000000025257210 */ /* 0x000fc60007ffe0ff */
[----:B------:R-:W-:Y:S01]  /*be50*/  IMAD.WIDE.U32 R4, R5, 0x10, R40 ;  /* 0x0000001005047825 */ /* 0x000fe200078e0028 */
[----:B------:R-:W-:-:S05]  /*be60*/  SHF.R.U32.HI R9, RZ, 0x2, R37 ;  /* 0x00000002ff097819 */ /* 0x000fca0000011625 */
[----:B------:R-:W4:Y:S01]  /*be70*/  LDG.E.128 R4, desc[UR60][R4.64] ;  /* 0x0000003c04047981 */ /* 0x000f22000c1e1d00 */
[----:B------:R-:W-:-:S06]  /*be80*/  IMAD.WIDE.U32 R8, R9, 0x10, R40 ;  /* 0x0000001009087825 */ /* 0x000fcc00078e0028 */
[----:B------:R-:W5:Y:S01]  /*be90*/  LDG.E.128 R8, desc[UR60][R8.64] ;  /* 0x0000003c08087981 */ /* 0x000f62000c1e1d00 */
[----:B------:R-:W-:-:S04]  /*bea0*/  IMAD.IADD R37, R37, 0x1, R0 ;  /* 0x0000000125257824 */ /* 0x000fc800078e0200 */
[----:B------:R-:W-:Y:S01]  /*beb0*/  IMAD R39, R0, 0x3, R37 ;  /* 0x0000000300277824 */ /* 0x000fe200078e0225 */
[C---:B--2---:R-:W-:Y:S02]  /*bec0*/  FSETP.GTU.FTZ.AND P0, PT, |R12|.reuse, +INF , PT ;  /* 0x7f8000000c00780b */ /* 0x044fe40003f1c200 */
[----:B------:R-:W-:Y:S02]  /*bed0*/  FSETP.GTU.FTZ.AND P1, PT, |R13|, +INF , PT ;  /* 0x7f8000000d00780b */ /* 0x000fe40003f3c200 */
[----:B------:R-:W-:Y:S02]  /*bee0*/  FSEL R44, R12, RZ, !P0 ;  /* 0x000000ff0c2c7208 */ /* 0x000fe40004000000 */
[----:B------:R-:W-:Y:S02]  /*bef0*/  ISETP.GE.U32.AND P0, PT, R39, R42, PT ;  /* 0x0000002a2700720c */ /* 0x000fe40003f06070 */
[----:B------:R-:W-:Y:S01]  /*bf00*/  FSEL R39, R13, RZ, !P1 ;  /* 0x000000ff0d277208 */ /* 0x000fe20004800000 */
[----:B------:R-:W-:Y:S01]  /*bf10*/  FADD.FTZ R33, R44, R33 ;  /* 0x000000212c217221 */ /* 0x000fe20000010000 */
[----:B---3--:R-:W-:-:S02]  /*bf20*/  FSETP.GTU.FTZ.AND P1, PT, |R20|, +INF , PT ;  /* 0x7f8000001400780b */ /* 0x008fc40003f3c200 */
        /* <DEDUP_REMOVED lines=15> */
[----:B------:R-:W-:Y:S02]  /*c020*/  FSEL R39, R4, RZ, !P1 ;  /* 0x000000ff04277208 */ /* 0x000fe40004800000 */
[----:B------:R-:W-:-:S02]  /*c030*/  FSEL R43, R15, RZ, !P3 ;  /* 0x000000ff0f2b7208 */ /* 0x000fc40005800000 */
[----:B------:R-:W-:Y:S01]  /*c040*/  FSEL R44, R23, RZ, !P2 ;  /* 0x000000ff172c7208 */ /* 0x000fe20005000000 */
[----:B------:R-:W-:Y:S01]  /*c050*/  FADD.FTZ R16, R39, R16 ;  /* 0x0000001027107221 */ /* 0x000fe20000010000 */
[----:B------:R-:W-:Y:S01]  /*c060*/  FSETP.GTU.FTZ.AND P2, PT, |R5|, +INF , PT ;  /* 0x7f8000000500780b */ /* 0x000fe20003f5c200 */
        /* <DEDUP_REMOVED lines=8> */
[----:B-----5:R-:W-:Y:S01]  /*c0f0*/  FSETP.GTU.FTZ.AND P1, PT, |R8|, +INF , PT ;  /* 0x7f8000000800780b */ /* 0x020fe20003f3c200 */
[----:B------:R-:W-:Y:S01]  /*c100*/  FADD.FTZ R35, R48, R35 ;  /* 0x0000002330237221 */ /* 0x000fe20000010000 */
[----:B------:R-:W-:Y:S01]  /*c110*/  FSETP.GTU.FTZ.AND P2, PT, |R9|, +INF , PT ;  /* 0x7f8000000900780b */ /* 0x000fe20003f5c200 */
[----:B------:R-:W-:Y:S01]  /*c120*/  FADD.FTZ R36, R39, R36 ;  /* 0x0000002427247221 */ /* 0x000fe20000010000 */
        /* <DEDUP_REMOVED lines=12> */
.L_x_4702:
[----:B------:R-:W-:Y:S05]  /*c1f0*/  BSYNC B0 ;  /* 0x0000000000007941 */ /* 0x000fea0003800000 */
.L_x_4701:
        /* <DEDUP_REMOVED lines=23> */
.L_x_4705:
[----:B------:R-:W-:Y:S05]  /*c370*/  BSYNC B0 ;  /* 0x0000000000007941 */ /* 0x000fea0003800000 */
.L_x_4704:
[----:B------:R-:W-:Y:S04]  /*c380*/  BSSY B0, `(.L_x_4706) ;  /* 0x000003b000007945 */ /* 0x000fe80003800000 */
[----:B------:R-:W-:Y:S05]  /*c390*/  @P1 BRA `(.L_x_4707) ;  /* 0x0000000000e41947 */ /* 0x000fea0003800000 */
[C---:B-----5:R-:W-:Y:S02]  /*c3a0*/  FSETP.GTU.FTZ.AND P0, PT, |R12|.reuse, +INF , PT ;  /* 0x7f8000000c00780b */ /* 0x060fe40003f1c200 */
        /* <DEDUP_REMOVED lines=56> */
.L_x_4707:
[----:B------:R-:W-:Y:S05]  /*c730*/  BSYNC B0 ;  /* 0x0000000000007941 */ /* 0x000fea0003800000 */
.L_x_4706:
        /* <DEDUP_REMOVED lines=12> */
.L_x_4661:
[----:B------:R-:W-:Y:S05]  /*c800*/  BSYNC B6 ;  /* 0x0000000000067941 */ /* 0x000fea0003800000 */
.L_x_4660:
[----:B------:R-:W-:Y:S02]  /*c810*/  ULDC UR4, c[0x0][0x234] ;  /* 0x00008d0000047ab9 */ /* 0x000fe40000000800 */
[----:B------:R-:W-:-:S13]  /*c820*/  ISETP.NE.AND P0, PT, RZ, UR4, PT ;  /* 0x00000004ff007c0c */ /* 0x000fda000bf05270 */
[----:B------:R-:W-:Y:S05]  /*c830*/  @!P0 BRA `(.L_x_4708) ;  /* 0x0000000000708947 */ /* 0x000fea0003800000 */
[----:B-----5:R-:W1:Y:S01]  /*c840*/  S2R R4, SR_CgaCtaId ;  /* 0x0000000000047919 */ /* 0x020e620000008800 */
        /* <DEDUP_REMOVED lines=11> */
.L_x_4709:
        /* <DEDUP_REMOVED lines=16> */
.L_x_4708:
[----:B------:R-:W-:Y:S02]  /*ca00*/  ULDC UR4, c[0x0][0x230] ;  /* 0x00008c0000047ab9 */ /* 0x000fe40000000800 */
[----:B------:R-:W-:-:S13]  /*ca10*/  ISETP.NE.AND P0, PT, RZ, UR4, PT ;  /* 0x00000004ff007c0c */ /* 0x000fda000bf05270 */
[----:B------:R-:W-:Y:S05]  /*ca20*/  @!P0 BRA `(.L_x_4710) ;  /* 0x0000000000c08947 */ /* 0x000fea0003800000 */
[----:B-----5:R-:W3:Y:S02]  /*ca30*/  LDC R5, c[0x0][RZ] ;  /* 0x00000000ff057b82 */ /* 0x020ee40000000800 */
        /* <DEDUP_REMOVED lines=15> */
.L_x_4712:
        /* <DEDUP_REMOVED lines=16> */
.L_x_4711:
[----:B------:R-:W-:Y:S01]  /*cc30*/  ISETP.GE.AND P0, PT, R0, 0x2, PT ;  /* 0x000000020000780c */ /* 0x000fe20003f06270 */
[----:B------:R-:W-:Y:S05]  /*cc40*/  WARPSYNC.ALL ;  /* 0x0000000000007948 */ /* 0x000fea0003800000 */
[----:B------:R-:W-:Y:S07]  /*cc50*/  BAR.SYNC.DEFER_BLOCKING 0x0 ;  /* 0x0000000000007b1d */ /* 0x000fee0000010000 */
[----:B------:R-:W-:Y:S05]  /*cc60*/  @!P0 BRA `(.L_x_4710) ;  /* 0x0000000000308947 */ /* 0x000fea0003800000 */
[----:B-1----:R-:W-:-:S11]  /*cc70*/  HFMA2.MMA R3, -RZ, RZ, 0, 5.9604644775390625e-08 ;  /* 0x00000001ff037435 */ /* 0x002fd600000001ff */
.L_x_4713:
        /* <DEDUP_REMOVED lines=11> */
.L_x_4710:
[----:B-----5:R-:W3:Y:S01]  /*cd30*/  LDC R20, c[0x0][0x3ec] ;  /* 0x0000fb00ff147b82 */ /* 0x020ee20000000800 */
[----:B------:R-:W-:Y:S01]  /*cd40*/  IMAD.MOV.U32 R23, RZ, RZ, RZ ;  /* 0x000000ffff177224 */ /* 0x000fe200078e00ff */
[----:B------:R-:W-:Y:S02]  /*cd50*/  MOV R28, RZ ;  /* 0x000000ff001c7202 */ /* 0x000fe40000000f00 */
        /* <DEDUP_REMOVED lines=276> */
.L_x_4714:
        /* <DEDUP_REMOVED lines=272> */
[----:B-12---:R-:W-:-:S05]  /*efa0*/  IMAD.HI.U32 R0, R7, UR9, R6 ;  /* 0x0000000907007c27 */ /* 0x006fca000f8e0006 */
[----:B------:R-:W-:Y:S01]  /*efb0*/  SHF.R.U32.HI R0, RZ, UR6, R0 ;  /* 0x00000006ff007c19 */ /* 0x000fe20008011600 */
[----:B------:R-:W-:-:S03]  /*efc0*/  ULDC UR6, c[0x0][0x5dc] ;  /* 0x0001770000067ab9 */ /* 0x000fc60000000800 */
[----:B------:R-:W-:-:S05]  /*efd0*/  IADD3 R6, -R0, RZ, RZ ;  /* 0x000000ff00067210 */ /* 0x000fca0007ffe1ff */
[----:B------:R-:W-:-:S04]  /*efe0*/  IMAD R6, R6, UR8, R7 ;  /* 0x0000000806067c24 */ /* 0x000fc8000f8e0207 */
[----:B------:R-:W-:-:S07]  /*eff0*/  IMAD R23, R6, UR6, R23 ;  /* 0x0000000606177c24 */ /* 0x000fce000f8e0217 */
.L_x_4715:
        /* <DEDUP_REMOVED lines=273> */
[----:B--2---:R-:W-:-:S05]  /*10110*/  IMAD.HI.U32 R0, R9, UR9, R8 ;  /* 0x0000000909007c27 */ /* 0x004fca000f8e0008 */
[----:B------:R-:W-:Y:S01]  /*10120*/  SHF.R.U32.HI R0, RZ, UR6, R0 ;  /* 0x00000006ff007c19 */ /* 0x000fe20008011600 */
[----:B------:R-:W-:-:S03]  /*10130*/  ULDC UR6, c[0x0][0x5dc] ;  /* 0x0001770000067ab9 */ /* 0x000fc60000000800 */
[----:B------:R-:W-:-:S05]  /*10140*/  IADD3 R3, -R0, RZ, RZ ;  /* 0x000000ff00037210 */ /* 0x000fca0007ffe1ff */
[----:B------:R-:W-:-:S04]  /*10150*/  IMAD R9, R3, UR8, R9 ;  /* 0x0000000803097c24 */ /* 0x000fc8000f8e0209 */
[----:B------:R-:W-:-:S07]  /*10160*/  IMAD R22, R9, UR6, R22 ;  /* 0x0000000609167c24 */ /* 0x000fce000f8e0216 */
.L_x_4716:
        /* <DEDUP_REMOVED lines=271> */
[----:B--2---:R-:W-:-:S05]  /*11260*/  IMAD.HI.U32 R0, R9, UR9, R8 ;  /* 0x0000000909007c27 */ /* 0x004fca000f8e0008 */
[----:B------:R-:W-:Y:S01]  /*11270*/  SHF.R.U32.HI R0, RZ, UR6, R0 ;  /* 0x00000006ff007c19 */ /* 0x000fe20008011600 */
[----:B------:R-:W-:-:S04]  /*11280*/  ULDC UR6, c[0x0][0x5dc] ;  /* 0x0001770000067ab9 */ /* 0x000fc80000000800 */
[----:B------:R-:W-:-:S04]  /*11290*/  IMAD.MOV R3, RZ, RZ, -R0 ;  /* 0x000000ffff037224 */ /* 0x000fc800078e0a00 */
[----:B------:R-:W-:-:S04]  /*112a0*/  IMAD R9, R3, UR8, R9 ;  /* 0x0000000803097c24 */ /* 0x000fc8000f8e0209 */
[----:B------:R-:W-:-:S07]  /*112b0*/  IMAD R16, R9, UR6, R16 ;  /* 0x0000000609107c24 */ /* 0x000fce000f8e0210 */
.L_x_4717:
[----:B------:R-:W-:Y:S01]  /*112c0*/  ULDC.64 UR6, c[0x0][0x600] ;  /* 0x0001800000067ab9 */ /* 0x000fe20000000a00 */
[----:B------:R-:W-:Y:S02]  /*112d0*/  CS2R R8, SRZ ;  /* 0x0000000000087805 */ /* 0x000fe4000001ff00 */
[----:B------:R-:W-:Y:S02]  /*112e0*/  ISETP.NE.U32.AND P0, PT, RZ, UR6, PT ;  /* 0x00000006ff007c0c */ /* 0x000fe4000bf05070 */
[----:B------:R-:W-:Y:S02]  /*112f0*/  IADD3 R12, P2, R16, UR4, RZ ;  /* 0x00000004100c7c10 */ /* 0x000fe4000ff5e0ff */
[----:B------:R-:W-:Y:S02]  /*11300*/  ISETP.NE.AND.EX P0, PT, RZ, UR7, PT, P0 ;  /* 0x00000007ff007c0c */ /* 0x000fe4000bf05300 */
[----:B-1----:R-:W-:Y:S01]  /*11310*/  MOV R3, RZ ;  /* 0x000000ff00037202 */ /* 0x002fe20000000f00 */
[----:B------:R-:W-:-:S10]  /*11320*/  IMAD.X R13, RZ, RZ, UR5, P2 ;  /* 0x00000005ff0d7e24 */ /* 0x000fd400090e06ff */
[----:B------:R-:W-:Y:S01]  /*11330*/  @P0 IADD3 R8, P3, R28, UR6, RZ ;  /* 0x000000061c080c10 */ /* 0x000fe2000ff7e0ff */
[----:B------:R-:W-:Y:S02]  /*11340*/  ULDC UR6, c[0x0][0x238] ;  /* 0x00008e0000067ab9 */ /* 0x000fe40000000800 */
[----:B------:R-:W-:Y:S02]  /*11350*/  ISETP.NE.AND P4, PT, RZ, UR6, PT ;  /* 0x00000006ff007c0c */ /* 0x000fe4000bf85270 */
[----:B------:R-:W-:-:S04]  /*11360*/  @P0 IADD3.X R9, RZ, UR7, RZ, P3, !PT ;  /* 0x00000007ff090c10 */ /* 0x000fc80009ffe4ff */
[----:B------:R-:W-:-:S07]  /*11370*/  @P0 MOV R3, R9 ;  /* 0x0000000900030202 */ /* 0x000fce0000000f00 */
[----:B------:R-:W-:Y:S05]  /*11380*/  @!P4 BRA `(.L_x_4718) ;  /* 0x000000600070c947 */ /* 0x000fea0003800000 */
[----:B--2---:R-:W1:Y:S01]  /*11390*/  S2R R0, SR_CTAID.X ;  /* 0x0000000000007919 */ /* 0x004e620000002500 */
        /* <DEDUP_REMOVED lines=283> */
.L_x_4719:
        /* <DEDUP_REMOVED lines=277> */
.L_x_4720:
        /* <DEDUP_REMOVED lines=279> */
.L_x_4721:
        /* <DEDUP_REMOVED lines=277> */
.L_x_4722:
        /* <DEDUP_REMOVED lines=16> */
.L_x_4724:
[----:B------:R-:W-:Y:S05]  /*15a60*/  BSYNC B0 ;  /* 0x0000000000007941 */ /* 0x000fea0003800000 */
.L_x_4723:
        /* <DEDUP_REMOVED lines=17> */
.L_x_4726:
[----:B------:R-:W-:Y:S05]  /*15b80*/  BSYNC B0 ;  /* 0x0000000000007941 */ /* 0x000fea0003800000 */
.L_x_4725:
        /* <DEDUP_REMOVED lines=35> */
.L_x_4728:
[----:B------:R-:W-:Y:S05]  /*15dc0*/  BSYNC B0 ;  /* 0x0000000000007941 */ /* 0x000fea0003800000 */
.L_x_4727:
        /* <DEDUP_REMOVED lines=38> */
.L_x_4733:
        /* <DEDUP_REMOVED lines=15> */
.L_x_4732:
[----:B------:R-:W-:Y:S05]  /*16120*/  BRA `(.L_x_4731) ;  /* 0x0000000000747947 */ /* 0x000fea0003800000 */
.L_x_4730:
        /* <DEDUP_REMOVED lines=14> */
[----:B------:R-:W3:Y:S02]  /*16210*/  LDC R34, c[0x0][0x4] ;  /* 0x00000100ff227b82 */ /* 0x000ee40000000800 */
.L_x_4734:
[----:B------:R-:W-:-:S05]  /*16220*/  IADD3 R6, R0, R23, RZ ;  /* 0x0000001700067210 */ /* 0x000fca0007ffe0ff */
[----:B-1----:R-:W-:-:S04]  /*16230*/  IMAD R7, R6, R32, R17 ;  /* 0x0000002006077224 */ /* 0x002fc800078e0211 */
[----:B--2---:R-:W-:-:S05]  /*16240*/  IMAD.WIDE.U32 R6, R7, 0x10, R4 ;  /* 0x0000001007067825 */ /* 0x004fca00078e0004 */
[----:B------:R-:W2:Y:S04]  /*16250*/  LDG.E R29, desc[UR60][R6.64] ;  /* 0x0000003c061d7981 */ /* 0x000ea8000c1e1900 */
[----:B------:R-:W4:Y:S04]  /*16260*/  LDG.E R28, desc[UR60][R6.64+0x4] ;  /* 0x0000043c061c7981 */ /* 0x000f28000c1e1900 */
[----:B------:R-:W5:Y:S04]  /*16270*/  LDG.E R31, desc[UR60][R6.64+0x8] ;  /* 0x0000083c061f7981 */ /* 0x000f68000c1e1900 */
[----:B------:R-:W5:Y:S01]  /*16280*/  LDG.E R30, desc[UR60][R6.64+0xc] ;  /* 0x00000c3c061e7981 */ /* 0x000f62000c1e1900 */
[----:B---3--:R-:W-:-:S05]  /*16290*/  IMAD.IADD R23, R34, 0x1, R23 ;  /* 0x0000000122177824 */ /* 0x008fca00078e0217 */
[----:B------:R-:W-:Y:S01]  /*162a0*/  ISETP.GE.U32.AND P0, PT, R23, UR7, PT ;  /* 0x0000000717007c0c */ /* 0x000fe2000bf06070 */
[----:B--2---:R-:W-:Y:S01]  /*162b0*/  FADD.FTZ R24, R29, R24 ;  /* 0x000000181d187221 */ /* 0x004fe20000010000 */
[----:B----4-:R-:W-:Y:S01]  /*162c0*/  FADD.FTZ R25, R28, R25 ;  /* 0x000000191c197221 */ /* 0x010fe20000010000 */
[----:B-----5:R-:W-:Y:S01]  /*162d0*/  FADD.FTZ R26, R31, R26 ;  /* 0x0000001a1f1a7221 */ /* 0x020fe20000010000 */
[----:B------:R-:W-:-:S09]  /*162e0*/  FADD.FTZ R27, R30, R27 ;  /* 0x0000001b1e1b7221 */ /* 0x000fd20000010000 */
[----:B------:R-:W-:Y:S05]  /*162f0*/  @!P0 BRA `(.L_x_4734) ;  /* 0xfffffffc00c88947 */ /* 0x000fea000383ffff */
.L_x_4731:
[----:B------:R-:W-:Y:S05]  /*16300*/  BSYNC B0 ;  /* 0x0000000000007941 */ /* 0x000fea0003800000 */
.L_x_4729:
        /* <DEDUP_REMOVED lines=13> */
.L_x_4736:
        /* <DEDUP_REMOVED lines=15> */
.L_x_4735:
        /* <DEDUP_REMOVED lines=11> */
.L_x_4739:
        /* <DEDUP_REMOVED lines=15> */
.L_x_4738:
[----:B------:R-:W-:Y:S01]  /*16670*/  BAR.SYNC.DEFER_BLOCKING 0x0 ;  /* 0x0000000000007b1d */ /* 0x000fe20000010000 */
[----:B------:R-:W-:-:S13]  /*16680*/  ISETP.GE.AND P0, PT, R2, 0x2, PT ;  /* 0x000000020200780c */ /* 0x000fda0003f06270 */
[----:B------:R-:W-:Y:S05]  /*16690*/  @!P0 BRA `(.L_x_4737) ;  /* 0x0000000000308947 */ /* 0x000fea0003800000 */
[----:B------:R-:W-:-:S07]  /*166a0*/  IMAD.MOV.U32 R5, RZ, RZ, 0x1 ;  /* 0x00000001ff057424 */ /* 0x000fce00078e00ff */
.L_x_4740:
[----:B------:R-:W4:Y:S04]  /*166b0*/  SHFL.DOWN PT, R7, R24, R5, 0x1f ;  /* 0x08001f0518077589 */ /* 0x000f2800000e0000 */
[----:B-123--:R-:W1:Y:S04]  /*166c0*/  SHFL.DOWN PT, R0, R25, R5, 0x1f ;  /* 0x08001f0519007589 */ /* 0x00ee6800000e0000 */
[----:B------:R-:W2:Y:S04]  /*166d0*/  SHFL.DOWN PT, R17, R26, R5, 0x1f ;  /* 0x08001f051a117589 */ /* 0x000ea800000e0000 */
[----:B------:R3:W5:Y:S02]  /*166e0*/  SHFL.DOWN PT, R4, R27, R5, 0x1f ;  /* 0x08001f051b047589 */ /* 0x00076400000e0000 */
[----:B---3--:R-:W-:Y:S01]  /*166f0*/  SHF.L.U32 R5, R5, 0x1, RZ ;  /* 0x0000000105057819 */ /* 0x008fe200000006ff */
[----:B----4-:R-:W-:-:S03]  /*16700*/  FADD.FTZ R24, R7, R24 ;  /* 0x0000001807187221 */ /* 0x010fc60000010000 */
[----:B------:R-:W-:Y:S01]  /*16710*/  ISETP.GE.AND P0, PT, R5, R2, PT ;  /* 0x000000020500720c */ /* 0x000fe20003f06270 */
[----:B-1----:R-:W-:Y:S01]  /*16720*/  FADD.FTZ R25, R0, R25 ;  /* 0x0000001900197221 */ /* 0x002fe20000010000 */
[----:B--2---:R-:W-:Y:S01]  /*16730*/  FADD.FTZ R26, R17, R26 ;  /* 0x0000001a111a7221 */ /* 0x004fe20000010000 */
[----:B-----5:R-:W-:-:S10]  /*16740*/  FADD.FTZ R27, R4, R27 ;  /* 0x0000001b041b7221 */ /* 0x020fd40000010000 */
[----:B------:R-:W-:Y:S05]  /*16750*/  @!P0 BRA `(.L_x_4740) ;  /* 0xfffffffc00d48947 */ /* 0x000fea000383ffff */
.L_x_4737:
        /* <DEDUP_REMOVED lines=9> */
[----:B------:R-:W4:Y:S04]  /*167f0*/  LDG.E R3, desc[UR60][R8.64] ;  /* 0x0000003c08037981 */ /* 0x000f28000c1e1900 */
[----:B-123--:R-:W2:Y:S04]  /*16800*/  LDG.E R0, desc[UR60][R8.64+0x4] ;  /* 0x0000043c08007981 */ /* 0x00eea8000c1e1900 */
[----:B------:R-:W3:Y:S04]  /*16810*/  LDG.E R5, desc[UR60][R8.64+0x8] ;  /* 0x0000083c08057981 */ /* 0x000ee8000c1e1900 */
[----:B------:R-:W5:Y:S01]  /*16820*/  LDG.E R2, desc[UR60][R8.64+0xc] ;  /* 0x00000c3c08027981 */ /* 0x000f62000c1e1900 */
[----:B----4-:R-:W-:Y:S01]  /*16830*/  FADD.FTZ R24, R24, R3 ;  /* 0x0000000318187221 */ /* 0x010fe20000010000 */
[----:B--2---:R-:W-:Y:S01]  /*16840*/  FADD.FTZ R25, R25, R0 ;  /* 0x0000000019197221 */ /* 0x004fe20000010000 */
[----:B---3--:R-:W-:Y:S01]  /*16850*/  FADD.FTZ R26, R26, R5 ;  /* 0x000000051a1a7221 */ /* 0x008fe20000010000 */
[----:B-----5:R-:W-:-:S07]  /*16860*/  FADD.FTZ R27, R27, R2 ;  /* 0x000000021b1b7221 */ /* 0x020fce0000010000 */
.L_x_4742:
[----:B------:R-:W-:Y:S05]  /*16870*/  @!P1 BRA `(.L_x_4743) ;  /* 0x00000004006c9947 */ /* 0x000fea0003800000 */
[----:B------:R-:W4:Y:S02]  /*16880*/  LDC R17, c[0x0][0x624] ;  /* 0x00018900ff117b82 */ /* 0x000f240000000800 */
[----:B----4-:R-:W-:-:S04]  /*16890*/  ISETP.NE.AND P0, PT, R17, 0x1, PT ;  /* 0x000000011100780c */ /* 0x010fc80003f05270 */
[----:B-123--:R-:W-:-:S09]  /*168a0*/  P2R R0, PR, RZ, 0x1 ;  /* 0x00000001ff007803 */ /* 0x00efd20000000000 */
        /* <DEDUP_REMOVED lines=17> */
.L_x_4744:
        /* <DEDUP_REMOVED lines=22> */
.L_x_4745:
        /* <DEDUP_REMOVED lines=22> */
.L_x_4746:
        /* <DEDUP_REMOVED lines=22> */
.L_x_4747:
[----:B------:R-:W-:Y:S02]  /*16de0*/  ULDC.64 UR4, c[0x0][0x5f0] ;  /* 0x00017c0000047ab9 */ /* 0x000fe40000000a00 */
[----:B------:R-:W-:-:S04]  /*16df0*/  IADD3 R16, P0, R16, UR4, RZ ;  /* 0x0000000410107c10 */ /* 0x000fc8000ff1e0ff */
[----:B------:R-:W-:-:S05]  /*16e00*/  IADD3.X R17, RZ, UR5, RZ, P0, !PT ;  /* 0x00000005ff117c10 */ /* 0x000fca00087fe4ff */
[----:B------:R-:W-:Y:S01]  /*16e10*/  STG.E desc[UR60][R16.64], R27 ;  /* 0x0000001b10007986 */ /* 0x000fe2000c10193c */
[----:B------:R-:W-:Y:S05]  /*16e20*/  EXIT ;  /* 0x000000000000794d */ /* 0x000fea0003800000 */
.L_x_4743:
[----:B------:R-:W-:Y:S04]  /*16e30*/  STG.E desc[UR60][R8.64], R24 ;  /* 0x0000001808007986 */ /* 0x000fe8000c10193c */
[----:B------:R-:W-:Y:S04]  /*16e40*/  STG.E desc[UR60][R8.64+0x4], R25 ;  /* 0x0000041908007986 */ /* 0x000fe8000c10193c */
[----:B------:R-:W-:Y:S04]  /*16e50*/  STG.E desc[UR60][R8.64+0x8], R26 ;  /* 0x0000081a08007986 */ /* 0x000fe8000c10193c */
[----:B------:R-:W-:Y:S01]  /*16e60*/  STG.E desc[UR60][R8.64+0xc], R27 ;  /* 0x00000c1b08007986 */ /* 0x000fe2000c10193c */
[----:B------:R-:W-:Y:S05]  /*16e70*/  EXIT ;  /* 0x000000000000794d */ /* 0x000fea0003800000 */
.L_x_4741:
        /* <DEDUP_REMOVED lines=12> */
.L_x_4748:
        /* <DEDUP_REMOVED lines=21> */
.L_x_4750:
        /* <DEDUP_REMOVED lines=22> */
.L_x_4751:
        /* <DEDUP_REMOVED lines=22> */
.L_x_4752:
        /* <DEDUP_REMOVED lines=22> */
.L_x_4753:
[----:B------:R-:W-:Y:S02]  /*174b0*/  ULDC.64 UR4, c[0x0][0x5f0] ;  /* 0x00017c0000047ab9 */ /* 0x000fe40000000a00 */
[----:B------:R-:W-:-:S05]  /*174c0*/  IADD3 R16, P0, R16, UR4, RZ ;  /* 0x0000000410107c10 */ /* 0x000fca000ff1e0ff */
[----:B------:R-:W-:-:S05]  /*174d0*/  IMAD.X R17, RZ, RZ, UR5, P0 ;  /* 0x00000005ff117e24 */ /* 0x000fca00080e06ff */
[----:B------:R-:W-:Y:S01]  /*174e0*/  STG.E desc[UR60][R16.64], R27 ;  /* 0x0000001b10007986 */ /* 0x000fe2000c10193c */
[----:B------:R-:W-:Y:S05]  /*174f0*/  EXIT ;  /* 0x000000000000794d */ /* 0x000fea0003800000 */
.L_x_4749:
[----:B------:R-:W-:Y:S04]  /*17500*/  STG.E desc[UR60][R10.64], R24 ;  /* 0x000000180a007986 */ /* 0x000fe8000c10193c */
[----:B------:R-:W-:Y:S04]  /*17510*/  STG.E desc[UR60][R12.64], R25 ;  /* 0x000000190c007986 */ /* 0x000fe8000c10193c */
[----:B------:R-:W-:Y:S04]  /*17520*/  STG.E desc[UR60][R14.64], R26 ;  /* 0x0000001a0e007986 */ /* 0x000fe8000c10193c */
[----:B------:R-:W-:Y:S01]  /*17530*/  STG.E desc[UR60][R20.64], R27 ;  /* 0x0000001b14007986 */ /* 0x000fe2000c10193c */
[----:B------:R-:W-:Y:S05]  /*17540*/  EXIT ;  /* 0x000000000000794d */ /* 0x000fea0003800000 */
.L_x_4718:
        /* <DEDUP_REMOVED lines=11> */
[----:B--2---:R-:W1:Y:S01]  /*17600*/  LDC.U8 R0, c[0x0][0x620] ;  /* 0x00018800ff007b82 */ /* 0x004e620000000000 */
        /* <DEDUP_REMOVED lines=15> */
.L_x_4755:
        /* <DEDUP_REMOVED lines=21> */
.L_x_4757:
        /* <DEDUP_REMOVED lines=22> */
.L_x_4758:
        /* <DEDUP_REMOVED lines=22> */
.L_x_4759:
        /* <DEDUP_REMOVED lines=22> */
.L_x_4760:
[----:B------:R-:W-:Y:S02]  /*17c70*/  ULDC.64 UR4, c[0x0][0x5f0] ;  /* 0x00017c0000047ab9 */ /* 0x000fe40000000a00 */
[----:B------:R-:W-:-:S04]  /*17c80*/  IADD3 R16, P0, R16, UR4, RZ ;  /* 0x0000000410107c10 */ /* 0x000fc8000ff1e0ff */
[----:B------:R-:W-:-:S05]  /*17c90*/  IADD3.X R17, RZ, UR5, RZ, P0, !PT ;  /* 0x00000005ff117c10 */ /* 0x000fca00087fe4ff */
[----:B------:R-:W-:Y:S01]  /*17ca0*/  STG.E desc[UR60][R16.64], R27 ;  /* 0x0000001b10007986 */ /* 0x000fe2000c10193c */
[----:B------:R-:W-:Y:S05]  /*17cb0*/  EXIT ;  /* 0x000000000000794d */ /* 0x000fea0003800000 */
.L_x_4756:
[----:B------:R-:W-:Y:S04]  /*17cc0*/  STG.E desc[UR60][R8.64], R24 ;  /* 0x0000001808007986 */ /* 0x000fe8000c10193c */
[----:B------:R-:W-:Y:S04]  /*17cd0*/  STG.E desc[UR60][R8.64+0x4], R25 ;  /* 0x0000041908007986 */ /* 0x000fe8000c10193c */
[----:B------:R-:W-:Y:S04]  /*17ce0*/  STG.E desc[UR60][R8.64+0x8], R26 ;  /* 0x0000081a08007986 */ /* 0x000fe8000c10193c */
[----:B------:R-:W-:Y:S01]  /*17cf0*/  STG.E desc[UR60][R8.64+0xc], R27 ;  /* 0x00000c1b08007986 */ /* 0x000fe2000c10193c */
[----:B------:R-:W-:Y:S05]  /*17d00*/  EXIT ;  /* 0x000000000000794d */ /* 0x000fea0003800000 */
.L_x_4754:
        /* <DEDUP_REMOVED lines=12> */
.L_x_4761:
        /* <DEDUP_REMOVED lines=21> */
.L_x_4763:
        /* <DEDUP_REMOVED lines=22> */
.L_x_4764:
        /* <DEDUP_REMOVED lines=22> */
.L_x_4765:
        /* <DEDUP_REMOVED lines=22> */
.L_x_4766:
[----:B------:R-:W-:Y:S02]  /*18340*/  ULDC.64 UR4, c[0x0][0x5f0] ;  /* 0x00017c0000047ab9 */ /* 0x000fe40000000a00 */
[----:B------:R-:W-:-:S04]  /*18350*/  IADD3 R16, P0, R16, UR4, RZ ;  /* 0x0000000410107c10 */ /* 0x000fc8000ff1e0ff */
[----:B------:R-:W-:-:S05]  /*18360*/  IADD3.X R17, RZ, UR5, RZ, P0, !PT ;  /* 0x00000005ff117c10 */ /* 0x000fca00087fe4ff */
[----:B------:R-:W-:Y:S01]  /*18370*/  STG.E desc[UR60][R16.64], R27 ;  /* 0x0000001b10007986 */ /* 0x000fe2000c10193c */
[----:B------:R-:W-:Y:S05]  /*18380*/  EXIT ;  /* 0x000000000000794d */ /* 0x000fea0003800000 */
.L_x_4762:
[----:B------:R-:W-:Y:S04]  /*18390*/  STG.E desc[UR60][R4.64], R24 ;  /* 0x0000001804007986 */ /* 0x000fe8000c10193c */
[----:B------:R-:W-:Y:S04]  /*183a0*/  STG.E desc[UR60][R6.64], R25 ;  /* 0x0000001906007986 */ /* 0x000fe8000c10193c */
[----:B------:R-:W-:Y:S04]  /*183b0*/  STG.E desc[UR60][R10.64], R26 ;  /* 0x0000001a0a007986 */ /* 0x000fe8000c10193c */
[----:B------:R-:W-:Y:S01]  /*183c0*/  STG.E desc[UR60][R12.64], R27 ;  /* 0x0000001b0c007986 */ /* 0x000fe2000c10193c */
[----:B------:R-:W-:Y:S05]  /*183d0*/  EXIT ;  /* 0x000000000000794d */ /* 0x000fea0003800000 */
.L_x_4767:
        /* <DEDUP_REMOVED lines=10> */
.L_x_9850:


//--------------------- .text._ZN2at6native13reduce_kernelILi512ELi1ENS0_8ReduceOpIdNS0_9NanSumOpsIddEEjdLi4ELi4EEEEEvT1_ --------------------------
	.section	.text._ZN2at6native13reduce_kernelILi512ELi1ENS0_8ReduceOpIdNS0_9NanSumOpsIddEEjdLi4ELi4EEEEEvT1_,"ax",@progbits
	.align	128
        .global         _ZN2at6native13reduce_kernelILi512ELi1ENS0_8ReduceOpIdNS0_9NanSumOpsIddEEjdLi4ELi4EEEEEvT1_
        .type           _ZN2at6native13reduce_kernelILi512ELi1ENS0_8ReduceOpIdNS0_9NanSumOpsIddEEjdLi4ELi4EEEEEvT1_,@function
        .size           _ZN2at6native13reduce_kernelILi512ELi1ENS0_8ReduceOpIdNS0_9NanSumOpsIddEEjdLi4ELi4EEEEEvT1_,(.L_x_9851 - _ZN2at6native13reduce_kernelILi512ELi1ENS0_8ReduceOpIdNS0_9NanSumOpsIddEEjdLi4ELi4EEEEEvT1_)
        .other          _ZN2at6native13reduce_kernelILi512ELi1ENS0_8ReduceOpIdNS0_9NanSumOpsIddEEjdLi4ELi4EEEEEvT1_,@"STO_CUDA_ENTRY STV_DEFAULT"
_ZN2at6native13reduce_kernelILi512ELi1ENS0_8ReduceOpIdNS0_9NanSumOpsIddEEjdLi4ELi4EEEEEvT1_:
.text._ZN2at6native13reduce_kernelILi512ELi1ENS0_8ReduceOpIdNS0_9NanSumOpsIddEEjdLi4ELi4EEEEEvT1_:
[----:B------:R-:W0:Y:S08]  /*0000*/  LDC R1, c[0x0][0x28] ;  /* 0x00000a00ff017b82 */ /* 0x000e300000000800 */
[----:B------:R-:W1:Y:S01]  /*0010*/  LDC R6, c[0x0][0x3f4] ;  /* 0x0000fd00ff067b82 */ /* 0x000e620000000800 */
[----:B------:R-:W2:Y:S01]  /*0020*/  S2R R7, SR_TID.X ;  /* 0x0000000000077919 */ /* 0x000ea20000002100 */
[----:B0-----:R-:W-:Y:S01]  /*0030*/  IADD3 R1, R1, -0x8, RZ ;  /* 0xfffffff801017810 */ /* 0x001fe20007ffe0ff */
[----:B------:R-:W-:Y:S01]  /*0040*/  IMAD.MOV.U32 R0, RZ, RZ, RZ ;  /* 0x000000ffff007224 */ /* 0x000fe200078e00ff */
[----:B-1----:R-:W-:-:S13]  /*0050*/  ISETP.NE.AND P0, PT, R6, RZ, PT ;  /* 0x000000ff0600720c */ /* 0x002fda0003f05270 */
[----:B--2---:R-:W-:Y:S05]  /*0060*/  @!P0 BRA `(.L_x_4768) ;  /* 0x0000001000648947 */ /* 0x004fea0003800000 */
        /* <DEDUP_REMOVED lines=281> */
.L_x_4768:
        /* <DEDUP_REMOVED lines=14> */
[----:B------:R-:W-:Y:S01]  /*12e0*/  MOV R3, UR6 ;  /* 0x0000000600037c02 */ /* 0x000fe20008000f00 */
[----:B--2---:R-:W-:Y:S01]  /*12f0*/  IMAD R21, R20, UR28, R21 ;  /* 0x0000001c14157c24 */ /* 0x004fe2000f8e0215 */
[----:B------:R-:W-:Y:S01]  /*1300*/  ULDC UR4, c[0x0][0x228] ;  /* 0x00008a0000047ab9 */ /* 0x000fe20000000800 */
[----:B-1----:R-:W-:-:S03]  /*1310*/  IMAD R29, R29, UR5, R28 ;  /* 0x000000051d1d7c24 */ /* 0x002fc6000f8e021c */
        /* <DEDUP_REMOVED lines=9> */
[----:B------:R-:W0:Y:S01]  /*13b0*/  LDC.64 R14, c[0x0][0x218] ;  /* 0x00008600ff0e7b82 */ /* 0x000e220000000a00 */
[----:B------:R-:W-:Y:S01]  /*13c0*/  SHF.R.U64 R2, R18, 0x3, R19 ;  /* 0x0000000312027819 */ /* 0x000fe20000001213 */
[----:B------:R-:W-:Y:S01]  /*13d0*/  ULDC UR4, c[0x0][0x224] ;  /* 0x0000890000047ab9 */ /* 0x000fe20000000800 */
[----:B------:R-:W-:Y:S01]  /*13e0*/  BSSY B1, `(.L_x_4772) ;  /* 0x0000029000017945 */ /* 0x000fe20003800000 */
[----:B------:R-:W-:Y:S02]  /*13f0*/  MOV R0, UR4 ;  /* 0x0000000400007c02 */ /* 0x000fe40008000f00 */
[----:B------:R-:W-:-:S04]  /*1400*/  LOP3.LUT R2, R2, 0x3, RZ, 0xc0, !PT ;  /* 0x0000000302027812 */ /* 0x000fc800078ec0ff */
[----:B------:R-:W-:Y:S01]  /*1410*/  ISETP.NE.AND P0, PT, R2, RZ, PT ;  /* 0x000000ff0200720c */ /* 0x000fe20003f05270 */
[----:B0-----:R-:W-:Y:S01]  /*1420*/  IMAD.MOV.U32 R12, RZ, RZ, R14 ;  /* 0x000000ffff0c7224 */ /* 0x001fe200078e000e */
[----:B------:R-:W-:-:S11]  /*1430*/  MOV R13, R15 ;  /* 0x0000000f000d7202 */ /* 0x000fd60000000f00 */
        /* <DEDUP_REMOVED lines=15> */
.L_x_4777:
[----:B------:R-:W-:Y:S05]  /*1530*/  BSYNC B3 ;  /* 0x0000000000037941 */ /* 0x000fea0003800000 */
.L_x_4776:
        /* <DEDUP_REMOVED lines=9> */
[----:B--2---:R-:W-:-:S06]  /*15d0*/  DSETP.GTU.AND P0, PT, |R4|, +INF , PT ;  /* 0x7ff000000400742a */ /* 0x004fcc0003f0c200 */
[----:B------:R-:W-:Y:S02]  /*15e0*/  FSEL R12, R4, RZ, !P0 ;  /* 0x000000ff040c7208 */ /* 0x000fe40004000000 */
[----:B------:R-:W-:-:S06]  /*15f0*/  FSEL R13, R5, RZ, !P0 ;  /* 0x000000ff050d7208 */ /* 0x000fcc0004000000 */
[----:B------:R-:W-:-:S11]  /*1600*/  DADD R12, R12, UR4 ;  /* 0x000000040c0c7e29 */ /* 0x000fd60008000000 */
.L_x_4775:
[----:B------:R-:W-:Y:S05]  /*1610*/  BSYNC B2 ;  /* 0x0000000000027941 */ /* 0x000fea0003800000 */
.L_x_4774:
[C---:B------:R-:W-:Y:S02]  /*1620*/  IADD3 R5, P0, -R2.reuse, 0x4, RZ ;  /* 0x0000000402057810 */ /* 0x040fe40007f1e1ff */
[----:B------:R-:W-:Y:S02]  /*1630*/  IADD3 R0, R2, -0x4, R3 ;  /* 0xfffffffc02007810 */ /* 0x000fe40007ffe003 */
[----:B------:R-:W-:Y:S01]  /*1640*/  LEA R18, P1, R5, R18, 0x3 ;  /* 0x0000001205127211 */ /* 0x000fe200078218ff */
[----:B------:R-:W-:-:S05]  /*1650*/  IMAD.X R4, RZ, RZ, -0x1, P0 ;  /* 0xffffffffff047424 */ /* 0x000fca00000e06ff */
[----:B------:R-:W-:-:S07]  /*1660*/  LEA.HI.X R19, R5, R19, R4, 0x3, P1 ;  /* 0x0000001305137211 */ /* 0x000fce00008f1c04 */
.L_x_4773:
[----:B------:R-:W-:Y:S05]  /*1670*/  BSYNC B1 ;  /* 0x0000000000017941 */ /* 0x000fea0003800000 */
.L_x_4772:
        /* <DEDUP_REMOVED lines=12> */
.L_x_4780:
[----:B------:R-:W-:Y:S01]  /*1740*/  IMAD.WIDE.U32 R22, R21, 0x20, R18 ;  /* 0x0000002015167825 */ /* 0x000fe200078e0012 */
[----:B------:R-:W-:-:S04]  /*1750*/  ULDC UR4, c[0x0][0x22c] ;  /* 0x00008b0000047ab9 */ /* 0x000fc80000000800 */
[----:B------:R-:W2:Y:S04]  /*1760*/  LDG.E.128 R8, desc[UR36][R22.64] ;  /* 0x0000002416087981 */ /* 0x000ea8000c1e1d00 */
[----:B------:R-:W3:Y:S01]  /*1770*/  LDG.E.128 R4, desc[UR36][R22.64+0x10] ;  /* 0x0000102416047981 */ /* 0x000ee2000c1e1d00 */
[----:B------:R-:W-:-:S04]  /*1780*/  IADD3 R21, R21, UR4, RZ ;  /* 0x0000000415157c10 */ /* 0x000fc8000fffe0ff */
[----:B------:R-:W-:-:S04]  /*1790*/  LEA R25, R21, 0x3, 0x2 ;  /* 0x0000000315197811 */ /* 0x000fc800078e10ff */
[----:B------:R-:W-:Y:S01]  /*17a0*/  ISETP.GE.U32.AND P4, PT, R25, R0, PT ;  /* 0x000000001900720c */ /* 0x000fe20003f86070 */
[----:B--2---:R-:W-:Y:S02]  /*17b0*/  DSETP.GTU.AND P2, PT, |R8|, +INF , PT ;  /* 0x7ff000000800742a */ /* 0x004fe40003f4c200 */
[----:B------:R-:W-:-:S04]  /*17c0*/  DSETP.GTU.AND P3, PT, |R10|, +INF , PT ;  /* 0x7ff000000a00742a */ /* 0x000fc80003f6c200 */
[----:B------:R-:W-:Y:S02]  /*17d0*/  FSEL R8, R8, RZ, !P2 ;  /* 0x000000ff08087208 */ /* 0x000fe40005000000 */
[----:B------:R-:W-:Y:S01]  /*17e0*/  FSEL R9, R9, RZ, !P2 ;  /* 0x000000ff09097208 */ /* 0x000fe20005000000 */
[----:B---3--:R-:W-:Y:S01]  /*17f0*/  DSETP.GTU.AND P2, PT, |R4|, +INF , PT ;  /* 0x7ff000000400742a */ /* 0x008fe20003f4c200 */
[----:B------:R-:W-:Y:S02]  /*1800*/  FSEL R10, R10, RZ, !P3 ;  /* 0x000000ff0a0a7208 */ /* 0x000fe40005800000 */
[----:B------:R-:W-:Y:S01]  /*1810*/  FSEL R11, R11, RZ, !P3 ;  /* 0x000000ff0b0b7208 */ /* 0x000fe20005800000 */
[----:B------:R-:W-:Y:S02]  /*1820*/  DSETP.GTU.AND P3, PT, |R6|, +INF , PT ;  /* 0x7ff000000600742a */ /* 0x000fe40003f6c200 */
[----:B------:R-:W-:Y:S01]  /*1830*/  FSEL R4, R4, RZ, !P2 ;  /* 0x000000ff04047208 */ /* 0x000fe20005000000 */
[----:B------:R-:W-:Y:S01]  /*1840*/  DADD R12, R12, R8 ;  /* 0x000000000c0c7229 */ /* 0x000fe20000000008 */
[----:B------:R-:W-:Y:S01]  /*1850*/  FSEL R5, R5, RZ, !P2 ;  /* 0x000000ff05057208 */ /* 0x000fe20005000000 */
[----:B------:R-:W-:Y:S01]  /*1860*/  DADD R14, R14, R10 ;  /* 0x000000000e0e7229 */ /* 0x000fe2000000000a */
[----:B------:R-:W-:-:S02]  /*1870*/  FSEL R6, R6, RZ, !P3 ;  /* 0x000000ff06067208 */ /* 0x000fc40005800000 */
[----:B------:R-:W-:Y:S02]  /*1880*/  FSEL R7, R7, RZ, !P3 ;  /* 0x000000ff07077208 */ /* 0x000fe40005800000 */
[----:B------:R-:W-:-:S04]  /*1890*/  DADD R2, R2, R4 ;  /* 0x0000000002027229 */ /* 0x000fc80000000004 */
[----:B------:R-:W-:Y:S01]  /*18a0*/  DADD R16, R16, R6 ;  /* 0x0000000010107229 */ /* 0x000fe20000000006 */
[----:B------:R-:W-:Y:S10]  /*18b0*/  @!P4 BRA `(.L_x_4780) ;  /* 0xfffffffc00a0c947 */ /* 0x000ff4000383ffff */
.L_x_4779:
[----:B------:R-:W-:Y:S05]  /*18c0*/  BSYNC B1 ;  /* 0x0000000000017941 */ /* 0x000fea0003800000 */
.L_x_4778:
        /* <DEDUP_REMOVED lines=8> */
.L_x_4782:
[----:B------:R-:W-:Y:S05]  /*1950*/  BSYNC B1 ;  /* 0x0000000000017941 */ /* 0x000fea0003800000 */
.L_x_4781:
        /* <DEDUP_REMOVED lines=11> */
[----:B--2---:R-:W-:-:S06]  /*1a10*/  DSETP.GTU.AND P0, PT, |R18|, +INF , PT ;  /* 0x7ff000001200742a */ /* 0x004fcc0003f0c200 */
[----:B------:R-:W-:Y:S02]  /*1a20*/  FSEL R4, R18, RZ, !P0 ;  /* 0x000000ff12047208 */ /* 0x000fe40004000000 */
[----:B------:R-:W-:-:S06]  /*1a30*/  FSEL R5, R19, RZ, !P0 ;  /* 0x000000ff13057208 */ /* 0x000fcc0004000000 */
[----:B------:R-:W-:-:S11]  /*1a40*/  DADD R12, R12, R4 ;  /* 0x000000000c0c7229 */ /* 0x000fd60000000004 */
.L_x_4784:
[----:B------:R-:W-:Y:S05]  /*1a50*/  BSYNC B1 ;  /* 0x0000000000017941 */ /* 0x000fea0003800000 */
.L_x_4783:
[----:B------:R-:W-:-:S08]  /*1a60*/  DADD R12, R14, R12 ;  /* 0x000000000e0c7229 */ /* 0x000fd0000000000c */
[----:B------:R-:W-:-:S08]  /*1a70*/  DADD R12, R12, R2 ;  /* 0x000000000c0c7229 */ /* 0x000fd00000000002 */
[----:B------:R-:W-:Y:S01]  /*1a80*/  DADD R16, R12, R16 ;  /* 0x000000000c107229 */ /* 0x000fe20000000010 */
[----:B------:R-:W-:Y:S10]  /*1a90*/  BRA `(.L_x_4770) ;  /* 0x000000a000587947 */ /* 0x000ff40003800000 */
.L_x_4771:
[----:B------:R-:W0:Y:S08]  /*1aa0*/  LDC R4, c[0x0][0x390] ;  /* 0x0000e400ff047b82 */ /* 0x000e300000000800 */
[----:B------:R-:W1:Y:S01]  /*1ab0*/  LDC R5, c[0x0][0x260] ;  /* 0x00009800ff057b82 */ /* 0x000e620000000800 */
[----:B0-----:R-:W-:-:S04]  /*1ac0*/  SHF.R.U32.HI R4, RZ, 0x3, R4 ;  /* 0x00000003ff047819 */ /* 0x001fc80000011604 */
[----:B------:R-:W-:Y:S02]  /*1ad0*/  ISETP.NE.AND P0, PT, R4, 0x1, PT ;  /* 0x000000010400780c */ /* 0x000fe40003f05270 */
[C---:B-1----:R-:W-:Y:S02]  /*1ae0*/  ISETP.EQ.AND P2, PT, R5.reuse, 0x1, PT ;  /* 0x000000010500780c */ /* 0x042fe40003f42270 */
[----:B------:R-:W-:-:S11]  /*1af0*/  ISETP.NE.AND P1, PT, R5, 0x1, PT ;  /* 0x000000010500780c */ /* 0x000fd60003f25270 */
[----:B------:R-:W-:Y:S05]  /*1b00*/  @!P0 BRA P2, `(.L_x_4785) ;  /* 0x0000009800a88947 */ /* 0x000fea0001000000 */
[----:B------:R-:W0:Y:S01]  /*1b10*/  LDC.64 R14, c[0x0][0x218] ;  /* 0x00008600ff0e7b82 */ /* 0x000e220000000a00 */
[----:B------:R-:W-:Y:S01]  /*1b20*/  ULDC UR4, c[0x0][0x22c] ;  /* 0x00008b0000047ab9 */ /* 0x000fe20000000800 */
[----:B------:R-:W-:Y:S01]  /*1b30*/  MOV R0, R21 ;  /* 0x0000001500007202 */ /* 0x000fe20000000f00 */
[----:B------:R-:W-:-:S04]  /*1b40*/  IMAD.U32 R2, RZ, RZ, UR4 ;  /* 0x00000004ff027e24 */ /* 0x000fc8000f8e00ff */
[----:B------:R-:W-:Y:S02]  /*1b50*/  IMAD R6, R2, 0x3, R21 ;  /* 0x0000000302067824 */ /* 0x000fe400078e0215 */
[----:B0-----:R-:W-:Y:S01]  /*1b60*/  IMAD.MOV.U32 R16, RZ, RZ, R14 ;  /* 0x000000ffff107224 */ /* 0x001fe200078e000e */
[----:B------:R-:W-:Y:S01]  /*1b70*/  MOV R17, R15 ;  /* 0x0000000f00117202 */ /* 0x000fe20000000f00 */
        /* <DEDUP_REMOVED lines=10> */
[--C-:B------:R-:W-:Y:S01]  /*1c20*/  IMAD.MOV.U32 R12, RZ, RZ, R14.reuse ;  /* 0x000000ffff0c7224 */ /* 0x100fe200078e000e */
[-C--:B------:R-:W-:Y:S01]  /*1c30*/  MOV R13, R15.reuse ;  /* 0x0000000f000d7202 */ /* 0x080fe20000000f00 */
[----:B------:R-:W-:Y:S01]  /*1c40*/  IMAD.MOV.U32 R10, RZ, RZ, R14 ;  /* 0x000000ffff0a7224 */ /* 0x000fe200078e000e */
[----:B------:R-:W-:-:S09]  /*1c50*/  MOV R11, R15 ;  /* 0x0000000f000b7202 */ /* 0x000fd20000000f00 */
.L_x_4793:
        /* <DEDUP_REMOVED lines=299> */
.L_x_4789:
[----:B------:R-:W-:Y:S01]  /*2f10*/  LOP3.LUT R9, R20, 0xfffffff8, RZ, 0xc0, !PT ;  /* 0xfffffff814097812 */ /* 0x000fe200078ec0ff */
[----:B------:R-:W-:Y:S02]  /*2f20*/  ULDC UR38, c[0x0][0x22c] ;  /* 0x00008b0000267ab9 */ /* 0x000fe40000000800 */
[----:B------:R-:W-:Y:S01]  /*2f30*/  IMAD.U32 R2, RZ, RZ, UR38 ;  /* 0x00000026ff027e24 */ /* 0x000fe2000f8e00ff */
[----:B------:R-:W-:-:S04]  /*2f40*/  IADD3 R8, P1, R18, R9, RZ ;  /* 0x0000000912087210 */ /* 0x000fc80007f3e0ff */
[----:B------:R-:W-:-:S06]  /*2f50*/  IADD3.X R9, RZ, R19, RZ, P1, !PT ;  /* 0x00000013ff097210 */ /* 0x000fcc0000ffe4ff */
[----:B------:R-:W5:Y:S01]  /*2f60*/  LDG.E.64 R8, desc[UR36][R8.64] ;  /* 0x0000002408087981 */ /* 0x000f62000c1e1b00 */
[----:B------:R-:W-:Y:S01]  /*2f70*/  IMAD.IADD R21, R0, 0x1, R2 ;  /* 0x0000000100157824 */ /* 0x000fe200078e0202 */
[----:B------:R-:W-:Y:S06]  /*2f80*/  @!P0 BRA `(.L_x_4790) ;  /* 0x0000000c00a48947 */ /* 0x000fec0003800000 */
        /* <DEDUP_REMOVED lines=233> */
.L_x_4790:
        /* <DEDUP_REMOVED lines=233> */
[----:B------:R-:W-:-:S04]  /*4cb0*/  @P1 IMAD.MOV.U32 R22, RZ, RZ, RZ ;  /* 0x000000ffff161224 */ /* 0x000fc800078e00ff */
[C---:B0-----:R-:W-:Y:S01]  /*4cc0*/  @P1 IMAD.HI.U32 R20, R23.reuse, R20, R22 ;  /* 0x0000001417141227 */ /* 0x041fe200078e0016 */
[----:B------:R-:W-:-:S04]  /*4cd0*/  IADD3 R22, -R23, RZ, RZ ;  /* 0x000000ff17167210 */ /* 0x000fc80007ffe1ff */
[----:B------:R-:W-:Y:S01]  /*4ce0*/  @P1 SHF.R.U32.HI R20, RZ, R21, R20 ;  /* 0x00000015ff141219 */ /* 0x000fe20000011614 */
[----:B------:R-:W-:Y:S01]  /*4cf0*/  IMAD R5, R22, UR38, R5 ;  /* 0x0000002616057c24 */ /* 0x000fe2000f8e0205 */
[----:B------:R-:W0:Y:S03]  /*4d00*/  @P1 LDC R21, c[0x0][0x3f0] ;  /* 0x0000fc00ff151b82 */ /* 0x000e260000000800 */
[----:B------:R-:W-:Y:S02]  /*4d10*/  @P1 IMAD.MOV R25, RZ, RZ, -R20 ;  /* 0x000000ffff191224 */ /* 0x000fe400078e0a14 */
[----:B------:R-:W-:-:S03]  /*4d20*/  IMAD R4, R5, UR25, R4 ;  /* 0x0000001905047c24 */ /* 0x000fc6000f8e0204 */
[----:B------:R-:W1:Y:S02]  /*4d30*/  @P1 LDC R22, c[0x0][0x384] ;  /* 0x0000e100ff161b82 */ /* 0x000e640000000800 */
[----:B-1----:R-:W-:-:S04]  /*4d40*/  @P1 IMAD R22, R22, R25, R23 ;  /* 0x0000001916161224 */ /* 0x002fc800078e0217 */
[----:B0-----:R-:W-:-:S07]  /*4d50*/  @P1 IMAD R4, R22, R21, R4 ;  /* 0x0000001516041224 */ /* 0x001fce00078e0204 */
.L_x_4791:
        /* <DEDUP_REMOVED lines=242> */
.L_x_4792:
[----:B------:R-:W-:Y:S01]  /*5c80*/  LOP3.LUT R3, R3, 0xfffffff8, RZ, 0xc0, !PT ;  /* 0xfffffff803037812 */ /* 0x000fe200078ec0ff */
[----:B------:R-:W-:Y:S01]  /*5c90*/  IMAD.IADD R0, R0, 0x1, R2 ;  /* 0x0000000100007824 */ /* 0x000fe200078e0202 */
[----:B------:R-:W-:Y:S02]  /*5ca0*/  ULDC UR4, c[0x0][0x224] ;  /* 0x0000890000047ab9 */ /* 0x000fe40000000800 */
[----:B------:R-:W-:-:S04]  /*5cb0*/  IADD3 R26, P1, R18, R3, RZ ;  /* 0x00000003121a7210 */ /* 0x000fc80007f3e0ff */
[----:B------:R-:W-:-:S06]  /*5cc0*/  IADD3.X R27, RZ, R19, RZ, P1, !PT ;  /* 0x00000013ff1b7210 */ /* 0x000fcc0000ffe4ff */
[----:B------:R-:W2:Y:S01]  /*5cd0*/  LDG.E.64 R26, desc[UR36][R26.64] ;  /* 0x000000241a1a7981 */ /* 0x000ea2000c1e1b00 */
[----:B-----5:R-:W-:Y:S01]  /*5ce0*/  DSETP.GTU.AND P1, PT, |R8|, +INF , PT ;  /* 0x7ff000000800742a */ /* 0x020fe20003f2c200 */
[----:B------:R-:W-:-:S05]  /*5cf0*/  MOV R3, UR4 ;  /* 0x0000000400037c02 */ /* 0x000fca0008000f00 */
[----:B------:R-:W-:Y:S02]  /*5d00*/  FSEL R20, R8, RZ, !P1 ;  /* 0x000000ff08147208 */ /* 0x000fe40004800000 */
[----:B------:R-:W-:Y:S01]  /*5d10*/  FSEL R21, R9, RZ, !P1 ;  /* 0x000000ff09157208 */ /* 0x000fe20004800000 */
[----:B------:R-:W-:-:S05]  /*5d20*/  DSETP.GTU.AND P1, PT, |R6|, +INF , PT ;  /* 0x7ff000000600742a */ /* 0x000fca0003f2c200 */
[----:B------:R-:W-:Y:S01]  /*5d30*/  DADD R10, R10, R20 ;  /* 0x000000000a0a7229 */ /* 0x000fe20000000014 */
[----:B------:R-:W-:Y:S02]  /*5d40*/  FSEL R20, R6, RZ, !P1 ;  /* 0x000000ff06147208 */ /* 0x000fe40004800000 */
[----:B------:R-:W-:Y:S01]  /*5d50*/  FSEL R21, R7, RZ, !P1 ;  /* 0x000000ff07157208 */ /* 0x000fe20004800000 */
[----:B------:R-:W-:-:S05]  /*5d60*/  DSETP.GTU.AND P1, PT, |R4|, +INF , PT ;  /* 0x7ff000000400742a */ /* 0x000fca0003f2c200 */
[----:B------:R-:W-:Y:S01]  /*5d70*/  DADD R12, R12, R20 ;  /* 0x000000000c0c7229 */ /* 0x000fe20000000014 */
[----:B------:R-:W-:Y:S02]  /*5d80*/  FSEL R20, R4, RZ, !P1 ;  /* 0x000000ff04147208 */ /* 0x000fe40004800000 */
[----:B------:R-:W-:-:S06]  /*5d90*/  FSEL R21, R5, RZ, !P1 ;  /* 0x000000ff05157208 */ /* 0x000fcc0004800000 */
[----:B------:R-:W-:Y:S02]  /*5da0*/  DADD R14, R14, R20 ;  /* 0x000000000e0e7229 */ /* 0x000fe40000000014 */
[----:B--2---:R-:W-:-:S06]  /*5db0*/  DSETP.GTU.AND P1, PT, |R26|, +INF , PT ;  /* 0x7ff000001a00742a */ /* 0x004fcc0003f2c200 */
[----:B------:R-:W-:Y:S02]  /*5dc0*/  FSEL R20, R26, RZ, !P1 ;  /* 0x000000ff1a147208 */ /* 0x000fe40004800000 */
[----:B------:R-:W-:-:S06]  /*5dd0*/  FSEL R21, R27, RZ, !P1 ;  /* 0x000000ff1b157208 */ /* 0x000fcc0004800000 */
[----:B------:R-:W-:Y:S01]  /*5de0*/  DADD R16, R16, R20 ;  /* 0x0000000010107229 */ /* 0x000fe20000000014 */
[----:B------:R-:W-:-:S05]  /*5df0*/  IMAD R20, R2, 0x3, R0 ;  /* 0x0000000302147824 */ /* 0x000fca00078e0200 */
[----:B------:R-:W-:-:S13]  /*5e00*/  ISETP.GE.U32.AND P1, PT, R20, R3, PT ;  /* 0x000000031400720c */ /* 0x000fda0003f26070 */
[----:B------:R-:W-:Y:S05]  /*5e10*/  @!P1 BRA `(.L_x_4793) ;  /* 0xffffffbc00909947 */ /* 0x000fea000383ffff */
[----:B------:R-:W-:Y:S05]  /*5e20*/  BSYNC B2 ;  /* 0x0000000000027941 */ /* 0x000fea0003800000 */
.L_x_4788:
[----:B------:R-:W-:Y:S05]  /*5e30*/  BSYNC B1 ;  /* 0x0000000000017941 */ /* 0x000fea0003800000 */
.L_x_4787:
[----:B------:R-:W-:Y:S01]  /*5e40*/  ISETP.GE.U32.AND P0, PT, R0, R3, PT ;  /* 0x000000030000720c */ /* 0x000fe20003f06070 */
[----:B------:R-:W-:-:S12]  /*5e50*/  BSSY B1, `(.L_x_4794) ;  /* 0x00004ee000017945 */ /* 0x000fd80003800000 */
[----:B------:R-:W-:Y:S05]  /*5e60*/  @P0 BRA `(.L_x_4795) ;  /* 0x0000004c00b00947 */ /* 0x000fea0003800000 */
[----:B------:R-:W0:Y:S01]  /*5e70*/  LDC R24, c[0x0][0x260] ;  /* 0x00009800ff187b82 */ /* 0x000e220000000800 */
[----:B------:R-:W-:Y:S01]  /*5e80*/  IMAD.MOV.U32 R8, RZ, RZ, RZ ;  /* 0x000000ffff087224 */ /* 0x000fe200078e00ff */
[----:B0-----:R-:W-:-:S13]  /*5e90*/  ISETP.NE.AND P1, PT, R24, RZ, PT ;  /* 0x000000ff1800720c */ /* 0x001fda0003f25270 */
        /* <DEDUP_REMOVED lines=269> */
[----:B------:R-:W-:-:S04]  /*6f70*/  @P2 SHF.R.U32.HI R20, RZ, R21, R20 ;  /* 0x00000015ff142219 */ /* 0x000fc80000011614 */
[----:B------:R-:W-:Y:S02]  /*6f80*/  @P2 IADD3 R22, -R20, RZ, RZ ;  /* 0x000000ff14162210 */ /* 0x000fe40007ffe1ff */
[----:B------:R-:W0:Y:S03]  /*6f90*/  @P2 LDC R20, c[0x0][0x3f0] ;  /* 0x0000fc00ff142b82 */ /* 0x000e260000000800 */
[----:B-1----:R-:W-:-:S04]  /*6fa0*/  @P2 IMAD R9, R9, R22, R23 ;  /* 0x0000001609092224 */ /* 0x002fc800078e0217 */
[----:B0-----:R-:W-:-:S07]  /*6fb0*/  @P2 IMAD R8, R9, R20, R8 ;  /* 0x0000001409082224 */ /* 0x001fce00078e0208 */
.L_x_4796:
        /* <DEDUP_REMOVED lines=20> */
[----:B------:R0:W-:Y:S01]  /*7100*/  STL [R1], R0 ;  /* 0x0000000001007387 */ /* 0x0001e20000100800 */
[----:B------:R-:W-:Y:S01]  /*7110*/  MOV R22, RZ ;  /* 0x000000ff00167202 */ /* 0x000fe20000000f00 */
[----:B------:R-:W-:Y:S01]  /*7120*/  ULDC.64 UR6, c[0x0][0x270] ;  /* 0x00009c0000067ab9 */ /* 0x000fe20000000a00 */
[----:B------:R-:W-:-:S03]  /*7130*/  ULDC UR4, c[0x0][0x278] ;  /* 0x00009e0000047ab9 */ /* 0x000fc60000000800 */
[----:B------:R-:W-:Y:S01]  /*7140*/  IMAD.HI.U32 R24, R23, UR7, R22 ;  /* 0x0000000717187c27 */ /* 0x000fe2000f8e0016 */
[----:B0-----:R-:W0:Y:S04]  /*7150*/  LDC R0, c[0x0][0x260] ;  /* 0x00009800ff007b82 */ /* 0x001e280000000800 */
[----:B------:R-:W-:Y:S01]  /*7160*/  SHF.R.U32.HI R25, RZ, UR4, R24 ;  /* 0x00000004ff197c19 */ /* 0x000fe20008011618 */
[----:B------:R-:W-:-:S04]  /*7170*/  ULDC UR4, c[0x0][0x394] ;  /* 0x0000e50000047ab9 */ /* 0x000fc80000000800 */
[----:B------:R-:W-:Y:S01]  /*7180*/  IMAD.MOV R7, RZ, RZ, -R25 ;  /* 0x000000ffff077224 */ /* 0x000fe200078e0a19 */
[----:B0-----:R-:W-:Y:S02]  /*7190*/  ISETP.NE.AND P2, PT, R0, 0x2, PT ;  /* 0x000000020000780c */ /* 0x001fe40003f45270 */
[----:B------:R0:W5:Y:S01]  /*71a0*/  LDL.LU R0, [R1] ;  /* 0x0000000001007983 */ /* 0x0001620000300800 */
[----:B------:R-:W-:-:S04]  /*71b0*/  IMAD R7, R7, UR6, R23 ;  /* 0x0000000607077c24 */ /* 0x000fc8000f8e0217 */
[----:B------:R-:W-:-:S06]  /*71c0*/  IMAD R6, R7, UR4, R6 ;  /* 0x0000000407067c24 */ /* 0x000fcc000f8e0206 */
[----:B0-----:R-:W-:Y:S05]  /*71d0*/  @!P2 BRA `(.L_x_4797) ;  /* 0x0000001000e8a947 */ /* 0x001fea0003800000 */
[----:B-----5:R0:W-:Y:S01]  /*71e0*/  STL [R1], R0 ;  /* 0x0000000001007387 */ /* 0x0201e20000100800 */
[----:B------:R-:W-:Y:S01]  /*71f0*/  MOV R24, RZ ;  /* 0x000000ff00187202 */ /* 0x000fe20000000f00 */
[----:B------:R-:W-:-:S04]  /*7200*/  ULDC.64 UR4, c[0x0][0x280] ;  /* 0x0000a00000047ab9 */ /* 0x000fc80000000a00 */
[----:B------:R-:W-:Y:S01]  /*7210*/  IMAD.HI.U32 R22, R25, UR4, R24 ;  /* 0x0000000419167c27 */ /* 0x000fe2000f8e0018 */
[----:B------:R-:W-:Y:S01]  /*7220*/  ULDC UR4, c[0x0][0x27c] ;  /* 0x00009f0000047ab9 */ /* 0x000fe20000000800 */
[----:B0-----:R-:W0:Y:S03]  /*7230*/  LDC R0, c[0x0][0x260] ;  /* 0x00009800ff007b82 */ /* 0x001e260000000800 */
[----:B------:R-:W-:-:S05]  /*7240*/  SHF.R.U32.HI R23, RZ, UR5, R22 ;  /* 0x00000005ff177c19 */ /* 0x000fca0008011616 */
[----:B------:R-:W-:Y:S01]  /*7250*/  IMAD.MOV R7, RZ, RZ, -R23 ;  /* 0x000000ffff077224 */ /* 0x000fe200078e0a17 */
[----:B0-----:R-:W-:Y:S02]  /*7260*/  ISETP.NE.AND P2, PT, R0, 0x3, PT ;  /* 0x000000030000780c */ /* 0x001fe40003f45270 */
[----:B------:R0:W5:Y:S01]  /*7270*/  LDL.LU R0, [R1] ;  /* 0x0000000001007983 */ /* 0x0001620000300800 */
[----:B------:R-:W-:Y:S01]  /*7280*/  IMAD R7, R7, UR4, R25 ;  /* 0x0000000407077c24 */ /* 0x000fe2000f8e0219 */
[----:B------:R-:W-:-:S03]  /*7290*/  ULDC UR4, c[0x0][0x398] ;  /* 0x0000e60000047ab9 */ /* 0x000fc60000000800 */
[----:B------:R-:W-:-:S06]  /*72a0*/  IMAD R6, R7, UR4, R6 ;  /* 0x0000000407067c24 */ /* 0x000fcc000f8e0206 */
[----:B0-----:R-:W-:Y:S05]  /*72b0*/  @!P2 BRA `(.L_x_4797) ;  /* 0x0000001000b0a947 */ /* 0x001fea0003800000 */
[----:B-----5:R0:W-:Y:S01]  /*72c0*/  STL [R1], R0 ;  /* 0x0000000001007387 */ /* 0x0201e20000100800 */
[----:B------:R-:W-:Y:S01]  /*72d0*/  HFMA2.MMA R22, -RZ, RZ, 0, 0 ;  /* 0x00000000ff167435 */ /* 0x000fe200000001ff */
[----:B------:R-:W-:Y:S01]  /*72e0*/  ULDC.64 UR6, c[0x0][0x288] ;  /* 0x0000a20000067ab9 */ /* 0x000fe20000000a00 */
[----:B------:R-:W-:Y:S01]  /*72f0*/  ULDC UR4, c[0x0][0x290] ;  /* 0x0000a40000047ab9 */ /* 0x000fe20000000800 */
[----:B0-----:R-:W0:Y:S07]  /*7300*/  LDC R0, c[0x0][0x260] ;  /* 0x00009800ff007b82 */ /* 0x001e2e0000000800 */
[----:B------:R-:W-:-:S05]  /*7310*/  IMAD.HI.U32 R24, R23, UR7, R22 ;  /* 0x0000000717187c27 */ /* 0x000fca000f8e0016 */
        /* <DEDUP_REMOVED lines=37> */
[----:B------:R-:W-:Y:S01]  /*7570*/  HFMA2.MMA R24, -RZ, RZ, 0, 0 ;  /* 0x00000000ff187435 */ /* 0x000fe200000001ff */
[----:B------:R-:W-:Y:S01]  /*7580*/  ULDC.64 UR4, c[0x0][0x2b0] ;  /* 0x0000ac0000047ab9 */ /* 0x000fe20000000a00 */
[----:B0-----:R-:W0:Y:S08]  /*7590*/  LDC R0, c[0x0][0x260] ;  /* 0x00009800ff007b82 */ /* 0x001e300000000800 */
[----:B------:R-:W-:Y:S01]  /*75a0*/  IMAD.HI.U32 R22, R25, UR4, R24 ;  /* 0x0000000419167c27 */ /* 0x000fe2000f8e0018 */
[----:B------:R-:W-:-:S04]  /*75b0*/  ULDC UR4, c[0x0][0x2ac] ;  /* 0x0000ab0000047ab9 */ /* 0x000fc80000000800 */
        /* <DEDUP_REMOVED lines=232> */
[----:B------:R-:W0:Y:S01]  /*8440*/  LDC R7, c[0x0][0x260] ;  /* 0x00009800ff077b82 */ /* 0x000e220000000800 */
[----:B------:R-:W-:Y:S01]  /*8450*/  MOV R22, RZ ;  /* 0x000000ff00167202 */ /* 0x000fe20000000f00 */
[----:B------:R-:W-:Y:S01]  /*8460*/  ULDC.64 UR6, c[0x0][0x378] ;  /* 0x0000de0000067ab9 */ /* 0x000fe20000000a00 */
[----:B------:R-:W-:-:S03]  /*8470*/  ULDC UR4, c[0x0][0x380] ;  /* 0x0000e00000047ab9 */ /* 0x000fc60000000800 */
[----:B------:R-:W-:-:S05]  /*8480*/  IMAD.HI.U32 R24, R23, UR7, R22 ;  /* 0x0000000717187c27 */ /* 0x000fca000f8e0016 */
[----:B------:R-:W-:Y:S01]  /*8490*/  SHF.R.U32.HI R25, RZ, UR4, R24 ;  /* 0x00000004ff197c19 */ /* 0x000fe20008011618 */
[----:B------:R-:W-:Y:S01]  /*84a0*/  ULDC UR4, c[0x0][0x3ec] ;  /* 0x0000fb0000047ab9 */ /* 0x000fe20000000800 */
[----:B0-----:R-:W-:-:S03]  /*84b0*/  ISETP.NE.AND P2, PT, R7, 0x18, PT ;  /* 0x000000180700780c */ /* 0x001fc60003f45270 */
[----:B------:R-:W-:-:S04]  /*84c0*/  IMAD.MOV R7, RZ, RZ, -R25 ;  /* 0x000000ffff077224 */ /* 0x000fc800078e0a19 */
[----:B------:R-:W-:-:S04]  /*84d0*/  IMAD R7, R7, UR6, R23 ;  /* 0x0000000607077c24 */ /* 0x000fc8000f8e0217 */
[----:B------:R-:W-:Y:S02]  /*84e0*/  IMAD R6, R7, UR4, R6 ;  /* 0x0000000407067c24 */ /* 0x000fe4000f8e0206 */
[----:B------:R-:W0:Y:S01]  /*84f0*/  @P2 LDC.64 R22, c[0x0][0x388] ;  /* 0x0000e200ff162b82 */ /* 0x000e220000000a00 */
[----:B------:R-:W-:-:S07]  /*8500*/  @P2 MOV R24, RZ ;  /* 0x000000ff00182202 */ /* 0x000fce0000000f00 */
[----:B------:R-:W1:Y:S01]  /*8510*/  @P2 LDC R7, c[0x0][0x384] ;  /* 0x0000e100ff072b82 */ /* 0x000e620000000800 */
[----:B0-----:R-:W-:-:S05]  /*8520*/  @P2 IMAD.HI.U32 R22, R25, R22, R24 ;  /* 0x0000001619162227 */ /* 0x001fca00078e0018 */
[----:B------:R-:W-:-:S05]  /*8530*/  @P2 SHF.R.U32.HI R22, RZ, R23, R22 ;  /* 0x00000017ff162219 */ /* 0x000fca0000011616 */
[----:B------:R-:W-:-:S04]  /*8540*/  @P2 IMAD.MOV R22, RZ, RZ, -R22 ;  /* 0x000000ffff162224 */ /* 0x000fc800078e0a16 */
[----:B-1----:R-:W-:Y:S02]  /*8550*/  @P2 IMAD R7, R7, R22, R25 ;  /* 0x0000001607072224 */ /* 0x002fe400078e0219 */
[----:B------:R-:W0:Y:S02]  /*8560*/  @P2 LDC R22, c[0x0][0x3f0] ;  /* 0x0000fc00ff162b82 */ /* 0x000e240000000800 */
[----:B0-----:R-:W-:-:S07]  /*8570*/  @P2 IMAD R6, R7, R22, R6 ;  /* 0x0000001607062224 */ /* 0x001fce00078e0206 */
.L_x_4797:
        /* <DEDUP_REMOVED lines=9> */
[----:B------:R-:W0:Y:S01]  /*8610*/  LDC R24, c[0x0][0x260] ;  /* 0x00009800ff187b82 */ /* 0x000e220000000800 */
        /* <DEDUP_REMOVED lines=9> */
[----:B0-----:R-:W-:-:S13]  /*86b0*/  ISETP.NE.AND P2, PT, R24, 0x1, PT ;  /* 0x000000011800780c */ /* 0x001fda0003f45270 */
[----:B------:R-:W-:Y:S05]  /*86c0*/  @!P2 BRA `(.L_x_4798) ;  /* 0x000000140020a947 */ /* 0x000fea0003800000 */
[----:B-----5:R0:W-:Y:S01]  /*86d0*/  STL [R1], R0 ;  /* 0x0000000001007387 */ /* 0x0201e20000100800 */
[----:B------:R-:W-:Y:S01]  /*86e0*/  IMAD.MOV.U32 R22, RZ, RZ, RZ ;  /* 0x000000ffff167224 */ /* 0x000fe200078e00ff */
[----:B------:R-:W-:Y:S01]  /*86f0*/  ULDC.64 UR6, c[0x0][0x270] ;  /* 0x00009c0000067ab9 */ /* 0x000fe20000000a00 */
[----:B------:R-:W-:Y:S02]  /*8700*/  ULDC UR4, c[0x0][0x278] ;  /* 0x00009e0000047ab9 */ /* 0x000fe40000000800 */
[----:B------:R-:W-:Y:S01]  /*8710*/  IMAD.HI.U32 R24, R23, UR7, R22 ;  /* 0x0000000717187c27 */ /* 0x000fe2000f8e0016 */
[----:B0-----:R-:W0:Y:S04]  /*8720*/  LDC R0, c[0x0][0x260] ;  /* 0x00009800ff007b82 */ /* 0x001e280000000800 */
[----:B------:R-:W-:Y:S01]  /*8730*/  SHF.R.U32.HI R25, RZ, UR4, R24 ;  /* 0x00000004ff197c19 */ /* 0x000fe20008011618 */
[----:B------:R-:W-:-:S03]  /*8740*/  ULDC UR4, c[0x0][0x394] ;  /* 0x0000e50000047ab9 */ /* 0x000fc60000000800 */
[----:B------:R-:W-:Y:S02]  /*8750*/  IADD3 R5, -R25, RZ, RZ ;  /* 0x000000ff19057210 */ /* 0x000fe40007ffe1ff */
[----:B0-----:R-:W-:Y:S02]  /*8760*/  ISETP.NE.AND P2, PT, R0, 0x2, PT ;  /* 0x000000020000780c */ /* 0x001fe40003f45270 */
[----:B------:R0:W5:Y:S01]  /*8770*/  LDL.LU R0, [R1] ;  /* 0x0000000001007983 */ /* 0x0001620000300800 */
[----:B------:R-:W-:-:S04]  /*8780*/  IMAD R5, R5, UR6, R23 ;  /* 0x0000000605057c24 */ /* 0x000fc8000f8e0217 */
[----:B------:R-:W-:-:S06]  /*8790*/  IMAD R4, R5, UR4, R4 ;  /* 0x0000000405047c24 */ /* 0x000fcc000f8e0204 */
[----:B0-----:R-:W-:Y:S05]  /*87a0*/  @!P2 BRA `(.L_x_4798) ;  /* 0x0000001000e8a947 */ /* 0x001fea0003800000 */
[----:B-----5:R0:W-:Y:S01]  /*87b0*/  STL [R1], R0 ;  /* 0x0000000001007387 */ /* 0x0201e20000100800 */
[----:B------:R-:W-:Y:S01]  /*87c0*/  IMAD.MOV.U32 R24, RZ, RZ, RZ ;  /* 0x000000ffff187224 */ /* 0x000fe200078e00ff */
[----:B------:R-:W-:-:S03]  /*87d0*/  ULDC.64 UR4, c[0x0][0x280] ;  /* 0x0000a00000047ab9 */ /* 0x000fc60000000a00 */
[----:B------:R-:W-:Y:S01]  /*87e0*/  IMAD.HI.U32 R22, R25, UR4, R24 ;  /* 0x0000000419167c27 */ /* 0x000fe2000f8e0018 */
[----:B------:R-:W-:Y:S01]  /*87f0*/  ULDC UR4, c[0x0][0x27c] ;  /* 0x00009f0000047ab9 */ /* 0x000fe20000000800 */
[----:B0-----:R-:W0:Y:S03]  /*8800*/  LDC R0, c[0x0][0x260] ;  /* 0x00009800ff007b82 */ /* 0x001e260000000800 */
[----:B------:R-:W-:-:S04]  /*8810*/  SHF.R.U32.HI R23, RZ, UR5, R22 ;  /* 0x00000005ff177c19 */ /* 0x000fc80008011616 */
[----:B------:R-:W-:Y:S02]  /*8820*/  IADD3 R5, -R23, RZ, RZ ;  /* 0x000000ff17057210 */ /* 0x000fe40007ffe1ff */
[----:B0-----:R-:W-:Y:S02]  /*8830*/  ISETP.NE.AND P2, PT, R0, 0x3, PT ;  /* 0x000000030000780c */ /* 0x001fe40003f45270 */
[----:B------:R0:W5:Y:S01]  /*8840*/  LDL.LU R0, [R1] ;  /* 0x0000000001007983 */ /* 0x0001620000300800 */
[----:B------:R-:W-:Y:S01]  /*8850*/  IMAD R5, R5, UR4, R25 ;  /* 0x0000000405057c24 */ /* 0x000fe2000f8e0219 */
[----:B------:R-:W-:-:S03]  /*8860*/  ULDC UR4, c[0x0][0x398] ;  /* 0x0000e60000047ab9 */ /* 0x000fc60000000800 */
[----:B------:R-:W-:-:S06]  /*8870*/  IMAD R4, R5, UR4, R4 ;  /* 0x0000000405047c24 */ /* 0x000fcc000f8e0204 */
[----:B0-----:R-:W-:Y:S05]  /*8880*/  @!P2 BRA `(.L_x_4798) ;  /* 0x0000001000b0a947 */ /* 0x001fea0003800000 */
        /* <DEDUP_REMOVED lines=295> */
[----:B------:R-:W-:-:S04]  /*9b00*/  @P2 SHF.R.U32.HI R22, RZ, R23, R22 ;  /* 0x00000017ff162219 */ /* 0x000fc80000011616 */
[----:B------:R-:W-:-:S05]  /*9b10*/  @P2 IADD3 R22, -R22, RZ, RZ ;  /* 0x000000ff16162210 */ /* 0x000fca0007ffe1ff */
[----:B-1----:R-:W-:Y:S02]  /*9b20*/  @P2 IMAD R5, R5, R22, R25 ;  /* 0x0000001605052224 */ /* 0x002fe400078e0219 */
[----:B------:R-:W0:Y:S02]  /*9b30*/  @P2 LDC R22, c[0x0][0x3f0] ;  /* 0x0000fc00ff162b82 */ /* 0x000e240000000800 */
[----:B0-----:R-:W-:-:S07]  /*9b40*/  @P2 IMAD R4, R5, R22, R4 ;  /* 0x0000001605042224 */ /* 0x001fce00078e0204 */
.L_x_4798:
[----:B------:R-:W-:-:S04]  /*9b50*/  LOP3.LUT R5, R4, 0xfffffff8, RZ, 0xc0, !PT ;  /* 0xfffffff804057812 */ /* 0x000fc800078ec0ff */
[----:B------:R-:W-:-:S05]  /*9b60*/  IADD3 R4, P2, R18, R5, RZ ;  /* 0x0000000512047210 */ /* 0x000fca0007f5e0ff */
[----:B------:R-:W-:-:S06]  /*9b70*/  IMAD.X R5, RZ, RZ, R19, P2 ;  /* 0x000000ffff057224 */ /* 0x000fcc00010e0613 */
[----:B------:R-:W5:Y:S01]  /*9b80*/  LDG.E.64 R4, desc[UR36][R4.64] ;  /* 0x0000002404047981 */ /* 0x000f62000c1e1b00 */
[----:B------:R-:W-:-:S04]  /*9b90*/  IADD3 R23, R21, R2, RZ ;  /* 0x0000000215177210 */ /* 0x000fc80007ffe0ff */
        /* <DEDUP_REMOVED lines=277> */
.L_x_4799:
[----:B------:R-:W-:-:S04]  /*acf0*/  LOP3.LUT R27, R26, 0xfffffff8, RZ, 0xc0, !PT ;  /* 0xfffffff81a1b7812 */ /* 0x000fc800078ec0ff */
[----:B------:R-:W-:-:S04]  /*ad00*/  IADD3 R26, P1, R18, R27, RZ ;  /* 0x0000001b121a7210 */ /* 0x000fc80007f3e0ff */
[----:B------:R-:W-:-:S06]  /*ad10*/  IADD3.X R27, RZ, R19, RZ, P1, !PT ;  /* 0x00000013ff1b7210 */ /* 0x000fcc0000ffe4ff */
[----:B------:R-:W5:Y:S03]  /*ad20*/  LDG.E.64 R26, desc[UR36][R26.64] ;  /* 0x000000241a1a7981 */ /* 0x000f66000c1e1b00 */
.L_x_4795:
[----:B------:R-:W-:Y:S05]  /*ad30*/  BSYNC B1 ;  /* 0x0000000000017941 */ /* 0x000fea0003800000 */
.L_x_4794:
[----:B------:R-:W-:Y:S04]  /*ad40*/  BSSY B1, `(.L_x_4800) ;  /* 0x000001a000017945 */ /* 0x000fe80003800000 */
[----:B------:R-:W-:Y:S05]  /*ad50*/  @P0 BRA `(.L_x_4801) ;  /* 0x0000000000600947 */ /* 0x000fea0003800000 */
[----:B-----5:R-:W-:Y:S01]  /*ad60*/  DSETP.GTU.AND P0, PT, |R8|, +INF , PT ;  /* 0x7ff000000800742a */ /* 0x020fe20003f0c200 */
[----:B------:R-:W-:-:S05]  /*ad70*/  IMAD.IADD R0, R0, 0x1, R2 ;  /* 0x0000000100007824 */ /* 0x000fca00078e0202 */
[----:B------:R-:W-:Y:S02]  /*ad80*/  FSEL R8, R8, RZ, !P0 ;  /* 0x000000ff08087208 */ /* 0x000fe40004000000 */
[----:B------:R-:W-:Y:S02]  /*ad90*/  FSEL R9, R9, RZ, !P0 ;  /* 0x000000ff09097208 */ /* 0x000fe40004000000 */
[----:B------:R-:W-:-:S04]  /*ada0*/  ISETP.GE.U32.AND P0, PT, R0, R3, PT ;  /* 0x000000030000720c */ /* 0x000fc80003f06070 */
[----:B------:R-:W-:-:S09]  /*adb0*/  DADD R10, R10, R8 ;  /* 0x000000000a0a7229 */ /* 0x000fd20000000008 */
[----:B------:R-:W-:Y:S05]  /*adc0*/  @P0 BRA `(.L_x_4801) ;  /* 0x0000000000440947 */ /* 0x000fea0003800000 */
[----:B------:R-:W-:Y:S01]  /*add0*/  DSETP.GTU.AND P0, PT, |R6|, +INF , PT ;  /* 0x7ff000000600742a */ /* 0x000fe20003f0c200 */
[----:B------:R-:W-:-:S05]  /*ade0*/  IADD3 R0, R0, R2, RZ ;  /* 0x0000000200007210 */ /* 0x000fca0007ffe0ff */
[----:B------:R-:W-:Y:S02]  /*adf0*/  FSEL R6, R6, RZ, !P0 ;  /* 0x000000ff06067208 */ /* 0x000fe40004000000 */
[----:B------:R-:W-:Y:S02]  /*ae00*/  FSEL R7, R7, RZ, !P0 ;  /* 0x000000ff07077208 */ /* 0x000fe40004000000 */
[----:B------:R-:W-:-:S04]  /*ae10*/  ISETP.GE.U32.AND P0, PT, R0, R3, PT ;  /* 0x000000030000720c */ /* 0x000fc80003f06070 */
[----:B------:R-:W-:-:S09]  /*ae20*/  DADD R12, R12, R6 ;  /* 0x000000000c0c7229 */ /* 0x000fd20000000006 */
[----:B------:R-:W-:Y:S05]  /*ae30*/  @P0 BRA `(.L_x_4801) ;  /* 0x0000000000280947 */ /* 0x000fea0003800000 */
[----:B------:R-:W-:Y:S01]  /*ae40*/  IADD3 R2, R0, R2, RZ ;  /* 0x0000000200027210 */ /* 0x000fe20007ffe0ff */
[----:B------:R-:W-:-:S03]  /*ae50*/  DSETP.GTU.AND P0, PT, |R4|, +INF , PT ;  /* 0x7ff000000400742a */ /* 0x000fc60003f0c200 */
[----:B------:R-:W-:-:S03]  /*ae60*/  ISETP.GE.U32.AND P1, PT, R2, R3, PT ;  /* 0x000000030200720c */ /* 0x000fc60003f26070 */
[----:B------:R-:W-:Y:S02]  /*ae70*/  FSEL R2, R4, RZ, !P0 ;  /* 0x000000ff04027208 */ /* 0x000fe40004000000 */
[----:B------:R-:W-:-:S06]  /*ae80*/  FSEL R3, R5, RZ, !P0 ;  /* 0x000000ff05037208 */ /* 0x000fcc0004000000 */
[----:B------:R-:W-:Y:S02]  /*ae90*/  DADD R14, R14, R2 ;  /* 0x000000000e0e7229 */ /* 0x000fe40000000002 */
[----:B------:R-:W-:-:S06]  /*aea0*/  @!P1 DSETP.GTU.AND P2, PT, |R26|, +INF , PT ;  /* 0x7ff000001a00942a */ /* 0x000fcc0003f4c200 */
[----:B------:R-:W-:Y:S02]  /*aeb0*/  @!P1 FSEL R4, R26, RZ, !P2 ;  /* 0x000000ff1a049208 */ /* 0x000fe40005000000 */
[----:B------:R-:W-:-:S06]  /*aec0*/  @!P1 FSEL R5, R27, RZ, !P2 ;  /* 0x000000ff1b059208 */ /* 0x000fcc0005000000 */
[----:B------:R-:W-:-:S11]  /*aed0*/  @!P1 DADD R16, R16, R4 ;  /* 0x0000000010109229 */ /* 0x000fd60000000004 */
.L_x_4801:
[----:B------:R-:W-:Y:S05]  /*aee0*/  BSYNC B1 ;  /* 0x0000000000017941 */ /* 0x000fea0003800000 */
.L_x_4800:
[----:B------:R-:W-:-:S08]  /*aef0*/  DADD R10, R12, R10 ;  /* 0x000000000c0a7229 */ /* 0x000fd0000000000a */
[----:B------:R-:W-:-:S08]  /*af00*/  DADD R10, R10, R14 ;  /* 0x000000000a0a7229 */ /* 0x000fd0000000000e */
[----:B------:R-:W-:Y:S01]  /*af10*/  DADD R16, R10, R16 ;  /* 0x000000000a107229 */ /* 0x000fe20000000010 */
[----:B------:R-:W-:Y:S10]  /*af20*/  BRA `(.L_x_4770) ;  /* 0x0000000c00347947 */ /* 0x000ff40003800000 */
.L_x_4786:
[----:B------:R-:W-:Y:S01]  /*af30*/  ISETP.GE.U32.AND P0, PT, R6, R3, PT ;  /* 0x000000030600720c */ /* 0x000fe20003f06070 */
[----:B------:R-:W-:Y:S01]  /*af40*/  BSSY B1, `(.L_x_4802) ;  /* 0x000002f000017945 */ /* 0x000fe20003800000 */
[----:B------:R-:W-:Y:S01]  /*af50*/  IMAD.MOV.U32 R6, RZ, RZ, R14 ;  /* 0x000000ffff067224 */ /* 0x000fe200078e000e */
[----:B------:R-:W-:Y:S01]  /*af60*/  MOV R7, R15 ;  /* 0x0000000f00077202 */ /* 0x000fe20000000f00 */
[----:B------:R-:W-:Y:S01]  /*af70*/  IMAD.MOV.U32 R9, RZ, RZ, R15 ;  /* 0x000000ffff097224 */ /* 0x000fe200078e000f */
[----:B------:R-:W-:-:S08]  /*af80*/  MOV R8, R14 ;  /* 0x0000000e00087202 */ /* 0x000fd00000000f00 */
[----:B------:R-:W-:Y:S05]  /*af90*/  @P0 BRA `(.L_x_4803) ;  /* 0x0000000000a40947 */ /* 0x000fea0003800000 */
[----:B------:R-:W-:Y:S01]  /*afa0*/  BSSY B2, `(.L_x_4803) ;  /* 0x0000028000027945 */ /* 0x000fe20003800000 */
[----:B------:R-:W-:Y:S01]  /*afb0*/  MOV R6, R14 ;  /* 0x0000000e00067202 */ /* 0x000fe20000000f00 */
[----:B------:R-:W-:Y:S01]  /*afc0*/  IMAD.MOV.U32 R8, RZ, RZ, R14 ;  /* 0x000000ffff087224 */ /* 0x000fe200078e000e */
[-C--:B------:R-:W-:Y:S02]  /*afd0*/  MOV R7, R15.reuse ;  /* 0x0000000f00077202 */ /* 0x080fe40000000f00 */
[----:B------:R-:W-:-:S07]  /*afe0*/  MOV R9, R15 ;  /* 0x0000000f00097202 */ /* 0x000fce0000000f00 */
.L_x_4804:
[-C--:B------:R-:W-:Y:S01]  /*aff0*/  IMAD R21, R4, R0.reuse, RZ ;  /* 0x0000000004157224 */ /* 0x080fe200078e02ff */
[----:B------:R-:W-:-:S03]  /*b000*/  IADD3 R5, R2, R0, RZ ;  /* 0x0000000002057210 */ /* 0x000fc60007ffe0ff */
[----:B------:R-:W-:-:S04]  /*b010*/  IMAD.WIDE.U32 R20, R21, 0x8, R18 ;  /* 0x0000000815147825 */ /* 0x000fc800078e0012 */
[----:B------:R-:W-:Y:S02]  /*b020*/  IMAD R23, R4, R5, RZ ;  /* 0x0000000504177224 */ /* 0x000fe400078e02ff */
[----:B------:R-:W2:Y:S01]  /*b030*/  LDG.E.64 R20, desc[UR36][R20.64] ;  /* 0x0000002414147981 */ /* 0x000ea2000c1e1b00 */
[----:B------:R-:W-:Y:S02]  /*b040*/  IMAD.IADD R5, R5, 0x1, R2 ;  /* 0x0000000105057824 */ /* 0x000fe400078e0202 */
[----:B------:R-:W-:-:S04]  /*b050*/  IMAD.WIDE.U32 R22, R23, 0x8, R18 ;  /* 0x0000000817167825 */ /* 0x000fc800078e0012 */
[----:B------:R-:W-:Y:S01]  /*b060*/  IMAD R13, R4, R5, RZ ;  /* 0x00000005040d7224 */ /* 0x000fe200078e02ff */
[----:B------:R-:W-:Y:S01]  /*b070*/  IADD3 R0, R5, R2, RZ ;  /* 0x0000000205007210 */ /* 0x000fe20007ffe0ff */
[----:B------:R-:W3:Y:S02]  /*b080*/  LDG.E.64 R22, desc[UR36][R22.64] ;  /* 0x0000002416167981 */ /* 0x000ee4000c1e1b00 */
[----:B------:R-:W-:-:S04]  /*b090*/  IMAD.WIDE.U32 R12, R13, 0x8, R18 ;  /* 0x000000080d0c7825 */ /* 0x000fc800078e0012 */
[----:B------:R-:W-:Y:S02]  /*b0a0*/  IMAD R11, R4, R0, RZ ;  /* 0x00000000040b7224 */ /* 0x000fe400078e02ff */
[----:B------:R-:W4:Y:S02]  /*b0b0*/  LDG.E.64 R12, desc[UR36][R12.64] ;  /* 0x000000240c0c7981 */ /* 0x000f24000c1e1b00 */
[----:B------:R-:W-:-:S06]  /*b0c0*/  IMAD.WIDE.U32 R10, R11, 0x8, R18 ;  /* 0x000000080b0a7825 */ /* 0x000fcc00078e0012 */
[----:B------:R-:W5:Y:S01]  /*b0d0*/  LDG.E.64 R10, desc[UR36][R10.64] ;  /* 0x000000240a0a7981 */ /* 0x000f62000c1e1b00 */
[----:B------:R-:W-:-:S05]  /*b0e0*/  IADD3 R0, R0, R2, RZ ;  /* 0x0000000200007210 */ /* 0x000fca0007ffe0ff */
[----:B------:R-:W-:Y:S01]  /*b0f0*/  IMAD R26, R2, 0x3, R0 ;  /* 0x00000003021a7824 */ /* 0x000fe200078e0200 */
[----:B--2---:R-:W-:-:S06]  /*b100*/  DSETP.GTU.AND P0, PT, |R20|, +INF , PT ;  /* 0x7ff000001400742a */ /* 0x004fcc0003f0c200 */
[----:B------:R-:W-:Y:S02]  /*b110*/  FSEL R24, R20, RZ, !P0 ;  /* 0x000000ff14187208 */ /* 0x000fe40004000000 */
[----:B------:R-:W-:Y:S01]  /*b120*/  FSEL R25, R21, RZ, !P0 ;  /* 0x000000ff15197208 */ /* 0x000fe20004000000 */
[----:B---3--:R-:W-:-:S05]  /*b130*/  DSETP.GTU.AND P0, PT, |R22|, +INF , PT ;  /* 0x7ff000001600742a */ /* 0x008fca0003f0c200 */
[----:B------:R-:W-:Y:S01]  /*b140*/  DADD R8, R8, R24 ;  /* 0x0000000008087229 */ /* 0x000fe20000000018 */
[----:B------:R-:W-:Y:S02]  /*b150*/  FSEL R24, R22, RZ, !P0 ;  /* 0x000000ff16187208 */ /* 0x000fe40004000000 */
[----:B------:R-:W-:Y:S01]  /*b160*/  FSEL R25, R23, RZ, !P0 ;  /* 0x000000ff17197208 */ /* 0x000fe20004000000 */
[----:B----4-:R-:W-:-:S05]  /*b170*/  DSETP.GTU.AND P0, PT, |R12|, +INF , PT ;  /* 0x7ff000000c00742a */ /* 0x010fca0003f0c200 */
[----:B------:R-:W-:Y:S01]  /*b180*/  DADD R6, R6, R24 ;  /* 0x0000000006067229 */ /* 0x000fe20000000018 */
[----:B------:R-:W-:Y:S02]  /*b190*/  FSEL R24, R12, RZ, !P0 ;  /* 0x000000ff0c187208 */ /* 0x000fe40004000000 */
[----:B------:R-:W-:Y:S01]  /*b1a0*/  FSEL R25, R13, RZ, !P0 ;  /* 0x000000ff0d197208 */ /* 0x000fe20004000000 */
[----:B-----5:R-:W-:-:S05]  /*b1b0*/  DSETP.GTU.AND P0, PT, |R10|, +INF , PT ;  /* 0x7ff000000a00742a */ /* 0x020fca0003f0c200 */
[----:B------:R-:W-:Y:S01]  /*b1c0*/  DADD R14, R14, R24 ;  /* 0x000000000e0e7229 */ /* 0x000fe20000000018 */
[----:B------:R-:W-:Y:S02]  /*b1d0*/  FSEL R24, R10, RZ, !P0 ;  /* 0x000000ff0a187208 */ /* 0x000fe40004000000 */
[----:B------:R-:W-:Y:S02]  /*b1e0*/  FSEL R25, R11, RZ, !P0 ;  /* 0x000000ff0b197208 */ /* 0x000fe40004000000 */
[----:B------:R-:W-:-:S04]  /*b1f0*/  ISETP.GE.U32.AND P0, PT, R26, R3, PT ;  /* 0x000000031a00720c */ /* 0x000fc80003f06070 */
[----:B------:R-:W-:-:S09]  /*b200*/  DADD R16, R24, R16 ;  /* 0x0000000018107229 */ /* 0x000fd20000000010 */
[----:B------:R-:W-:Y:S05]  /*b210*/  @!P0 BRA `(.L_x_4804) ;  /* 0xfffffffc00748947 */ /* 0x000fea000383ffff */
[----:B------:R-:W-:Y:S05]  /*b220*/  BSYNC B2 ;  /* 0x0000000000027941 */ /* 0x000fea0003800000 */
.L_x_4803:
[----:B------:R-:W-:Y:S05]  /*b230*/  BSYNC B1 ;  /* 0x0000000000017941 */ /* 0x000fea0003800000 */
.L_x_4802:
        /* <DEDUP_REMOVED lines=15> */
[----:B------:R-:W-:Y:S01]  /*b330*/  IADD3 R12, R5, R2, RZ ;  /* 0x00000002050c7210 */ /* 0x000fe20007ffe0ff */
[----:B------:R-:W-:-:S03]  /*b340*/  IMAD R13, R4, R5, RZ ;  /* 0x00000005040d7224 */ /* 0x000fc600078e02ff */
[----:B------:R-:W-:-:S13]  /*b350*/  ISETP.GE.U32.AND P0, PT, R12, R3, PT ;  /* 0x000000030c00720c */ /* 0x000fda0003f06070 */
[----:B------:R-:W-:Y:S02]  /*b360*/  @!P0 IMAD R5, R4, R12, RZ ;  /* 0x0000000c04058224 */ /* 0x000fe400078e02ff */
[----:B------:R-:W-:-:S04]  /*b370*/  IMAD.WIDE.U32 R12, R13, 0x8, R18 ;  /* 0x000000080d0c7825 */ /* 0x000fc800078e0012 */
[----:B------:R-:W-:Y:S02]  /*b380*/  @!P0 IMAD.WIDE.U32 R18, R5, 0x8, R18 ;  /* 0x0000000805128825 */ /* 0x000fe400078e0012 */
[----:B------:R-:W5:Y:S04]  /*b390*/  LDG.E.64 R12, desc[UR36][R12.64] ;  /* 0x000000240c0c7981 */ /* 0x000f68000c1e1b00 */
[----:B------:R0:W5:Y:S02]  /*b3a0*/  @!P0 LDG.E.64 R10, desc[UR36][R18.64] ;  /* 0x00000024120a8981 */ /* 0x000164000c1e1b00 */
.L_x_4806:
[----:B------:R-:W-:Y:S05]  /*b3b0*/  BSYNC B1 ;  /* 0x0000000000017941 */ /* 0x000fea0003800000 */
.L_x_4805:
        /* <DEDUP_REMOVED lines=26> */
.L_x_4808:
[----:B------:R-:W-:Y:S05]  /*b560*/  BSYNC B1 ;  /* 0x0000000000017941 */ /* 0x000fea0003800000 */
.L_x_4807:
[----:B------:R-:W-:-:S08]  /*b570*/  DADD R6, R8, R6 ;  /* 0x0000000008067229 */ /* 0x000fd00000000006 */
[----:B------:R-:W-:-:S08]  /*b580*/  DADD R6, R6, R14 ;  /* 0x0000000006067229 */ /* 0x000fd0000000000e */
[----:B------:R-:W-:Y:S01]  /*b590*/  DADD R16, R6, R16 ;  /* 0x0000000006107229 */ /* 0x000fe20000000010 */
[----:B------:R-:W-:Y:S10]  /*b5a0*/  BRA `(.L_x_4770) ;  /* 0x0000000400947947 */ /* 0x000ff40003800000 */
.L_x_4785:
[----:B------:R-:W0:Y:S01]  /*b5b0*/  LDC R0, c[0x0][0x22c] ;  /* 0x00008b00ff007b82 */ /* 0x000e220000000800 */
[----:B------:R-:W-:Y:S07]  /*b5c0*/  BSSY B1, `(.L_x_4809) ;  /* 0x0000031000017945 */ /* 0x000fee0003800000 */
[----:B------:R-:W1:Y:S01]  /*b5d0*/  LDC.64 R4, c[0x0][0x218] ;  /* 0x00008600ff047b82 */ /* 0x000e620000000a00 */
[----:B0-----:R-:W-:-:S05]  /*b5e0*/  IMAD R2, R0, 0x3, R21 ;  /* 0x0000000300027824 */ /* 0x001fca00078e0215 */
[----:B------:R-:W-:Y:S01]  /*b5f0*/  ISETP.GE.U32.AND P0, PT, R2, R3, PT ;  /* 0x000000030200720c */ /* 0x000fe20003f06070 */
[----:B------:R-:W-:Y:S01]  /*b600*/  IMAD.MOV.U32 R2, RZ, RZ, R21 ;  /* 0x000000ffff027224 */ /* 0x000fe200078e0015 */
[-C--:B-1----:R-:W-:Y:S01]  /*b610*/  MOV R16, R4.reuse ;  /* 0x0000000400107202 */ /* 0x082fe20000000f00 */
[----:B------:R-:W-:Y:S01]  /*b620*/  IMAD.MOV.U32 R12, RZ, RZ, R4 ;  /* 0x000000ffff0c7224 */ /* 0x000fe200078e0004 */
[-C--:B------:R-:W-:Y:S01]  /*b630*/  MOV R17, R5.reuse ;  /* 0x0000000500117202 */ /* 0x080fe20000000f00 */
[----:B------:R-:W-:Y:S01]  /*b640*/  IMAD.MOV.U32 R7, RZ, RZ, R5 ;  /* 0x000000ffff077224 */ /* 0x000fe200078e0005 */
[----:B------:R-:W-:Y:S02]  /*b650*/  MOV R13, R5 ;  /* 0x00000005000d7202 */ /* 0x000fe40000000f00 */
[----:B------:R-:W-:-:S05]  /*b660*/  MOV R6, R4 ;  /* 0x0000000400067202 */ /* 0x000fca0000000f00 */
[----:B------:R-:W-:Y:S05]  /*b670*/  @P0 BRA `(.L_x_4810) ;  /* 0x0000000000940947 */ /* 0x000fea0003800000 */
[----:B------:R-:W-:Y:S01]  /*b680*/  BSSY B2, `(.L_x_4810) ;  /* 0x0000024000027945 */ /* 0x000fe20003800000 */
[----:B------:R-:W-:Y:S01]  /*b690*/  MOV R12, R4 ;  /* 0x00000004000c7202 */ /* 0x000fe20000000f00 */
[----:B------:R-:W-:Y:S01]  /*b6a0*/  IMAD.MOV.U32 R6, RZ, RZ, R4 ;  /* 0x000000ffff067224 */ /* 0x000fe200078e0004 */
[-C--:B------:R-:W-:Y:S02]  /*b6b0*/  MOV R13, R5.reuse ;  /* 0x00000005000d7202 */ /* 0x080fe40000000f00 */
[----:B------:R-:W-:-:S07]  /*b6c0*/  MOV R7, R5 ;  /* 0x0000000500077202 */ /* 0x000fce0000000f00 */
.L_x_4811:
[C---:B------:R-:W-:Y:S01]  /*b6d0*/  IMAD.WIDE.U32 R14, R2.reuse, 0x8, R18 ;  /* 0x00000008020e7825 */ /* 0x040fe200078e0012 */
[----:B------:R-:W-:-:S05]  /*b6e0*/  IADD3 R9, R2, R0, RZ ;  /* 0x0000000002097210 */ /* 0x000fca0007ffe0ff */
[----:B------:R-:W2:Y:S01]  /*b6f0*/  LDG.E.64 R14, desc[UR36][R14.64] ;  /* 0x000000240e0e7981 */ /* 0x000ea2000c1e1b00 */
[----:B------:R-:W-:-:S04]  /*b700*/  IMAD.WIDE.U32 R20, R9, 0x8, R18 ;  /* 0x0000000809147825 */ /* 0x000fc800078e0012 */
[----:B------:R-:W-:Y:S02]  /*b710*/  IMAD.IADD R9, R9, 0x1, R0 ;  /* 0x0000000109097824 */ /* 0x000fe400078e0200 */
[----:B------:R-:W3:Y:S02]  /*b720*/  LDG.E.64 R20, desc[UR36][R20.64] ;  /* 0x0000002414147981 */ /* 0x000ee4000c1e1b00 */
[C---:B------:R-:W-:Y:S01]  /*b730*/  IMAD.WIDE.U32 R10, R9.reuse, 0x8, R18 ;  /* 0x00000008090a7825 */ /* 0x040fe200078e0012 */
[----:B------:R-:W-:-:S05]  /*b740*/  IADD3 R2, R9, R0, RZ ;  /* 0x0000000009027210 */ /* 0x000fca0007ffe0ff */
[----:B------:R-:W4:Y:S01]  /*b750*/  LDG.E.64 R10, desc[UR36][R10.64] ;  /* 0x000000240a0a7981 */ /* 0x000f22000c1e1b00 */
        /* <DEDUP_REMOVED lines=23> */
.L_x_4810:
[----:B------:R-:W-:Y:S05]  /*b8d0*/  BSYNC B1 ;  /* 0x0000000000017941 */ /* 0x000fea0003800000 */
.L_x_4809:
[----:B------:R-:W-:Y:S01]  /*b8e0*/  ISETP.GE.U32.AND P1, PT, R2, R3, PT ;  /* 0x000000030200720c */ /* 0x000fe20003f26070 */
[----:B------:R-:W-:-:S12]  /*b8f0*/  BSSY B1, `(.L_x_4812) ;  /* 0x0000012000017945 */ /* 0x000fd80003800000 */
[----:B------:R-:W-:Y:S05]  /*b900*/  @P1 BRA `(.L_x_4813) ;  /* 0x0000000000401947 */ /* 0x000fea0003800000 */
[----:B------:R-:W-:-:S06]  /*b910*/  IMAD.WIDE.U32 R14, R2, 0x8, R18 ;  /* 0x00000008020e7825 */ /* 0x000fcc00078e0012 */
[----:B------:R-:W5:Y:S01]  /*b920*/  LDG.E.64 R14, desc[UR36][R14.64] ;  /* 0x000000240e0e7981 */ /* 0x000f62000c1e1b00 */
[----:B------:R-:W-:-:S05]  /*b930*/  IMAD.IADD R23, R2, 0x1, R0 ;  /* 0x0000000102177824 */ /* 0x000fca00078e0200 */
[----:B------:R-:W-:-:S13]  /*b940*/  ISETP.GE.U32.AND P0, PT, R23, R3, PT ;  /* 0x000000031700720c */ /* 0x000fda0003f06070 */
[----:B------:R-:W-:Y:S05]  /*b950*/  @P0 BRA `(.L_x_4813) ;  /* 0x00000000002c0947 */ /* 0x000fea0003800000 */
[----:B------:R-:W-:-:S06]  /*b960*/  IMAD.WIDE.U32 R20, R23, 0x8, R18 ;  /* 0x0000000817147825 */ /* 0x000fcc00078e0012 */
[----:B------:R-:W5:Y:S01]  /*b970*/  LDG.E.64 R20, desc[UR36][R20.64] ;  /* 0x0000002414147981 */ /* 0x000f62000c1e1b00 */
[----:B------:R-:W-:-:S04]  /*b980*/  IADD3 R23, R23, R0, RZ ;  /* 0x0000000017177210 */ /* 0x000fc80007ffe0ff */
        /* <DEDUP_REMOVED lines=8> */
.L_x_4813:
[----:B------:R-:W-:Y:S05]  /*ba10*/  BSYNC B1 ;  /* 0x0000000000017941 */ /* 0x000fea0003800000 */
.L_x_4812:
        /* <DEDUP_REMOVED lines=26> */
.L_x_4815:
[----:B------:R-:W-:Y:S05]  /*bbc0*/  BSYNC B1 ;  /* 0x0000000000017941 */ /* 0x000fea0003800000 */
.L_x_4814:
[----:B------:R-:W-:-:S08]  /*bbd0*/  DADD R4, R6, R4 ;  /* 0x0000000006047229 */ /* 0x000fd00000000004 */
[----:B------:R-:W-:-:S08]  /*bbe0*/  DADD R4, R4, R12 ;  /* 0x0000000004047229 */ /* 0x000fd0000000000c */
[----:B------:R-:W-:-:S11]  /*bbf0*/  DADD R16, R4, R16 ;  /* 0x0000000004107229 */ /* 0x000fd60000000010 */
.L_x_4770:
[----:B------:R-:W-:Y:S05]  /*bc00*/  BSYNC B0 ;  /* 0x0000000000007941 */ /* 0x000fea0003800000 */
.L_x_4769:
[----:B------:R-:W-:Y:S02]  /*bc10*/  ULDC UR4, c[0x0][0x23c] ;  /* 0x00008f0000047ab9 */ /* 0x000fe40000000800 */
[----:B------:R-:W-:-:S13]  /*bc20*/  ISETP.NE.AND P0, PT, RZ, UR4, PT ;  /* 0x00000004ff007c0c */ /* 0x000fda000bf05270 */
[----:B------:R-:W-:Y:S05]  /*bc30*/  @!P0 BRA `(.L_x_4816) ;  /* 0x0000000000748947 */ /* 0x000fea0003800000 */
[----:B-----5:R-:W1:Y:S01]  /*bc40*/  S2R R0, SR_TID.Y ;  /* 0x0000000000007919 */ /* 0x020e620000002200 */
        /* <DEDUP_REMOVED lines=13> */
[----:B------:R-:W-:-:S07]  /*bd20*/  IMAD.U32 R0, RZ, RZ, UR5 ;  /* 0x00000005ff007e24 */ /* 0x000fce000f8e00ff */
.L_x_4817:
[----:B------:R-:W2:Y:S01]  /*bd30*/  S2R R4, SR_TID.Y ;  /* 0x0000000000047919 */ /* 0x000ea20000002200 */
[----:B------:R-:W3:Y:S01]  /*bd40*/  S2R R3, SR_TID.X ;  /* 0x0000000000037919 */ /* 0x000ee20000002100 */
[----:B------:R-:W-:Y:S01]  /*bd50*/  BAR.SYNC.DEFER_BLOCKING 0x0 ;  /* 0x0000000000007b1d */ /* 0x000fe20000010000 */
[----:B--2---:R-:W-:-:S04]  /*bd60*/  IADD3 R2, R4, R0, RZ ;  /* 0x0000000004027210 */ /* 0x004fc80007ffe0ff */
[----:B------:R-:W-:-:S04]  /*bd70*/  ISETP.GE.U32.AND P0, PT, R2, UR7, PT ;  /* 0x0000000702007c0c */ /* 0x000fc8000bf06070 */
[----:B------:R-:W-:-:S13]  /*bd80*/  ISETP.GE.U32.OR P0, PT, R4, R0, P0 ;  /* 0x000000000400720c */ /* 0x000fda0000706470 */
[----:B---3--:R-:W-:-:S05]  /*bd90*/  @!P0 IMAD R2, R2, UR6, R3 ;  /* 0x0000000602028c24 */ /* 0x008fca000f8e0203 */
[----:B------:R-:W-:-:S06]  /*bda0*/  @!P0 LEA R2, R2, UR4, 0x3 ;  /* 0x0000000402028c11 */ /* 0x000fcc000f8e18ff */
[----:B------:R-:W1:Y:S02]  /*bdb0*/  @!P0 LDS.64 R2, [R2] ;  /* 0x0000000002028984 */ /* 0x000e640000000a00 */
[----:B-1----:R-:W-:-:S07]  /*bdc0*/  @!P0 DADD R16, R16, R2 ;  /* 0x0000000010108229 */ /* 0x002fce0000000002 */
[----:B------:R2:W-:Y:S01]  /*bdd0*/  @!P0 STS.64 [R5], R16 ;  /* 0x0000001005008388 */ /* 0x0005e20000000a00 */
[----:B------:R-:W-:Y:S02]  /*bde0*/  ISETP.GT.AND P0, PT, R0, 0x1, PT ;  /* 0x000000010000780c */ /* 0x000fe40003f04270 */
[----:B------:R-:W-:-:S11]  /*bdf0*/  SHF.R.S32.HI R0, RZ, 0x1, R0 ;  /* 0x00000001ff007819 */ /* 0x000fd60000011400 */
[----:B--2---:R-:W-:Y:S05]  /*be00*/  @P0 BRA `(.L_x_4817) ;  /* 0xfffffffc00c80947 */ /* 0x004fea000383ffff */
.L_x_4816:
[----:B------:R-:W-:Y:S02]  /*be10*/  ULDC UR4, c[0x0][0x238] ;  /* 0x00008e0000047ab9 */ /* 0x000fe40000000800 */
[----:B------:R-:W-:-:S13]  /*be20*/  ISETP.NE.AND P0, PT, RZ, UR4, PT ;  /* 0x00000004ff007c0c */ /* 0x000fda000bf05270 */
[----:B------:R-:W-:Y:S05]  /*be30*/  @!P0 BRA `(.L_x_4818) ;  /* 0x0000000000a88947 */ /* 0x000fea0003800000 */
[----:B-----5:R-:W2:Y:S02]  /*be40*/  LDC R7, c[0x0][RZ] ;  /* 0x00000000ff077b82 */ /* 0x020ea40000000800 */
        /* <DEDUP_REMOVED lines=18> */
.L_x_4820:
        /* <DEDUP_REMOVED lines=8> */
[----:B-1----:R-:W-:-:S07]  /*bff0*/  @!P0 DADD R16, R16, R2 ;  /* 0x0000000010108229 */ /* 0x002fce0000000002 */
[----:B------:R1:W-:Y:S01]  /*c000*/  @!P0 STS.64 [R5], R16 ;  /* 0x0000001005008388 */ /* 0x0003e20000000a00 */
[----:B------:R-:W-:-:S13]  /*c010*/  ISETP.GE.AND P0, PT, R0, 0x20, PT ;  /* 0x000000200000780c */ /* 0x000fda0003f06270 */
[----:B-1----:R-:W-:Y:S05]  /*c020*/  @P0 BRA `(.L_x_4820) ;  /* 0xfffffffc00d00947 */ /* 0x002fea000383ffff */
[----:B------:R-:W-:-:S07]  /*c030*/  MOV R0, 0x20 ;  /* 0x0000002000007802 */ /* 0x000fce0000000f00 */
.L_x_4819:
[----:B------:R-:W-:Y:S01]  /*c040*/  BAR.SYNC.DEFER_BLOCKING 0x0 ;  /* 0x0000000000007b1d */ /* 0x000fe20000010000 */
[----:B------:R-:W-:-:S13]  /*c050*/  ISETP.GE.AND P0, PT, R0, 0x2, PT ;  /* 0x000000020000780c */ /* 0x000fda0003f06270 */
[----:B------:R-:W-:Y:S05]  /*c060*/  @!P0 BRA `(.L_x_4818) ;  /* 0x00000000001c8947 */ /* 0x000fea0003800000 */
[----:B-1----:R-:W-:-:S07]  /*c070*/  MOV R5, 0x1 ;  /* 0x0000000100057802 */ /* 0x002fce0000000f00 */
.L_x_4821:
[----:B------:R-:W-:Y:S04]  /*c080*/  SHFL.DOWN PT, R3, R17, R5, 0x1f ;  /* 0x08001f0511037589 */ /* 0x000fe800000e0000 */
[----:B------:R1:W2:Y:S02]  /*c090*/  SHFL.DOWN PT, R2, R16, R5, 0x1f ;  /* 0x08001f0510027589 */ /* 0x0002a400000e0000 */
[----:B-1----:R-:W-:-:S05]  /*c0a0*/  IMAD.SHL.U32 R5, R5, 0x2, RZ ;  /* 0x0000000205057824 */ /* 0x002fca00078e00ff */
[----:B------:R-:W-:Y:S01]  /*c0b0*/  ISETP.GE.AND P0, PT, R5, R0, PT ;  /* 0x000000000500720c */ /* 0x000fe20003f06270 */
[----:B--2---:R-:W-:-:S12]  /*c0c0*/  DADD R16, R2, R16 ;  /* 0x0000000002107229 */ /* 0x004fd80000000010 */
[----:B------:R-:W-:Y:S05]  /*c0d0*/  @!P0 BRA `(.L_x_4821) ;  /* 0xfffffffc00e88947 */ /* 0x000fea000383ffff */
.L_x_4818:
[----:B-----5:R-:W2:Y:S01]  /*c0e0*/  LDC R11, c[0x0][0x3f4] ;  /* 0x0000fd00ff0b7b82 */ /* 0x020ea20000000800 */
[----:B0-----:R-:W-:Y:S02]  /*c0f0*/  MOV R18, RZ ;  /* 0x000000ff00127202 */ /* 0x001fe40000000f00 */
        /* <DEDUP_REMOVED lines=9> */
[----:B-1----:R-:W-:-:S04]  /*c190*/  IMAD.MOV R5, RZ, RZ, -R3 ;  /* 0x000000ffff057224 */ /* 0x002fc800078e0a03 */
        /* <DEDUP_REMOVED lines=265> */
.L_x_4822:
        /* <DEDUP_REMOVED lines=298> */
.L_x_4824:
        /* <DEDUP_REMOVED lines=17> */
.L_x_4826:
[----:B0-----:R-:W-:Y:S05]  /*e5e0*/  BSYNC B0 ;  /* 0x0000000000007941 */ /* 0x001fea0003800000 */
.L_x_4825:
        /* <DEDUP_REMOVED lines=14> */
.L_x_4828:
[----:B------:R-:W-:Y:S05]  /*e6d0*/  BSYNC B0 ;  /* 0x0000000000007941 */ /* 0x000fea0003800000 */
.L_x_4827:
        /* <DEDUP_REMOVED lines=35> */
.L_x_4830:
[----:B------:R-:W-:Y:S05]  /*e910*/  BSYNC B0 ;  /* 0x0000000000007941 */ /* 0x000fea0003800000 */
.L_x_4829:
        /* <DEDUP_REMOVED lines=32> */
.L_x_4835:
[----:B------:R-:W-:-:S05]  /*eb20*/  IADD3 R9, R0, R11, RZ ;  /* 0x0000000b00097210 */ /* 0x000fca0007ffe0ff */
[----:B-1----:R-:W-:-:S06]  /*eb30*/  IMAD.WIDE.U32 R8, R9, 0x8, R6 ;  /* 0x0000000809087825 */ /* 0x002fcc00078e0006 */
[----:B------:R-:W2:Y:S01]  /*eb40*/  LDG.E.64 R8, desc[UR36][R8.64] ;  /* 0x0000002408087981 */ /* 0x000ea2000c1e1b00 */
[----:B------:R-:W-:-:S05]  /*eb50*/  IMAD.IADD R11, R12, 0x1, R11 ;  /* 0x000000010c0b7824 */ /* 0x000fca00078e020b */
[----:B------:R-:W-:Y:S01]  /*eb60*/  ISETP.GE.U32.AND P0, PT, R11, UR6, PT ;  /* 0x000000060b007c0c */ /* 0x000fe2000bf06070 */
[----:B--2---:R-:W-:-:S12]  /*eb70*/  DADD R16, R8, R16 ;  /* 0x0000000008107229 */ /* 0x004fd80000000010 */
[----:B------:R-:W-:Y:S05]  /*eb80*/  @!P0 BRA `(.L_x_4835) ;  /* 0xfffffffc00e48947 */ /* 0x000fea000383ffff */
[----:B------:R-:W-:Y:S05]  /*eb90*/  BSYNC B1 ;  /* 0x0000000000017941 */ /* 0x000fea0003800000 */
.L_x_4834:
[----:B------:R-:W-:Y:S05]  /*eba0*/  BRA `(.L_x_4833) ;  /* 0x00000000004c7947 */ /* 0x000fea0003800000 */
.L_x_4832:
        /* <DEDUP_REMOVED lines=10> */
.L_x_4836:
[----:B------:R-:W0:Y:S01]  /*ec50*/  S2R R9, SR_TID.X ;  /* 0x0000000000097919 */ /* 0x000e220000002100 */
[----:B------:R-:W-:-:S05]  /*ec60*/  IADD3 R8, R0, R11, RZ ;  /* 0x0000000b00087210 */ /* 0x000fca0007ffe0ff */
[----:B0-----:R-:W-:-:S04]  /*ec70*/  IMAD R9, R8, R13, R9 ;  /* 0x0000000d08097224 */ /* 0x001fc800078e0209 */
[----:B-1----:R-:W-:-:S06]  /*ec80*/  IMAD.WIDE.U32 R8, R9, 0x8, R6 ;  /* 0x0000000809087825 */ /* 0x002fcc00078e0006 */
[----:B------:R-:W3:Y:S01]  /*ec90*/  LDG.E.64 R8, desc[UR36][R8.64] ;  /* 0x0000002408087981 */ /* 0x000ee2000c1e1b00 */
[----:B--2---:R-:W-:-:S05]  /*eca0*/  IMAD.IADD R11, R12, 0x1, R11 ;  /* 0x000000010c0b7824 */ /* 0x004fca00078e020b */
[----:B------:R-:W-:Y:S01]  /*ecb0*/  ISETP.GE.U32.AND P0, PT, R11, UR5, PT ;  /* 0x000000050b007c0c */ /* 0x000fe2000bf06070 */
[----:B---3--:R-:W-:-:S12]  /*ecc0*/  DADD R16, R8, R16 ;  /* 0x0000000008107229 */ /* 0x008fd80000000010 */
[----:B------:R-:W-:Y:S05]  /*ecd0*/  @!P0 BRA `(.L_x_4836) ;  /* 0xfffffffc00dc8947 */ /* 0x000fea000383ffff */
.L_x_4833:
[----:B------:R-:W-:Y:S05]  /*ece0*/  BSYNC B0 ;  /* 0x0000000000007941 */ /* 0x000fea0003800000 */
.L_x_4831:
        /* <DEDUP_REMOVED lines=15> */
.L_x_4838:
        /* <DEDUP_REMOVED lines=9> */
[----:B0-----:R-:W-:-:S07]  /*ee70*/  @!P0 DADD R16, R16, R6 ;  /* 0x0000000010108229 */ /* 0x001fce0000000006 */
[----:B------:R1:W-:Y:S01]  /*ee80*/  @!P0 STS.64 [R9], R16 ;  /* 0x0000001009008388 */ /* 0x0003e20000000a00 */
[----:B------:R-:W-:Y:S02]  /*ee90*/  ISETP.GT.AND P0, PT, R0, 0x1, PT ;  /* 0x000000010000780c */ /* 0x000fe40003f04270 */
[----:B------:R-:W-:-:S11]  /*eea0*/  SHF.R.S32.HI R0, RZ, 0x1, R0 ;  /* 0x00000001ff007819 */ /* 0x000fd60000011400 */
[----:B-1----:R-:W-:Y:S05]  /*eeb0*/  @P0 BRA `(.L_x_4838) ;  /* 0xfffffffc00c80947 */ /* 0x002fea000383ffff */
.L_x_4837:
[----:B------:R-:W-:Y:S05]  /*eec0*/  @!P2 BRA `(.L_x_4839) ;  /* 0x000000000084a947 */ /* 0x000fea0003800000 */
[----:B------:R-:W-:Y:S01]  /*eed0*/  ISETP.GT.AND P0, PT, R11, 0x20, PT ;  /* 0x000000200b00780c */ /* 0x000fe20003f04270 */
[----:B------:R-:W-:-:S12]  /*eee0*/  IMAD.MOV.U32 R0, RZ, RZ, R11 ;  /* 0x000000ffff007224 */ /* 0x000fd800078e000b */
[----:B------:R-:W-:Y:S05]  /*eef0*/  @!P0 BRA `(.L_x_4840) ;  /* 0x0000000000508947 */ /* 0x000fea0003800000 */
[----:B------:R-:W-:Y:S01]  /*ef00*/  LEA.HI R0, R11, R11, RZ, 0x1 ;  /* 0x0000000b0b007211 */ /* 0x000fe200078f08ff */
[----:B------:R1:W-:Y:S03]  /*ef10*/  STS.64 [R9], R16 ;  /* 0x0000001009007388 */ /* 0x0003e60000000a00 */
[----:B------:R-:W-:Y:S02]  /*ef20*/  SHF.R.S32.HI R6, RZ, 0x1, R0 ;  /* 0x00000001ff067819 */ /* 0x000fe40000011400 */
[----:B------:R-:W-:Y:S02]  /*ef30*/  MOV R0, 0x20 ;  /* 0x0000002000007802 */ /* 0x000fe40000000f00 */
[----:B------:R-:W-:-:S13]  /*ef40*/  ISETP.GE.AND P0, PT, R6, 0x20, PT ;  /* 0x000000200600780c */ /* 0x000fda0003f06270 */
[----:B-1----:R-:W-:Y:S05]  /*ef50*/  @!P0 BRA `(.L_x_4840) ;  /* 0x0000000000388947 */ /* 0x002fea0003800000 */
[----:B------:R-:W-:-:S07]  /*ef60*/  MOV R0, R6 ;  /* 0x0000000600007202 */ /* 0x000fce0000000f00 */
.L_x_4841:
        /* <DEDUP_REMOVED lines=8> */
[----:B0-----:R-:W-:-:S07]  /*eff0*/  @!P0 DADD R16, R16, R6 ;  /* 0x0000000010108229 */ /* 0x001fce0000000006 */
[----:B------:R1:W-:Y:S01]  /*f000*/  @!P0 STS.64 [R9], R16 ;  /* 0x0000001009008388 */ /* 0x0003e20000000a00 */
[----:B------:R-:W-:-:S13]  /*f010*/  ISETP.GE.AND P0, PT, R0, 0x20, PT ;  /* 0x000000200000780c */ /* 0x000fda0003f06270 */
[----:B-1----:R-:W-:Y:S05]  /*f020*/  @P0 BRA `(.L_x_4841) ;  /* 0xfffffffc00d00947 */ /* 0x002fea000383ffff */
[----:B------:R-:W-:-:S07]  /*f030*/  MOV R0, 0x20 ;  /* 0x0000002000007802 */ /* 0x000fce0000000f00 */
.L_x_4840:
[----:B------:R-:W-:Y:S01]  /*f040*/  BAR.SYNC.DEFER_BLOCKING 0x0 ;  /* 0x0000000000007b1d */ /* 0x000fe20000010000 */
[----:B------:R-:W-:-:S13]  /*f050*/  ISETP.GE.AND P0, PT, R0, 0x2, PT ;  /* 0x000000020000780c */ /* 0x000fda0003f06270 */
[----:B------:R-:W-:Y:S05]  /*f060*/  @!P0 BRA `(.L_x_4839) ;  /* 0x00000000001c8947 */ /* 0x000fea0003800000 */
[----:B0-----:R-:W-:-:S07]  /*f070*/  IMAD.MOV.U32 R9, RZ, RZ, 0x1 ;  /* 0x00000001ff097424 */ /* 0x001fce00078e00ff */
.L_x_4842:
[----:B------:R-:W-:Y:S04]  /*f080*/  SHFL.DOWN PT, R7, R17, R9, 0x1f ;  /* 0x08001f0911077589 */ /* 0x000fe800000e0000 */
[----:B------:R0:W1:Y:S02]  /*f090*/  SHFL.DOWN PT, R6, R16, R9, 0x1f ;  /* 0x08001f0910067589 */ /* 0x00006400000e0000 */
[----:B0-----:R-:W-:-:S04]  /*f0a0*/  SHF.L.U32 R9, R9, 0x1, RZ ;  /* 0x0000000109097819 */ /* 0x001fc800000006ff */
[----:B------:R-:W-:Y:S01]  /*f0b0*/  ISETP.GE.AND P0, PT, R9, R0, PT ;  /* 0x000000000900720c */ /* 0x000fe20003f06270 */
[----:B-1----:R-:W-:-:S12]  /*f0c0*/  DADD R16, R6, R16 ;  /* 0x0000000006107229 */ /* 0x002fd80000000010 */
[----:B------:R-:W-:Y:S05]  /*f0d0*/  @!P0 BRA `(.L_x_4842) ;  /* 0xfffffffc00e88947 */ /* 0x000fea000383ffff */
.L_x_4839:
        /* <DEDUP_REMOVED lines=10> */
[----:B0-----:R-:W-:-:S11]  /*f180*/  DADD R16, R16, R4 ;  /* 0x0000000010107229 */ /* 0x001fd60000000004 */
.L_x_4844:
        /* <DEDUP_REMOVED lines=20> */
.L_x_4846:
[----:B------:R-:W-:Y:S02]  /*f2d0*/  ULDC.64 UR4, c[0x0][0x5f8] ;  /* 0x00017e0000047ab9 */ /* 0x000fe40000000a00 */
[----:B------:R-:W-:-:S04]  /*f2e0*/  IADD3 R18, P0, R18, UR4, RZ ;  /* 0x0000000412127c10 */ /* 0x000fc8000ff1e0ff */
[----:B------:R-:W-:-:S05]  /*f2f0*/  IADD3.X R19, RZ, UR5, RZ, P0, !PT ;  /* 0x00000005ff137c10 */ /* 0x000fca00087fe4ff */
[----:B------:R-:W-:Y:S01]  /*f300*/  STG.E.64 desc[UR36][R18.64], R16 ;  /* 0x0000001012007986 */ /* 0x000fe2000c101b24 */
[----:B------:R-:W-:Y:S05]  /*f310*/  EXIT ;  /* 0x000000000000794d */ /* 0x000fea0003800000 */
.L_x_4845:
[----:B------:R-:W-:Y:S01]  /*f320*/  STG.E.64 desc[UR36][R2.64], R16 ;  /* 0x0000001002007986 */ /* 0x000fe2000c101b24 */
[----:B------:R-:W-:Y:S05]  /*f330*/  EXIT ;  /* 0x000000000000794d */ /* 0x000fea0003800000 */
.L_x_4843:
[----:B------:R-:W-:Y:S01]  /*f340*/  ISETP.NE.AND P0, PT, RZ, UR38, PT ;  /* 0x00000026ff007c0c */ /* 0x000fe2000bf05270 */
[----:B------:R-:W-:Y:S02]  /*f350*/  ULDC.U8 UR4, c[0x0][0x629] ;  /* 0x00018a4000047ab9 */ /* 0x000fe40000000000 */
[----:B------:R-:W-:-:S10]  /*f360*/  ISETP.NE.AND P1, PT, RZ, UR4, PT ;  /* 0x00000004ff007c0c */ /* 0x000fd4000bf25270 */
[----:B------:R-:W-:Y:S05]  /*f370*/  @!P0 BRA `(.L_x_4847) ;  /* 0x0000000000088947 */ /* 0x000fea0003800000 */
[----:B------:R-:W0:Y:S02]  /*f380*/  LDG.E.64 R2, desc[UR36][R4.64] ;  /* 0x0000002404027981 */ /* 0x000e24000c1e1b00 */
[----:B0-----:R-:W-:-:S11]  /*f390*/  DADD R16, R16, R2 ;  /* 0x0000000010107229 */ /* 0x001fd60000000002 */
.L_x_4847:
        /* <DEDUP_REMOVED lines=20> */
.L_x_4849:
[----:B------:R-:W-:Y:S02]  /*f4e0*/  ULDC.64 UR4, c[0x0][0x5f8] ;  /* 0x00017e0000047ab9 */ /* 0x000fe40000000a00 */
[----:B------:R-:W-:-:S05]  /*f4f0*/  IADD3 R18, P0, R18, UR4, RZ ;  /* 0x0000000412127c10 */ /* 0x000fca000ff1e0ff */
[----:B------:R-:W-:-:S05]  /*f500*/  IMAD.X R19, RZ, RZ, UR5, P0 ;  /* 0x00000005ff137e24 */ /* 0x000fca00080e06ff */
[----:B------:R-:W-:Y:S01]  /*f510*/  STG.E.64 desc[UR36][R18.64], R16 ;  /* 0x0000001012007986 */ /* 0x000fe2000c101b24 */
[----:B------:R-:W-:Y:S05]  /*f520*/  EXIT ;  /* 0x000000000000794d */ /* 0x000fea0003800000 */
.L_x_4848:
[----:B------:R-:W-:Y:S01]  /*f530*/  STG.E.64 desc[UR36][R4.64], R16 ;  /* 0x0000001004007986 */ /* 0x000fe2000c101b24 */
[----:B------:R-:W-:Y:S05]  /*f540*/  EXIT ;  /* 0x000000000000794d */ /* 0x000fea0003800000 */
.L_x_4823:
        /* <DEDUP_REMOVED lines=22> */
[----:B--2---:R-:W-:-:S11]  /*f6b0*/  DADD R16, R16, R4 ;  /* 0x0000000010107229 */ /* 0x004fd60000000004 */
.L_x_4851:
        /* <DEDUP_REMOVED lines=20> */
.L_x_4853:
[----:B------:R-:W-:Y:S02]  /*f800*/  ULDC.64 UR4, c[0x0][0x5f8] ;  /* 0x00017e0000047ab9 */ /* 0x000fe40000000a00 */
[----:B------:R-:W-:-:S04]  /*f810*/  IADD3 R18, P0, R18, UR4, RZ ;  /* 0x0000000412127c10 */ /* 0x000fc8000ff1e0ff */
[----:B------:R-:W-:-:S05]  /*f820*/  IADD3.X R19, RZ, UR5, RZ, P0, !PT ;  /* 0x00000005ff137c10 */ /* 0x000fca00087fe4ff */
[----:B------:R-:W-:Y:S01]  /*f830*/  STG.E.64 desc[UR36][R18.64], R16 ;  /* 0x0000001012007986 */ /* 0x000fe2000c101b24 */
[----:B------:R-:W-:Y:S05]  /*f840*/  EXIT ;  /* 0x000000000000794d */ /* 0x000fea0003800000 */
.L_x_4852:
[----:B------:R-:W-:Y:S01]  /*f850*/  STG.E.64 desc[UR36][R2.64], R16 ;  /* 0x0000001002007986 */ /* 0x000fe2000c101b24 */
[----:B------:R-:W-:Y:S05]  /*f860*/  EXIT ;  /* 0x000000000000794d */ /* 0x000fea0003800000 */
.L_x_4850:
[----:B------:R-:W-:Y:S01]  /*f870*/  ISETP.NE.AND P0, PT, RZ, UR38, PT ;  /* 0x00000026ff007c0c */ /* 0x000fe2000bf05270 */
[----:B------:R-:W-:Y:S02]  /*f880*/  ULDC.U8 UR4, c[0x0][0x629] ;  /* 0x00018a4000047ab9 */ /* 0x000fe40000000000 */
[----:B------:R-:W-:-:S10]  /*f890*/  ISETP.NE.AND P1, PT, RZ, UR4, PT ;  /* 0x00000004ff007c0c */ /* 0x000fd4000bf25270 */
[----:B------:R-:W-:Y:S05]  /*f8a0*/  @!P0 BRA `(.L_x_4854) ;  /* 0x0000000000088947 */ /* 0x000fea0003800000 */
[----:B------:R-:W2:Y:S02]  /*f8b0*/  LDG.E.64 R2, desc[UR36][R4.64] ;  /* 0x0000002404027981 */ /* 0x000ea4000c1e1b00 */
[----:B--2---:R-:W-:-:S11]  /*f8c0*/  DADD R16, R16, R2 ;  /* 0x0000000010107229 */ /* 0x004fd60000000002 */
.L_x_4854:
        /* <DEDUP_REMOVED lines=20> */
.L_x_4856:
[----:B------:R-:W-:Y:S02]  /*fa10*/  ULDC.64 UR4, c[0x0][0x5f8] ;  /* 0x00017e0000047ab9 */ /* 0x000fe40000000a00 */
[----:B------:R-:W-:-:S04]  /*fa20*/  IADD3 R18, P0, R18, UR4, RZ ;  /* 0x0000000412127c10 */ /* 0x000fc8000ff1e0ff */
[----:B------:R-:W-:-:S05]  /*fa30*/  IADD3.X R19, RZ, UR5, RZ, P0, !PT ;  /* 0x00000005ff137c10 */ /* 0x000fca00087fe4ff */
[----:B------:R-:W-:Y:S01]  /*fa40*/  STG.E.64 desc[UR36][R18.64], R16 ;  /* 0x0000001012007986 */ /* 0x000fe2000c101b24 */
[----:B------:R-:W-:Y:S05]  /*fa50*/  EXIT ;  /* 0x000000000000794d */ /* 0x000fea0003800000 */
.L_x_4855:
[----:B------:R-:W-:Y:S01]  /*fa60*/  STG.E.64 desc[UR36][R4.64], R16 ;  /* 0x0000001004007986 */ /* 0x000fe2000c101b24 */
[----:B------:R-:W-:Y:S05]  /*fa70*/  EXIT ;  /* 0x000000000000794d */ /* 0x000fea0003800000 */
.L_x_4857:
        /* <DEDUP_REMOVED lines=16> */
.L_x_9851:


//--------------------- .text._ZN2at6native13reduce_kernelILi256ELi2ENS0_8ReduceOpIdNS0_9NanSumOpsIddEEjdLi4ELi4EEEEEvT1_ --------------------------
	.section	.text._ZN2at6native13reduce_kernelILi256ELi2ENS0_8ReduceOpIdNS0_9NanSumOpsIddEEjdLi4ELi4EEEEEvT1_,"ax",@progbits
	.align	128
        .global         _ZN2at6native13reduce_kernelILi256ELi2ENS0_8ReduceOpIdNS0_9NanSumOpsIddEEjdLi4ELi4EEEEEvT1_
        .type           _ZN2at6native13reduce_kernelILi256ELi2ENS0_8ReduceOpIdNS0_9NanSumOpsIddEEjdLi4ELi4EEEEEvT1_,@function
        .size           _ZN2at6native13reduce_kernelILi256ELi2ENS0_8ReduceOpIdNS0_9NanSumOpsIddEEjdLi4ELi4EEEEEvT1_,(.L_x_9852 - _ZN2at6native13reduce_kernelILi256ELi2ENS0_8ReduceOpIdNS0_9NanSumOpsIddEEjdLi4ELi4EEEEEvT1_)
        .other          _ZN2at6native13reduce_kernelILi256ELi2ENS0_8ReduceOpIdNS0_9NanSumOpsIddEEjdLi4ELi4EEEEEvT1_,@"STO_CUDA_ENTRY STV_DEFAULT"
_ZN2at6native13reduce_kernelILi256ELi2ENS0_8ReduceOpIdNS0_9NanSumOpsIddEEjdLi4ELi4EEEEEvT1_:
.text._ZN2at6native13reduce_kernelILi256ELi2ENS0_8ReduceOpIdNS0_9NanSumOpsIddEEjdLi4ELi4EEEEEvT1_:
        /* <DEDUP_REMOVED lines=288> */
.L_x_4858:
        /* <DEDUP_REMOVED lines=44> */
.L_x_4862:
[----:B------:R-:W0:Y:S01]  /*14c0*/  LDC.64 R10, c[0x0][0x218] ;  /* 0x00008600ff0a7b82 */ /* 0x000e220000000a00 */
[----:B------:R-:W-:Y:S01]  /*14d0*/  SHF.R.U64 R0, R22, 0x3, R23 ;  /* 0x0000000316007819 */ /* 0x000fe20000001217 */
[----:B------:R-:W-:Y:S01]  /*14e0*/  ULDC UR4, c[0x0][0x224] ;  /* 0x0000890000047ab9 */ /* 0x000fe20000000800 */
[----:B------:R-:W-:Y:S02]  /*14f0*/  BSSY B0, `(.L_x_4863) ;  /* 0x000002c000007945 */ /* 0x000fe40003800000 */
[----:B------:R-:W-:Y:S02]  /*1500*/  LOP3.LUT R6, R0, 0x3, RZ, 0xc0, !PT ;  /* 0x0000000300067812 */ /* 0x000fe400078ec0ff */
[----:B------:R-:W-:Y:S02]  /*1510*/  MOV R0, UR4 ;  /* 0x0000000400007c02 */ /* 0x000fe40008000f00 */
        /* <DEDUP_REMOVED lines=20> */
.L_x_4868:
[----:B------:R-:W-:Y:S05]  /*1660*/  BSYNC B2 ;  /* 0x0000000000027941 */ /* 0x000fea0003800000 */
.L_x_4867:
        /* <DEDUP_REMOVED lines=13> */
.L_x_4866:
[----:B------:R-:W-:Y:S05]  /*1740*/  BSYNC B1 ;  /* 0x0000000000017941 */ /* 0x000fea0003800000 */
.L_x_4865:
[----:B------:R-:W0:Y:S01]  /*1750*/  LDC R5, c[0x0][0x224] ;  /* 0x00008900ff057b82 */ /* 0x000e220000000800 */
[----:B------:R-:W-:-:S04]  /*1760*/  IADD3 R3, P0, -R6, 0x4, RZ ;  /* 0x0000000406037810 */ /* 0x000fc80007f1e1ff */
[----:B------:R-:W-:Y:S01]  /*1770*/  LEA R22, P1, R3, R22, 0x3 ;  /* 0x0000001603167211 */ /* 0x000fe200078218ff */
[----:B------:R-:W-:-:S05]  /*1780*/  IMAD.X R4, RZ, RZ, -0x1, P0 ;  /* 0xffffffffff047424 */ /* 0x000fca00000e06ff */
[----:B------:R-:W-:Y:S02]  /*1790*/  LEA.HI.X R23, R3, R23, R4, 0x3, P1 ;  /* 0x0000001703177211 */ /* 0x000fe400008f1c04 */
[----:B0-----:R-:W-:-:S07]  /*17a0*/  IADD3 R0, R6, -0x4, R5 ;  /* 0xfffffffc06007810 */ /* 0x001fce0007ffe005 */
.L_x_4864:
[----:B------:R-:W-:Y:S05]  /*17b0*/  BSYNC B0 ;  /* 0x0000000000007941 */ /* 0x000fea0003800000 */
.L_x_4863:
        /* <DEDUP_REMOVED lines=18> */
.L_x_4871:
[----:B------:R-:W-:Y:S01]  /*18e0*/  IMAD.WIDE.U32 R14, R3, 0x20, R22 ;  /* 0x00000020030e7825 */ /* 0x000fe200078e0016 */
[----:B------:R-:W-:-:S04]  /*18f0*/  ULDC UR4, c[0x0][0x22c] ;  /* 0x00008b0000047ab9 */ /* 0x000fc80000000800 */
[----:B------:R-:W2:Y:S04]  /*1900*/  LDG.E.128 R28, desc[UR60][R14.64] ;  /* 0x0000003c0e1c7981 */ /* 0x000ea8000c1e1d00 */
[----:B------:R-:W3:Y:S01]  /*1910*/  LDG.E.128 R4, desc[UR60][R14.64+0x10] ;  /* 0x0000103c0e047981 */ /* 0x000ee2000c1e1d00 */
[----:B------:R-:W-:-:S05]  /*1920*/  VIADD R3, R3, UR4 ;  /* 0x0000000403037c36 */ /* 0x000fca0008000000 */
[----:B------:R-:W-:-:S04]  /*1930*/  LEA R27, R3, 0x3, 0x2 ;  /* 0x00000003031b7811 */ /* 0x000fc800078e10ff */
[----:B------:R-:W-:Y:S01]  /*1940*/  ISETP.GE.U32.AND P5, PT, R27, R0, PT ;  /* 0x000000001b00720c */ /* 0x000fe20003fa6070 */
[----:B--2---:R-:W-:Y:S02]  /*1950*/  DSETP.GTU.AND P3, PT, |R28|, +INF , PT ;  /* 0x7ff000001c00742a */ /* 0x004fe40003f6c200 */
[----:B------:R-:W-:Y:S02]  /*1960*/  DSETP.GTU.AND P2, PT, |R30|, +INF , PT ;  /* 0x7ff000001e00742a */ /* 0x000fe40003f4c200 */
[----:B---3--:R-:W-:Y:S02]  /*1970*/  DSETP.GTU.AND P4, PT, |R6|, +INF , PT ;  /* 0x7ff000000600742a */ /* 0x008fe40003f8c200 */
[----:B------:R-:W-:Y:S02]  /*1980*/  FSEL R20, R28, RZ, !P3 ;  /* 0x000000ff1c147208 */ /* 0x000fe40005800000 */
[----:B------:R-:W-:Y:S01]  /*1990*/  FSEL R21, R29, RZ, !P3 ;  /* 0x000000ff1d157208 */ /* 0x000fe20005800000 */
[----:B------:R-:W-:Y:S01]  /*19a0*/  DSETP.GTU.AND P3, PT, |R4|, +INF , PT ;  /* 0x7ff000000400742a */ /* 0x000fe20003f6c200 */
[----:B------:R-:W-:-:S02]  /*19b0*/  FSEL R14, R30, RZ, !P2 ;  /* 0x000000ff1e0e7208 */ /* 0x000fc40005000000 */
[----:B------:R-:W-:Y:S02]  /*19c0*/  FSEL R15, R31, RZ, !P2 ;  /* 0x000000ff1f0f7208 */ /* 0x000fe40005000000 */
[----:B------:R-:W-:Y:S01]  /*19d0*/  FSEL R6, R6, RZ, !P4 ;  /* 0x000000ff06067208 */ /* 0x000fe20006000000 */
[----:B------:R-:W-:Y:S01]  /*19e0*/  DADD R8, R8, R20 ;  /* 0x0000000008087229 */ /* 0x000fe20000000014 */
[----:B------:R-:W-:Y:S02]  /*19f0*/  FSEL R4, R4, RZ, !P3 ;  /* 0x000000ff04047208 */ /* 0x000fe40005800000 */
[----:B------:R-:W-:Y:S01]  /*1a00*/  FSEL R5, R5, RZ, !P3 ;  /* 0x000000ff05057208 */ /* 0x000fe20005800000 */
[----:B------:R-:W-:Y:S01]  /*1a10*/  DADD R12, R12, R14 ;  /* 0x000000000c0c7229 */ /* 0x000fe2000000000e */
[----:B------:R-:W-:-:S04]  /*1a20*/  FSEL R7, R7, RZ, !P4 ;  /* 0x000000ff07077208 */ /* 0x000fc80006000000 */
[----:B------:R-:W-:Y:S02]  /*1a30*/  DADD R10, R10, R4 ;  /* 0x000000000a0a7229 */ /* 0x000fe40000000004 */
[----:B------:R-:W-:Y:S01]  /*1a40*/  DADD R24, R24, R6 ;  /* 0x0000000018187229 */ /* 0x000fe20000000006 */
[----:B------:R-:W-:Y:S10]  /*1a50*/  @!P5 BRA `(.L_x_4871) ;  /* 0xfffffffc00a0d947 */ /* 0x000ff4000383ffff */
.L_x_4870:
[----:B------:R-:W-:Y:S05]  /*1a60*/  BSYNC B0 ;  /* 0x0000000000007941 */ /* 0x000fea0003800000 */
.L_x_4869:
[----:B------:R-:W-:Y:S01]  /*1a70*/  BSSY B0, `(.L_x_4872) ;  /* 0x0000008000007945 */ /* 0x000fe20003800000 */
[----:B------:R-:W-:-:S03]  /*1a80*/  PRMT R3, RZ, 0x7610, R3 ;  /* 0x00007610ff037816 */ /* 0x000fc60000000003 */
[----:B------:R-:W-:Y:S05]  /*1a90*/  @P1 BRA P0, `(.L_x_4873) ;  /* 0x0000000000141947 */ /* 0x000fea0000000000 */
[----:B------:R-:W-:Y:S02]  /*1aa0*/  ISETP.NE.AND P0, PT, R26, RZ, PT ;  /* 0x000000ff1a00720c */ /* 0x000fe40003f05270 */
[----:B------:R-:W-:-:S11]  /*1ab0*/  MOV R3, 0x1 ;  /* 0x0000000100037802 */ /* 0x000fd60000000f00 */
[----:B------:R-:W-:-:S04]  /*1ac0*/  @P0 ISETP.NE.AND P1, PT, R16, RZ, PT ;  /* 0x000000ff1000020c */ /* 0x000fc80003f25270 */
[----:B------:R-:W-:-:S04]  /*1ad0*/  @P0 SEL R4, RZ, 0x1, P1 ;  /* 0x00000001ff040807 */ /* 0x000fc80000800000 */
[----:B------:R-:W-:-:S07]  /*1ae0*/  @P0 PRMT R3, R4, 0x7610, R3 ;  /* 0x0000761004030816 */ /* 0x000fce0000000003 */
.L_x_4873:
[----:B------:R-:W-:Y:S05]  /*1af0*/  BSYNC B0 ;  /* 0x0000000000007941 */ /* 0x000fea0003800000 */
.L_x_4872:
        /* <DEDUP_REMOVED lines=14> */
.L_x_4875:
[----:B------:R-:W-:Y:S05]  /*1be0*/  BSYNC B0 ;  /* 0x0000000000007941 */ /* 0x000fea0003800000 */
.L_x_4874:
[----:B------:R-:W-:Y:S01]  /*1bf0*/  DADD R8, R12, R8 ;  /* 0x000000000c087229 */ /* 0x000fe20000000008 */
[----:B------:R-:W-:-:S07]  /*1c00*/  CS2R R26, SRZ ;  /* 0x00000000001a7805 */ /* 0x000fce000001ff00 */
[----:B------:R-:W-:-:S08]  /*1c10*/  DADD R8, R8, R10 ;  /* 0x0000000008087229 */ /* 0x000fd0000000000a */
[----:B------:R-:W-:Y:S01]  /*1c20*/  DADD R24, R8, R24 ;  /* 0x0000000008187229 */ /* 0x000fe20000000018 */
[----:B------:R-:W-:Y:S10]  /*1c30*/  BRA `(.L_x_4860) ;  /* 0x000000a000fc7947 */ /* 0x000ff40003800000 */
.L_x_4861:
        /* <DEDUP_REMOVED lines=8> */
[----:B------:R-:W-:Y:S02]  /*1cc0*/  ULDC UR4, c[0x0][0x22c] ;  /* 0x00008b0000047ab9 */ /* 0x000fe40000000800 */
[----:B------:R-:W-:-:S05]  /*1cd0*/  MOV R0, UR4 ;  /* 0x0000000400007c02 */ /* 0x000fca0008000f00 */
        /* <DEDUP_REMOVED lines=34> */
.L_x_4884:
        /* <DEDUP_REMOVED lines=298> */
.L_x_4880:
        /* <DEDUP_REMOVED lines=242> */
.L_x_4881:
        /* <DEDUP_REMOVED lines=242> */
.L_x_4882:
        /* <DEDUP_REMOVED lines=235> */
[----:B------:R-:W-:-:S03]  /*5e90*/  ULDC.64 UR4, c[0x0][0x378] ;  /* 0x0000de0000047ab9 */ /* 0x000fc60000000a00 */
        /* <DEDUP_REMOVED lines=14> */
.L_x_4883:
[----:B------:R-:W-:Y:S01]  /*5f80*/  LOP3.LUT R25, R16, 0xfffffff0, RZ, 0xc0, !PT ;  /* 0xfffffff010197812 */ /* 0x000fe200078ec0ff */
[----:B-----5:R-:W-:Y:S02]  /*5f90*/  DSETP.GTU.AND P2, PT, |R6|, +INF , PT ;  /* 0x7ff000000600742a */ /* 0x020fe40003f4c200 */
[----:B------:R-:W-:Y:S01]  /*5fa0*/  DSETP.GTU.AND P3, PT, |R8|, +INF , PT ;  /* 0x7ff000000800742a */ /* 0x000fe20003f6c200 */
[----:B------:R-:W-:Y:S01]  /*5fb0*/  IADD3 R24, P1, R22, R25, RZ ;  /* 0x0000001916187210 */ /* 0x000fe20007f3e0ff */
[----:B------:R-:W-:-:S04]  /*5fc0*/  ULDC UR4, c[0x0][0x224] ;  /* 0x0000890000047ab9 */ /* 0x000fc80000000800 */
[----:B------:R-:W-:-:S06]  /*5fd0*/  IMAD.X R25, RZ, RZ, R23, P1 ;  /* 0x000000ffff197224 */ /* 0x000fcc00008e0617 */
[----:B------:R-:W2:Y:S01]  /*5fe0*/  LDG.E.128 R24, desc[UR60][R24.64] ;  /* 0x0000003c18187981 */ /* 0x000ea2000c1e1d00 */
[----:B------:R-:W-:Y:S01]  /*5ff0*/  DSETP.GTU.AND P1, PT, |R4|, +INF , PT ;  /* 0x7ff000000400742a */ /* 0x000fe20003f2c200 */
[----:B------:R-:W-:Y:S02]  /*6000*/  FSEL R36, R6, RZ, !P2 ;  /* 0x000000ff06247208 */ /* 0x000fe40005000000 */
[----:B------:R-:W-:Y:S01]  /*6010*/  FSEL R37, R7, RZ, !P2 ;  /* 0x000000ff07257208 */ /* 0x000fe20005000000 */
[----:B------:R-:W-:Y:S01]  /*6020*/  DSETP.GTU.AND P2, PT, |R14|, +INF , PT ;  /* 0x7ff000000e00742a */ /* 0x000fe20003f4c200 */
[----:B------:R-:W-:Y:S02]  /*6030*/  IADD3 R3, R3, R0, RZ ;  /* 0x0000000003037210 */ /* 0x000fe40007ffe0ff */
[----:B------:R-:W-:Y:S02]  /*6040*/  FSEL R20, R4, RZ, !P1 ;  /* 0x000000ff04147208 */ /* 0x000fe40004800000 */
[----:B------:R-:W-:Y:S01]  /*6050*/  FSEL R21, R5, RZ, !P1 ;  /* 0x000000ff05157208 */ /* 0x000fe20004800000 */
[----:B------:R-:W-:Y:S01]  /*6060*/  DSETP.GTU.AND P1, PT, |R10|, +INF , PT ;  /* 0x7ff000000a00742a */ /* 0x000fe20003f2c200 */
[----:B------:R-:W-:Y:S01]  /*6070*/  FSEL R50, R14, RZ, !P2 ;  /* 0x000000ff0e327208 */ /* 0x000fe20005000000 */
[----:B------:R-:W-:Y:S01]  /*6080*/  DADD R40, R40, R36 ;  /* 0x0000000028287229 */ /* 0x000fe20000000024 */
[----:B------:R-:W-:-:S02]  /*6090*/  FSEL R51, R15, RZ, !P2 ;  /* 0x000000ff0f337208 */ /* 0x000fc40005000000 */
[----:B------:R-:W-:Y:S01]  /*60a0*/  DADD R44, R44, R20 ;  /* 0x000000002c2c7229 */ /* 0x000fe20000000014 */
[----:B------:R-:W-:Y:S02]  /*60b0*/  FSEL R36, R10, RZ, !P1 ;  /* 0x000000ff0a247208 */ /* 0x000fe40004800000 */
[----:B------:R-:W-:Y:S01]  /*60c0*/  FSEL R37, R11, RZ, !P1 ;  /* 0x000000ff0b257208 */ /* 0x000fe20004800000 */
[----:B------:R-:W-:Y:S01]  /*60d0*/  DSETP.GTU.AND P1, PT, |R12|, +INF , PT ;  /* 0x7ff000000c00742a */ /* 0x000fe20003f2c200 */
[----:B------:R-:W-:Y:S01]  /*60e0*/  FSEL R20, R8, RZ, !P3 ;  /* 0x000000ff08147208 */ /* 0x000fe20005800000 */
[----:B------:R-:W-:Y:S01]  /*60f0*/  DADD R30, R30, R50 ;  /* 0x000000001e1e7229 */ /* 0x000fe20000000032 */
[----:B------:R-:W-:Y:S02]  /*6100*/  FSEL R21, R9, RZ, !P3 ;  /* 0x000000ff09157208 */ /* 0x000fe40005800000 */
[----:B------:R-:W-:Y:S01]  /*6110*/  DADD R34, R34, R36 ;  /* 0x0000000022227229 */ /* 0x000fe20000000024 */
[----:B------:R-:W-:-:S02]  /*6120*/  IMAD R37, R0, 0x3, R3 ;  /* 0x0000000300257824 */ /* 0x000fc400078e0203 */
[----:B------:R-:W-:Y:S01]  /*6130*/  IMAD.U32 R36, RZ, RZ, UR4 ;  /* 0x00000004ff247e24 */ /* 0x000fe2000f8e00ff */
[----:B------:R-:W-:Y:S01]  /*6140*/  DADD R38, R38, R20 ;  /* 0x0000000026267229 */ /* 0x000fe20000000014 */
[----:B------:R-:W-:Y:S02]  /*6150*/  FSEL R20, R12, RZ, !P1 ;  /* 0x000000ff0c147208 */ /* 0x000fe40004800000 */
[----:B------:R-:W-:Y:S02]  /*6160*/  FSEL R21, R13, RZ, !P1 ;  /* 0x000000ff0d157208 */ /* 0x000fe40004800000 */
[----:B------:R-:W-:-:S04]  /*6170*/  ISETP.GE.U32.AND P4, PT, R37, R36, PT ;  /* 0x000000242500720c */ /* 0x000fc80003f86070 */
[----:B------:R-:W-:Y:S02]  /*6180*/  DADD R32, R32, R20 ;  /* 0x0000000020207229 */ /* 0x000fe40000000014 */
[----:B--2---:R-:W-:Y:S02]  /*6190*/  DSETP.GTU.AND P1, PT, |R24|, +INF , PT ;  /* 0x7ff000001800742a */ /* 0x004fe40003f2c200 */
[----:B------:R-:W-:-:S04]  /*61a0*/  DSETP.GTU.AND P3, PT, |R26|, +INF , PT ;  /* 0x7ff000001a00742a */ /* 0x000fc80003f6c200 */
[----:B------:R-:W-:Y:S02]  /*61b0*/  FSEL R20, R24, RZ, !P1 ;  /* 0x000000ff18147208 */ /* 0x000fe40004800000 */
[----:B------:R-:W-:Y:S02]  /*61c0*/  FSEL R21, R25, RZ, !P1 ;  /* 0x000000ff19157208 */ /* 0x000fe40004800000 */
[----:B------:R-:W-:Y:S02]  /*61d0*/  FSEL R46, R26, RZ, !P3 ;  /* 0x000000ff1a2e7208 */ /* 0x000fe40005800000 */
[----:B------:R-:W-:Y:S02]  /*61e0*/  FSEL R47, R27, RZ, !P3 ;  /* 0x000000ff1b2f7208 */ /* 0x000fe40005800000 */
[----:B------:R-:W-:-:S04]  /*61f0*/  DADD R28, R28, R20 ;  /* 0x000000001c1c7229 */ /* 0x000fc80000000014 */
[----:B------:R-:W-:Y:S01]  /*6200*/  DADD R42, R42, R46 ;  /* 0x000000002a2a7229 */ /* 0x000fe2000000002e */
[----:B------:R-:W-:Y:S10]  /*6210*/  @!P4 BRA `(.L_x_4884) ;  /* 0xffffffbc0038c947 */ /* 0x000ff4000383ffff */
[----:B------:R-:W-:Y:S05]  /*6220*/  BSYNC B1 ;  /* 0x0000000000017941 */ /* 0x000fea0003800000 */
.L_x_4879:
[----:B------:R-:W-:Y:S05]  /*6230*/  BSYNC B0 ;  /* 0x0000000000007941 */ /* 0x000fea0003800000 */
.L_x_4878:
[----:B------:R-:W-:Y:S01]  /*6240*/  ISETP.GE.U32.AND P0, PT, R3, R36, PT ;  /* 0x000000240300720c */ /* 0x000fe20003f06070 */
[----:B------:R-:W-:-:S12]  /*6250*/  BSSY B0, `(.L_x_4885) ;  /* 0x0000466000007945 */ /* 0x000fd80003800000 */
[----:B------:R-:W-:Y:S05]  /*6260*/  @P0 BRA `(.L_x_4886) ;  /* 0x0000004400900947 */ /* 0x000fea0003800000 */
[----:B------:R-:W1:Y:S01]  /*6270*/  LDC R16, c[0x0][0x260] ;  /* 0x00009800ff107b82 */ /* 0x000e620000000800 */
[----:B------:R-:W-:Y:S02]  /*6280*/  MOV R4, RZ ;  /* 0x000000ff00047202 */ /* 0x000fe40000000f00 */
        /* <DEDUP_REMOVED lines=262> */
[----:B------:R-:W1:Y:S01]  /*72f0*/  @P2 LDC.64 R20, c[0x0][0x388] ;  /* 0x0000e200ff142b82 */ /* 0x000e620000000a00 */
[----:B------:R-:W-:Y:S01]  /*7300*/  @P2 IMAD.MOV.U32 R46, RZ, RZ, RZ ;  /* 0x000000ffff2e2224 */ /* 0x000fe200078e00ff */
[----:B------:R-:W-:Y:S01]  /*7310*/  ULDC UR4, c[0x0][0x3ec] ;  /* 0x0000fb0000047ab9 */ /* 0x000fe20000000800 */
[----:B------:R-:W-:-:S05]  /*7320*/  IADD3 R6, -R47, RZ, RZ ;  /* 0x000000ff2f067210 */ /* 0x000fca0007ffe1ff */
[----:B------:R-:W2:Y:S01]  /*7330*/  @P2 LDC R37, c[0x0][0x384] ;  /* 0x0000e100ff252b82 */ /* 0x000ea20000000800 */
[----:B------:R-:W-:-:S04]  /*7340*/  IMAD R7, R6, UR6, R7 ;  /* 0x0000000606077c24 */ /* 0x000fc8000f8e0207 */
[----:B------:R-:W-:-:S03]  /*7350*/  IMAD R4, R7, UR4, R4 ;  /* 0x0000000407047c24 */ /* 0x000fc6000f8e0204 */
[----:B------:R-:W3:Y:S01]  /*7360*/  @P2 LDC R5, c[0x0][0x3f0] ;  /* 0x0000fc00ff052b82 */ /* 0x000ee20000000800 */
[----:B-1----:R-:W-:-:S05]  /*7370*/  @P2 IMAD.HI.U32 R20, R47, R20, R46 ;  /* 0x000000142f142227 */ /* 0x002fca00078e002e */
[----:B------:R-:W-:-:S05]  /*7380*/  @P2 SHF.R.U32.HI R20, RZ, R21, R20 ;  /* 0x00000015ff142219 */ /* 0x000fca0000011614 */
[----:B------:R-:W-:-:S04]  /*7390*/  @P2 IMAD.MOV R46, RZ, RZ, -R20 ;  /* 0x000000ffff2e2224 */ /* 0x000fc800078e0a14 */
[----:B--2---:R-:W-:-:S04]  /*73a0*/  @P2 IMAD R46, R37, R46, R47 ;  /* 0x0000002e252e2224 */ /* 0x004fc800078e022f */
[----:B---3--:R-:W-:-:S07]  /*73b0*/  @P2 IMAD R4, R46, R5, R4 ;  /* 0x000000052e042224 */ /* 0x008fce00078e0204 */
.L_x_4887:
[----:B------:R-:W-:-:S04]  /*73c0*/  LOP3.LUT R5, R4, 0xfffffff0, RZ, 0xc0, !PT ;  /* 0xfffffff004057812 */ /* 0x000fc800078ec0ff */
[----:B------:R-:W-:-:S04]  /*73d0*/  IADD3 R4, P2, R22, R5, RZ ;  /* 0x0000000516047210 */ /* 0x000fc80007f5e0ff */
[----:B------:R-:W-:-:S06]  /*73e0*/  IADD3.X R5, RZ, R23, RZ, P2, !PT ;  /* 0x00000017ff057210 */ /* 0x000fcc00017fe4ff */
[----:B------:R-:W5:Y:S01]  /*73f0*/  LDG.E.128 R4, desc[UR60][R4.64] ;  /* 0x0000003c04047981 */ /* 0x000f62000c1e1d00 */
        /* <DEDUP_REMOVED lines=265> */
[----:B------:R-:W1:Y:S01]  /*8490*/  @P2 LDC.64 R10, c[0x0][0x388] ;  /* 0x0000e200ff0a2b82 */ /* 0x000e620000000a00 */
[----:B------:R-:W-:Y:S01]  /*84a0*/  @P2 MOV R46, RZ ;  /* 0x000000ff002e2202 */ /* 0x000fe20000000f00 */
[----:B------:R-:W-:-:S06]  /*84b0*/  IMAD.MOV R51, RZ, RZ, -R47 ;  /* 0x000000ffff337224 */ /* 0x000fcc00078e0a2f */
[----:B0-----:R-:W0:Y:S08]  /*84c0*/  @P2 LDC R49, c[0x0][0x384] ;  /* 0x0000e100ff312b82 */ /* 0x001e300000000800 */
[----:B------:R-:W2:Y:S01]  /*84d0*/  @P2 LDC R8, c[0x0][0x3f0] ;  /* 0x0000fc00ff082b82 */ /* 0x000ea20000000800 */
[----:B-1----:R-:W-:-:S05]  /*84e0*/  @P2 IMAD.HI.U32 R10, R47, R10, R46 ;  /* 0x0000000a2f0a2227 */ /* 0x002fca00078e002e */
[----:B------:R-:W-:Y:S01]  /*84f0*/  @P2 SHF.R.U32.HI R11, RZ, R11, R10 ;  /* 0x0000000bff0b2219 */ /* 0x000fe2000001160a */
[----:B------:R-:W-:-:S03]  /*8500*/  IMAD R10, R51, UR6, R9 ;  /* 0x00000006330a7c24 */ /* 0x000fc6000f8e0209 */
[----:B------:R-:W-:Y:S01]  /*8510*/  @P2 IADD3 R46, -R11, RZ, RZ ;  /* 0x000000ff0b2e2210 */ /* 0x000fe20007ffe1ff */
[----:B------:R-:W-:-:S04]  /*8520*/  IMAD R37, R10, UR4, R37 ;  /* 0x000000040a257c24 */ /* 0x000fc8000f8e0225 */
[----:B0-----:R-:W-:-:S04]  /*8530*/  @P2 IMAD R49, R49, R46, R47 ;  /* 0x0000002e31312224 */ /* 0x001fc800078e022f */
[----:B--2---:R-:W-:-:S07]  /*8540*/  @P2 IMAD R37, R49, R8, R37 ;  /* 0x0000000831252224 */ /* 0x004fce00078e0225 */
.L_x_4888:
        /* <DEDUP_REMOVED lines=272> */
[----:B0-----:R-:W0:Y:S08]  /*9650*/  @P2 LDC R49, c[0x0][0x384] ;  /* 0x0000e100ff312b82 */ /* 0x001e300000000800 */
[----:B------:R-:W2:Y:S01]  /*9660*/  @P2 LDC R12, c[0x0][0x3f0] ;  /* 0x0000fc00ff0c2b82 */ /* 0x000ea20000000800 */
[----:B-1----:R-:W-:-:S05]  /*9670*/  @P2 IMAD.HI.U32 R14, R47, R14, R46 ;  /* 0x0000000e2f0e2227 */ /* 0x002fca00078e002e */
[----:B------:R-:W-:Y:S01]  /*9680*/  @P2 SHF.R.U32.HI R15, RZ, R15, R14 ;  /* 0x0000000fff0f2219 */ /* 0x000fe2000001160e */
[----:B------:R-:W-:-:S04]  /*9690*/  IMAD R14, R51, UR6, R13 ;  /* 0x00000006330e7c24 */ /* 0x000fc8000f8e020d */
[----:B------:R-:W-:Y:S02]  /*96a0*/  @P2 IMAD.MOV R46, RZ, RZ, -R15 ;  /* 0x000000ffff2e2224 */ /* 0x000fe400078e0a0f */
[----:B------:R-:W-:Y:S02]  /*96b0*/  IMAD R37, R14, UR4, R37 ;  /* 0x000000040e257c24 */ /* 0x000fe4000f8e0225 */
[----:B0-----:R-:W-:-:S04]  /*96c0*/  @P2 IMAD R49, R49, R46, R47 ;  /* 0x0000002e31312224 */ /* 0x001fc800078e022f */
[----:B--2---:R-:W-:-:S07]  /*96d0*/  @P2 IMAD R37, R49, R12, R37 ;  /* 0x0000000c31252224 */ /* 0x004fce00078e0225 */
.L_x_4889:
        /* <DEDUP_REMOVED lines=271> */
[----:B------:R-:W-:-:S04]  /*a7d0*/  IMAD.MOV R20, RZ, RZ, -R27 ;  /* 0x000000ffff147224 */ /* 0x000fc800078e0a1b */
[----:B------:R-:W-:Y:S02]  /*a7e0*/  IMAD R21, R20, UR6, R21 ;  /* 0x0000000614157c24 */ /* 0x000fe4000f8e0215 */
[----:B------:R-:W2:Y:S02]  /*a7f0*/  @P1 LDC R16, c[0x0][0x384] ;  /* 0x0000e100ff101b82 */ /* 0x000ea40000000800 */
[----:B------:R-:W-:-:S06]  /*a800*/  IMAD R24, R21, UR4, R24 ;  /* 0x0000000415187c24 */ /* 0x000fcc000f8e0218 */
[----:B------:R-:W3:Y:S01]  /*a810*/  @P1 LDC R37, c[0x0][0x3f0] ;  /* 0x0000fc00ff251b82 */ /* 0x000ee20000000800 */
[----:B-1----:R-:W-:-:S05]  /*a820*/  @P1 IMAD.HI.U32 R46, R27, R46, R26 ;  /* 0x0000002e1b2e1227 */ /* 0x002fca00078e001a */
[----:B------:R-:W-:-:S04]  /*a830*/  @P1 SHF.R.U32.HI R46, RZ, R47, R46 ;  /* 0x0000002fff2e1219 */ /* 0x000fc8000001162e */
[----:B------:R-:W-:-:S05]  /*a840*/  @P1 IADD3 R25, -R46, RZ, RZ ;  /* 0x000000ff2e191210 */ /* 0x000fca0007ffe1ff */
[----:B--2---:R-:W-:-:S04]  /*a850*/  @P1 IMAD R27, R16, R25, R27 ;  /* 0x00000019101b1224 */ /* 0x004fc800078e021b */
[----:B---3--:R-:W-:-:S07]  /*a860*/  @P1 IMAD R24, R27, R37, R24 ;  /* 0x000000251b181224 */ /* 0x008fce00078e0218 */
.L_x_4890:
[----:B------:R-:W-:-:S04]  /*a870*/  LOP3.LUT R25, R24, 0xfffffff0, RZ, 0xc0, !PT ;  /* 0xfffffff018197812 */ /* 0x000fc800078ec0ff */
[----:B------:R-:W-:-:S05]  /*a880*/  IADD3 R24, P1, R22, R25, RZ ;  /* 0x0000001916187210 */ /* 0x000fca0007f3e0ff */
[----:B------:R-:W-:-:S06]  /*a890*/  IMAD.X R25, RZ, RZ, R23, P1 ;  /* 0x000000ffff197224 */ /* 0x000fcc00008e0617 */
[----:B------:R-:W5:Y:S02]  /*a8a0*/  LDG.E.128 R24, desc[UR60][R24.64] ;  /* 0x0000003c18187981 */ /* 0x000f64000c1e1d00 */
.L_x_4886:
[----:B------:R-:W-:Y:S05]  /*a8b0*/  BSYNC B0 ;  /* 0x0000000000007941 */ /* 0x000fea0003800000 */
.L_x_4885:
[----:B------:R-:W-:Y:S04]  /*a8c0*/  BSSY B0, `(.L_x_4891) ;  /* 0x000002b000007945 */ /* 0x000fe80003800000 */
[----:B------:R-:W-:Y:S05]  /*a8d0*/  @P0 BRA `(.L_x_4892) ;  /* 0x0000000000a40947 */ /* 0x000fea0003800000 */
[----:B-----5:R-:W-:Y:S01]  /*a8e0*/  DSETP.GTU.AND P0, PT, |R4|, +INF , PT ;  /* 0x7ff000000400742a */ /* 0x020fe20003f0c200 */
[----:B------:R-:W-:Y:S01]  /*a8f0*/  IADD3 R3, R3, R0, RZ ;  /* 0x0000000003037210 */ /* 0x000fe20007ffe0ff */
[----:B------:R-:W-:-:S04]  /*a900*/  DSETP.GTU.AND P1, PT, |R6|, +INF , PT ;  /* 0x7ff000000600742a */ /* 0x000fc80003f2c200 */
[----:B------:R-:W-:Y:S02]  /*a910*/  FSEL R4, R4, RZ, !P0 ;  /* 0x000000ff04047208 */ /* 0x000fe40004000000 */
[----:B------:R-:W-:Y:S02]  /*a920*/  FSEL R5, R5, RZ, !P0 ;  /* 0x000000ff05057208 */ /* 0x000fe40004000000 */
[----:B------:R-:W-:Y:S02]  /*a930*/  ISETP.GE.U32.AND P0, PT, R3, R36, PT ;  /* 0x000000240300720c */ /* 0x000fe40003f06070 */
[----:B------:R-:W-:Y:S02]  /*a940*/  FSEL R6, R6, RZ, !P1 ;  /* 0x000000ff06067208 */ /* 0x000fe40004800000 */
[----:B------:R-:W-:Y:S01]  /*a950*/  FSEL R7, R7, RZ, !P1 ;  /* 0x000000ff07077208 */ /* 0x000fe20004800000 */
[----:B------:R-:W-:-:S05]  /*a960*/  DADD R44, R44, R4 ;  /* 0x000000002c2c7229 */ /* 0x000fca0000000004 */
[----:B------:R-:W-:-:S03]  /*a970*/  DADD R40, R40, R6 ;  /* 0x0000000028287229 */ /* 0x000fc60000000006 */
[----:B------:R-:W-:Y:S08]  /*a980*/  @P0 BRA `(.L_x_4892) ;  /* 0x0000000000780947 */ /* 0x000ff00003800000 */
[----:B------:R-:W-:Y:S01]  /*a990*/  DSETP.GTU.AND P0, PT, |R8|, +INF , PT ;  /* 0x7ff000000800742a */ /* 0x000fe20003f0c200 */
[----:B------:R-:W-:Y:S01]  /*a9a0*/  IMAD.IADD R3, R3, 0x1, R0 ;  /* 0x0000000103037824 */ /* 0x000fe200078e0200 */
        /* <DEDUP_REMOVED lines=20> */
[----:B------:R-:W-:Y:S02]  /*aaf0*/  DSETP.GTU.AND P0, PT, |R24|, +INF , PT ;  /* 0x7ff000001800742a */ /* 0x000fe40003f0c200 */
[----:B------:R-:W-:-:S04]  /*ab00*/  DSETP.GTU.AND P1, PT, |R26|, +INF , PT ;  /* 0x7ff000001a00742a */ /* 0x000fc80003f2c200 */
[----:B------:R-:W-:Y:S02]  /*ab10*/  FSEL R4, R24, RZ, !P0 ;  /* 0x000000ff18047208 */ /* 0x000fe40004000000 */
[----:B------:R-:W-:Y:S02]  /*ab20*/  FSEL R5, R25, RZ, !P0 ;  /* 0x000000ff19057208 */ /* 0x000fe40004000000 */
[----:B------:R-:W-:Y:S02]  /*ab30*/  FSEL R6, R26, RZ, !P1 ;  /* 0x000000ff1a067208 */ /* 0x000fe40004800000 */
[----:B------:R-:W-:Y:S02]  /*ab40*/  FSEL R7, R27, RZ, !P1 ;  /* 0x000000ff1b077208 */ /* 0x000fe40004800000 */
[----:B------:R-:W-:-:S04]  /*ab50*/  DADD R28, R28, R4 ;  /* 0x000000001c1c7229 */ /* 0x000fc80000000004 */
[----:B------:R-:W-:-:S11]  /*ab60*/  DADD R42, R42, R6 ;  /* 0x000000002a2a7229 */ /* 0x000fd60000000006 */
.L_x_4892:
[----:B------:R-:W-:Y:S05]  /*ab70*/  BSYNC B0 ;  /* 0x0000000000007941 */ /* 0x000fea0003800000 */
.L_x_4891:
[----:B------:R-:W-:Y:S02]  /*ab80*/  DADD R34, R34, R40 ;  /* 0x0000000022227229 */ /* 0x000fe40000000028 */
[----:B------:R-:W-:-:S06]  /*ab90*/  DADD R38, R38, R44 ;  /* 0x0000000026267229 */ /* 0x000fcc000000002c */
[----:B------:R-:W-:Y:S02]  /*aba0*/  DADD R34, R34, R30 ;  /* 0x0000000022227229 */ /* 0x000fe4000000001e */
[----:B------:R-:W-:-:S06]  /*abb0*/  DADD R38, R38, R32 ;  /* 0x0000000026267229 */ /* 0x000fcc0000000020 */
[----:B-----5:R-:W-:Y:S02]  /*abc0*/  DADD R26, R34, R42 ;  /* 0x00000000221a7229 */ /* 0x020fe4000000002a */
[----:B------:R-:W-:Y:S01]  /*abd0*/  DADD R24, R38, R28 ;  /* 0x0000000026187229 */ /* 0x000fe2000000001c */
[----:B------:R-:W-:Y:S10]  /*abe0*/  BRA `(.L_x_4860) ;  /* 0x0000001400107947 */ /* 0x000ff40003800000 */
.L_x_4877:
        /* <DEDUP_REMOVED lines=28> */
.L_x_4895:
        /* <DEDUP_REMOVED lines=8> */
[----:B------:R-:W2:Y:S01]  /*ae30*/  LDG.E.128 R28, desc[UR60][R28.64] ;  /* 0x0000003c1c1c7981 */ /* 0x000ea2000c1e1d00 */
[----:B------:R-:W-:Y:S02]  /*ae40*/  IMAD.WIDE.U32 R32, R33, 0x10, R22 ;  /* 0x0000001021207825 */ /* 0x000fe400078e0016 */
[----:B------:R-:W-:Y:S02]  /*ae50*/  SHF.R.U32.HI R9, RZ, 0x1, R8 ;  /* 0x00000001ff097819 */ /* 0x000fe40000011608 */
[----:B------:R-:W-:Y:S02]  /*ae60*/  IMAD.IADD R3, R3, 0x1, R0 ;  /* 0x0000000103037824 */ /* 0x000fe400078e0200 */
[----:B------:R-:W3:Y:S01]  /*ae70*/  LDG.E.128 R32, desc[UR60][R32.64] ;  /* 0x0000003c20207981 */ /* 0x000ee2000c1e1d00 */
[----:B------:R-:W-:-:S04]  /*ae80*/  IMAD.WIDE.U32 R8, R9, 0x10, R22 ;  /* 0x0000001009087825 */ /* 0x000fc800078e0016 */
[----:B------:R-:W-:-:S05]  /*ae90*/  IMAD R10, R16, R3, RZ ;  /* 0x00000003100a7224 */ /* 0x000fca00078e02ff */
[----:B------:R-:W-:Y:S02]  /*aea0*/  SHF.R.U32.HI R13, RZ, 0x1, R10 ;  /* 0x00000001ff0d7819 */ /* 0x000fe4000001160a */
[----:B------:R-:W4:Y:S03]  /*aeb0*/  LDG.E.128 R8, desc[UR60][R8.64] ;  /* 0x0000003c08087981 */ /* 0x000f26000c1e1d00 */
[----:B------:R-:W-:-:S06]  /*aec0*/  IMAD.WIDE.U32 R12, R13, 0x10, R22 ;  /* 0x000000100d0c7825 */ /* 0x000fcc00078e0016 */
[----:B------:R-:W5:Y:S01]  /*aed0*/  LDG.E.128 R12, desc[UR60][R12.64] ;  /* 0x0000003c0c0c7981 */ /* 0x000f62000c1e1d00 */
[----:B------:R-:W-:-:S05]  /*aee0*/  IADD3 R3, R3, R0, RZ ;  /* 0x0000000003037210 */ /* 0x000fca0007ffe0ff */
[----:B------:R-:W-:-:S05]  /*aef0*/  IMAD R37, R0, 0x3, R3 ;  /* 0x0000000300257824 */ /* 0x000fca00078e0203 */
        /* <DEDUP_REMOVED lines=9> */
[----:B------:R-:W-:Y:S01]  /*af90*/  DADD R26, R26, R44 ;  /* 0x000000001a1a7229 */ /* 0x000fe2000000002c */
[----:B------:R-:W-:-:S02]  /*afa0*/  FSEL R44, R32, RZ, !P0 ;  /* 0x000000ff202c7208 */ /* 0x000fc40004000000 */
[----:B------:R-:W-:Y:S01]  /*afb0*/  DADD R20, R20, R46 ;  /* 0x0000000014147229 */ /* 0x000fe2000000002e */
[----:B------:R-:W-:Y:S01]  /*afc0*/  FSEL R45, R33, RZ, !P0 ;  /* 0x000000ff212d7208 */ /* 0x000fe20004000000 */
[----:B----4-:R-:W-:Y:S01]  /*afd0*/  DSETP.GTU.AND P0, PT, |R8|, +INF , PT ;  /* 0x7ff000000800742a */ /* 0x010fe20003f0c200 */
[----:B------:R-:W-:Y:S02]  /*afe0*/  FSEL R46, R34, RZ, !P1 ;  /* 0x000000ff222e7208 */ /* 0x000fe40004800000 */
[----:B------:R-:W-:Y:S01]  /*aff0*/  FSEL R47, R35, RZ, !P1 ;  /* 0x000000ff232f7208 */ /* 0x000fe20004800000 */
[----:B------:R-:W-:Y:S02]  /*b000*/  DSETP.GTU.AND P1, PT, |R10|, +INF , PT ;  /* 0x7ff000000a00742a */ /* 0x000fe40003f2c200 */
[----:B------:R-:W-:Y:S01]  /*b010*/  DADD R6, R6, R44 ;  /* 0x0000000006067229 */ /* 0x000fe2000000002c */
[----:B------:R-:W-:Y:S01]  /*b020*/  FSEL R44, R8, RZ, !P0 ;  /* 0x000000ff082c7208 */ /* 0x000fe20004000000 */
[----:B-----5:R-:W-:Y:S01]  /*b030*/  DSETP.GTU.AND P2, PT, |R14|, +INF , PT ;  /* 0x7ff000000e00742a */ /* 0x020fe20003f4c200 */
        /* <DEDUP_REMOVED lines=8> */
[----:B------:R-:W-:Y:S01]  /*b0c0*/  DADD R40, R40, R48 ;  /* 0x0000000028287229 */ /* 0x000fe20000000030 */
[----:B------:R-:W-:Y:S02]  /*b0d0*/  FSEL R45, R13, RZ, !P0 ;  /* 0x000000ff0d2d7208 */ /* 0x000fe40004000000 */
[----:B------:R-:W-:-:S04]  /*b0e0*/  FSEL R47, R15, RZ, !P2 ;  /* 0x000000ff0f2f7208 */ /* 0x000fc80005000000 */
[----:B------:R-:W-:Y:S02]  /*b0f0*/  DADD R24, R24, R44 ;  /* 0x0000000018187229 */ /* 0x000fe4000000002c */
[----:B------:R-:W-:Y:S01]  /*b100*/  DADD R42, R46, R42 ;  /* 0x000000002e2a7229 */ /* 0x000fe2000000002a */
[----:B------:R-:W-:Y:S10]  /*b110*/  @!P3 BRA `(.L_x_4895) ;  /* 0xfffffffc0024b947 */ /* 0x000ff4000383ffff */
[----:B------:R-:W-:Y:S05]  /*b120*/  BSYNC B1 ;  /* 0x0000000000017941 */ /* 0x000fea0003800000 */
.L_x_4894:
[----:B------:R-:W-:Y:S05]  /*b130*/  BSYNC B0 ;  /* 0x0000000000007941 */ /* 0x000fea0003800000 */
.L_x_4893:
        /* <DEDUP_REMOVED lines=27> */
.L_x_4897:
[----:B------:R-:W-:Y:S05]  /*b2f0*/  BSYNC B0 ;  /* 0x0000000000007941 */ /* 0x000fea0003800000 */
.L_x_4896:
[----:B------:R-:W-:Y:S04]  /*b300*/  BSSY B0, `(.L_x_4898) ;  /* 0x000002b000007945 */ /* 0x000fe80003800000 */
[----:B------:R-:W-:Y:S05]  /*b310*/  @P1 BRA `(.L_x_4899) ;  /* 0x0000000000a41947 */ /* 0x000fea0003800000 */
[----:B-----5:R-:W-:Y:S01]  /*b320*/  DSETP.GTU.AND P0, PT, |R28|, +INF , PT ;  /* 0x7ff000001c00742a */ /* 0x020fe20003f0c200 */
[----:B------:R-:W-:Y:S01]  /*b330*/  IADD3 R3, R3, R0, RZ ;  /* 0x0000000003037210 */ /* 0x000fe20007ffe0ff */
[----:B------:R-:W-:-:S04]  /*b340*/  DSETP.GTU.AND P1, PT, |R30|, +INF , PT ;  /* 0x7ff000001e00742a */ /* 0x000fc80003f2c200 */
[----:B0-----:R-:W-:Y:S02]  /*b350*/  FSEL R22, R28, RZ, !P0 ;  /* 0x000000ff1c167208 */ /* 0x001fe40004000000 */
        /* <DEDUP_REMOVED lines=37> */
.L_x_4899:
[----:B------:R-:W-:Y:S05]  /*b5b0*/  BSYNC B0 ;  /* 0x0000000000007941 */ /* 0x000fea0003800000 */
.L_x_4898:
[----:B------:R-:W-:Y:S02]  /*b5c0*/  DADD R4, R20, R4 ;  /* 0x0000000014047229 */ /* 0x000fe40000000004 */
[----:B------:R-:W-:-:S06]  /*b5d0*/  DADD R6, R26, R6 ;  /* 0x000000001a067229 */ /* 0x000fcc0000000006 */
[----:B------:R-:W-:Y:S02]  /*b5e0*/  DADD R4, R4, R40 ;  /* 0x0000000004047229 */ /* 0x000fe40000000028 */
[----:B------:R-:W-:-:S06]  /*b5f0*/  DADD R6, R6, R38 ;  /* 0x0000000006067229 */ /* 0x000fcc0000000026 */
[----:B------:R-:W-:Y:S02]  /*b600*/  DADD R26, R4, R42 ;  /* 0x00000000041a7229 */ /* 0x000fe4000000002a */
[----:B------:R-:W-:Y:S01]  /*b610*/  DADD R24, R6, R24 ;  /* 0x0000000006187229 */ /* 0x000fe20000000018 */
[----:B------:R-:W-:Y:S10]  /*b620*/  BRA `(.L_x_4860) ;  /* 0x0000000800807947 */ /* 0x000ff40003800000 */
.L_x_4876:
[----:B------:R-:W0:Y:S01]  /*b630*/  LDC R0, c[0x0][0x22c] ;  /* 0x00008b00ff007b82 */ /* 0x000e220000000800 */
[----:B------:R-:W-:Y:S07]  /*b640*/  BSSY B0, `(.L_x_4900) ;  /* 0x0000054000007945 */ /* 0x000fee0003800000 */
[----:B------:R-:W1:Y:S01]  /*b650*/  LDC.64 R4, c[0x0][0x218] ;  /* 0x00008600ff047b82 */ /* 0x000e620000000a00 */
        /* <DEDUP_REMOVED lines=30> */
.L_x_4902:
[----:B------:R-:W-:Y:S01]  /*b840*/  SHF.R.U32.HI R29, RZ, 0x1, R3 ;  /* 0x00000001ff1d7819 */ /* 0x000fe20000011603 */
[----:B------:R-:W-:-:S04]  /*b850*/  IMAD.IADD R3, R3, 0x1, R0 ;  /* 0x0000000103037824 */ /* 0x000fc800078e0200 */
[----:B------:R-:W-:Y:S01]  /*b860*/  IMAD.WIDE.U32 R28, R29, 0x10, R22 ;  /* 0x000000101d1c7825 */ /* 0x000fe200078e0016 */
[----:B------:R-:W-:Y:S02]  /*b870*/  SHF.R.U32.HI R33, RZ, 0x1, R3 ;  /* 0x00000001ff217819 */ /* 0x000fe40000011603 */
[----:B------:R-:W-:-:S03]  /*b880*/  IADD3 R3, R3, R0, RZ ;  /* 0x0000000003037210 */ /* 0x000fc60007ffe0ff */
[----:B------:R-:W2:Y:S01]  /*b890*/  LDG.E.128 R28, desc[UR60][R28.64] ;  /* 0x0000003c1c1c7981 */ /* 0x000ea2000c1e1d00 */
[----:B------:R-:W-:Y:S01]  /*b8a0*/  IMAD.WIDE.U32 R32, R33, 0x10, R22 ;  /* 0x0000001021207825 */ /* 0x000fe200078e0016 */
[----:B------:R-:W-:-:S03]  /*b8b0*/  SHF.R.U32.HI R9, RZ, 0x1, R3 ;  /* 0x00000001ff097819 */ /* 0x000fc60000011603 */
[----:B------:R-:W-:Y:S02]  /*b8c0*/  IMAD.IADD R3, R3, 0x1, R0 ;  /* 0x0000000103037824 */ /* 0x000fe400078e0200 */
[----:B------:R-:W3:Y:S01]  /*b8d0*/  LDG.E.128 R32, desc[UR60][R32.64] ;  /* 0x0000003c20207981 */ /* 0x000ee2000c1e1d00 */
        /* <DEDUP_REMOVED lines=21> */
[----:B------:R-:W-:Y:S01]  /*ba30*/  FSEL R46, R34, RZ, !P1 ;  /* 0x000000ff222e7208 */ /* 0x000fe20004800000 */
[----:B-----5:R-:W-:Y:S01]  /*ba40*/  DSETP.GTU.AND P2, PT, |R14|, +INF , PT ;  /* 0x7ff000000e00742a */ /* 0x020fe20003f4c200 */
[----:B------:R-:W-:Y:S01]  /*ba50*/  FSEL R47, R35, RZ, !P1 ;  /* 0x000000ff232f7208 */ /* 0x000fe20004800000 */
[----:B------:R-:W-:Y:S02]  /*ba60*/  DSETP.GTU.AND P1, PT, |R10|, +INF , PT ;  /* 0x7ff000000a00742a */ /* 0x000fe40003f2c200 */
[----:B------:R-:W-:Y:S01]  /*ba70*/  DADD R6, R6, R44 ;  /* 0x0000000006067229 */ /* 0x000fe2000000002c */
[----:B------:R-:W-:Y:S02]  /*ba80*/  FSEL R44, R8, RZ, !P0 ;  /* 0x000000ff082c7208 */ /* 0x000fe40004000000 */
[----:B------:R-:W-:Y:S01]  /*ba90*/  DADD R4, R4, R46 ;  /* 0x0000000004047229 */ /* 0x000fe2000000002e */
[----:B------:R-:W-:Y:S01]  /*baa0*/  FSEL R45, R9, RZ, !P0 ;  /* 0x000000ff092d7208 */ /* 0x000fe20004000000 */
[----:B------:R-:W-:Y:S01]  /*bab0*/  DSETP.GTU.AND P0, PT, |R12|, +INF , PT ;  /* 0x7ff000000c00742a */ /* 0x000fe20003f0c200 */
[----:B------:R-:W-:-:S02]  /*bac0*/  FSEL R48, R14, RZ, !P2 ;  /* 0x000000ff0e307208 */ /* 0x000fc40005000000 */
[----:B------:R-:W-:Y:S02]  /*bad0*/  FSEL R49, R15, RZ, !P2 ;  /* 0x000000ff0f317208 */ /* 0x000fe40005000000 */
        /* <DEDUP_REMOVED lines=10> */
.L_x_4901:
[----:B------:R-:W-:Y:S05]  /*bb80*/  BSYNC B0 ;  /* 0x0000000000007941 */ /* 0x000fea0003800000 */
.L_x_4900:
        /* <DEDUP_REMOVED lines=23> */
.L_x_4904:
[----:B------:R-:W-:Y:S05]  /*bd00*/  BSYNC B0 ;  /* 0x0000000000007941 */ /* 0x000fea0003800000 */
.L_x_4903:
        /* <DEDUP_REMOVED lines=43> */
.L_x_4906:
[----:B------:R-:W-:Y:S05]  /*bfc0*/  BSYNC B0 ;  /* 0x0000000000007941 */ /* 0x000fea0003800000 */
.L_x_4905:
[----:B------:R-:W-:Y:S02]  /*bfd0*/  DADD R4, R20, R4 ;  /* 0x0000000014047229 */ /* 0x000fe40000000004 */
[----:B------:R-:W-:-:S06]  /*bfe0*/  DADD R6, R26, R6 ;  /* 0x000000001a067229 */ /* 0x000fcc0000000006 */
[----:B------:R-:W-:Y:S02]  /*bff0*/  DADD R4, R4, R40 ;  /* 0x0000000004047229 */ /* 0x000fe40000000028 */
[----:B------:R-:W-:-:S06]  /*c000*/  DADD R6, R6, R38 ;  /* 0x0000000006067229 */ /* 0x000fcc0000000026 */
[----:B------:R-:W-:Y:S02]  /*c010*/  DADD R26, R4, R42 ;  /* 0x00000000041a7229 */ /* 0x000fe4000000002a */
[----:B------:R-:W-:-:S11]  /*c020*/  DADD R24, R6, R24 ;  /* 0x0000000006187229 */ /* 0x000fd60000000018 */
.L_x_4860:
[----:B------:R-:W-:Y:S05]  /*c030*/  BSYNC B6 ;  /* 0x0000000000067941 */ /* 0x000fea0003800000 */
.L_x_4859:
[----:B------:R-:W-:Y:S02]  /*c040*/  ULDC UR4, c[0x0][0x23c] ;  /* 0x00008f0000047ab9 */ /* 0x000fe40000000800 */
[----:B------:R-:W-:-:S13]  /*c050*/  ISETP.NE.AND P0, PT, RZ, UR4, PT ;  /* 0x00000004ff007c0c */ /* 0x000fda000bf05270 */
[----:B------:R-:W-:Y:S05]  /*c060*/  @!P0 BRA `(.L_x_4907) ;  /* 0x0000000000688947 */ /* 0x000fea0003800000 */
[----:B------:R-:W1:Y:S01]  /*c070*/  S2R R4, SR_CgaCtaId ;  /* 0x0000000000047919 */ /* 0x000e620000008800 */
[----:B-----5:R-:W2:Y:S01]  /*c080*/  LDC R8, c[0x0][RZ] ;  /* 0x00000000ff087b82 */ /* 0x020ea20000000800 */
[----:B------:R-:W-:-:S05]  /*c090*/  MOV R0, 0x400 ;  /* 0x0000040000007802 */ /* 0x000fca0000000f00 */
[----:B------:R-:W-:Y:S02]  /*c0a0*/  VIADD R3, R0, 0x10 ;  /* 0x0000001000037836 */ /* 0x000fe40000000000 */
[----:B------:R-:W3:Y:S01]  /*c0b0*/  LDC R10, c[0x0][0x4] ;  /* 0x00000100ff0a7b82 */ /* 0x000ee20000000800 */
[----:B--2---:R-:W-:Y:S02]  /*c0c0*/  IMAD R0, R2, R8, R17 ;  /* 0x0000000802007224 */ /* 0x004fe400078e0211 */
[----:B-1----:R-:W-:-:S04]  /*c0d0*/  LEA R3, R4, R3, 0x18 ;  /* 0x0000000304037211 */ /* 0x002fc800078ec0ff */
[----:B------:R-:W-:Y:S02]  /*c0e0*/  LEA R9, R0, R3, 0x4 ;  /* 0x0000000300097211 */ /* 0x000fe400078e20ff */
[----:B---3--:R-:W-:-:S03]  /*c0f0*/  SHF.R.U32.HI R0, RZ, 0x1, R10 ;  /* 0x00000001ff007819 */ /* 0x008fc6000001160a */
[----:B------:R1:W-:Y:S01]  /*c100*/  STS.128 [R9], R24 ;  /* 0x0000001809007388 */ /* 0x0003e20000000c00 */
[----:B------:R-:W-:-:S13]  /*c110*/  ISETP.NE.AND P0, PT, R0, RZ, PT ;  /* 0x000000ff0000720c */ /* 0x000fda0003f05270 */
[----:B------:R-:W-:Y:S05]  /*c120*/  @!P0 BRA `(.L_x_4907) ;  /* 0x0000000000388947 */ /* 0x000fea0003800000 */
.L_x_4908:
[----:B------:R-:W-:Y:S01]  /*c130*/  IMAD.IADD R5, R2, 0x1, R0 ;  /* 0x0000000102057824 */ /* 0x000fe200078e0200 */
[----:B------:R-:W-:Y:S05]  /*c140*/  WARPSYNC.ALL ;  /* 0x0000000000007948 */ /* 0x000fea0003800000 */
[----:B------:R-:W-:Y:S01]  /*c150*/  BAR.SYNC.DEFER_BLOCKING 0x0 ;  /* 0x0000000000007b1d */ /* 0x000fe20000010000 */
[----:B------:R-:W-:-:S04]  /*c160*/  ISETP.GE.U32.AND P0, PT, R5, R10, PT ;  /* 0x0000000a0500720c */ /* 0x000fc80003f06070 */
[----:B------:R-:W-:-:S13]  /*c170*/  ISETP.GE.U32.OR P0, PT, R2, R0, P0 ;  /* 0x000000000200720c */ /* 0x000fda0000706470 */
[----:B------:R-:W-:-:S05]  /*c180*/  @!P0 IMAD R4, R5, R8, R17 ;  /* 0x0000000805048224 */ /* 0x000fca00078e0211 */
[----:B------:R-:W-:-:S06]  /*c190*/  @!P0 LEA R4, R4, R3, 0x4 ;  /* 0x0000000304048211 */ /* 0x000fcc00078e20ff */
[----:B------:R-:W1:Y:S02]  /*c1a0*/  @!P0 LDS.128 R4, [R4] ;  /* 0x0000000004048984 */ /* 0x000e640000000c00 */
[----:B-12---:R-:W-:Y:S02]  /*c1b0*/  @!P0 DADD R24, R24, R4 ;  /* 0x0000000018188229 */ /* 0x006fe40000000004 */
[----:B------:R-:W-:-:S07]  /*c1c0*/  @!P0 DADD R26, R26, R6 ;  /* 0x000000001a1a8229 */ /* 0x000fce0000000006 */
[----:B------:R2:W-:Y:S01]  /*c1d0*/  @!P0 STS.128 [R9], R24 ;  /* 0x0000001809008388 */ /* 0x0005e20000000c00 */
[----:B------:R-:W-:Y:S02]  /*c1e0*/  ISETP.GT.AND P0, PT, R0, 0x1, PT ;  /* 0x000000010000780c */ /* 0x000fe40003f04270 */
[----:B------:R-:W-:-:S11]  /*c1f0*/  SHF.R.S32.HI R0, RZ, 0x1, R0 ;  /* 0x00000001ff007819 */ /* 0x000fd60000011400 */
[----:B------:R-:W-:Y:S05]  /*c200*/  @P0 BRA `(.L_x_4908) ;  /* 0xfffffffc00c80947 */ /* 0x000fea000383ffff */
.L_x_4907:
[----:B------:R-:W-:Y:S02]  /*c210*/  ULDC UR4, c[0x0][0x238] ;  /* 0x00008e0000047ab9 */ /* 0x000fe40000000800 */
[----:B------:R-:W-:-:S13]  /*c220*/  ISETP.NE.AND P0, PT, RZ, UR4, PT ;  /* 0x00000004ff007c0c */ /* 0x000fda000bf05270 */
[----:B------:R-:W-:Y:S05]  /*c230*/  @!P0 BRA `(.L_x_4909) ;  /* 0x0000000000b48947 */ /* 0x000fea0003800000 */
[----:B-12--5:R-:W1:Y:S02]  /*c240*/  LDC R9, c[0x0][RZ] ;  /* 0x00000000ff097b82 */ /* 0x026e640000000800 */
[----:B-1----:R-:W-:Y:S01]  /*c250*/  ISETP.GT.AND P0, PT, R9, 0x20, PT ;  /* 0x000000200900780c */ /* 0x002fe20003f04270 */
[----:B------:R-:W-:-:S12]  /*c260*/  IMAD.MOV.U32 R0, RZ, RZ, R9 ;  /* 0x000000ffff007224 */ /* 0x000fd800078e0009 */
        /* <DEDUP_REMOVED lines=9> */
[----:B------:R-:W-:Y:S02]  /*c300*/  SHF.R.S32.HI R4, RZ, 0x1, R0 ;  /* 0x00000001ff047819 */ /* 0x000fe40000011400 */
[----:B------:R-:W-:Y:S02]  /*c310*/  MOV R0, 0x20 ;  /* 0x0000002000007802 */ /* 0x000fe40000000f00 */
[----:B------:R-:W-:-:S13]  /*c320*/  ISETP.GE.AND P0, PT, R4, 0x20, PT ;  /* 0x000000200400780c */ /* 0x000fda0003f06270 */
[----:B-1----:R-:W-:Y:S05]  /*c330*/  @!P0 BRA `(.L_x_4910) ;  /* 0x00000000003c8947 */ /* 0x002fea0003800000 */
[----:B------:R-:W-:-:S07]  /*c340*/  IMAD.MOV.U32 R0, RZ, RZ, R4 ;  /* 0x000000ffff007224 */ /* 0x000fce00078e0004 */
.L_x_4911:
[----:B------:R-:W-:Y:S01]  /*c350*/  IADD3 R4, R17, R0, RZ ;  /* 0x0000000011047210 */ /* 0x000fe20007ffe0ff */
[----:B------:R-:W-:Y:S05]  /*c360*/  WARPSYNC.ALL ;  /* 0x0000000000007948 */ /* 0x000fea0003800000 */
[----:B------:R-:W-:Y:S01]  /*c370*/  BAR.SYNC.DEFER_BLOCKING 0x0 ;  /* 0x0000000000007b1d */ /* 0x000fe20000010000 */
[----:B------:R-:W-:-:S04]  /*c380*/  ISETP.GE.U32.AND P0, PT, R4, R9, PT ;  /* 0x000000090400720c */ /* 0x000fc80003f06070 */
[----:B------:R-:W-:-:S13]  /*c390*/  ISETP.GE.U32.OR P0, PT, R17, R0, P0 ;  /* 0x000000001100720c */ /* 0x000fda0000706470 */
[----:B------:R-:W-:Y:S01]  /*c3a0*/  @!P0 IMAD R4, R0, 0x10, R3 ;  /* 0x0000001000048824 */ /* 0x000fe200078e0203 */
[----:B------:R-:W-:-:S05]  /*c3b0*/  SHF.R.S32.HI R0, RZ, 0x1, R0 ;  /* 0x00000001ff007819 */ /* 0x000fca0000011400 */
[----:B-1----:R-:W1:Y:S02]  /*c3c0*/  @!P0 LDS.128 R4, [R4] ;  /* 0x0000000004048984 */ /* 0x002e640000000c00 */
[----:B-1----:R-:W-:Y:S02]  /*c3d0*/  @!P0 DADD R24, R24, R4 ;  /* 0x0000000018188229 */ /* 0x002fe40000000004 */
[----:B------:R-:W-:-:S07]  /*c3e0*/  @!P0 DADD R26, R26, R6 ;  /* 0x000000001a1a8229 */ /* 0x000fce0000000006 */
[----:B------:R1:W-:Y:S01]  /*c3f0*/  @!P0 STS.128 [R3], R24 ;  /* 0x0000001803008388 */ /* 0x0003e20000000c00 */
[----:B------:R-:W-:-:S13]  /*c400*/  ISETP.GE.AND P0, PT, R0, 0x20, PT ;  /* 0x000000200000780c */ /* 0x000fda0003f06270 */
[----:B------:R-:W-:Y:S05]  /*c410*/  @P0 BRA `(.L_x_4911) ;  /* 0xfffffffc00cc0947 */ /* 0x000fea000383ffff */
[----:B------:R-:W-:-:S07]  /*c420*/  MOV R0, 0x20 ;  /* 0x0000002000007802 */ /* 0x000fce0000000f00 */
.L_x_4910:
[----:B------:R-:W-:Y:S01]  /*c430*/  ISETP.GE.AND P0, PT, R0, 0x2, PT ;  /* 0x000000020000780c */ /* 0x000fe20003f06270 */
[----:B------:R-:W-:Y:S05]  /*c440*/  WARPSYNC.ALL ;  /* 0x0000000000007948 */ /* 0x000fea0003800000 */
[----:B------:R-:W-:Y:S07]  /*c450*/  BAR.SYNC.DEFER_BLOCKING 0x0 ;  /* 0x0000000000007b1d */ /* 0x000fee0000010000 */
[----:B------:R-:W-:Y:S05]  /*c460*/  @!P0 BRA `(.L_x_4909) ;  /* 0x0000000000288947 */ /* 0x000fea0003800000 */
[----:B-1----:R-:W-:-:S07]  /*c470*/  IMAD.MOV.U32 R3, RZ, RZ, 0x1 ;  /* 0x00000001ff037424 */ /* 0x002fce00078e00ff */
.L_x_4912:
[----:B------:R-:W-:Y:S04]  /*c480*/  SHFL.DOWN PT, R5, R25, R3, 0x1f ;  /* 0x08001f0319057589 */ /* 0x000fe800000e0000 */
[----:B------:R-:W1:Y:S04]  /*c490*/  SHFL.DOWN PT, R4, R24, R3, 0x1f ;  /* 0x08001f0318047589 */ /* 0x000e6800000e0000 */
[----:B------:R-:W-:Y:S04]  /*c4a0*/  SHFL.DOWN PT, R7, R27, R3, 0x1f ;  /* 0x08001f031b077589 */ /* 0x000fe800000e0000 */
[----:B------:R2:W3:Y:S02]  /*c4b0*/  SHFL.DOWN PT, R6, R26, R3, 0x1f ;  /* 0x08001f031a067589 */ /* 0x0004e400000e0000 */
[----:B--2---:R-:W-:-:S04]  /*c4c0*/  SHF.L.U32 R3, R3, 0x1, RZ ;  /* 0x0000000103037819 */ /* 0x004fc800000006ff */
[----:B------:R-:W-:Y:S01]  /*c4d0*/  ISETP.GE.AND P0, PT, R3, R0, PT ;  /* 0x000000000300720c */ /* 0x000fe20003f06270 */
[----:B-1----:R-:W-:Y:S02]  /*c4e0*/  DADD R24, R4, R24 ;  /* 0x0000000004187229 */ /* 0x002fe40000000018 */
[----:B---3--:R-:W-:-:S10]  /*c4f0*/  DADD R26, R6, R26 ;  /* 0x00000000061a7229 */ /* 0x008fd4000000001a */
[----:B------:R-:W-:Y:S05]  /*c500*/  @!P0 BRA `(.L_x_4912) ;  /* 0xfffffffc00dc8947 */ /* 0x000fea000383ffff */
.L_x_4909:
[----:B-----5:R-:W3:Y:S01]  /*c510*/  LDC R10, c[0x0][0x3f4] ;  /* 0x0000fd00ff0a7b82 */ /* 0x020ee20000000800 */
[----:B------:R-:W-:Y:S01]  /*c520*/  IMAD.MOV.U32 R16, RZ, RZ, RZ ;  /* 0x000000ffff107224 */ /* 0x000fe200078e00ff */
[----:B0-----:R-:W-:Y:S02]  /*c530*/  MOV R22, RZ ;  /* 0x000000ff00167202 */ /* 0x001fe40000000f00 */
[----:B---3--:R-:W-:-:S13]  /*c540*/  ISETP.NE.AND P1, PT, R10, RZ, PT ;  /* 0x000000ff0a00720c */ /* 0x008fda0003f25270 */
        /* <DEDUP_REMOVED lines=274> */
.L_x_4913:
        /* <DEDUP_REMOVED lines=10> */
[----:B-12---:R-:W-:Y:S01]  /*d710*/  SHF.R.U32.HI R9, RZ, UR6, R8 ;  /* 0x00000006ff097c19 */ /* 0x006fe20008011608 */
        /* <DEDUP_REMOVED lines=267> */
.L_x_4914:
[----:B------:R-:W-:Y:S01]  /*e7d0*/  ULDC.64 UR6, c[0x0][0x608] ;  /* 0x0001820000067ab9 */ /* 0x000fe20000000a00 */
[----:B------:R-:W-:Y:S02]  /*e7e0*/  CS2R R4, SRZ ;  /* 0x0000000000047805 */ /* 0x000fe4000001ff00 */
[----:B------:R-:W-:Y:S02]  /*e7f0*/  ISETP.NE.U32.AND P0, PT, RZ, UR6, PT ;  /* 0x00000006ff007c0c */ /* 0x000fe4000bf05070 */
[----:B------:R-:W-:Y:S02]  /*e800*/  IADD3 R8, P2, R16, UR4, RZ ;  /* 0x0000000410087c10 */ /* 0x000fe4000ff5e0ff */
[----:B------:R-:W-:Y:S02]  /*e810*/  ISETP.NE.AND.EX P0, PT, RZ, UR7, PT, P0 ;  /* 0x00000007ff007c0c */ /* 0x000fe4000bf05300 */
[----:B-1----:R-:W-:Y:S01]  /*e820*/  MOV R3, RZ ;  /* 0x000000ff00037202 */ /* 0x002fe20000000f00 */
[----:B--2---:R-:W-:-:S10]  /*e830*/  IMAD.X R9, RZ, RZ, UR5, P2 ;  /* 0x00000005ff097e24 */ /* 0x004fd400090e06ff */
        /* <DEDUP_REMOVED lines=14> */
[----:B0-----:R-:W-:-:S04]  /*e920*/  IMAD R7, R0, UR6, R7 ;  /* 0x0000000600077c24 */ /* 0x001fc8000f8e0207 */
[----:B------:R-:W-:Y:S01]  /*e930*/  IMAD.SHL.U32 R9, R7, 0x2, RZ ;  /* 0x0000000207097824 */ /* 0x000fe200078e00ff */
        /* <DEDUP_REMOVED lines=274> */
.L_x_4916:
        /* <DEDUP_REMOVED lines=277> */
.L_x_4917:
        /* <DEDUP_REMOVED lines=16> */
.L_x_4919:
[----:B------:R-:W-:Y:S05]  /*10cb0*/  BSYNC B0 ;  /* 0x0000000000007941 */ /* 0x000fea0003800000 */
.L_x_4918:
        /* <DEDUP_REMOVED lines=15> */
.L_x_4921:
[----:B------:R-:W-:Y:S05]  /*10db0*/  BSYNC B0 ;  /* 0x0000000000007941 */ /* 0x000fea0003800000 */
.L_x_4920:
        /* <DEDUP_REMOVED lines=35> */
.L_x_4923:
[----:B------:R-:W-:Y:S05]  /*10ff0*/  BSYNC B0 ;  /* 0x0000000000007941 */ /* 0x000fea0003800000 */
.L_x_4922:
        /* <DEDUP_REMOVED lines=35> */
[----:B------:R-:W-:-:S03]  /*11230*/  IMAD R0, R0, UR7, RZ ;  /* 0x0000000700007c24 */ /* 0x000fc6000f8e02ff */
[----:B------:R-:W1:Y:S01]  /*11240*/  LDC.64 R20, c[0x0][0x610] ;  /* 0x00018400ff147b82 */ /* 0x000e620000000a00 */
[----:B0-----:R-:W-:-:S07]  /*11250*/  IMAD R22, R22, UR6, RZ ;  /* 0x0000000616167c24 */ /* 0x001fce000f8e02ff */
.L_x_4928:
[----:B------:R-:W-:-:S05]  /*11260*/  IADD3 R11, R0, R19, RZ ;  /* 0x00000013000b7210 */ /* 0x000fca0007ffe0ff */
[----:B-1----:R-:W-:-:S05]  /*11270*/  IMAD.WIDE.U32 R10, R11, 0x10, R20 ;  /* 0x000000100b0a7825 */ /* 0x002fca00078e0014 */
[----:B------:R-:W2:Y:S04]  /*11280*/  LDG.E.64 R12, desc[UR60][R10.64] ;  /* 0x0000003c0a0c7981 */ /* 0x000ea8000c1e1b00 */
[----:B------:R-:W3:Y:S01]  /*11290*/  LDG.E.64 R14, desc[UR60][R10.64+0x8] ;  /* 0x0000083c0a0e7981 */ /* 0x000ee2000c1e1b00 */
[----:B------:R-:W-:-:S04]  /*112a0*/  IADD3 R19, R22, R19, RZ ;  /* 0x0000001316137210 */ /* 0x000fc80007ffe0ff */
[----:B------:R-:W-:Y:S01]  /*112b0*/  ISETP.GE.U32.AND P0, PT, R19, UR8, PT ;  /* 0x0000000813007c0c */ /* 0x000fe2000bf06070 */
[----:B--2---:R-:W-:Y:S02]  /*112c0*/  DADD R24, R12, R24 ;  /* 0x000000000c187229 */ /* 0x004fe40000000018 */
[----:B---3--:R-:W-:-:S10]  /*112d0*/  DADD R26, R14, R26 ;  /* 0x000000000e1a7229 */ /* 0x008fd4000000001a */
[----:B------:R-:W-:Y:S05]  /*112e0*/  @!P0 BRA `(.L_x_4928) ;  /* 0xfffffffc00dc8947 */ /* 0x000fea000383ffff */
[----:B------:R-:W-:Y:S05]  /*112f0*/  BSYNC B1 ;  /* 0x0000000000017941 */ /* 0x000fea0003800000 */
.L_x_4927:
[----:B------:R-:W-:Y:S05]  /*11300*/  BRA `(.L_x_4926) ;  /* 0x00000000005c7947 */ /* 0x000fea0003800000 */
.L_x_4925:
[----:B------:R-:W-:Y:S01]  /*11310*/  ULDC UR7, c[0x0][0x234] ;  /* 0x00008d0000077ab9 */ /* 0x000fe20000000800 */
        /* <DEDUP_REMOVED lines=9> */
[----:B------:R-:W-:-:S04]  /*113b0*/  IMAD R0, R0, UR6, RZ ;  /* 0x0000000600007c24 */ /* 0x000fc8000f8e02ff */
[----:B------:R-:W1:Y:S08]  /*113c0*/  LDC.64 R20, c[0x0][0x610] ;  /* 0x00018400ff147b82 */ /* 0x000e700000000a00 */
[----:B------:R-:W2:Y:S02]  /*113d0*/  LDC R28, c[0x0][0x4] ;  /* 0x00000100ff1c7b82 */ /* 0x000ea40000000800 */
.L_x_4929:
[----:B------:R-:W-:-:S05]  /*113e0*/  IADD3 R10, R0, R19, RZ ;  /* 0x00000013000a7210 */ /* 0x000fca0007ffe0ff */
[----:B0-----:R-:W-:-:S04]  /*113f0*/  IMAD R11, R10, R22, R17 ;  /* 0x000000160a0b7224 */ /* 0x001fc800078e0211 */
[----:B-1----:R-:W-:-:S05]  /*11400*/  IMAD.WIDE.U32 R10, R11, 0x10, R20 ;  /* 0x000000100b0a7825 */ /* 0x002fca00078e0014 */
[----:B------:R-:W3:Y:S04]  /*11410*/  LDG.E.64 R12, desc[UR60][R10.64] ;  /* 0x0000003c0a0c7981 */ /* 0x000ee8000c1e1b00 */
[----:B------:R-:W4:Y:S01]  /*11420*/  LDG.E.64 R14, desc[UR60][R10.64+0x8] ;  /* 0x0000083c0a0e7981 */ /* 0x000f22000c1e1b00 */
[----:B--2---:R-:W-:-:S05]  /*11430*/  IMAD.IADD R19, R28, 0x1, R19 ;  /* 0x000000011c137824 */ /* 0x004fca00078e0213 */
[----:B------:R-:W-:Y:S01]  /*11440*/  ISETP.GE.U32.AND P0, PT, R19, UR7, PT ;  /* 0x0000000713007c0c */ /* 0x000fe2000bf06070 */
[----:B---3--:R-:W-:Y:S02]  /*11450*/  DADD R24, R12, R24 ;  /* 0x000000000c187229 */ /* 0x008fe40000000018 */
[----:B----4-:R-:W-:-:S10]  /*11460*/  DADD R26, R14, R26 ;  /* 0x000000000e1a7229 */ /* 0x010fd4000000001a */
[----:B------:R-:W-:Y:S05]  /*11470*/  @!P0 BRA `(.L_x_4929) ;  /* 0xfffffffc00d88947 */ /* 0x000fea000383ffff */
.L_x_4926:
[----:B------:R-:W-:Y:S05]  /*11480*/  BSYNC B0 ;  /* 0x0000000000007941 */ /* 0x000fea0003800000 */
.L_x_4924:
        /* <DEDUP_REMOVED lines=13> */
.L_x_4931:
[----:B------:R-:W-:Y:S01]  /*11560*/  IADD3 R0, R2, R19, RZ ;  /* 0x0000001302007210 */ /* 0x000fe20007ffe0ff */
[----:B------:R-:W-:Y:S03]  /*11570*/  BAR.SYNC.DEFER_BLOCKING 0x0 ;  /* 0x0000000000007b1d */ /* 0x000fe60000010000 */
[----:B------:R-:W-:-:S04]  /*11580*/  ISETP.GE.U32.AND P0, PT, R0, UR6, PT ;  /* 0x0000000600007c0c */ /* 0x000fc8000bf06070 */
[----:B------:R-:W-:-:S13]  /*11590*/  ISETP.GE.U32.OR P0, PT, R2, R19, P0 ;  /* 0x000000130200720c */ /* 0x000fda0000706470 */
[----:B------:R-:W-:-:S05]  /*115a0*/  @!P0 IMAD R0, R0, R10, R17 ;  /* 0x0000000a00008224 */ /* 0x000fca00078e0211 */
[----:B------:R-:W-:-:S05]  /*115b0*/  @!P0 LEA R0, R0, UR4, 0x4 ;  /* 0x0000000400008c11 */ /* 0x000fca000f8e20ff */
[----:B------:R-:W0:Y:S02]  /*115c0*/  @!P0 LDS.128 R12, [R0] ;  /* 0x00000000000c8984 */ /* 0x000e240000000c00 */
[----:B01----:R-:W-:Y:S02]  /*115d0*/  @!P0 DADD R24, R24, R12 ;  /* 0x0000000018188229 */ /* 0x003fe4000000000c */
[----:B------:R-:W-:-:S07]  /*115e0*/  @!P0 DADD R26, R26, R14 ;  /* 0x000000001a1a8229 */ /* 0x000fce000000000e */
[----:B------:R1:W-:Y:S01]  /*115f0*/  @!P0 STS.128 [R11], R24 ;  /* 0x000000180b008388 */ /* 0x0003e20000000c00 */
[----:B------:R-:W-:Y:S02]  /*11600*/  ISETP.GT.AND P0, PT, R19, 0x1, PT ;  /* 0x000000011300780c */ /* 0x000fe40003f04270 */
[----:B------:R-:W-:-:S11]  /*11610*/  SHF.R.S32.HI R19, RZ, 0x1, R19 ;  /* 0x00000001ff137819 */ /* 0x000fd60000011413 */
[----:B------:R-:W-:Y:S05]  /*11620*/  @P0 BRA `(.L_x_4931) ;  /* 0xfffffffc00cc0947 */ /* 0x000fea000383ffff */
.L_x_4930:
[----:B------:R-:W-:Y:S05]  /*11630*/  @!P2 BRA `(.L_x_4932) ;  /* 0x00000000008ca947 */ /* 0x000fea0003800000 */
[----:B------:R-:W-:Y:S01]  /*11640*/  ISETP.GT.AND P0, PT, R10, 0x20, PT ;  /* 0x000000200a00780c */ /* 0x000fe20003f04270 */
[----:B------:R-:W-:-:S12]  /*11650*/  IMAD.MOV.U32 R0, RZ, RZ, R10 ;  /* 0x000000ffff007224 */ /* 0x000fd800078e000a */
[----:B------:R-:W-:Y:S05]  /*11660*/  @!P0 BRA `(.L_x_4933) ;  /* 0x00000000004c8947 */ /* 0x000fea0003800000 */
[----:B------:R-:W-:Y:S01]  /*11670*/  LEA.HI R0, R10, R10, RZ, 0x1 ;  /* 0x0000000a0a007211 */ /* 0x000fe200078f08ff */
[----:B------:R2:W-:Y:S03]  /*11680*/  STS.128 [R11], R24 ;  /* 0x000000180b007388 */ /* 0x0005e60000000c00 */
[----:B------:R-:W-:Y:S02]  /*11690*/  SHF.R.S32.HI R2, RZ, 0x1, R0 ;  /* 0x00000001ff027819 */ /* 0x000fe40000011400 */
[----:B------:R-:W-:Y:S02]  /*116a0*/  MOV R0, 0x20 ;  /* 0x0000002000007802 */ /* 0x000fe40000000f00 */
[----:B------:R-:W-:-:S13]  /*116b0*/  ISETP.GE.AND P0, PT, R2, 0x20, PT ;  /* 0x000000200200780c */ /* 0x000fda0003f06270 */
[----:B--2---:R-:W-:Y:S05]  /*116c0*/  @!P0 BRA `(.L_x_4933) ;  /* 0x0000000000348947 */ /* 0x004fea0003800000 */
.L_x_4934:
[----:B------:R-:W-:Y:S01]  /*116d0*/  IADD3 R0, R17, R2, RZ ;  /* 0x0000000211007210 */ /* 0x000fe20007ffe0ff */
[----:B------:R-:W-:Y:S03]  /*116e0*/  BAR.SYNC.DEFER_BLOCKING 0x0 ;  /* 0x0000000000007b1d */ /* 0x000fe60000010000 */
[----:B------:R-:W-:-:S04]  /*116f0*/  ISETP.GE.U32.AND P0, PT, R0, R10, PT ;  /* 0x0000000a0000720c */ /* 0x000fc80003f06070 */
[----:B------:R-:W-:-:S13]  /*11700*/  ISETP.GE.U32.OR P0, PT, R17, R2, P0 ;  /* 0x000000021100720c */ /* 0x000fda0000706470 */
[----:B------:R-:W-:Y:S01]  /*11710*/  @!P0 IMAD R12, R2, 0x10, R11 ;  /* 0x00000010020c8824 */ /* 0x000fe200078e020b */
[----:B------:R-:W-:-:S05]  /*11720*/  SHF.R.S32.HI R2, RZ, 0x1, R2 ;  /* 0x00000001ff027819 */ /* 0x000fca0000011402 */
[----:B------:R-:W0:Y:S02]  /*11730*/  @!P0 LDS.128 R12, [R12] ;  /* 0x000000000c0c8984 */ /* 0x000e240000000c00 */
[----:B012---:R-:W-:Y:S02]  /*11740*/  @!P0 DADD R24, R24, R12 ;  /* 0x0000000018188229 */ /* 0x007fe4000000000c */
[----:B------:R-:W-:-:S07]  /*11750*/  @!P0 DADD R26, R26, R14 ;  /* 0x000000001a1a8229 */ /* 0x000fce000000000e */
[----:B------:R2:W-:Y:S01]  /*11760*/  @!P0 STS.128 [R11], R24 ;  /* 0x000000180b008388 */ /* 0x0005e20000000c00 */
[----:B------:R-:W-:-:S13]  /*11770*/  ISETP.GE.AND P0, PT, R2, 0x20, PT ;  /* 0x000000200200780c */ /* 0x000fda0003f06270 */
[----:B------:R-:W-:Y:S05]  /*11780*/  @P0 BRA `(.L_x_4934) ;  /* 0xfffffffc00d00947 */ /* 0x000fea000383ffff */
[----:B------:R-:W-:-:S07]  /*11790*/  MOV R0, 0x20 ;  /* 0x0000002000007802 */ /* 0x000fce0000000f00 */
.L_x_4933:
[----:B------:R-:W-:Y:S01]  /*117a0*/  BAR.SYNC.DEFER_BLOCKING 0x0 ;  /* 0x0000000000007b1d */ /* 0x000fe20000010000 */
[----:B------:R-:W-:-:S13]  /*117b0*/  ISETP.GE.AND P0, PT, R0, 0x2, PT ;  /* 0x000000020000780c */ /* 0x000fda0003f06270 */
[----:B------:R-:W-:Y:S05]  /*117c0*/  @!P0 BRA `(.L_x_4932) ;  /* 0x0000000000288947 */ /* 0x000fea0003800000 */
[----:B------:R-:W-:-:S07]  /*117d0*/  MOV R15, 0x1 ;  /* 0x00000001000f7802 */ /* 0x000fce0000000f00 */
.L_x_4935:
[----:B012---:R-:W-:Y:S04]  /*117e0*/  SHFL.DOWN PT, R11, R25, R15, 0x1f ;  /* 0x08001f0f190b7589 */ /* 0x007fe800000e0000 */
[----:B------:R-:W0:Y:S04]  /*117f0*/  SHFL.DOWN PT, R10, R24, R15, 0x1f ;  /* 0x08001f0f180a7589 */ /* 0x000e2800000e0000 */
[----:B------:R-:W-:Y:S04]  /*11800*/  SHFL.DOWN PT, R13, R27, R15, 0x1f ;  /* 0x08001f0f1b0d7589 */ /* 0x000fe800000e0000 */
[----:B------:R1:W2:Y:S02]  /*11810*/  SHFL.DOWN PT, R12, R26, R15, 0x1f ;  /* 0x08001f0f1a0c7589 */ /* 0x0002a400000e0000 */
[----:B-1----:R-:W-:-:S05]  /*11820*/  IMAD.SHL.U32 R15, R15, 0x2, RZ ;  /* 0x000000020f0f7824 */ /* 0x002fca00078e00ff */
[----:B------:R-:W-:Y:S01]  /*11830*/  ISETP.GE.AND P0, PT, R15, R0, PT ;  /* 0x000000000f00720c */ /* 0x000fe20003f06270 */
[----:B0-----:R-:W-:Y:S02]  /*11840*/  DADD R24, R10, R24 ;  /* 0x000000000a187229 */ /* 0x001fe40000000018 */
[----:B--2---:R-:W-:-:S10]  /*11850*/  DADD R26, R12, R26 ;  /* 0x000000000c1a7229 */ /* 0x004fd4000000001a */
[----:B------:R-:W-:Y:S05]  /*11860*/  @!P0 BRA `(.L_x_4935) ;  /* 0xfffffffc00dc8947 */ /* 0x000fea000383ffff */
.L_x_4932:
        /* <DEDUP_REMOVED lines=10> */
[----:B------:R-:W3:Y:S01]  /*11910*/  LDG.E.64 R6, desc[UR60][R4.64+0x8] ;  /* 0x0000083c04067981 */ /* 0x000ee2000c1e1b00 */
[----:B012---:R-:W-:Y:S02]  /*11920*/  DADD R24, R24, R2 ;  /* 0x0000000018187229 */ /* 0x007fe40000000002 */
[----:B---3--:R-:W-:-:S11]  /*11930*/  DADD R26, R26, R6 ;  /* 0x000000001a1a7229 */ /* 0x008fd60000000006 */
.L_x_4937:
        /* <DEDUP_REMOVED lines=10> */
[----:B------:R-:W-:Y:S01]  /*119e0*/  MOV R5, UR5 ;  /* 0x0000000500057c02 */ /* 0x000fe20008000f00 */
[----:B------:R-:W-:Y:S01]  /*119f0*/  ULDC.64 UR4, c[0x4][0x360] ;  /* 0x0100d80000047ab9 */ /* 0x000fe20000000a00 */
[----:B------:R-:W-:Y:S01]  /*11a00*/  HFMA2.MMA R8, -RZ, RZ, 0, 4.4763088226318359375e-05 ;  /* 0x000002efff087435 */ /* 0x000fe200000001ff */
[----:B------:R-:W-:Y:S01]  /*11a10*/  IMAD.U32 R6, RZ, RZ, UR6 ;  /* 0x00000006ff067e24 */ /* 0x000fe2000f8e00ff */
[----:B------:R-:W-:Y:S01]  /*11a20*/  MOV R7, UR7 ;  /* 0x0000000700077c02 */ /* 0x000fe20008000f00 */
[----:B012---:R-:W-:Y:S01]  /*11a30*/  IMAD.U32 R11, RZ, RZ, UR5 ;  /* 0x00000005ff0b7e24 */ /* 0x007fe2000f8e00ff */
[----:B------:R-:W-:Y:S01]  /*11a40*/  MOV R10, UR4 ;  /* 0x00000004000a7c02 */ /* 0x000fe20008000f00 */
[----:B------:R-:W-:Y:S01]  /*11a50*/  IMAD.MOV.U32 R13, RZ, RZ, RZ ;  /* 0x000000ffff0d7224 */ /* 0x000fe200078e00ff */
[----:B---3--:R-:W-:-:S07]  /*11a60*/  MOV R12, 0x1 ;  /* 0x00000001000c7802 */ /* 0x008fce0000000f00 */
[----:B------:R-:W-:-:S07]  /*11a70*/  LEPC R20, `(.L_x_4939) ;  /* 0x000000001014794e */ /* 0x000fce0000000000 */
[----:B----4-:R-:W-:Y:S05]  /*11a80*/  CALL.ABS.NOINC R2 ;  /* 0x0000000002007343 */ /* 0x010fea0003c00000 */
.L_x_4939:
        /* <DEDUP_REMOVED lines=18> */
[----:B012---:R-:W-:-:S02]  /*11bb0*/  MOV R11, UR7 ;  /* 0x00000007000b7c02 */ /* 0x007fc40008000f00 */
[----:B----4-:R-:W-:-:S07]  /*11bc0*/  MOV R13, RZ ;  /* 0x000000ff000d7202 */ /* 0x010fce0000000f00 */
[----:B------:R-:W-:-:S07]  /*11bd0*/  LEPC R20, `(.L_x_4940) ;  /* 0x000000001014794e */ /* 0x000fce0000000000 */
[----:B---3--:R-:W-:Y:S05]  /*11be0*/  CALL.ABS.NOINC R2 ;  /* 0x0000000002007343 */ /* 0x008fea0003c00000 */
.L_x_4940:
[----:B------:R-:W-:Y:S02]  /*11bf0*/  ULDC.64 UR4, c[0x0][0x5f8] ;  /* 0x00017e0000047ab9 */ /* 0x000fe40000000a00 */
[----:B------:R-:W-:-:S04]  /*11c00*/  IADD3 R16, P0, R16, UR4, RZ ;  /* 0x0000000410107c10 */ /* 0x000fc8000ff1e0ff */
[----:B------:R-:W-:-:S05]  /*11c10*/  IADD3.X R17, RZ, UR5, RZ, P0, !PT ;  /* 0x00000005ff117c10 */ /* 0x000fca00087fe4ff */
[----:B------:R-:W-:Y:S01]  /*11c20*/  STG.E.64 desc[UR60][R16.64], R26 ;  /* 0x0000001a10007986 */ /* 0x000fe2000c101b3c */
[----:B------:R-:W-:Y:S05]  /*11c30*/  EXIT ;  /* 0x000000000000794d */ /* 0x000fea0003800000 */
.L_x_4938:
[----:B------:R-:W-:Y:S04]  /*11c40*/  STG.E.64 desc[UR60][R4.64], R24 ;  /* 0x0000001804007986 */ /* 0x000fe8000c101b3c */
[----:B------:R-:W-:Y:S01]  /*11c50*/  STG.E.64 desc[UR60][R4.64+0x8], R26 ;  /* 0x0000081a04007986 */ /* 0x000fe2000c101b3c */
[----:B------:R-:W-:Y:S05]  /*11c60*/  EXIT ;  /* 0x000000000000794d */ /* 0x000fea0003800000 */
.L_x_4936:
        /* <DEDUP_REMOVED lines=8> */
.L_x_4941:
        /* <DEDUP_REMOVED lines=17> */
[----:B012---:R-:W-:-:S02]  /*11e00*/  MOV R11, UR7 ;  /* 0x00000007000b7c02 */ /* 0x007fc40008000f00 */
[----:B---3--:R-:W-:-:S07]  /*11e10*/  MOV R13, RZ ;  /* 0x000000ff000d7202 */ /* 0x008fce0000000f00 */
[----:B------:R-:W-:-:S07]  /*11e20*/  LEPC R20, `(.L_x_4943) ;  /* 0x000000001014794e */ /* 0x000fce0000000000 */
[----:B----4-:R-:W-:Y:S05]  /*11e30*/  CALL.ABS.NOINC R2 ;  /* 0x0000000002007343 */ /* 0x010fea0003c00000 */
.L_x_4943:
        /* <DEDUP_REMOVED lines=19> */
[----:B----4-:R-:W-:-:S07]  /*11f70*/  MOV R12, 0x1 ;  /* 0x00000001000c7802 */ /* 0x010fce0000000f00 */
[----:B------:R-:W-:-:S07]  /*11f80*/  LEPC R20, `(.L_x_4944) ;  /* 0x000000001014794e */ /* 0x000fce0000000000 */
[----:B---3--:R-:W-:Y:S05]  /*11f90*/  CALL.ABS.NOINC R2 ;  /* 0x0000000002007343 */ /* 0x008fea0003c00000 */
.L_x_4944:
[----:B------:R-:W-:Y:S02]  /*11fa0*/  ULDC.64 UR4, c[0x0][0x5f8] ;  /* 0x00017e0000047ab9 */ /* 0x000fe40000000a00 */
[----:B------:R-:W-:-:S04]  /*11fb0*/  IADD3 R16, P0, R16, UR4, RZ ;  /* 0x0000000410107c10 */ /* 0x000fc8000ff1e0ff */
[----:B------:R-:W-:-:S05]  /*11fc0*/  IADD3.X R17, RZ, UR5, RZ, P0, !PT ;  /* 0x00000005ff117c10 */ /* 0x000fca00087fe4ff */
[----:B------:R-:W-:Y:S01]  /*11fd0*/  STG.E.64 desc[UR60][R16.64], R26 ;  /* 0x0000001a10007986 */ /* 0x000fe2000c101b3c */
[----:B------:R-:W-:Y:S05]  /*11fe0*/  EXIT ;  /* 0x000000000000794d */ /* 0x000fea0003800000 */
.L_x_4942:
[----:B------:R-:W-:Y:S04]  /*11ff0*/  STG.E.64 desc[UR60][R6.64], R24 ;  /* 0x0000001806007986 */ /* 0x000fe8000c101b3c */
[----:B------:R-:W-:Y:S01]  /*12000*/  STG.E.64 desc[UR60][R8.64], R26 ;  /* 0x0000001a08007986 */ /* 0x000fe2000c101b3c */
[----:B------:R-:W-:Y:S05]  /*12010*/  EXIT ;  /* 0x000000000000794d */ /* 0x000fea0003800000 */
.L_x_4915:
        /* <DEDUP_REMOVED lines=21> */
[----:B--2---:R-:W-:Y:S02]  /*12170*/  DADD R24, R24, R2 ;  /* 0x0000000018187229 */ /* 0x004fe40000000002 */
[----:B---3--:R-:W-:-:S11]  /*12180*/  DADD R26, R26, R6 ;  /* 0x000000001a1a7229 */ /* 0x008fd60000000006 */
.L_x_4946:
        /* <DEDUP_REMOVED lines=21> */
.L_x_4948:
        /* <DEDUP_REMOVED lines=22> */
.L_x_4949:
[----:B------:R-:W-:Y:S02]  /*12440*/  ULDC.64 UR4, c[0x0][0x5f8] ;  /* 0x00017e0000047ab9 */ /* 0x000fe40000000a00 */
[----:B------:R-:W-:-:S05]  /*12450*/  IADD3 R16, P0, R16, UR4, RZ ;  /* 0x0000000410107c10 */ /* 0x000fca000ff1e0ff */
[----:B------:R-:W-:-:S05]  /*12460*/  IMAD.X R17, RZ, RZ, UR5, P0 ;  /* 0x00000005ff117e24 */ /* 0x000fca00080e06ff */
[----:B------:R-:W-:Y:S01]  /*12470*/  STG.E.64 desc[UR60][R16.64], R26 ;  /* 0x0000001a10007986 */ /* 0x000fe2000c101b3c */
[----:B------:R-:W-:Y:S05]  /*12480*/  EXIT ;  /* 0x000000000000794d */ /* 0x000fea0003800000 */
.L_x_4947:
[----:B------:R-:W-:Y:S04]  /*12490*/  STG.E.64 desc[UR60][R4.64], R24 ;  /* 0x0000001804007986 */ /* 0x000fe8000c101b3c */
[----:B------:R-:W-:Y:S01]  /*124a0*/  STG.E.64 desc[UR60][R4.64+0x8], R26 ;  /* 0x0000081a04007986 */ /* 0x000fe2000c101b3c */
[----:B------:R-:W-:Y:S05]  /*124b0*/  EXIT ;  /* 0x000000000000794d */ /* 0x000fea0003800000 */
.L_x_4945:
        /* <DEDUP_REMOVED lines=8> */
.L_x_4950:
        /* <DEDUP_REMOVED lines=21> */
.L_x_4952:
        /* <DEDUP_REMOVED lines=22> */
.L_x_4953:
[----:B------:R-:W-:Y:S02]  /*127f0*/  ULDC.64 UR4, c[0x0][0x5f8] ;  /* 0x00017e0000047ab9 */ /* 0x000fe40000000a00 */
[----:B------:R-:W-:-:S04]  /*12800*/  IADD3 R16, P0, R16, UR4, RZ ;  /* 0x0000000410107c10 */ /* 0x000fc8000ff1e0ff */
[----:B------:R-:W-:-:S05]  /*12810*/  IADD3.X R17, RZ, UR5, RZ, P0, !PT ;  /* 0x00000005ff117c10 */ /* 0x000fca00087fe4ff */
[----:B------:R-:W-:Y:S01]  /*12820*/  STG.E.64 desc[UR60][R16.64], R26 ;  /* 0x0000001a10007986 */ /* 0x000fe2000c101b3c */
[----:B------:R-:W-:Y:S05]  /*12830*/  EXIT ;  /* 0x000000000000794d */ /* 0x000fea0003800000 */
.L_x_4951:
[----:B------:R-:W-:Y:S04]  /*12840*/  STG.E.64 desc[UR60][R6.64], R24 ;  /* 0x0000001806007986 */ /* 0x000fe8000c101b3c */
[----:B------:R-:W-:Y:S01]  /*12850*/  STG.E.64 desc[UR60][R8.64], R26 ;  /* 0x0000001a08007986 */ /* 0x000fe2000c101b3c */
[----:B------:R-:W-:Y:S05]  /*12860*/  EXIT ;  /* 0x000000000000794d */ /* 0x000fea0003800000 */
.L_x_4954:
        /* <DEDUP_REMOVED lines=9> */
.L_x_9852:


//--------------------- .text._ZN2at6native13reduce_kernelILi128ELi4ENS0_8ReduceOpIdNS0_9NanSumOpsIddEEjdLi4ELi4EEEEEvT1_ --------------------------
	.section	.text._ZN2at6native13reduce_kernelILi128ELi4ENS0_8ReduceOpIdNS0_9NanSumOpsIddEEjdLi4ELi4EEEEEvT1_,"ax",@progbits
	.align	128
        .global         _ZN2at6native13reduce_kernelILi128ELi4ENS0_8ReduceOpIdNS0_9NanSumOpsIddEEjdLi4ELi4EEEEEvT1_
        .type           _ZN2at6native13reduce_kernelILi128ELi4ENS0_8ReduceOpIdNS0_9NanSumOpsIddEEjdLi4ELi4EEEEEvT1_,@function
        .size           _ZN2at6native13reduce_kernelILi128ELi4ENS0_8ReduceOpIdNS0_9NanSumOpsIddEEjdLi4ELi4EEEEEvT1_,(.L_x_9853 - _ZN2at6native13reduce_kernelILi128ELi4ENS0_8ReduceOpIdNS0_9NanSumOpsIddEEjdLi4ELi4EEEEEvT1_)
        .other          _ZN2at6native13reduce_kernelILi128ELi4ENS0_8ReduceOpIdNS0_9NanSumOpsIddEEjdLi4ELi4EEEEEvT1_,@"STO_CUDA_ENTRY STV_DEFAULT"
_ZN2at6native13reduce_kernelILi128ELi4ENS0_8ReduceOpIdNS0_9NanSumOpsIddEEjdLi4ELi4EEEEEvT1_:
.text._ZN2at6native13reduce_kernelILi128ELi4ENS0_8ReduceOpIdNS0_9NanSumOpsIddEEjdLi4ELi4EEEEEvT1_:
        /* <DEDUP_REMOVED lines=293> */
.L_x_4955:
        /* <DEDUP_REMOVED lines=30> */
.L_x_4959:
[----:B------:R-:W0:Y:S01]  /*1430*/  LDC.64 R8, c[0x0][0x218] ;  /* 0x00008600ff087b82 */ /* 0x000e220000000a00 */
[----:B------:R-:W-:Y:S01]  /*1440*/  SHF.R.U64 R0, R18, 0x3, R19 ;  /* 0x0000000312007819 */ /* 0x000fe20000001213 */
[----:B------:R-:W-:Y:S01]  /*1450*/  ULDC UR4, c[0x0][0x224] ;  /* 0x0000890000047ab9 */ /* 0x000fe20000000800 */
[----:B------:R-:W-:Y:S02]  /*1460*/  BSSY B0, `(.L_x_4960) ;  /* 0x000002c000007945 */ /* 0x000fe40003800000 */
[----:B------:R-:W-:Y:S01]  /*1470*/  LOP3.LUT R10, R0, 0x3, RZ, 0xc0, !PT ;  /* 0x00000003000a7812 */ /* 0x000fe200078ec0ff */
[----:B------:R-:W-:-:S03]  /*1480*/  IMAD.U32 R0, RZ, RZ, UR4 ;  /* 0x00000004ff007e24 */ /* 0x000fc6000f8e00ff */
[----:B------:R-:W-:Y:S02]  /*1490*/  ISETP.NE.AND P0, PT, R10, RZ, PT ;  /* 0x000000ff0a00720c */ /* 0x000fe40003f05270 */
[----:B0-----:R-:W-:Y:S01]  /*14a0*/  MOV R4, R8 ;  /* 0x0000000800047202 */ /* 0x001fe20000000f00 */
[----:B------:R-:W-:-:S10]  /*14b0*/  IMAD.MOV.U32 R5, RZ, RZ, R9 ;  /* 0x000000ffff057224 */ /* 0x000fd400078e0009 */
        /* <DEDUP_REMOVED lines=17> */
.L_x_4965:
[----:B------:R-:W-:Y:S05]  /*15d0*/  BSYNC B2 ;  /* 0x0000000000027941 */ /* 0x000fea0003800000 */
.L_x_4964:
        /* <DEDUP_REMOVED lines=8> */
[----:B------:R-:W2:Y:S02]  /*1660*/  LDG.E.64 R4, desc[UR60][R6.64] ;  /* 0x0000003c06047981 */ /* 0x000ea4000c1e1b00 */
[----:B--2---:R-:W-:-:S06]  /*1670*/  DSETP.GTU.AND P0, PT, |R4|, +INF , PT ;  /* 0x7ff000000400742a */ /* 0x004fcc0003f0c200 */
[----:B------:R-:W-:Y:S02]  /*1680*/  FSEL R4, R4, RZ, !P0 ;  /* 0x000000ff04047208 */ /* 0x000fe40004000000 */
[----:B------:R-:W-:-:S06]  /*1690*/  FSEL R5, R5, RZ, !P0 ;  /* 0x000000ff05057208 */ /* 0x000fcc0004000000 */
[----:B------:R-:W-:-:S11]  /*16a0*/  DADD R4, R4, UR4 ;  /* 0x0000000404047e29 */ /* 0x000fd60008000000 */
.L_x_4963:
[----:B------:R-:W-:Y:S05]  /*16b0*/  BSYNC B1 ;  /* 0x0000000000017941 */ /* 0x000fea0003800000 */
.L_x_4962:
[----:B------:R-:W0:Y:S01]  /*16c0*/  LDC R7, c[0x0][0x224] ;  /* 0x00008900ff077b82 */ /* 0x000e220000000800 */
[----:B------:R-:W-:-:S04]  /*16d0*/  IADD3 R3, P0, -R10, 0x4, RZ ;  /* 0x000000040a037810 */ /* 0x000fc80007f1e1ff */
[----:B------:R-:W-:Y:S02]  /*16e0*/  LEA R18, P1, R3, R18, 0x3 ;  /* 0x0000001203127211 */ /* 0x000fe400078218ff */
[----:B------:R-:W-:-:S04]  /*16f0*/  IADD3.X R6, RZ, -0x1, RZ, P0, !PT ;  /* 0xffffffffff067810 */ /* 0x000fc800007fe4ff */
[----:B------:R-:W-:Y:S02]  /*1700*/  LEA.HI.X R19, R3, R19, R6, 0x3, P1 ;  /* 0x0000001303137211 */ /* 0x000fe400008f1c06 */
[----:B0-----:R-:W-:-:S07]  /*1710*/  IADD3 R0, R10, -0x4, R7 ;  /* 0xfffffffc0a007810 */ /* 0x001fce0007ffe007 */
.L_x_4961:
[----:B------:R-:W-:Y:S05]  /*1720*/  BSYNC B0 ;  /* 0x0000000000007941 */ /* 0x000fea0003800000 */
.L_x_4960:
        /* <DEDUP_REMOVED lines=8> */
[----:B------:R-:W-:Y:S01]  /*17b0*/  IMAD R3, R2, R7, R6 ;  /* 0x0000000702037224 */ /* 0x000fe200078e0206 */
[----:B------:R-:W-:Y:S01]  /*17c0*/  MOV R7, R9 ;  /* 0x0000000900077202 */ /* 0x000fe20000000f00 */
[----:B------:R-:W-:Y:S02]  /*17d0*/  IMAD.MOV.U32 R6, RZ, RZ, R8 ;  /* 0x000000ffff067224 */ /* 0x000fe400078e0008 */
[----:B-1----:R-:W-:-:S05]  /*17e0*/  IMAD R10, R16, R24, R3 ;  /* 0x00000018100a7224 */ /* 0x002fca00078e0203 */
[----:B------:R-:W-:-:S04]  /*17f0*/  LEA R3, R10, 0x3, 0x2 ;  /* 0x000000030a037811 */ /* 0x000fc800078e10ff */
[----:B------:R-:W-:-:S13]  /*1800*/  ISETP.GE.U32.AND P2, PT, R3, R0, PT ;  /* 0x000000000300720c */ /* 0x000fda0003f46070 */
[----:B------:R-:W-:Y:S05]  /*1810*/  @P2 BRA `(.L_x_4967) ;  /* 0x00000000006c2947 */ /* 0x000fea0003800000 */
[----:B------:R-:W-:Y:S01]  /*1820*/  IMAD.MOV.U32 R3, RZ, RZ, R10 ;  /* 0x000000ffff037224 */ /* 0x000fe200078e000a */
[----:B------:R-:W-:Y:S01]  /*1830*/  MOV R6, R8 ;  /* 0x0000000800067202 */ /* 0x000fe20000000f00 */
[----:B------:R-:W-:-:S07]  /*1840*/  IMAD.MOV.U32 R7, RZ, RZ, R9 ;  /* 0x000000ffff077224 */ /* 0x000fce00078e0009 */
.L_x_4968:
        /* <DEDUP_REMOVED lines=24> */
.L_x_4967:
[----:B------:R-:W-:Y:S05]  /*19d0*/  BSYNC B0 ;  /* 0x0000000000007941 */ /* 0x000fea0003800000 */
.L_x_4966:
        /* <DEDUP_REMOVED lines=8> */
.L_x_4970:
[----:B------:R-:W-:Y:S05]  /*1a60*/  BSYNC B0 ;  /* 0x0000000000007941 */ /* 0x000fea0003800000 */
.L_x_4969:
        /* <DEDUP_REMOVED lines=14> */
.L_x_4972:
[----:B------:R-:W-:Y:S05]  /*1b50*/  BSYNC B0 ;  /* 0x0000000000007941 */ /* 0x000fea0003800000 */
.L_x_4971:
[----:B------:R-:W-:Y:S01]  /*1b60*/  DADD R4, R8, R4 ;  /* 0x0000000008047229 */ /* 0x000fe20000000004 */
[----:B------:R-:W-:Y:S02]  /*1b70*/  CS2R R70, SRZ ;  /* 0x0000000000467805 */ /* 0x000fe4000001ff00 */
[----:B------:R-:W-:Y:S02]  /*1b80*/  CS2R R72, SRZ ;  /* 0x0000000000487805 */ /* 0x000fe4000001ff00 */
[----:B------:R-:W-:-:S03]  /*1b90*/  CS2R R74, SRZ ;  /* 0x00000000004a7805 */ /* 0x000fc6000001ff00 */
[----:B------:R-:W-:-:S08]  /*1ba0*/  DADD R4, R4, R6 ;  /* 0x0000000004047229 */ /* 0x000fd00000000006 */
[----:B------:R-:W-:Y:S01]  /*1bb0*/  DADD R68, R4, R68 ;  /* 0x0000000004447229 */ /* 0x000fe20000000044 */
[----:B------:R-:W-:Y:S10]  /*1bc0*/  BRA `(.L_x_4957) ;  /* 0x000000b800287947 */ /* 0x000ff40003800000 */
.L_x_4958:
        /* <DEDUP_REMOVED lines=9> */
[----:B------:R-:W-:-:S04]  /*1c60*/  IMAD.U32 R0, RZ, RZ, UR4 ;  /* 0x00000004ff007e24 */ /* 0x000fc8000f8e00ff */
[----:B------:R-:W-:Y:S01]  /*1c70*/  IMAD R5, R0, 0x3, R3 ;  /* 0x0000000300057824 */ /* 0x000fe200078e0203 */
[----:B0-----:R-:W-:Y:S01]  /*1c80*/  MOV R74, R20 ;  /* 0x00000014004a7202 */ /* 0x001fe20000000f00 */
[----:B------:R-:W-:Y:S01]  /*1c90*/  IMAD.MOV.U32 R75, RZ, RZ, R21 ;  /* 0x000000ffff4b7224 */ /* 0x000fe200078e0015 */
        /* <DEDUP_REMOVED lines=63> */
.L_x_4981:
        /* <DEDUP_REMOVED lines=298> */
.L_x_4977:
[----:B------:R-:W-:Y:S01]  /*3330*/  LOP3.LUT R11, R0, 0xffffffe0, RZ, 0xc0, !PT ;  /* 0xffffffe0000b7812 */ /* 0x000fe200078ec0ff */
[----:B------:R-:W-:-:S03]  /*3340*/  ULDC UR36, c[0x0][0x22c] ;  /* 0x00008b0000247ab9 */ /* 0x000fc60000000800 */
[----:B------:R-:W-:-:S04]  /*3350*/  IADD3 R10, P1, R18, R11, RZ ;  /* 0x0000000b120a7210 */ /* 0x000fc80007f3e0ff */
[----:B------:R-:W-:-:S05]  /*3360*/  IADD3.X R11, RZ, R19, RZ, P1, !PT ;  /* 0x00000013ff0b7210 */ /* 0x000fca0000ffe4ff */
[----:B------:R1:W5:Y:S04]  /*3370*/  LDG.E.128 R32, desc[UR60][R10.64] ;  /* 0x0000003c0a207981 */ /* 0x000368000c1e1d00 */
[----:B------:R1:W5:Y:S01]  /*3380*/  LDG.E.128 R4, desc[UR60][R10.64+0x10] ;  /* 0x0000103c0a047981 */ /* 0x000362000c1e1d00 */
[----:B------:R-:W-:-:S05]  /*3390*/  IMAD.U32 R0, RZ, RZ, UR36 ;  /* 0x00000024ff007e24 */ /* 0x000fca000f8e00ff */
[----:B------:R-:W-:Y:S01]  /*33a0*/  IADD3 R3, R3, R0, RZ ;  /* 0x0000000003037210 */ /* 0x000fe20007ffe0ff */
[----:B------:R-:W-:Y:S06]  /*33b0*/  @!P0 BRA `(.L_x_4978) ;  /* 0x0000000c00a88947 */ /* 0x000fec0003800000 */
[----:B------:R-:W-:Y:S01]  /*33c0*/  MOV R9, R3 ;  /* 0x0000000300097202 */ /* 0x000fe20000000f00 */
[----:B------:R-:W-:Y:S01]  /*33d0*/  IMAD.MOV.U32 R8, RZ, RZ, RZ ;  /* 0x000000ffff087224 */ /* 0x000fe200078e00ff */
[----:B0-----:R-:W-:-:S03]  /*33e0*/  ISETP.NE.AND P1, PT, R76, 0x1, PT ;  /* 0x000000014c00780c */ /* 0x001fc60003f25270 */
[----:B------:R-:W-:-:S05]  /*33f0*/  IMAD.HI.U32 R8, R3, UR30, R8 ;  /* 0x0000001e03087c27 */ /* 0x000fca000f8e0008 */
[----:B-1----:R-:W-:-:S05]  /*3400*/  SHF.R.U32.HI R11, RZ, UR31, R8 ;  /* 0x0000001fff0b7c19 */ /* 0x002fca0008011608 */
        /* <DEDUP_REMOVED lines=229> */
.L_x_4978:
[----:B------:R-:W-:-:S04]  /*4260*/  LOP3.LUT R15, R8, 0xffffffe0, RZ, 0xc0, !PT ;  /* 0xffffffe0080f7812 */ /* 0x000fc800078ec0ff */
[----:B------:R-:W-:-:S04]  /*4270*/  IADD3 R14, P1, R18, R15, RZ ;  /* 0x0000000f120e7210 */ /* 0x000fc80007f3e0ff */
[----:B------:R-:W-:-:S05]  /*4280*/  IADD3.X R15, RZ, R19, RZ, P1, !PT ;  /* 0x00000013ff0f7210 */ /* 0x000fca0000ffe4ff */
[----:B------:R2:W5:Y:S04]  /*4290*/  LDG.E.128 R36, desc[UR60][R14.64] ;  /* 0x0000003c0e247981 */ /* 0x000568000c1e1d00 */
[----:B-1----:R2:W5:Y:S01]  /*42a0*/  LDG.E.128 R8, desc[UR60][R14.64+0x10] ;  /* 0x0000103c0e087981 */ /* 0x002562000c1e1d00 */
        /* <DEDUP_REMOVED lines=8> */
[----:B--2---:R-:W-:-:S04]  /*4330*/  SHF.R.U32.HI R15, RZ, UR31, R12 ;  /* 0x0000001fff0f7c19 */ /* 0x004fc8000801160c */
        /* <DEDUP_REMOVED lines=229> */
.L_x_4979:
[----:B------:R-:W-:-:S04]  /*5190*/  LOP3.LUT R25, R12, 0xffffffe0, RZ, 0xc0, !PT ;  /* 0xffffffe00c197812 */ /* 0x000fc800078ec0ff */
[----:B------:R-:W-:-:S05]  /*51a0*/  IADD3 R24, P1, R18, R25, RZ ;  /* 0x0000001912187210 */ /* 0x000fca0007f3e0ff */
[----:B------:R-:W-:-:S05]  /*51b0*/  IMAD.X R25, RZ, RZ, R19, P1 ;  /* 0x000000ffff197224 */ /* 0x000fca00008e0613 */
[----:B------:R1:W5:Y:S04]  /*51c0*/  LDG.E.128 R40, desc[UR60][R24.64] ;  /* 0x0000003c18287981 */ /* 0x000368000c1e1d00 */
[----:B--2---:R1:W5:Y:S01]  /*51d0*/  LDG.E.128 R12, desc[UR60][R24.64+0x10] ;  /* 0x0000103c180c7981 */ /* 0x004362000c1e1d00 */
[----:B------:R-:W-:Y:S01]  /*51e0*/  IADD3 R3, R3, R0, RZ ;  /* 0x0000000003037210 */ /* 0x000fe20007ffe0ff */
[----:B------:R-:W-:Y:S06]  /*51f0*/  @!P0 BRA `(.L_x_4980) ;  /* 0x0000000c00d48947 */ /* 0x000fec0003800000 */
[----:B-1----:R-:W-:Y:S01]  /*5200*/  MOV R25, R3 ;  /* 0x0000000300197202 */ /* 0x002fe20000000f00 */
        /* <DEDUP_REMOVED lines=244> */
.L_x_4980:
[----:B------:R-:W-:Y:S01]  /*6150*/  LOP3.LUT R61, R16, 0xffffffe0, RZ, 0xc0, !PT ;  /* 0xffffffe0103d7812 */ /* 0x000fe200078ec0ff */
[----:B-----5:R-:W-:Y:S02]  /*6160*/  DSETP.GTU.AND P2, PT, |R34|, +INF , PT ;  /* 0x7ff000002200742a */ /* 0x020fe40003f4c200 */
[----:B------:R-:W-:Y:S01]  /*6170*/  DSETP.GTU.AND P4, PT, |R6|, +INF , PT ;  /* 0x7ff000000600742a */ /* 0x000fe20003f8c200 */
[----:B------:R-:W-:Y:S01]  /*6180*/  IADD3 R60, P1, R18, R61, RZ ;  /* 0x0000003d123c7210 */ /* 0x000fe20007f3e0ff */
[----:B------:R-:W-:Y:S01]  /*6190*/  DSETP.GTU.AND P3, PT, |R4|, +INF , PT ;  /* 0x7ff000000400742a */ /* 0x000fe20003f6c200 */
[----:B------:R-:W-:Y:S01]  /*61a0*/  IADD3 R3, R3, R0, RZ ;  /* 0x0000000003037210 */ /* 0x000fe20007ffe0ff */
[----:B------:R-:W-:Y:S02]  /*61b0*/  ULDC UR4, c[0x0][0x224] ;  /* 0x0000890000047ab9 */ /* 0x000fe40000000800 */
[----:B------:R-:W-:-:S05]  /*61c0*/  IMAD.X R61, RZ, RZ, R19, P1 ;  /* 0x000000ffff3d7224 */ /* 0x000fca00008e0613 */
[----:B------:R-:W2:Y:S04]  /*61d0*/  LDG.E.128 R28, desc[UR60][R60.64] ;  /* 0x0000003c3c1c7981 */ /* 0x000ea8000c1e1d00 */
[----:B-1----:R1:W3:Y:S01]  /*61e0*/  LDG.E.128 R24, desc[UR60][R60.64+0x10] ;  /* 0x0000103c3c187981 */ /* 0x0022e2000c1e1d00 */
[----:B------:R-:W-:Y:S01]  /*61f0*/  DSETP.GTU.AND P1, PT, |R32|, +INF , PT ;  /* 0x7ff000002000742a */ /* 0x000fe20003f2c200 */
[----:B------:R-:W-:Y:S02]  /*6200*/  FSEL R80, R34, RZ, !P2 ;  /* 0x000000ff22507208 */ /* 0x000fe40005000000 */
[----:B------:R-:W-:Y:S01]  /*6210*/  FSEL R81, R35, RZ, !P2 ;  /* 0x000000ff23517208 */ /* 0x000fe20005000000 */
[----:B------:R-:W-:Y:S01]  /*6220*/  DSETP.GTU.AND P2, PT, |R38|, +INF , PT ;  /* 0x7ff000002600742a */ /* 0x000fe20003f4c200 */
[----:B------:R-:W-:-:S02]  /*6230*/  FSEL R82, R4, RZ, !P3 ;  /* 0x000000ff04527208 */ /* 0x000fc40005800000 */
[----:B------:R-:W-:Y:S02]  /*6240*/  FSEL R78, R32, RZ, !P1 ;  /* 0x000000ff204e7208 */ /* 0x000fe40004800000 */
[----:B------:R-:W-:Y:S01]  /*6250*/  FSEL R79, R33, RZ, !P1 ;  /* 0x000000ff214f7208 */ /* 0x000fe20004800000 */
[----:B------:R-:W-:Y:S01]  /*6260*/  DSETP.GTU.AND P1, PT, |R36|, +INF , PT ;  /* 0x7ff000002400742a */ /* 0x000fe20003f2c200 */
[----:B-1----:R-:W-:Y:S01]  /*6270*/  FSEL R60, R6, RZ, !P4 ;  /* 0x000000ff063c7208 */ /* 0x002fe20006000000 */
[----:B------:R-:W-:Y:S01]  /*6280*/  DADD R44, R44, R80 ;  /* 0x000000002c2c7229 */ /* 0x000fe20000000050 */
[----:B------:R-:W-:Y:S02]  /*6290*/  FSEL R61, R7, RZ, !P4 ;  /* 0x000000ff073d7208 */ /* 0x000fe40006000000 */
[----:B------:R-:W-:Y:S01]  /*62a0*/  DADD R20, R20, R78 ;  /* 0x0000000014147229 */ /* 0x000fe2000000004e */
[----:B------:R-:W-:Y:S01]  /*62b0*/  FSEL R83, R5, RZ, !P3 ;  /* 0x000000ff05537208 */ /* 0x000fe20005800000 */
[----:B------:R-:W-:Y:S01]  /*62c0*/  DSETP.GTU.AND P3, PT, |R8|, +INF , PT ;  /* 0x7ff000000800742a */ /* 0x000fe20003f6c200 */
[----:B------:R-:W-:Y:S01]  /*62d0*/  FSEL R78, R38, RZ, !P2 ;  /* 0x000000ff264e7208 */ /* 0x000fe20005000000 */
[----:B------:R-:W-:Y:S01]  /*62e0*/  DADD R48, R48, R60 ;  /* 0x0000000030307229 */ /* 0x000fe2000000003c */
[----:B------:R-:W-:Y:S01]  /*62f0*/  FSEL R79, R39, RZ, !P2 ;  /* 0x000000ff274f7208 */ /* 0x000fe20005000000 */
[----:B------:R-:W-:Y:S01]  /*6300*/  DSETP.GTU.AND P2, PT, |R42|, +INF , PT ;  /* 0x7ff000002a00742a */ /* 0x000fe20003f4c200 */
[----:B------:R-:W-:Y:S01]  /*6310*/  FSEL R60, R36, RZ, !P1 ;  /* 0x000000ff243c7208 */ /* 0x000fe20004800000 */
[----:B------:R-:W-:Y:S01]  /*6320*/  DADD R46, R46, R82 ;  /* 0x000000002e2e7229 */ /* 0x000fe20000000052 */
[----:B------:R-:W-:Y:S01]  /*6330*/  FSEL R61, R37, RZ, !P1 ;  /* 0x000000ff253d7208 */ /* 0x000fe20004800000 */
[----:B------:R-:W-:-:S02]  /*6340*/  DSETP.GTU.AND P1, PT, |R10|, +INF , PT ;  /* 0x7ff000000a00742a */ /* 0x000fc40003f2c200 */
[----:B------:R-:W-:-:S03]  /*6350*/  DADD R52, R52, R78 ;  /* 0x0000000034347229 */ /* 0x000fc6000000004e */
[----:B------:R-:W-:Y:S01]  /*6360*/  DADD R50, R50, R60 ;  /* 0x0000000032327229 */ /* 0x000fe2000000003c */
[----:B------:R-:W-:Y:S02]  /*6370*/  FSEL R78, R10, RZ, !P1 ;  /* 0x000000ff0a4e7208 */ /* 0x000fe40004800000 */
[----:B------:R-:W-:Y:S02]  /*6380*/  FSEL R60, R8, RZ, !P3 ;  /* 0x000000ff083c7208 */ /* 0x000fe40005800000 */
[----:B------:R-:W-:Y:S01]  /*6390*/  FSEL R61, R9, RZ, !P3 ;  /* 0x000000ff093d7208 */ /* 0x000fe20005800000 */
[----:B------:R-:W-:Y:S01]  /*63a0*/  DSETP.GTU.AND P3, PT, |R12|, +INF , PT ;  /* 0x7ff000000c00742a */ /* 0x000fe20003f6c200 */
[----:B------:R-:W-:Y:S01]  /*63b0*/  FSEL R79, R11, RZ, !P1 ;  /* 0x000000ff0b4f7208 */ /* 0x000fe20004800000 */
[----:B------:R-:W-:-:S03]  /*63c0*/  DSETP.GTU.AND P1, PT, |R40|, +INF , PT ;  /* 0x7ff000002800742a */ /* 0x000fc60003f2c200 */
[----:B------:R-:W-:Y:S02]  /*63d0*/  DADD R54, R54, R60 ;  /* 0x0000000036367229 */ /* 0x000fe4000000003c */
[----:B------:R-:W-:Y:S01]  /*63e0*/  DADD R56, R56, R78 ;  /* 0x0000000038387229 */ /* 0x000fe2000000004e */
[----:B------:R-:W-:Y:S02]  /*63f0*/  FSEL R60, R40, RZ, !P1 ;  /* 0x000000ff283c7208 */ /* 0x000fe40004800000 */
[----:B------:R-:W-:Y:S01]  /*6400*/  FSEL R61, R41, RZ, !P1 ;  /* 0x000000ff293d7208 */ /* 0x000fe20004800000 */
[----:B------:R-:W-:Y:S01]  /*6410*/  DSETP.GTU.AND P1, PT, |R14|, +INF , PT ;  /* 0x7ff000000e00742a */ /* 0x000fe20003f2c200 */
[----:B------:R-:W-:Y:S02]  /*6420*/  FSEL R78, R42, RZ, !P2 ;  /* 0x000000ff2a4e7208 */ /* 0x000fe40005000000 */
[----:B------:R-:W-:Y:S02]  /*6430*/  FSEL R79, R43, RZ, !P2 ;  /* 0x000000ff2b4f7208 */ /* 0x000fe40005000000 */
[----:B------:R-:W-:Y:S01]  /*6440*/  DADD R58, R58, R60 ;  /* 0x000000003a3a7229 */ /* 0x000fe2000000003c */
[----:B------:R-:W-:-:S02]  /*6450*/  FSEL R60, R12, RZ, !P3 ;  /* 0x000000ff0c3c7208 */ /* 0x000fc40005800000 */
[----:B------:R-:W-:Y:S01]  /*6460*/  FSEL R61, R13, RZ, !P3 ;  /* 0x000000ff0d3d7208 */ /* 0x000fe20005800000 */
[----:B------:R-:W-:Y:S01]  /*6470*/  DADD R62, R62, R78 ;  /* 0x000000003e3e7229 */ /* 0x000fe2000000004e */
[----:B------:R-:W-:Y:S02]  /*6480*/  FSEL R78, R14, RZ, !P1 ;  /* 0x000000ff0e4e7208 */ /* 0x000fe40004800000 */
[----:B------:R-:W-:Y:S02]  /*6490*/  FSEL R79, R15, RZ, !P1 ;  /* 0x000000ff0f4f7208 */ /* 0x000fe40004800000 */
[----:B------:R-:W-:Y:S01]  /*64a0*/  DADD R64, R64, R60 ;  /* 0x0000000040407229 */ /* 0x000fe2000000003c */
[----:B------:R-:W-:Y:S02]  /*64b0*/  IMAD R61, R0, 0x3, R3 ;  /* 0x00000003003d7824 */ /* 0x000fe400078e0203 */
[----:B------:R-:W-:Y:S01]  /*64c0*/  IMAD.U32 R60, RZ, RZ, UR4 ;  /* 0x00000004ff3c7e24 */ /* 0x000fe2000f8e00ff */
[----:B------:R-:W-:-:S04]  /*64d0*/  DADD R66, R66, R78 ;  /* 0x0000000042427229 */ /* 0x000fc8000000004e */
        /* <DEDUP_REMOVED lines=19> */
.L_x_4976:
[----:B------:R-:W-:Y:S05]  /*6610*/  BSYNC B0 ;  /* 0x0000000000007941 */ /* 0x000fea0003800000 */
.L_x_4975:
        /* <DEDUP_REMOVED lines=274> */
[----:B0-----:R-:W0:Y:S01]  /*7740*/  @P2 LDC R76, c[0x0][0x3f0] ;  /* 0x0000fc00ff4c2b82 */ /* 0x001e220000000800 */
[----:B-1----:R-:W-:-:S05]  /*7750*/  @P2 IMAD.HI.U32 R6, R33, R34, R32 ;  /* 0x0000002221062227 */ /* 0x002fca00078e0020 */
[----:B------:R-:W-:-:S05]  /*7760*/  @P2 SHF.R.U32.HI R6, RZ, R35, R6 ;  /* 0x00000023ff062219 */ /* 0x000fca0000011606 */
[----:B------:R-:W-:-:S04]  /*7770*/  @P2 IMAD.MOV R5, RZ, RZ, -R6 ;  /* 0x000000ffff052224 */ /* 0x000fc800078e0a06 */
[----:B--2---:R-:W-:-:S04]  /*7780*/  @P2 IMAD R33, R16, R5, R33 ;  /* 0x0000000510212224 */ /* 0x004fc800078e0221 */
[----:B0-----:R-:W-:-:S07]  /*7790*/  @P2 IMAD R4, R33, R76, R4 ;  /* 0x0000004c21042224 */ /* 0x001fce00078e0204 */
.L_x_4984:
[----:B------:R-:W-:-:S04]  /*77a0*/  LOP3.LUT R79, R4, 0xffffffe0, RZ, 0xc0, !PT ;  /* 0xffffffe0044f7812 */ /* 0x000fc800078ec0ff */
[----:B------:R-:W-:-:S04]  /*77b0*/  IADD3 R78, P2, R18, R79, RZ ;  /* 0x0000004f124e7210 */ /* 0x000fc80007f5e0ff */
[----:B------:R-:W-:-:S05]  /*77c0*/  IADD3.X R79, RZ, R19, RZ, P2, !PT ;  /* 0x00000013ff4f7210 */ /* 0x000fca00017fe4ff */
[----:B------:R1:W5:Y:S04]  /*77d0*/  LDG.E.128 R32, desc[UR60][R78.64] ;  /* 0x0000003c4e207981 */ /* 0x000368000c1e1d00 */
[----:B------:R1:W5:Y:S01]  /*77e0*/  LDG.E.128 R4, desc[UR60][R78.64+0x10] ;  /* 0x0000103c4e047981 */ /* 0x000362000c1e1d00 */
[----:B0-----:R-:W-:-:S05]  /*77f0*/  IMAD.IADD R77, R3, 0x1, R0 ;  /* 0x00000001034d7824 */ /* 0x001fca00078e0200 */
        /* <DEDUP_REMOVED lines=276> */
.L_x_4985:
[----:B------:R-:W-:-:S04]  /*8940*/  LOP3.LUT R79, R8, 0xffffffe0, RZ, 0xc0, !PT ;  /* 0xffffffe0084f7812 */ /* 0x000fc800078ec0ff */
[----:B------:R-:W-:-:S05]  /*8950*/  IADD3 R78, P2, R18, R79, RZ ;  /* 0x0000004f124e7210 */ /* 0x000fca0007f5e0ff */
[----:B------:R-:W-:-:S05]  /*8960*/  IMAD.X R79, RZ, RZ, R19, P2 ;  /* 0x000000ffff4f7224 */ /* 0x000fca00010e0613 */
[----:B------:R1:W5:Y:S04]  /*8970*/  LDG.E.128 R36, desc[UR60][R78.64] ;  /* 0x0000003c4e247981 */ /* 0x000368000c1e1d00 */
[----:B------:R1:W5:Y:S01]  /*8980*/  LDG.E.128 R8, desc[UR60][R78.64+0x10] ;  /* 0x0000103c4e087981 */ /* 0x000362000c1e1d00 */
        /* <DEDUP_REMOVED lines=277> */
.L_x_4986:
[----:B------:R-:W-:-:S04]  /*9ae0*/  LOP3.LUT R79, R12, 0xffffffe0, RZ, 0xc0, !PT ;  /* 0xffffffe00c4f7812 */ /* 0x000fc800078ec0ff */
[----:B------:R-:W-:-:S04]  /*9af0*/  IADD3 R78, P2, R18, R79, RZ ;  /* 0x0000004f124e7210 */ /* 0x000fc80007f5e0ff */
[----:B------:R-:W-:-:S05]  /*9b00*/  IADD3.X R79, RZ, R19, RZ, P2, !PT ;  /* 0x00000013ff4f7210 */ /* 0x000fca00017fe4ff */
[----:B------:R1:W5:Y:S04]  /*9b10*/  LDG.E.128 R40, desc[UR60][R78.64] ;  /* 0x0000003c4e287981 */ /* 0x000368000c1e1d00 */
[----:B------:R1:W5:Y:S01]  /*9b20*/  LDG.E.128 R12, desc[UR60][R78.64+0x10] ;  /* 0x0000103c4e0c7981 */ /* 0x000362000c1e1d00 */
        /* <DEDUP_REMOVED lines=277> */
.L_x_4987:
[----:B------:R-:W-:-:S04]  /*ac80*/  LOP3.LUT R25, R16, 0xffffffe0, RZ, 0xc0, !PT ;  /* 0xffffffe010197812 */ /* 0x000fc800078ec0ff */
[----:B------:R-:W-:-:S05]  /*ac90*/  IADD3 R18, P1, R18, R25, RZ ;  /* 0x0000001912127210 */ /* 0x000fca0007f3e0ff */
[----:B------:R-:W-:-:S05]  /*aca0*/  IMAD.X R19, RZ, RZ, R19, P1 ;  /* 0x000000ffff137224 */ /* 0x000fca00008e0613 */
[----:B------:R1:W5:Y:S04]  /*acb0*/  LDG.E.128 R28, desc[UR60][R18.64] ;  /* 0x0000003c121c7981 */ /* 0x000368000c1e1d00 */
[----:B------:R1:W5:Y:S02]  /*acc0*/  LDG.E.128 R24, desc[UR60][R18.64+0x10] ;  /* 0x0000103c12187981 */ /* 0x000364000c1e1d00 */
.L_x_4983:
[----:B------:R-:W-:Y:S05]  /*acd0*/  BSYNC B0 ;  /* 0x0000000000007941 */ /* 0x000fea0003800000 */
.L_x_4982:
[----:B------:R-:W-:Y:S04]  /*ace0*/  BSSY B0, `(.L_x_4988) ;  /* 0x000004b000007945 */ /* 0x000fe80003800000 */
[----:B------:R-:W-:Y:S05]  /*acf0*/  @P0 BRA `(.L_x_4989) ;  /* 0x0000000400240947 */ /* 0x000fea0003800000 */
[----:B-----5:R-:W-:Y:S01]  /*ad00*/  DSETP.GTU.AND P0, PT, |R32|, +INF , PT ;  /* 0x7ff000002000742a */ /* 0x020fe20003f0c200 */
[----:B------:R-:W-:Y:S01]  /*ad10*/  IADD3 R3, R3, R0, RZ ;  /* 0x0000000003037210 */ /* 0x000fe20007ffe0ff */
[----:B------:R-:W-:Y:S02]  /*ad20*/  DSETP.GTU.AND P1, PT, |R34|, +INF , PT ;  /* 0x7ff000002200742a */ /* 0x000fe40003f2c200 */
[----:B------:R-:W-:Y:S02]  /*ad30*/  DSETP.GTU.AND P2, PT, |R4|, +INF , PT ;  /* 0x7ff000000400742a */ /* 0x000fe40003f4c200 */
[----:B-1----:R-:W-:Y:S01]  /*ad40*/  FSEL R18, R32, RZ, !P0 ;  /* 0x000000ff20127208 */ /* 0x002fe20004000000 */
[----:B------:R-:W-:Y:S01]  /*ad50*/  DSETP.GTU.AND P3, PT, |R6|, +INF , PT ;  /* 0x7ff000000600742a */ /* 0x000fe20003f6c200 */
[----:B------:R-:W-:Y:S02]  /*ad60*/  FSEL R19, R33, RZ, !P0 ;  /* 0x000000ff21137208 */ /* 0x000fe40004000000 */
[----:B------:R-:W-:-:S02]  /*ad70*/  ISETP.GE.U32.AND P0, PT, R3, R60, PT ;  /* 0x0000003c0300720c */ /* 0x000fc40003f06070 */
[----:B------:R-:W-:Y:S02]  /*ad80*/  FSEL R32, R34, RZ, !P1 ;  /* 0x000000ff22207208 */ /* 0x000fe40004800000 */
[----:B------:R-:W-:Y:S01]  /*ad90*/  FSEL R33, R35, RZ, !P1 ;  /* 0x000000ff23217208 */ /* 0x000fe20004800000 */
[----:B------:R-:W-:Y:S01]  /*ada0*/  DADD R20, R20, R18 ;  /* 0x0000000014147229 */ /* 0x000fe20000000012 */
[----:B------:R-:W-:Y:S02]  /*adb0*/  FSEL R4, R4, RZ, !P2 ;  /* 0x000000ff04047208 */ /* 0x000fe40005000000 */
[----:B------:R-:W-:Y:S02]  /*adc0*/  FSEL R5, R5, RZ, !P2 ;  /* 0x000000ff05057208 */ /* 0x000fe40005000000 */
[----:B------:R-:W-:Y:S01]  /*add0*/  FSEL R6, R6, RZ, !P3 ;  /* 0x000000ff06067208 */ /* 0x000fe20005800000 */
[----:B------:R-:W-:Y:S01]  /*ade0*/  DADD R44, R44, R32 ;  /* 0x000000002c2c7229 */ /* 0x000fe20000000020 */
[----:B------:R-:W-:-:S02]  /*adf0*/  FSEL R7, R7, RZ, !P3 ;  /* 0x000000ff07077208 */ /* 0x000fc40005800000 */
[----:B------:R-:W-:-:S04]  /*ae00*/  DADD R46, R46, R4 ;  /* 0x000000002e2e7229 */ /* 0x000fc80000000004 */
[----:B------:R-:W-:Y:S01]  /*ae10*/  DADD R48, R48, R6 ;  /* 0x0000000030307229 */ /* 0x000fe20000000006 */
[----:B------:R-:W-:Y:S10]  /*ae20*/  @P0 BRA `(.L_x_4989) ;  /* 0x0000000000d80947 */ /* 0x000ff40003800000 */
[----:B------:R-:W-:Y:S01]  /*ae30*/  DSETP.GTU.AND P0, PT, |R36|, +INF , PT ;  /* 0x7ff000002400742a */ /* 0x000fe20003f0c200 */
[----:B------:R-:W-:Y:S01]  /*ae40*/  IMAD.IADD R3, R3, 0x1, R0 ;  /* 0x0000000103037824 */ /* 0x000fe200078e0200 */
[----:B------:R-:W-:Y:S02]  /*ae50*/  DSETP.GTU.AND P1, PT, |R38|, +INF , PT ;  /* 0x7ff000002600742a */ /* 0x000fe40003f2c200 */
[----:B------:R-:W-:Y:S02]  /*ae60*/  DSETP.GTU.AND P2, PT, |R8|, +INF , PT ;  /* 0x7ff000000800742a */ /* 0x000fe40003f4c200 */
[----:B------:R-:W-:Y:S01]  /*ae70*/  FSEL R4, R36, RZ, !P0 ;  /* 0x000000ff24047208 */ /* 0x000fe20004000000 */
        /* <DEDUP_REMOVED lines=14> */
[----:B------:R-:W-:Y:S01]  /*af60*/  IADD3 R3, R3, R0, RZ ;  /* 0x0000000003037210 */ /* 0x000fe20007ffe0ff */
[----:B------:R-:W-:Y:S02]  /*af70*/  DSETP.GTU.AND P0, PT, |R40|, +INF , PT ;  /* 0x7ff000002800742a */ /* 0x000fe40003f0c200 */
[----:B------:R-:W-:Y:S01]  /*af80*/  DSETP.GTU.AND P1, PT, |R42|, +INF , PT ;  /* 0x7ff000002a00742a */ /* 0x000fe20003f2c200 */
[----:B------:R-:W-:Y:S01]  /*af90*/  ISETP.GE.U32.AND P4, PT, R3, R60, PT ;  /* 0x0000003c0300720c */ /* 0x000fe20003f86070 */
[----:B------:R-:W-:Y:S02]  /*afa0*/  DSETP.GTU.AND P2, PT, |R12|, +INF , PT ;  /* 0x7ff000000c00742a */ /* 0x000fe40003f4c200 */
[----:B------:R-:W-:Y:S01]  /*afb0*/  DSETP.GTU.AND P3, PT, |R14|, +INF , PT ;  /* 0x7ff000000e00742a */ /* 0x000fe20003f6c200 */
[----:B------:R-:W-:Y:S02]  /*afc0*/  FSEL R4, R40, RZ, !P0 ;  /* 0x000000ff28047208 */ /* 0x000fe40004000000 */
[----:B------:R-:W-:-:S02]  /*afd0*/  FSEL R5, R41, RZ, !P0 ;  /* 0x000000ff29057208 */ /* 0x000fc40004000000 */
[----:B------:R-:W-:Y:S02]  /*afe0*/  FSEL R6, R42, RZ, !P1 ;  /* 0x000000ff2a067208 */ /* 0x000fe40004800000 */
[----:B------:R-:W-:Y:S02]  /*aff0*/  FSEL R7, R43, RZ, !P1 ;  /* 0x000000ff2b077208 */ /* 0x000fe40004800000 */
[----:B------:R-:W-:Y:S01]  /*b000*/  FSEL R8, R12, RZ, !P2 ;  /* 0x000000ff0c087208 */ /* 0x000fe20005000000 */
[----:B------:R-:W-:Y:S01]  /*b010*/  DADD R58, R58, R4 ;  /* 0x000000003a3a7229 */ /* 0x000fe20000000004 */
[----:B------:R-:W-:Y:S02]  /*b020*/  FSEL R9, R13, RZ, !P2 ;  /* 0x000000ff0d097208 */ /* 0x000fe40005000000 */
[----:B------:R-:W-:Y:S01]  /*b030*/  FSEL R10, R14, RZ, !P3 ;  /* 0x000000ff0e0a7208 */ /* 0x000fe20005800000 */
[----:B------:R-:W-:Y:S01]  /*b040*/  DADD R62, R62, R6 ;  /* 0x000000003e3e7229 */ /* 0x000fe20000000006 */
[----:B------:R-:W-:-:S02]  /*b050*/  FSEL R11, R15, RZ, !P3 ;  /* 0x000000ff0f0b7208 */ /* 0x000fc40005800000 */
[----:B------:R-:W-:-:S04]  /*b060*/  DADD R64, R64, R8 ;  /* 0x0000000040407229 */ /* 0x000fc80000000008 */
[----:B------:R-:W-:Y:S01]  /*b070*/  DADD R66, R66, R10 ;  /* 0x0000000042427229 */ /* 0x000fe2000000000a */
[----:B------:R-:W-:Y:S10]  /*b080*/  @P4 BRA `(.L_x_4989) ;  /* 0x0000000000404947 */ /* 0x000ff40003800000 */
[----:B------:R-:W-:Y:S02]  /*b090*/  DSETP.GTU.AND P0, PT, |R28|, +INF , PT ;  /* 0x7ff000001c00742a */ /* 0x000fe40003f0c200 */
[----:B------:R-:W-:Y:S02]  /*b0a0*/  DSETP.GTU.AND P1, PT, |R30|, +INF , PT ;  /* 0x7ff000001e00742a */ /* 0x000fe40003f2c200 */
[----:B------:R-:W-:Y:S02]  /*b0b0*/  DSETP.GTU.AND P2, PT, |R24|, +INF , PT ;  /* 0x7ff000001800742a */ /* 0x000fe40003f4c200 */
[----:B------:R-:W-:Y:S01]  /*b0c0*/  DSETP.GTU.AND P3, PT, |R26|, +INF , PT ;  /* 0x7ff000001a00742a */ /* 0x000fe20003f6c200 */
[----:B------:R-:W-:Y:S02]  /*b0d0*/  FSEL R4, R28, RZ, !P0 ;  /* 0x000000ff1c047208 */ /* 0x000fe40004000000 */
[----:B------:R-:W-:Y:S02]  /*b0e0*/  FSEL R5, R29, RZ, !P0 ;  /* 0x000000ff1d057208 */ /* 0x000fe40004000000 */
[----:B------:R-:W-:-:S02]  /*b0f0*/  FSEL R6, R30, RZ, !P1 ;  /* 0x000000ff1e067208 */ /* 0x000fc40004800000 */
[----:B------:R-:W-:Y:S02]  /*b100*/  FSEL R7, R31, RZ, !P1 ;  /* 0x000000ff1f077208 */ /* 0x000fe40004800000 */
[----:B------:R-:W-:Y:S01]  /*b110*/  FSEL R8, R24, RZ, !P2 ;  /* 0x000000ff18087208 */ /* 0x000fe20005000000 */
[----:B------:R-:W-:Y:S01]  /*b120*/  DADD R68, R68, R4 ;  /* 0x0000000044447229 */ /* 0x000fe20000000004 */
[----:B------:R-:W-:Y:S02]  /*b130*/  FSEL R9, R25, RZ, !P2 ;  /* 0x000000ff19097208 */ /* 0x000fe40005000000 */
[----:B------:R-:W-:Y:S01]  /*b140*/  FSEL R10, R26, RZ, !P3 ;  /* 0x000000ff1a0a7208 */ /* 0x000fe20005800000 */
[----:B------:R-:W-:Y:S01]  /*b150*/  DADD R70, R70, R6 ;  /* 0x0000000046467229 */ /* 0x000fe20000000006 */
[----:B------:R-:W-:Y:S02]  /*b160*/  FSEL R11, R27, RZ, !P3 ;  /* 0x000000ff1b0b7208 */ /* 0x000fe40005800000 */
[----:B------:R-:W-:-:S04]  /*b170*/  DADD R72, R72, R8 ;  /* 0x0000000048487229 */ /* 0x000fc80000000008 */
[----:B------:R-:W-:-:S11]  /*b180*/  DADD R74, R74, R10 ;  /* 0x000000004a4a7229 */ /* 0x000fd6000000000a */
.L_x_4989:
[----:B------:R-:W-:Y:S05]  /*b190*/  BSYNC B0 ;  /* 0x0000000000007941 */ /* 0x000fea0003800000 */
.L_x_4988:
[----:B------:R-:W-:Y:S02]  /*b1a0*/  DADD R44, R52, R44 ;  /* 0x00000000342c7229 */ /* 0x000fe4000000002c */
[----:B------:R-:W-:Y:S02]  /*b1b0*/  DADD R48, R56, R48 ;  /* 0x0000000038307229 */ /* 0x000fe40000000030 */
[----:B------:R-:W-:Y:S02]  /*b1c0*/  DADD R46, R54, R46 ;  /* 0x00000000362e7229 */ /* 0x000fe4000000002e */
[----:B------:R-:W-:Y:S02]  /*b1d0*/  DADD R20, R50, R20 ;  /* 0x0000000032147229 */ /* 0x000fe40000000014 */
[----:B------:R-:W-:Y:S02]  /*b1e0*/  DADD R44, R44, R62 ;  /* 0x000000002c2c7229 */ /* 0x000fe4000000003e */
[----:B------:R-:W-:-:S02]  /*b1f0*/  DADD R48, R48, R66 ;  /* 0x0000000030307229 */ /* 0x000fc40000000042 */
[----:B------:R-:W-:Y:S02]  /*b200*/  DADD R46, R46, R64 ;  /* 0x000000002e2e7229 */ /* 0x000fe40000000040 */
[----:B------:R-:W-:Y:S02]  /*b210*/  DADD R20, R20, R58 ;  /* 0x0000000014147229 */ /* 0x000fe4000000003a */
[----:B------:R-:W-:Y:S02]  /*b220*/  DADD R70, R44, R70 ;  /* 0x000000002c467229 */ /* 0x000fe40000000046 */
[----:B------:R-:W-:Y:S02]  /*b230*/  DADD R74, R48, R74 ;  /* 0x00000000304a7229 */ /* 0x000fe4000000004a */
[----:B------:R-:W-:Y:S02]  /*b240*/  DADD R72, R46, R72 ;  /* 0x000000002e487229 */ /* 0x000fe40000000048 */
[----:B------:R-:W-:Y:S01]  /*b250*/  DADD R68, R20, R68 ;  /* 0x0000000014447229 */ /* 0x000fe20000000044 */
[----:B------:R-:W-:Y:S10]  /*b260*/  BRA `(.L_x_4957) ;  /* 0x0000002000807947 */ /* 0x000ff40003800000 */
.L_x_4974:
        /* <DEDUP_REMOVED lines=60> */
.L_x_4992:
[----:B------:R-:W-:-:S05]  /*b630*/  IMAD R28, R16, R3, RZ ;  /* 0x00000003101c7224 */ /* 0x000fca00078e02ff */
[----:B------:R-:W-:Y:S01]  /*b640*/  SHF.R.U32.HI R33, RZ, 0x2, R28 ;  /* 0x00000002ff217819 */ /* 0x000fe2000001161c */
[----:B------:R-:W-:-:S04]  /*b650*/  IMAD.IADD R3, R0, 0x1, R3 ;  /* 0x0000000100037824 */ /* 0x000fc800078e0203 */
[----:B------:R-:W-:-:S04]  /*b660*/  IMAD.WIDE.U32 R32, R33, 0x20, R18 ;  /* 0x0000002021207825 */ /* 0x000fc800078e0012 */
[----:B------:R-:W-:Y:S01]  /*b670*/  IMAD R28, R16, R3, RZ ;  /* 0x00000003101c7224 */ /* 0x000fe200078e02ff */
[----:B------:R-:W2:Y:S04]  /*b680*/  LDG.E.128 R44, desc[UR60][R32.64] ;  /* 0x0000003c202c7981 */ /* 0x000ea8000c1e1d00 */
[----:B------:R-:W-:Y:S01]  /*b690*/  SHF.R.U32.HI R41, RZ, 0x2, R28 ;  /* 0x00000002ff297819 */ /* 0x000fe2000001161c */
[----:B------:R-:W3:Y:S01]  /*b6a0*/  LDG.E.128 R48, desc[UR60][R32.64+0x10] ;  /* 0x0000103c20307981 */ /* 0x000ee2000c1e1d00 */
[----:B------:R-:W-:-:S03]  /*b6b0*/  IADD3 R3, R3, R0, RZ ;  /* 0x0000000003037210 */ /* 0x000fc60007ffe0ff */
[----:B------:R-:W-:-:S04]  /*b6c0*/  IMAD.WIDE.U32 R40, R41, 0x20, R18 ;  /* 0x0000002029287825 */ /* 0x000fc800078e0012 */
[----:B------:R-:W-:Y:S01]  /*b6d0*/  IMAD R28, R16, R3, RZ ;  /* 0x00000003101c7224 */ /* 0x000fe200078e02ff */
[----:B------:R-:W4:Y:S04]  /*b6e0*/  LDG.E.128 R52, desc[UR60][R40.64] ;  /* 0x0000003c28347981 */ /* 0x000f28000c1e1d00 */
[----:B------:R-:W-:Y:S01]  /*b6f0*/  SHF.R.U32.HI R77, RZ, 0x2, R28 ;  /* 0x00000002ff4d7819 */ /* 0x000fe2000001161c */
[----:B------:R-:W5:Y:S01]  /*b700*/  LDG.E.128 R56, desc[UR60][R40.64+0x10] ;  /* 0x0000103c28387981 */ /* 0x000f62000c1e1d00 */
[----:B------:R-:W-:-:S03]  /*b710*/  IMAD.IADD R3, R3, 0x1, R0 ;  /* 0x0000000103037824 */ /* 0x000fc600078e0200 */
[----:B------:R-:W-:-:S04]  /*b720*/  IMAD.WIDE.U32 R76, R77, 0x20, R18 ;  /* 0x000000204d4c7825 */ /* 0x000fc800078e0012 */
[----:B------:R-:W-:Y:S01]  /*b730*/  IMAD R36, R16, R3, RZ ;  /* 0x0000000310247224 */ /* 0x000fe200078e02ff */
[----:B------:R-:W5:Y:S04]  /*b740*/  LDG.E.128 R28, desc[UR60][R76.64] ;  /* 0x0000003c4c1c7981 */ /* 0x000f68000c1e1d00 */
[----:B------:R-:W-:Y:S01]  /*b750*/  SHF.R.U32.HI R79, RZ, 0x2, R36 ;  /* 0x00000002ff4f7819 */ /* 0x000fe20000011624 */
[----:B------:R-:W5:Y:S04]  /*b760*/  LDG.E.128 R32, desc[UR60][R76.64+0x10] ;  /* 0x0000103c4c207981 */ /* 0x000f68000c1e1d00 */
[----:B------:R-:W-:-:S05]  /*b770*/  IMAD.WIDE.U32 R78, R79, 0x20, R18 ;  /* 0x000000204f4e7825 */ /* 0x000fca00078e0012 */
[----:B------:R-:W5:Y:S04]  /*b780*/  LDG.E.128 R36, desc[UR60][R78.64] ;  /* 0x0000003c4e247981 */ /* 0x000f68000c1e1d00 */
[----:B------:R0:W5:Y:S01]  /*b790*/  LDG.E.128 R40, desc[UR60][R78.64+0x10] ;  /* 0x0000103c4e287981 */ /* 0x000162000c1e1d00 */
[----:B------:R-:W-:-:S05]  /*b7a0*/  IADD3 R3, R3, R0, RZ ;  /* 0x0000000003037210 */ /* 0x000fca0007ffe0ff */
[----:B------:R-:W-:Y:S01]  /*b7b0*/  IMAD R61, R0, 0x3, R3 ;  /* 0x00000003003d7824 */ /* 0x000fe200078e0203 */
[----:B--2---:R-:W-:Y:S02]  /*b7c0*/  DSETP.GTU.AND P0, PT, |R44|, +INF , PT ;  /* 0x7ff000002c00742a */ /* 0x004fe40003f0c200 */
[----:B---3--:R-:W-:-:S04]  /*b7d0*/  DSETP.GTU.AND P1, PT, |R48|, +INF , PT ;  /* 0x7ff000003000742a */ /* 0x008fc80003f2c200 */
[----:B------:R-:W-:Y:S01]  /*b7e0*/  FSEL R80, R44, RZ, !P0 ;  /* 0x000000ff2c507208 */ /* 0x000fe20004000000 */
[----:B------:R-:W-:Y:S01]  /*b7f0*/  DSETP.GTU.AND P2, PT, |R50|, +INF , PT ;  /* 0x7ff000003200742a */ /* 0x000fe20003f4c200 */
[----:B------:R-:W-:Y:S01]  /*b800*/  FSEL R81, R45, RZ, !P0 ;  /* 0x000000ff2d517208 */ /* 0x000fe20004000000 */
[----:B------:R-:W-:-:S04]  /*b810*/  DSETP.GTU.AND P0, PT, |R46|, +INF , PT ;  /* 0x7ff000002e00742a */ /* 0x000fc80003f0c200 */
[----:B0-----:R-:W-:Y:S01]  /*b820*/  FSEL R78, R50, RZ, !P2 ;  /* 0x000000ff324e7208 */ /* 0x001fe20005000000 */
[----:B------:R-:W-:Y:S01]  /*b830*/  DADD R26, R26, R80 ;  /* 0x000000001a1a7229 */ /* 0x000fe20000000050 */
[----:B------:R-:W-:Y:S02]  /*b840*/  FSEL R76, R46, RZ, !P0 ;  /* 0x000000ff2e4c7208 */ /* 0x000fe40004000000 */
[----:B------:R-:W-:Y:S01]  /*b850*/  FSEL R77, R47, RZ, !P0 ;  /* 0x000000ff2f4d7208 */ /* 0x000fe20004000000 */
[----:B----4-:R-:W-:Y:S01]  /*b860*/  DSETP.GTU.AND P0, PT, |R52|, +INF , PT ;  /* 0x7ff000003400742a */ /* 0x010fe20003f0c200 */
[----:B------:R-:W-:Y:S01]  /*b870*/  FSEL R80, R48, RZ, !P1 ;  /* 0x000000ff30507208 */ /* 0x000fe20004800000 */
[----:B-----5:R-:W-:Y:S01]  /*b880*/  DSETP.GTU.AND P3, PT, |R58|, +INF , PT ;  /* 0x7ff000003a00742a */ /* 0x020fe20003f6c200 */
[----:B------:R-:W-:Y:S01]  /*b890*/  FSEL R81, R49, RZ, !P1 ;  /* 0x000000ff31517208 */ /* 0x000fe20004800000 */
[----:B------:R-:W-:Y:S01]  /*b8a0*/  DSETP.GTU.AND P1, PT, |R54|, +INF , PT ;  /* 0x7ff000003600742a */ /* 0x000fe20003f2c200 */
[----:B------:R-:W-:Y:S01]  /*b8b0*/  FSEL R79, R51, RZ, !P2 ;  /* 0x000000ff334f7208 */ /* 0x000fe20005000000 */
[----:B------:R-:W-:Y:S01]  /*b8c0*/  DADD R24, R24, R76 ;  /* 0x0000000018187229 */ /* 0x000fe2000000004c */
[----:B------:R-:W-:Y:S01]  /*b8d0*/  FSEL R76, R52, RZ, !P0 ;  /* 0x000000ff344c7208 */ /* 0x000fe20004000000 */
[----:B------:R-:W-:Y:S01]  /*b8e0*/  DSETP.GTU.AND P2, PT, |R56|, +INF , PT ;  /* 0x7ff000003800742a */ /* 0x000fe20003f4c200 */
[----:B------:R-:W-:-:S02]  /*b8f0*/  FSEL R77, R53, RZ, !P0 ;  /* 0x000000ff354d7208 */ /* 0x000fc40004000000 */
        /* <DEDUP_REMOVED lines=9> */
[----:B------:R-:W-:Y:S01]  /*b990*/  ISETP.GE.U32.AND P3, PT, R61, R60, PT ;  /* 0x0000003c3d00720c */ /* 0x000fe20003f66070 */
[----:B------:R-:W-:Y:S01]  /*b9a0*/  DADD R10, R10, R78 ;  /* 0x000000000a0a7229 */ /* 0x000fe2000000004e */
[----:B------:R-:W-:-:S02]  /*b9b0*/  FSEL R80, R56, RZ, !P2 ;  /* 0x000000ff38507208 */ /* 0x000fc40005000000 */
[----:B------:R-:W-:Y:S01]  /*b9c0*/  DADD R6, R6, R76 ;  /* 0x0000000006067229 */ /* 0x000fe2000000004c */
[----:B------:R-:W-:Y:S01]  /*b9d0*/  FSEL R81, R57, RZ, !P2 ;  /* 0x000000ff39517208 */ /* 0x000fe20005000000 */
[----:B------:R-:W-:Y:S01]  /*b9e0*/  DSETP.GTU.AND P2, PT, |R32|, +INF , PT ;  /* 0x7ff000002000742a */ /* 0x000fe20003f4c200 */
[----:B------:R-:W-:Y:S02]  /*b9f0*/  FSEL R76, R28, RZ, !P0 ;  /* 0x000000ff1c4c7208 */ /* 0x000fe40004000000 */
[----:B------:R-:W-:Y:S01]  /*ba00*/  FSEL R77, R29, RZ, !P0 ;  /* 0x000000ff1d4d7208 */ /* 0x000fe20004000000 */
[----:B------:R-:W-:Y:S01]  /*ba10*/  DSETP.GTU.AND P0, PT, |R34|, +INF , PT ;  /* 0x7ff000002200742a */ /* 0x000fe20003f0c200 */
[----:B------:R-:W-:Y:S01]  /*ba20*/  FSEL R78, R30, RZ, !P1 ;  /* 0x000000ff1e4e7208 */ /* 0x000fe20004800000 */
[----:B------:R-:W-:Y:S01]  /*ba30*/  DADD R8, R8, R80 ;  /* 0x0000000008087229 */ /* 0x000fe20000000050 */
[----:B------:R-:W-:Y:S01]  /*ba40*/  FSEL R79, R31, RZ, !P1 ;  /* 0x000000ff1f4f7208 */ /* 0x000fe20004800000 */
[----:B------:R-:W-:-:S02]  /*ba50*/  DSETP.GTU.AND P1, PT, |R38|, +INF , PT ;  /* 0x7ff000002600742a */ /* 0x000fc40003f2c200 */
[----:B------:R-:W-:Y:S01]  /*ba60*/  DADD R4, R4, R76 ;  /* 0x0000000004047229 */ /* 0x000fe2000000004c */
[----:B------:R-:W-:Y:S02]  /*ba70*/  FSEL R76, R32, RZ, !P2 ;  /* 0x000000ff204c7208 */ /* 0x000fe40005000000 */
[----:B------:R-:W-:Y:S01]  /*ba80*/  DADD R62, R62, R78 ;  /* 0x000000003e3e7229 */ /* 0x000fe2000000004e */
[----:B------:R-:W-:Y:S01]  /*ba90*/  FSEL R77, R33, RZ, !P2 ;  /* 0x000000ff214d7208 */ /* 0x000fe20005000000 */
[----:B------:R-:W-:Y:S01]  /*baa0*/  DSETP.GTU.AND P2, PT, |R42|, +INF , PT ;  /* 0x7ff000002a00742a */ /* 0x000fe20003f4c200 */
[----:B------:R-:W-:Y:S02]  /*bab0*/  FSEL R78, R34, RZ, !P0 ;  /* 0x000000ff224e7208 */ /* 0x000fe40004000000 */
[----:B------:R-:W-:Y:S01]  /*bac0*/  FSEL R79, R35, RZ, !P0 ;  /* 0x000000ff234f7208 */ /* 0x000fe20004000000 */
[----:B------:R-:W-:Y:S02]  /*bad0*/  DSETP.GTU.AND P0, PT, |R36|, +INF , PT ;  /* 0x7ff000002400742a */ /* 0x000fe40003f0c200 */
[----:B------:R-:W-:Y:S01]  /*bae0*/  DADD R64, R64, R76 ;  /* 0x0000000040407229 */ /* 0x000fe2000000004c */
[----:B------:R-:W-:-:S02]  /*baf0*/  FSEL R80, R42, RZ, !P2 ;  /* 0x000000ff2a507208 */ /* 0x000fc40005000000 */
[----:B------:R-:W-:Y:S01]  /*bb00*/  DADD R66, R66, R78 ;  /* 0x0000000042427229 */ /* 0x000fe2000000004e */
[----:B------:R-:W-:Y:S02]  /*bb10*/  FSEL R76, R36, RZ, !P0 ;  /* 0x000000ff244c7208 */ /* 0x000fe40004000000 */
[----:B------:R-:W-:Y:S01]  /*bb20*/  FSEL R77, R37, RZ, !P0 ;  /* 0x000000ff254d7208 */ /* 0x000fe20004000000 */
[----:B------:R-:W-:Y:S01]  /*bb30*/  DSETP.GTU.AND P0, PT, |R40|, +INF , PT ;  /* 0x7ff000002800742a */ /* 0x000fe20003f0c200 */
[----:B------:R-:W-:-:S04]  /*bb40*/  FSEL R81, R43, RZ, !P2 ;  /* 0x000000ff2b517208 */ /* 0x000fc80005000000 */
[----:B------:R-:W-:Y:S01]  /*bb50*/  DADD R68, R68, R76 ;  /* 0x0000000044447229 */ /* 0x000fe2000000004c */
[----:B------:R-:W-:Y:S01]  /*bb60*/  FSEL R78, R40, RZ, !P0 ;  /* 0x000000ff284e7208 */ /* 0x000fe20004000000 */
[----:B------:R-:W-:Y:S01]  /*bb70*/  DADD R74, R80, R74 ;  /* 0x00000000504a7229 */ /* 0x000fe2000000004a */
[----:B------:R-:W-:Y:S02]  /*bb80*/  FSEL R76, R38, RZ, !P1 ;  /* 0x000000ff264c7208 */ /* 0x000fe40004800000 */
[----:B------:R-:W-:Y:S02]  /*bb90*/  FSEL R77, R39, RZ, !P1 ;  /* 0x000000ff274d7208 */ /* 0x000fe40004800000 */
[----:B------:R-:W-:-:S04]  /*bba0*/  FSEL R79, R41, RZ, !P0 ;  /* 0x000000ff294f7208 */ /* 0x000fc80004000000 */
[----:B------:R-:W-:Y:S02]  /*bbb0*/  DADD R70, R70, R76 ;  /* 0x0000000046467229 */ /* 0x000fe4000000004c */
[----:B------:R-:W-:Y:S01]  /*bbc0*/  DADD R72, R72, R78 ;  /* 0x0000000048487229 */ /* 0x000fe2000000004e */
[----:B------:R-:W-:Y:S10]  /*bbd0*/  @!P3 BRA `(.L_x_4992) ;  /* 0xfffffff80094b947 */ /* 0x000ff4000383ffff */
[----:B------:R-:W-:Y:S05]  /*bbe0*/  BSYNC B1 ;  /* 0x0000000000017941 */ /* 0x000fea0003800000 */
.L_x_4991:
[----:B------:R-:W-:Y:S05]  /*bbf0*/  BSYNC B0 ;  /* 0x0000000000007941 */ /* 0x000fea0003800000 */
.L_x_4990:
[----:B------:R-:W-:Y:S01]  /*bc00*/  ISETP.GE.U32.AND P1, PT, R3, R60, PT ;  /* 0x0000003c0300720c */ /* 0x000fe20003f26070 */
[----:B------:R-:W-:-:S12]  /*bc10*/  BSSY B0, `(.L_x_4993) ;  /* 0x000001e000007945 */ /* 0x000fd80003800000 */
[----:B------:R-:W-:Y:S05]  /*bc20*/  @P1 BRA `(.L_x_4994) ;  /* 0x0000000000701947 */ /* 0x000fea0003800000 */
[----:B------:R-:W-:-:S05]  /*bc30*/  IMAD R44, R16, R3, RZ ;  /* 0x00000003102c7224 */ /* 0x000fca00078e02ff */
[----:B------:R-:W-:-:S05]  /*bc40*/  SHF.R.U32.HI R77, RZ, 0x2, R44 ;  /* 0x00000002ff4d7819 */ /* 0x000fca000001162c */
[----:B------:R-:W-:-:S05]  /*bc50*/  IMAD.WIDE.U32 R76, R77, 0x20, R18 ;  /* 0x000000204d4c7825 */ /* 0x000fca00078e0012 */
[----:B------:R0:W5:Y:S04]  /*bc60*/  LDG.E.128 R44, desc[UR60][R76.64] ;  /* 0x0000003c4c2c7981 */ /* 0x000168000c1e1d00 */
[----:B------:R0:W5:Y:S01]  /*bc70*/  LDG.E.128 R48, desc[UR60][R76.64+0x10] ;  /* 0x0000103c4c307981 */ /* 0x000162000c1e1d00 */
[----:B------:R-:W-:-:S05]  /*bc80*/  IMAD.IADD R61, R3, 0x1, R0 ;  /* 0x00000001033d7824 */ /* 0x000fca00078e0200 */
[----:B------:R-:W-:-:S13]  /*bc90*/  ISETP.GE.U32.AND P0, PT, R61, R60, PT ;  /* 0x0000003c3d00720c */ /* 0x000fda0003f06070 */
[----:B0-----:R-:W-:Y:S05]  /*bca0*/  @P0 BRA `(.L_x_4994) ;  /* 0x0000000000500947 */ /* 0x001fea0003800000 */
[----:B------:R-:W-:-:S05]  /*bcb0*/  IMAD R52, R16, R61, RZ ;  /* 0x0000003d10347224 */ /* 0x000fca00078e02ff */
[----:B------:R-:W-:-:S05]  /*bcc0*/  SHF.R.U32.HI R77, RZ, 0x2, R52 ;  /* 0x00000002ff4d7819 */ /* 0x000fca0000011634 */
[----:B------:R-:W-:-:S05]  /*bcd0*/  IMAD.WIDE.U32 R76, R77, 0x20, R18 ;  /* 0x000000204d4c7825 */ /* 0x000fca00078e0012 */
[----:B------:R0:W5:Y:S04]  /*bce0*/  LDG.E.128 R52, desc[UR60][R76.64] ;  /* 0x0000003c4c347981 */ /* 0x000168000c1e1d00 */
[----:B------:R0:W5:Y:S01]  /*bcf0*/  LDG.E.128 R56, desc[UR60][R76.64+0x10] ;  /* 0x0000103c4c387981 */ /* 0x000162000c1e1d00 */
[----:B------:R-:W-:-:S04]  /*bd00*/  IADD3 R61, R61, R0, RZ ;  /* 0x000000003d3d7210 */ /* 0x000fc80007ffe0ff */
[----:B------:R-:W-:-:S13]  /*bd10*/  ISETP.GE.U32.AND P0, PT, R61, R60, PT ;  /* 0x0000003c3d00720c */ /* 0x000fda0003f06070 */
[----:B0-----:R-:W-:Y:S05]  /*bd20*/  @P0 BRA `(.L_x_4994) ;  /* 0x0000000000300947 */ /* 0x001fea0003800000 */
[----:B------:R-:W-:Y:S02]  /*bd30*/  IMAD.IADD R29, R61, 0x1, R0 ;  /* 0x000000013d1d7824 */ /* 0x000fe400078e0200 */
[----:B------:R-:W-:-:S03]  /*bd40*/  IMAD R28, R16, R61, RZ ;  /* 0x0000003d101c7224 */ /* 0x000fc600078e02ff */
[----:B------:R-:W-:Y:S02]  /*bd50*/  ISETP.GE.U32.AND P0, PT, R29, R60, PT ;  /* 0x0000003c1d00720c */ /* 0x000fe40003f06070 */
[----:B------:R-:W-:-:S05]  /*bd60*/  SHF.R.U32.HI R77, RZ, 0x2, R28 ;  /* 0x00000002ff4d7819 */ /* 0x000fca000001161c */
[----:B------:R-:W-:-:S05]  /*bd70*/  IMAD.WIDE.U32 R76, R77, 0x20, R18 ;  /* 0x000000204d4c7825 */ /* 0x000fca00078e0012 */
[----:B------:R0:W5:Y:S01]  /*bd80*/  LDG.E.128 R32, desc[UR60][R76.64+0x10] ;  /* 0x0000103c4c207981 */ /* 0x000162000c1e1d00 */
[----:B------:R-:W-:-:S05]  /*bd90*/  @!P0 IMAD R16, R16, R29, RZ ;  /* 0x0000001d10108224 */ /* 0x000fca00078e02ff */
[----:B------:R-:W-:-:S05]  /*bda0*/  @!P0 SHF.R.U32.HI R29, RZ, 0x2, R16 ;  /* 0x00000002ff1d8819 */ /* 0x000fca0000011610 */
[----:B------:R-:W-:Y:S02]  /*bdb0*/  @!P0 IMAD.WIDE.U32 R18, R29, 0x20, R18 ;  /* 0x000000201d128825 */ /* 0x000fe400078e0012 */
[----:B------:R0:W5:Y:S04]  /*bdc0*/  LDG.E.128 R28, desc[UR60][R76.64] ;  /* 0x0000003c4c1c7981 */ /* 0x000168000c1e1d00 */
[----:B------:R0:W5:Y:S04]  /*bdd0*/  @!P0 LDG.E.128 R36, desc[UR60][R18.64] ;  /* 0x0000003c12248981 */ /* 0x000168000c1e1d00 */
[----:B------:R0:W5:Y:S02]  /*bde0*/  @!P0 LDG.E.128 R40, desc[UR60][R18.64+0x10] ;  /* 0x0000103c12288981 */ /* 0x000164000c1e1d00 */
.L_x_4994:
[----:B------:R-:W-:Y:S05]  /*bdf0*/  BSYNC B0 ;  /* 0x0000000000007941 */ /* 0x000fea0003800000 */
.L_x_4993:
[----:B------:R-:W-:Y:S04]  /*be00*/  BSSY B0, `(.L_x_4995) ;  /* 0x000004b000007945 */ /* 0x000fe80003800000 */
[----:B------:R-:W-:Y:S05]  /*be10*/  @P1 BRA `(.L_x_4996) ;  /* 0x0000000400241947 */ /* 0x000fea0003800000 */
[----:B-----5:R-:W-:Y:S01]  /*be20*/  DSETP.GTU.AND P0, PT, |R44|, +INF , PT ;  /* 0x7ff000002c00742a */ /* 0x020fe20003f0c200 */
[----:B------:R-:W-:Y:S01]  /*be30*/  IADD3 R3, R3, R0, RZ ;  /* 0x0000000003037210 */ /* 0x000fe20007ffe0ff */
[----:B------:R-:W-:Y:S02]  /*be40*/  DSETP.GTU.AND P1, PT, |R46|, +INF , PT ;  /* 0x7ff000002e00742a */ /* 0x000fe40003f2c200 */
[----:B------:R-:W-:Y:S02]  /*be50*/  DSETP.GTU.AND P2, PT, |R48|, +INF , PT ;  /* 0x7ff000003000742a */ /* 0x000fe40003f4c200 */
[----:B0-----:R-:W-:Y:S01]  /*be60*/  FSEL R18, R44, RZ, !P0 ;  /* 0x000000ff2c127208 */ /* 0x001fe20004000000 */
        /* <DEDUP_REMOVED lines=68> */
.L_x_4996:
[----:B------:R-:W-:Y:S05]  /*c2b0*/  BSYNC B0 ;  /* 0x0000000000007941 */ /* 0x000fea0003800000 */
.L_x_4995:
        /* <DEDUP_REMOVED lines=13> */
.L_x_4973:
        /* <DEDUP_REMOVED lines=65> */
.L_x_4999:
[----:B------:R-:W-:Y:S01]  /*c7a0*/  SHF.R.U32.HI R37, RZ, 0x2, R3 ;  /* 0x00000002ff257819 */ /* 0x000fe20000011603 */
[----:B------:R-:W-:-:S04]  /*c7b0*/  IMAD.IADD R3, R3, 0x1, R0 ;  /* 0x0000000103037824 */ /* 0x000fc800078e0200 */
[----:B------:R-:W-:Y:S01]  /*c7c0*/  IMAD.WIDE.U32 R36, R37, 0x20, R18 ;  /* 0x0000002025247825 */ /* 0x000fe200078e0012 */
[----:B------:R-:W-:-:S04]  /*c7d0*/  SHF.R.U32.HI R77, RZ, 0x2, R3 ;  /* 0x00000002ff4d7819 */ /* 0x000fc80000011603 */
[----:B------:R-:W2:Y:S01]  /*c7e0*/  LDG.E.128 R44, desc[UR60][R36.64] ;  /* 0x0000003c242c7981 */ /* 0x000ea2000c1e1d00 */
[----:B------:R-:W-:Y:S01]  /*c7f0*/  IMAD.WIDE.U32 R76, R77, 0x20, R18 ;  /* 0x000000204d4c7825 */ /* 0x000fe200078e0012 */
[----:B------:R-:W-:Y:S02]  /*c800*/  IADD3 R3, R3, R0, RZ ;  /* 0x0000000003037210 */ /* 0x000fe40007ffe0ff */
[----:B------:R-:W3:Y:S04]  /*c810*/  LDG.E.128 R48, desc[UR60][R36.64+0x10] ;  /* 0x0000103c24307981 */ /* 0x000ee8000c1e1d00 */
[----:B------:R-:W4:Y:S01]  /*c820*/  LDG.E.128 R52, desc[UR60][R76.64] ;  /* 0x0000003c4c347981 */ /* 0x000f22000c1e1d00 */
[----:B------:R-:W-:-:S03]  /*c830*/  SHF.R.U32.HI R79, RZ, 0x2, R3 ;  /* 0x00000002ff4f7819 */ /* 0x000fc60000011603 */
[----:B------:R0:W5:Y:S02]  /*c840*/  LDG.E.128 R56, desc[UR60][R76.64+0x10] ;  /* 0x0000103c4c387981 */ /* 0x000164000c1e1d00 */
[----:B------:R-:W-:-:S04]  /*c850*/  IMAD.WIDE.U32 R78, R79, 0x20, R18 ;  /* 0x000000204f4e7825 */ /* 0x000fc800078e0012 */
[----:B------:R-:W-:Y:S01]  /*c860*/  IMAD.IADD R3, R3, 0x1, R0 ;  /* 0x0000000103037824 */ /* 0x000fe200078e0200 */
[----:B------:R-:W5:Y:S04]  /*c870*/  LDG.E.128 R28, desc[UR60][R78.64] ;  /* 0x0000003c4e1c7981 */ /* 0x000f68000c1e1d00 */
[----:B------:R-:W-:Y:S01]  /*c880*/  SHF.R.U32.HI R81, RZ, 0x2, R3 ;  /* 0x00000002ff517819 */ /* 0x000fe20000011603 */
[----:B------:R1:W5:Y:S04]  /*c890*/  LDG.E.128 R32, desc[UR60][R78.64+0x10] ;  /* 0x0000103c4e207981 */ /* 0x000368000c1e1d00 */
[----:B------:R-:W-:-:S05]  /*c8a0*/  IMAD.WIDE.U32 R80, R81, 0x20, R18 ;  /* 0x0000002051507825 */ /* 0x000fca00078e0012 */
[----:B------:R-:W5:Y:S04]  /*c8b0*/  LDG.E.128 R36, desc[UR60][R80.64] ;  /* 0x0000003c50247981 */ /* 0x000f68000c1e1d00 */
[----:B------:R4:W5:Y:S01]  /*c8c0*/  LDG.E.128 R40, desc[UR60][R80.64+0x10] ;  /* 0x0000103c50287981 */ /* 0x000962000c1e1d00 */
[----:B------:R-:W-:-:S05]  /*c8d0*/  IADD3 R3, R3, R0, RZ ;  /* 0x0000000003037210 */ /* 0x000fca0007ffe0ff */
[----:B------:R-:W-:Y:S01]  /*c8e0*/  IMAD R61, R0, 0x3, R3 ;  /* 0x00000003003d7824 */ /* 0x000fe200078e0203 */
[----:B--2---:R-:W-:Y:S02]  /*c8f0*/  DSETP.GTU.AND P0, PT, |R44|, +INF , PT ;  /* 0x7ff000002c00742a */ /* 0x004fe40003f0c200 */
[----:B---3--:R-:W-:-:S04]  /*c900*/  DSETP.GTU.AND P1, PT, |R48|, +INF , PT ;  /* 0x7ff000003000742a */ /* 0x008fc80003f2c200 */
[----:B0-----:R-:W-:Y:S01]  /*c910*/  FSEL R76, R44, RZ, !P0 ;  /* 0x000000ff2c4c7208 */ /* 0x001fe20004000000 */
[----:B------:R-:W-:Y:S01]  /*c920*/  DSETP.GTU.AND P2, PT, |R50|, +INF , PT ;  /* 0x7ff000003200742a */ /* 0x000fe20003f4c200 */
[----:B------:R-:W-:Y:S01]  /*c930*/  FSEL R77, R45, RZ, !P0 ;  /* 0x000000ff2d4d7208 */ /* 0x000fe20004000000 */
[----:B------:R-:W-:Y:S01]  /*c940*/  DSETP.GTU.AND P0, PT, |R46|, +INF , PT ;  /* 0x7ff000002e00742a */ /* 0x000fe20003f0c200 */
[----:B-1----:R-:W-:Y:S02]  /*c950*/  FSEL R78, R48, RZ, !P1 ;  /* 0x000000ff304e7208 */ /* 0x002fe40004800000 */
[----:B------:R-:W-:Y:S01]  /*c960*/  FSEL R79, R49, RZ, !P1 ;  /* 0x000000ff314f7208 */ /* 0x000fe20004800000 */
[----:B----4-:R-:W-:Y:S01]  /*c970*/  DSETP.GTU.AND P1, PT, |R54|, +INF , PT ;  /* 0x7ff000003600742a */ /* 0x010fe20003f2c200 */
[----:B------:R-:W-:Y:S01]  /*c980*/  FSEL R80, R50, RZ, !P2 ;  /* 0x000000ff32507208 */ /* 0x000fe20005000000 */
[----:B------:R-:W-:Y:S01]  /*c990*/  DADD R26, R26, R76 ;  /* 0x000000001a1a7229 */ /* 0x000fe2000000004c */
[----:B------:R-:W-:Y:S01]  /*c9a0*/  FSEL R81, R51, RZ, !P2 ;  /* 0x000000ff33517208 */ /* 0x000fe20005000000 */
[----:B-----5:R-:W-:Y:S01]  /*c9b0*/  DSETP.GTU.AND P3, PT, |R58|, +INF , PT ;  /* 0x7ff000003a00742a */ /* 0x020fe20003f6c200 */
[----:B------:R-:W-:Y:S01]  /*c9c0*/  FSEL R76, R46, RZ, !P0 ;  /* 0x000000ff2e4c7208 */ /* 0x000fe20004000000 */
[----:B------:R-:W-:Y:S01]  /*c9d0*/  DADD R20, R20, R78 ;  /* 0x0000000014147229 */ /* 0x000fe2000000004e */
[----:B------:R-:W-:Y:S01]  /*c9e0*/  FSEL R77, R47, RZ, !P0 ;  /* 0x000000ff2f4d7208 */ /* 0x000fe20004000000 */
[----:B------:R-:W-:Y:S01]  /*c9f0*/  DSETP.GTU.AND P0, PT, |R52|, +INF , PT ;  /* 0x7ff000003400742a */ /* 0x000fe20003f0c200 */
[----:B------:R-:W-:Y:S01]  /*ca00*/  FSEL R78, R54, RZ, !P1 ;  /* 0x000000ff364e7208 */ /* 0x000fe20004800000 */
[----:B------:R-:W-:Y:S01]  /*ca10*/  DSETP.GTU.AND P2, PT, |R56|, +INF , PT ;  /* 0x7ff000003800742a */ /* 0x000fe20003f4c200 */
[----:B------:R-:W-:Y:S01]  /*ca20*/  FSEL R79, R55, RZ, !P1 ;  /* 0x000000ff374f7208 */ /* 0x000fe20004800000 */
[----:B------:R-:W-:-:S02]  /*ca30*/  DSETP.GTU.AND P1, PT, |R30|, +INF , PT ;  /* 0x7ff000001e00742a */ /* 0x000fc40003f2c200 */
[----:B------:R-:W-:Y:S01]  /*ca40*/  DADD R24, R24, R76 ;  /* 0x0000000018187229 */ /* 0x000fe2000000004c */
[----:B------:R-:W-:Y:S01]  /*ca50*/  FSEL R76, R52, RZ, !P0 ;  /* 0x000000ff344c7208 */ /* 0x000fe20004000000 */
        /* <DEDUP_REMOVED lines=13> */
[----:B------:R-:W-:-:S02]  /*cb30*/  FSEL R77, R59, RZ, !P3 ;  /* 0x000000ff3b4d7208 */ /* 0x000fc40005800000 */
[----:B------:R-:W-:Y:S01]  /*cb40*/  DADD R62, R62, R78 ;  /* 0x000000003e3e7229 */ /* 0x000fe2000000004e */
[----:B------:R-:W-:-:S03]  /*cb50*/  ISETP.GE.U32.AND P3, PT, R61, R60, PT ;  /* 0x0000003c3d00720c */ /* 0x000fc60003f66070 */
[----:B------:R-:W-:Y:S01]  /*cb60*/  DADD R6, R6, R76 ;  /* 0x0000000006067229 */ /* 0x000fe2000000004c */
[----:B------:R-:W-:Y:S02]  /*cb70*/  FSEL R76, R28, RZ, !P0 ;  /* 0x000000ff1c4c7208 */ /* 0x000fe40004000000 */
[----:B------:R-:W-:Y:S01]  /*cb80*/  FSEL R77, R29, RZ, !P0 ;  /* 0x000000ff1d4d7208 */ /* 0x000fe20004000000 */
[----:B------:R-:W-:-:S05]  /*cb90*/  DSETP.GTU.AND P0, PT, |R34|, +INF , PT ;  /* 0x7ff000002200742a */ /* 0x000fca0003f0c200 */
[----:B------:R-:W-:Y:S01]  /*cba0*/  DADD R4, R4, R76 ;  /* 0x0000000004047229 */ /* 0x000fe2000000004c */
[----:B------:R-:W-:Y:S02]  /*cbb0*/  FSEL R78, R34, RZ, !P0 ;  /* 0x000000ff224e7208 */ /* 0x000fe40004000000 */
[----:B------:R-:W-:Y:S02]  /*cbc0*/  FSEL R76, R32, RZ, !P2 ;  /* 0x000000ff204c7208 */ /* 0x000fe40005000000 */
[----:B------:R-:W-:Y:S01]  /*cbd0*/  FSEL R77, R33, RZ, !P2 ;  /* 0x000000ff214d7208 */ /* 0x000fe20005000000 */
[----:B------:R-:W-:Y:S01]  /*cbe0*/  DSETP.GTU.AND P2, PT, |R42|, +INF , PT ;  /* 0x7ff000002a00742a */ /* 0x000fe20003f4c200 */
[----:B------:R-:W-:Y:S01]  /*cbf0*/  FSEL R79, R35, RZ, !P0 ;  /* 0x000000ff234f7208 */ /* 0x000fe20004000000 */
[----:B------:R-:W-:-:S03]  /*cc00*/  DSETP.GTU.AND P0, PT, |R36|, +INF , PT ;  /* 0x7ff000002400742a */ /* 0x000fc60003f0c200 */
[----:B------:R-:W-:Y:S01]  /*cc10*/  DADD R64, R64, R76 ;  /* 0x0000000040407229 */ /* 0x000fe2000000004c */
[----:B------:R-:W-:Y:S01]  /*cc20*/  FSEL R80, R42, RZ, !P2 ;  /* 0x000000ff2a507208 */ /* 0x000fe20005000000 */
        /* <DEDUP_REMOVED lines=15> */
.L_x_4998:
[----:B------:R-:W-:Y:S05]  /*cd20*/  BSYNC B0 ;  /* 0x0000000000007941 */ /* 0x000fea0003800000 */
.L_x_4997:
[----:B------:R-:W-:Y:S01]  /*cd30*/  ISETP.GE.U32.AND P1, PT, R3, R60, PT ;  /* 0x0000003c0300720c */ /* 0x000fe20003f26070 */
[----:B------:R-:W-:-:S12]  /*cd40*/  BSSY B0, `(.L_x_5000) ;  /* 0x000001a000007945 */ /* 0x000fd80003800000 */
[----:B------:R-:W-:Y:S05]  /*cd50*/  @P1 BRA `(.L_x_5001) ;  /* 0x0000000000601947 */ /* 0x000fea0003800000 */
[----:B------:R-:W-:-:S05]  /*cd60*/  SHF.R.U32.HI R77, RZ, 0x2, R3 ;  /* 0x00000002ff4d7819 */ /* 0x000fca0000011603 */
[----:B------:R-:W-:-:S05]  /*cd70*/  IMAD.WIDE.U32 R76, R77, 0x20, R18 ;  /* 0x000000204d4c7825 */ /* 0x000fca00078e0012 */
[----:B------:R0:W5:Y:S04]  /*cd80*/  LDG.E.128 R44, desc[UR60][R76.64] ;  /* 0x0000003c4c2c7981 */ /* 0x000168000c1e1d00 */
[----:B------:R0:W5:Y:S01]  /*cd90*/  LDG.E.128 R48, desc[UR60][R76.64+0x10] ;  /* 0x0000103c4c307981 */ /* 0x000162000c1e1d00 */
[----:B------:R-:W-:-:S05]  /*cda0*/  IMAD.IADD R61, R3, 0x1, R0 ;  /* 0x00000001033d7824 */ /* 0x000fca00078e0200 */
[----:B------:R-:W-:-:S13]  /*cdb0*/  ISETP.GE.U32.AND P0, PT, R61, R60, PT ;  /* 0x0000003c3d00720c */ /* 0x000fda0003f06070 */
[----:B0-----:R-:W-:Y:S05]  /*cdc0*/  @P0 BRA `(.L_x_5001) ;  /* 0x0000000000440947 */ /* 0x001fea0003800000 */
[----:B------:R-:W-:-:S05]  /*cdd0*/  SHF.R.U32.HI R77, RZ, 0x2, R61 ;  /* 0x00000002ff4d7819 */ /* 0x000fca000001163d */
[----:B------:R-:W-:-:S05]  /*cde0*/  IMAD.WIDE.U32 R76, R77, 0x20, R18 ;  /* 0x000000204d4c7825 */ /* 0x000fca00078e0012 */
[----:B------:R0:W5:Y:S04]  /*cdf0*/  LDG.E.128 R52, desc[UR60][R76.64] ;  /* 0x0000003c4c347981 */ /* 0x000168000c1e1d00 */
[----:B------:R0:W5:Y:S01]  /*ce00*/  LDG.E.128 R56, desc[UR60][R76.64+0x10] ;  /* 0x0000103c4c387981 */ /* 0x000162000c1e1d00 */
[----:B------:R-:W-:-:S04]  /*ce10*/  IADD3 R61, R61, R0, RZ ;  /* 0x000000003d3d7210 */ /* 0x000fc80007ffe0ff */
[----:B------:R-:W-:-:S13]  /*ce20*/  ISETP.GE.U32.AND P0, PT, R61, R60, PT ;  /* 0x0000003c3d00720c */ /* 0x000fda0003f06070 */
[----:B0-----:R-:W-:Y:S05]  /*ce30*/  @P0 BRA `(.L_x_5001) ;  /* 0x0000000000280947 */ /* 0x001fea0003800000 */
[----:B------:R-:W-:Y:S01]  /*ce40*/  IMAD.IADD R29, R61, 0x1, R0 ;  /* 0x000000013d1d7824 */ /* 0x000fe200078e0200 */
[----:B------:R-:W-:-:S04]  /*ce50*/  SHF.R.U32.HI R77, RZ, 0x2, R61 ;  /* 0x00000002ff4d7819 */ /* 0x000fc8000001163d */
[----:B------:R-:W-:Y:S01]  /*ce60*/  ISETP.GE.U32.AND P0, PT, R29, R60, PT ;  /* 0x0000003c1d00720c */ /* 0x000fe20003f06070 */
[----:B------:R-:W-:-:S05]  /*ce70*/  IMAD.WIDE.U32 R76, R77, 0x20, R18 ;  /* 0x000000204d4c7825 */ /* 0x000fca00078e0012 */
[----:B------:R0:W5:Y:S07]  /*ce80*/  LDG.E.128 R32, desc[UR60][R76.64+0x10] ;  /* 0x0000103c4c207981 */ /* 0x00016e000c1e1d00 */
[----:B------:R-:W-:-:S05]  /*ce90*/  @!P0 SHF.R.U32.HI R29, RZ, 0x2, R29 ;  /* 0x00000002ff1d8819 */ /* 0x000fca000001161d */
[----:B------:R-:W-:Y:S02]  /*cea0*/  @!P0 IMAD.WIDE.U32 R18, R29, 0x20, R18 ;  /* 0x000000201d128825 */ /* 0x000fe400078e0012 */
[----:B------:R0:W5:Y:S04]  /*ceb0*/  LDG.E.128 R28, desc[UR60][R76.64] ;  /* 0x0000003c4c1c7981 */ /* 0x000168000c1e1d00 */
[----:B------:R0:W5:Y:S04]  /*cec0*/  @!P0 LDG.E.128 R36, desc[UR60][R18.64] ;  /* 0x0000003c12248981 */ /* 0x000168000c1e1d00 */
[----:B------:R0:W5:Y:S02]  /*ced0*/  @!P0 LDG.E.128 R40, desc[UR60][R18.64+0x10] ;  /* 0x0000103c12288981 */ /* 0x000164000c1e1d00 */
.L_x_5001:
[----:B------:R-:W-:Y:S05]  /*cee0*/  BSYNC B0 ;  /* 0x0000000000007941 */ /* 0x000fea0003800000 */
.L_x_5000:
        /* <DEDUP_REMOVED lines=75> */
.L_x_5003:
[----:B------:R-:W-:Y:S05]  /*d3a0*/  BSYNC B0 ;  /* 0x0000000000007941 */ /* 0x000fea0003800000 */
.L_x_5002:
        /* <DEDUP_REMOVED lines=11> */
[----:B------:R-:W-:-:S11]  /*d460*/  DADD R68, R12, R68 ;  /* 0x000000000c447229 */ /* 0x000fd60000000044 */
.L_x_4957:
[----:B------:R-:W-:Y:S05]  /*d470*/  BSYNC B6 ;  /* 0x0000000000067941 */ /* 0x000fea0003800000 */
.L_x_4956:
[----:B------:R-:W-:Y:S02]  /*d480*/  ULDC UR4, c[0x0][0x23c] ;  /* 0x00008f0000047ab9 */ /* 0x000fe40000000800 */
[----:B------:R-:W-:-:S13]  /*d490*/  ISETP.NE.AND P0, PT, RZ, UR4, PT ;  /* 0x00000004ff007c0c */ /* 0x000fda000bf05270 */
[----:B------:R-:W-:Y:S05]  /*d4a0*/  @!P0 BRA `(.L_x_5004) ;  /* 0x00000000008c8947 */ /* 0x000fea0003800000 */
[----:B-----5:R-:W2:Y:S01]  /*d4b0*/  S2R R4, SR_CgaCtaId ;  /* 0x0000000000047919 */ /* 0x020ea20000008800 */
[----:B------:R-:W3:Y:S01]  /*d4c0*/  LDC R14, c[0x0][RZ] ;  /* 0x00000000ff0e7b82 */ /* 0x000ee20000000800 */
[----:B------:R-:W-:-:S05]  /*d4d0*/  MOV R0, 0x400 ;  /* 0x0000040000007802 */ /* 0x000fca0000000f00 */
[----:B------:R-:W-:Y:S02]  /*d4e0*/  VIADD R3, R0, 0x10 ;  /* 0x0000001000037836 */ /* 0x000fe40000000000 */
[----:B------:R-:W4:Y:S01]  /*d4f0*/  LDC R15, c[0x0][0x4] ;  /* 0x00000100ff0f7b82 */ /* 0x000f220000000800 */
[----:B---3--:R-:W-:Y:S02]  /*d500*/  IMAD R0, R2, R14, R17 ;  /* 0x0000000e02007224 */ /* 0x008fe400078e0211 */
[----:B--2---:R-:W-:-:S04]  /*d510*/  LEA R3, R4, R3, 0x18 ;  /* 0x0000000304037211 */ /* 0x004fc800078ec0ff */
[----:B------:R-:W-:Y:S02]  /*d520*/  LEA R13, R0, R3, 0x5 ;  /* 0x00000003000d7211 */ /* 0x000fe400078e28ff */
[----:B----4-:R-:W-:-:S03]  /*d530*/  SHF.R.U32.HI R0, RZ, 0x1, R15 ;  /* 0x00000001ff007819 */ /* 0x010fc6000001160f */
[----:B------:R2:W-:Y:S01]  /*d540*/  STS.128 [R13], R68 ;  /* 0x000000440d007388 */ /* 0x0005e20000000c00 */
[----:B------:R-:W-:-:S03]  /*d550*/  ISETP.NE.AND P0, PT, R0, RZ, PT ;  /* 0x000000ff0000720c */ /* 0x000fc60003f05270 */
[----:B------:R2:W-:Y:S10]  /*d560*/  STS.128 [R13+0x10], R72 ;  /* 0x000010480d007388 */ /* 0x0005f40000000c00 */
[----:B------:R-:W-:Y:S05]  /*d570*/  @!P0 BRA `(.L_x_5004) ;  /* 0x0000000000588947 */ /* 0x000fea0003800000 */
.L_x_5007:
        /* <DEDUP_REMOVED lines=8> */
[----:B---3--:R-:W-:Y:S05]  /*d600*/  @P0 BRA `(.L_x_5006) ;  /* 0x0000000000280947 */ /* 0x008fea0003800000 */
[----:B------:R-:W-:-:S05]  /*d610*/  IMAD R0, R4, R14, R17 ;  /* 0x0000000e04007224 */ /* 0x000fca00078e0211 */
[----:B------:R-:W-:-:S05]  /*d620*/  LEA R0, R0, R3, 0x5 ;  /* 0x0000000300007211 */ /* 0x000fca00078e28ff */
[----:B------:R-:W2:Y:S04]  /*d630*/  LDS.128 R4, [R0] ;  /* 0x0000000000047984 */ /* 0x000ea80000000c00 */
[----:B------:R-:W3:Y:S01]  /*d640*/  LDS.128 R8, [R0+0x10] ;  /* 0x0000100000087984 */ /* 0x000ee20000000c00 */
[----:B--2---:R-:W-:Y:S02]  /*d650*/  DADD R68, R68, R4 ;  /* 0x0000000044447229 */ /* 0x004fe40000000004 */
[----:B------:R-:W-:Y:S02]  /*d660*/  DADD R70, R70, R6 ;  /* 0x0000000046467229 */ /* 0x000fe40000000006 */
[----:B---3--:R-:W-:Y:S02]  /*d670*/  DADD R72, R72, R8 ;  /* 0x0000000048487229 */ /* 0x008fe40000000008 */
[----:B------:R-:W-:-:S03]  /*d680*/  DADD R74, R74, R10 ;  /* 0x000000004a4a7229 */ /* 0x000fc6000000000a */
[----:B------:R3:W-:Y:S04]  /*d690*/  STS.128 [R13], R68 ;  /* 0x000000440d007388 */ /* 0x0007e80000000c00 */
[----:B------:R3:W-:Y:S04]  /*d6a0*/  STS.128 [R13+0x10], R72 ;  /* 0x000010480d007388 */ /* 0x0007e80000000c00 */
.L_x_5006:
[----:B------:R-:W-:Y:S05]  /*d6b0*/  BSYNC B0 ;  /* 0x0000000000007941 */ /* 0x000fea0003800000 */
.L_x_5005:
[----:B------:R-:W-:Y:S01]  /*d6c0*/  IMAD.MOV.U32 R0, RZ, RZ, R12 ;  /* 0x000000ffff007224 */ /* 0x000fe200078e000c */
[----:B------:R-:W-:Y:S06]  /*d6d0*/  @P1 BRA `(.L_x_5007) ;  /* 0xfffffffc00a81947 */ /* 0x000fec000383ffff */
.L_x_5004:
[----:B------:R-:W-:Y:S02]  /*d6e0*/  ULDC UR4, c[0x0][0x238] ;  /* 0x00008e0000047ab9 */ /* 0x000fe40000000800 */
[----:B------:R-:W-:-:S13]  /*d6f0*/  ISETP.NE.AND P0, PT, RZ, UR4, PT ;  /* 0x00000004ff007c0c */ /* 0x000fda000bf05270 */
[----:B------:R-:W-:Y:S05]  /*d700*/  @!P0 BRA `(.L_x_5008) ;  /* 0x0000000000ec8947 */ /* 0x000fea0003800000 */
[----:B--23-5:R-:W2:Y:S02]  /*d710*/  LDC R13, c[0x0][RZ] ;  /* 0x00000000ff0d7b82 */ /* 0x02cea40000000800 */
        /* <DEDUP_REMOVED lines=17> */
.L_x_5012:
[----:B------:R-:W-:Y:S01]  /*d830*/  IMAD.IADD R4, R17, 0x1, R0 ;  /* 0x0000000111047824 */ /* 0x000fe200078e0200 */
[----:B------:R-:W-:Y:S05]  /*d840*/  WARPSYNC.ALL ;  /* 0x0000000000007948 */ /* 0x000fea0003800000 */
[----:B------:R-:W-:Y:S01]  /*d850*/  BAR.SYNC.DEFER_BLOCKING 0x0 ;  /* 0x0000000000007b1d */ /* 0x000fe20000010000 */
[----:B------:R-:W-:-:S04]  /*d860*/  ISETP.GE.U32.AND P0, PT, R4, R13, PT ;  /* 0x0000000d0400720c */ /* 0x000fc80003f06070 */
[----:B------:R-:W-:Y:S01]  /*d870*/  ISETP.GE.U32.OR P0, PT, R17, R0, P0 ;  /* 0x000000001100720c */ /* 0x000fe20000706470 */
[----:B------:R-:W-:-:S12]  /*d880*/  BSSY B0, `(.L_x_5010) ;  /* 0x000000b000007945 */ /* 0x000fd80003800000 */
[----:B---3--:R-:W-:Y:S05]  /*d890*/  @P0 BRA `(.L_x_5011) ;  /* 0x0000000000240947 */ /* 0x008fea0003800000 */
        /* <DEDUP_REMOVED lines=9> */
.L_x_5011:
[----:B------:R-:W-:Y:S05]  /*d930*/  BSYNC B0 ;  /* 0x0000000000007941 */ /* 0x000fea0003800000 */
.L_x_5010:
[----:B------:R-:W-:-:S04]  /*d940*/  SHF.R.S32.HI R0, RZ, 0x1, R0 ;  /* 0x00000001ff007819 */ /* 0x000fc80000011400 */
[----:B------:R-:W-:-:S13]  /*d950*/  ISETP.GE.AND P0, PT, R0, 0x20, PT ;  /* 0x000000200000780c */ /* 0x000fda0003f06270 */
[----:B------:R-:W-:Y:S05]  /*d960*/  @P0 BRA `(.L_x_5012) ;  /* 0xfffffffc00b00947 */ /* 0x000fea000383ffff */
[----:B------:R-:W-:-:S07]  /*d970*/  IMAD.MOV.U32 R0, RZ, RZ, 0x20 ;  /* 0x00000020ff007424 */ /* 0x000fce00078e00ff */
.L_x_5009:
[----:B------:R-:W-:Y:S01]  /*d980*/  ISETP.GE.AND P0, PT, R0, 0x2, PT ;  /* 0x000000020000780c */ /* 0x000fe20003f06270 */
[----:B------:R-:W-:Y:S05]  /*d990*/  WARPSYNC.ALL ;  /* 0x0000000000007948 */ /* 0x000fea0003800000 */
[----:B------:R-:W-:Y:S07]  /*d9a0*/  BAR.SYNC.DEFER_BLOCKING 0x0 ;  /* 0x0000000000007b1d */ /* 0x000fee0000010000 */
[----:B------:R-:W-:Y:S05]  /*d9b0*/  @!P0 BRA `(.L_x_5008) ;  /* 0x0000000000408947 */ /* 0x000fea0003800000 */
[----:B--23--:R-:W-:-:S07]  /*d9c0*/  MOV R3, 0x1 ;  /* 0x0000000100037802 */ /* 0x00cfce0000000f00 */
.L_x_5013:
[----:B------:R-:W-:Y:S04]  /*d9d0*/  SHFL.DOWN PT, R5, R69, R3, 0x1f ;  /* 0x08001f0345057589 */ /* 0x000fe800000e0000 */
[----:B------:R-:W2:Y:S04]  /*d9e0*/  SHFL.DOWN PT, R4, R68, R3, 0x1f ;  /* 0x08001f0344047589 */ /* 0x000ea800000e0000 */
[----:B------:R-:W-:Y:S04]  /*d9f0*/  SHFL.DOWN PT, R7, R71, R3, 0x1f ;  /* 0x08001f0347077589 */ /* 0x000fe800000e0000 */
[----:B------:R-:W3:Y:S04]  /*da00*/  SHFL.DOWN PT, R6, R70, R3, 0x1f ;  /* 0x08001f0346067589 */ /* 0x000ee800000e0000 */
[----:B------:R-:W-:Y:S04]  /*da10*/  SHFL.DOWN PT, R9, R73, R3, 0x1f ;  /* 0x08001f0349097589 */ /* 0x000fe800000e0000 */
[----:B------:R-:W4:Y:S04]  /*da20*/  SHFL.DOWN PT, R8, R72, R3, 0x1f ;  /* 0x08001f0348087589 */ /* 0x000f2800000e0000 */
[----:B------:R-:W-:Y:S04]  /*da30*/  SHFL.DOWN PT, R11, R75, R3, 0x1f ;  /* 0x08001f034b0b7589 */ /* 0x000fe800000e0000 */
[----:B------:R5:W0:Y:S01]  /*da40*/  SHFL.DOWN PT, R10, R74, R3, 0x1f ;  /* 0x08001f034a0a7589 */ /* 0x000a2200000e0000 */
[----:B--2---:R-:W-:-:S02]  /*da50*/  DADD R68, R4, R68 ;  /* 0x0000000004447229 */ /* 0x004fc40000000044 */
[----:B---3--:R-:W-:Y:S01]  /*da60*/  DADD R70, R6, R70 ;  /* 0x0000000006467229 */ /* 0x008fe20000000046 */
[----:B-----5:R-:W-:-:S05]  /*da70*/  IMAD.SHL.U32 R3, R3, 0x2, RZ ;  /* 0x0000000203037824 */ /* 0x020fca00078e00ff */
[----:B------:R-:W-:Y:S01]  /*da80*/  ISETP.GE.AND P0, PT, R3, R0, PT ;  /* 0x000000000300720c */ /* 0x000fe20003f06270 */
[----:B----4-:R-:W-:Y:S02]  /*da90*/  DADD R72, R8, R72 ;  /* 0x0000000008487229 */ /* 0x010fe40000000048 */
[----:B0-----:R-:W-:-:S10]  /*daa0*/  DADD R74, R10, R74 ;  /* 0x000000000a4a7229 */ /* 0x001fd4000000004a */
[----:B------:R-:W-:Y:S05]  /*dab0*/  @!P0 BRA `(.L_x_5013) ;  /* 0xfffffffc00c48947 */ /* 0x000fea000383ffff */
.L_x_5008:
[----:B--23--:R-:W2:Y:S01]  /*dac0*/  LDC R3, c[0x0][0x3f4] ;  /* 0x0000fd00ff037b82 */ /* 0x00cea20000000800 */
[----:B01----:R-:W-:Y:S02]  /*dad0*/  CS2R R18, SRZ ;  /* 0x0000000000127805 */ /* 0x003fe4000001ff00 */
[----:B--2---:R-:W-:-:S13]  /*dae0*/  ISETP.NE.AND P1, PT, R3, RZ, PT ;  /* 0x000000ff0300720c */ /* 0x004fda0003f25270 */
[----:B------:R-:W-:Y:S05]  /*daf0*/  @!P1 BRA `(.L_x_5014) ;  /* 0x0000001000489947 */ /* 0x000fea0003800000 */
[----:B-----5:R-:W-:Y:S01]  /*db00*/  MOV R4, RZ ;  /* 0x000000ff00047202 */ /* 0x020fe20000000f00 */
        /* <DEDUP_REMOVED lines=273> */
.L_x_5014:
[----:B------:R-:W-:Y:S02]  /*ec20*/  ULDC.64 UR4, c[0x0][0x5f8] ;  /* 0x00017e0000047ab9 */ /* 0x000fe40000000a00 */
[----:B-----5:R-:W-:-:S05]  /*ec30*/  IADD3 R6, P0, R19, UR4, RZ ;  /* 0x0000000413067c10 */ /* 0x020fca000ff1e0ff */
        /* <DEDUP_REMOVED lines=276> */
.L_x_5015:
        /* <DEDUP_REMOVED lines=279> */
.L_x_5016:
        /* <DEDUP_REMOVED lines=277> */
.L_x_5017:
        /* <DEDUP_REMOVED lines=297> */
.L_x_5019:
        /* <DEDUP_REMOVED lines=277> */
.L_x_5020:
        /* <DEDUP_REMOVED lines=279> */
.L_x_5021:
        /* <DEDUP_REMOVED lines=277> */
.L_x_5022:
        /* <DEDUP_REMOVED lines=16> */
.L_x_5024:
[----:B------:R-:W-:Y:S05]  /*167e0*/  BSYNC B0 ;  /* 0x0000000000007941 */ /* 0x000fea0003800000 */
.L_x_5023:
        /* <DEDUP_REMOVED lines=17> */
.L_x_5026:
[----:B------:R-:W-:Y:S05]  /*16900*/  BSYNC B0 ;  /* 0x0000000000007941 */ /* 0x000fea0003800000 */
.L_x_5025:
        /* <DEDUP_REMOVED lines=35> */
.L_x_5028:
[----:B------:R-:W-:Y:S05]  /*16b40*/  BSYNC B0 ;  /* 0x0000000000007941 */ /* 0x000fea0003800000 */
.L_x_5027:
        /* <DEDUP_REMOVED lines=34> */
[----:B------:R-:W1:Y:S01]  /*16d70*/  LDC R38, c[0x0][0x4] ;  /* 0x00000100ff267b82 */ /* 0x000e620000000800 */
[----:B------:R-:W-:Y:S01]  /*16d80*/  BSSY B1, `(.L_x_5032) ;  /* 0x0000017000017945 */ /* 0x000fe20003800000 */
[----:B------:R-:W-:Y:S01]  /*16d90*/  IMAD.U32 R30, RZ, RZ, UR10 ;  /* 0x0000000aff1e7e24 */ /* 0x000fe2000f8e00ff */
[----:B------:R-:W-:Y:S01]  /*16da0*/  MOV R31, UR11 ;  /* 0x0000000b001f7c02 */ /* 0x000fe20008000f00 */
[----:B------:R-:W-:Y:S01]  /*16db0*/  IMAD.U32 R24, RZ, RZ, UR10 ;  /* 0x0000000aff187e24 */ /* 0x000fe2000f8e00ff */
[----:B------:R-:W-:Y:S01]  /*16dc0*/  MOV R25, UR11 ;  /* 0x0000000b00197c02 */ /* 0x000fe20008000f00 */
[----:B------:R-:W-:Y:S01]  /*16dd0*/  IMAD.U32 R26, RZ, RZ, UR10 ;  /* 0x0000000aff1a7e24 */ /* 0x000fe2000f8e00ff */
[----:B------:R-:W-:Y:S01]  /*16de0*/  MOV R27, UR11 ;  /* 0x0000000b001b7c02 */ /* 0x000fe20008000f00 */
[----:B------:R-:W-:Y:S02]  /*16df0*/  IMAD R0, R0, UR7, RZ ;  /* 0x0000000700007c24 */ /* 0x000fe4000f8e02ff */
[----:B-1----:R-:W-:-:S07]  /*16e00*/  IMAD R38, R38, UR6, RZ ;  /* 0x0000000626267c24 */ /* 0x002fce000f8e02ff */
.L_x_5033:
[----:B0-----:R-:W0:Y:S01]  /*16e10*/  LDC.64 R14, c[0x0][0x610] ;  /* 0x00018400ff0e7b82 */ /* 0x001e220000000a00 */
[----:B------:R-:W-:-:S04]  /*16e20*/  IMAD.IADD R21, R0, 0x1, R3 ;  /* 0x0000000100157824 */ /* 0x000fc800078e0203 */
[----:B0-----:R-:W-:-:S05]  /*16e30*/  IMAD.WIDE.U32 R14, R21, 0x20, R14 ;  /* 0x00000020150e7825 */ /* 0x001fca00078e000e */
[----:B------:R-:W2:Y:S04]  /*16e40*/  LDG.E.64 R20, desc[UR60][R14.64] ;  /* 0x0000003c0e147981 */ /* 0x000ea8000c1e1b00 */
[----:B------:R-:W3:Y:S04]  /*16e50*/  LDG.E.64 R32, desc[UR60][R14.64+0x8] ;  /* 0x0000083c0e207981 */ /* 0x000ee8000c1e1b00 */
[----:B------:R-:W4:Y:S04]  /*16e60*/  LDG.E.64 R34, desc[UR60][R14.64+0x10] ;  /* 0x0000103c0e227981 */ /* 0x000f28000c1e1b00 */
[----:B------:R-:W5:Y:S01]  /*16e70*/  LDG.E.64 R36, desc[UR60][R14.64+0x18] ;  /* 0x0000183c0e247981 */ /* 0x000f62000c1e1b00 */
[----:B------:R-:W-:-:S04]  /*16e80*/  IADD3 R3, R38, R3, RZ ;  /* 0x0000000326037210 */ /* 0x000fc80007ffe0ff */
[----:B------:R-:W-:Y:S01]  /*16e90*/  ISETP.GE.U32.AND P0, PT, R3, UR8, PT ;  /* 0x0000000803007c0c */ /* 0x000fe2000bf06070 */
[----:B--2---:R-:W-:Y:S02]  /*16ea0*/  DADD R28, R20, R28 ;  /* 0x00000000141c7229 */ /* 0x004fe4000000001c */
[----:B---3--:R-:W-:Y:S02]  /*16eb0*/  DADD R30, R32, R30 ;  /* 0x00000000201e7229 */ /* 0x008fe4000000001e */
[----:B----4-:R-:W-:Y:S02]  /*16ec0*/  DADD R24, R34, R24 ;  /* 0x0000000022187229 */ /* 0x010fe40000000018 */
[----:B-----5:R-:W-:-:S06]  /*16ed0*/  DADD R26, R36, R26 ;  /* 0x00000000241a7229 */ /* 0x020fcc000000001a */
[----:B------:R-:W-:Y:S05]  /*16ee0*/  @!P0 BRA `(.L_x_5033) ;  /* 0xfffffffc00c88947 */ /* 0x000fea000383ffff */
[----:B------:R-:W-:Y:S05]  /*16ef0*/  BSYNC B1 ;  /* 0x0000000000017941 */ /* 0x000fea0003800000 */
.L_x_5032:
[----:B------:R-:W-:Y:S05]  /*16f00*/  BRA `(.L_x_5031) ;  /* 0x00000000008c7947 */ /* 0x000fea0003800000 */
.L_x_5030:
        /* <DEDUP_REMOVED lines=10> */
[----:B------:R-:W1:Y:S01]  /*16fb0*/  LDC R23, c[0x0][RZ] ;  /* 0x00000000ff177b82 */ /* 0x000e620000000800 */
[----:B------:R-:W-:Y:S01]  /*16fc0*/  IMAD.MOV.U32 R3, RZ, RZ, R2 ;  /* 0x000000ffff037224 */ /* 0x000fe200078e0002 */
[----:B------:R-:W-:Y:S01]  /*16fd0*/  MOV R30, UR10 ;  /* 0x0000000a001e7c02 */ /* 0x000fe20008000f00 */
[----:B------:R-:W-:Y:S01]  /*16fe0*/  IMAD.U32 R31, RZ, RZ, UR11 ;  /* 0x0000000bff1f7e24 */ /* 0x000fe2000f8e00ff */
[----:B------:R-:W-:Y:S01]  /*16ff0*/  MOV R24, UR10 ;  /* 0x0000000a00187c02 */ /* 0x000fe20008000f00 */
[----:B------:R-:W-:Y:S01]  /*17000*/  IMAD.U32 R25, RZ, RZ, UR11 ;  /* 0x0000000bff197e24 */ /* 0x000fe2000f8e00ff */
[----:B------:R-:W-:Y:S01]  /*17010*/  MOV R26, UR10 ;  /* 0x0000000a001a7c02 */ /* 0x000fe20008000f00 */
[----:B------:R-:W-:Y:S01]  /*17020*/  IMAD.U32 R27, RZ, RZ, UR11 ;  /* 0x0000000bff1b7e24 */ /* 0x000fe2000f8e00ff */
[----:B------:R-:W2:Y:S01]  /*17030*/  LDC.64 R38, c[0x0][0x610] ;  /* 0x00018400ff267b82 */ /* 0x000ea20000000a00 */
[----:B------:R-:W-:-:S07]  /*17040*/  IMAD R0, R0, UR6, RZ ;  /* 0x0000000600007c24 */ /* 0x000fce000f8e02ff */
[----:B------:R-:W3:Y:S02]  /*17050*/  LDC R42, c[0x0][0x4] ;  /* 0x00000100ff2a7b82 */ /* 0x000ee40000000800 */
.L_x_5034:
[----:B0-----:R-:W-:-:S05]  /*17060*/  IADD3 R14, R0, R3, RZ ;  /* 0x00000003000e7210 */ /* 0x001fca0007ffe0ff */
[----:B-1----:R-:W-:-:S04]  /*17070*/  IMAD R15, R14, R23, R17 ;  /* 0x000000170e0f7224 */ /* 0x002fc800078e0211 */
[----:B--2---:R-:W-:-:S05]  /*17080*/  IMAD.WIDE.U32 R14, R15, 0x20, R38 ;  /* 0x000000200f0e7825 */ /* 0x004fca00078e0026 */
[----:B------:R-:W2:Y:S04]  /*17090*/  LDG.E.64 R20, desc[UR60][R14.64] ;  /* 0x0000003c0e147981 */ /* 0x000ea8000c1e1b00 */
[----:B------:R-:W4:Y:S04]  /*170a0*/  LDG.E.64 R32, desc[UR60][R14.64+0x8] ;  /* 0x0000083c0e207981 */ /* 0x000f28000c1e1b00 */
[----:B------:R-:W5:Y:S04]  /*170b0*/  LDG.E.64 R34, desc[UR60][R14.64+0x10] ;  /* 0x0000103c0e227981 */ /* 0x000f68000c1e1b00 */
[----:B------:R-:W5:Y:S01]  /*170c0*/  LDG.E.64 R36, desc[UR60][R14.64+0x18] ;  /* 0x0000183c0e247981 */ /* 0x000f62000c1e1b00 */
[----:B---3--:R-:W-:-:S05]  /*170d0*/  IMAD.IADD R3, R42, 0x1, R3 ;  /* 0x000000012a037824 */ /* 0x008fca00078e0203 */
[----:B------:R-:W-:Y:S01]  /*170e0*/  ISETP.GE.U32.AND P0, PT, R3, UR7, PT ;  /* 0x0000000703007c0c */ /* 0x000fe2000bf06070 */
[----:B--2---:R-:W-:Y:S02]  /*170f0*/  DADD R28, R20, R28 ;  /* 0x00000000141c7229 */ /* 0x004fe4000000001c */
[----:B----4-:R-:W-:Y:S02]  /*17100*/  DADD R30, R32, R30 ;  /* 0x00000000201e7229 */ /* 0x010fe4000000001e */
[----:B-----5:R-:W-:Y:S02]  /*17110*/  DADD R24, R34, R24 ;  /* 0x0000000022187229 */ /* 0x020fe40000000018 */
[----:B------:R-:W-:-:S06]  /*17120*/  DADD R26, R36, R26 ;  /* 0x00000000241a7229 */ /* 0x000fcc000000001a */
[----:B------:R-:W-:Y:S05]  /*17130*/  @!P0 BRA `(.L_x_5034) ;  /* 0xfffffffc00c88947 */ /* 0x000fea000383ffff */
.L_x_5031:
[----:B------:R-:W-:Y:S05]  /*17140*/  BSYNC B0 ;  /* 0x0000000000007941 */ /* 0x000fea0003800000 */
.L_x_5029:
[----:B0-----:R-:W0:Y:S01]  /*17150*/  LDC R14, c[0x0][RZ] ;  /* 0x00000000ff0e7b82 */ /* 0x001e220000000800 */
[----:B------:R-:W-:Y:S01]  /*17160*/  UIADD3 UR4, UR4, 0x10, URZ ;  /* 0x0000001004047890 */ /* 0x000fe2000fffe03f */
[----:B------:R-:W-:-:S03]  /*17170*/  ULDC UR6, c[0x0][0x4] ;  /* 0x0000010000067ab9 */ /* 0x000fc60000000800 */
[----:B------:R-:W-:Y:S02]  /*17180*/  ULEA UR4, UR5, UR4, 0x18 ;  /* 0x0000000405047291 */ /* 0x000fe4000f8ec03f */
[----:B------:R-:W-:-:S06]  /*17190*/  USHF.R.U32.HI UR5, URZ, 0x1, UR6 ;  /* 0x000000013f057899 */ /* 0x000fcc0008011606 */
[----:B------:R-:W-:Y:S01]  /*171a0*/  ISETP.NE.AND P0, PT, RZ, UR5, PT ;  /* 0x00000005ff007c0c */ /* 0x000fe2000bf05270 */
[----:B0-----:R-:W-:-:S05]  /*171b0*/  IMAD R0, R2, R14, R17 ;  /* 0x0000000e02007224 */ /* 0x001fca00078e0211 */
[----:B------:R-:W-:-:S05]  /*171c0*/  LEA R3, R0, UR4, 0x5 ;  /* 0x0000000400037c11 */ /* 0x000fca000f8e28ff */
[----:B------:R0:W-:Y:S04]  /*171d0*/  STS.128 [R3], R28 ;  /* 0x0000001c03007388 */ /* 0x0001e80000000c00 */
[----:B------:R0:W-:Y:S01]  /*171e0*/  STS.128 [R3+0x10], R24 ;  /* 0x0000101803007388 */ /* 0x0001e20000000c00 */
[----:B------:R-:W-:Y:S05]  /*171f0*/  @!P0 BRA `(.L_x_5035) ;  /* 0x0000000000548947 */ /* 0x000fea0003800000 */
[----:B------:R-:W-:-:S07]  /*17200*/  MOV R15, UR5 ;  /* 0x00000005000f7c02 */ /* 0x000fce0008000f00 */
.L_x_5038:
[----:B------:R-:W-:Y:S01]  /*17210*/  IMAD.IADD R0, R2, 0x1, R15 ;  /* 0x0000000102007824 */ /* 0x000fe200078e020f */
[----:B------:R-:W-:Y:S01]  /*17220*/  BAR.SYNC.DEFER_BLOCKING 0x0 ;  /* 0x0000000000007b1d */ /* 0x000fe20000010000 */
[----:B------:R-:W-:-:S03]  /*17230*/  ISETP.GT.AND P2, PT, R15, 0x1, PT ;  /* 0x000000010f00780c */ /* 0x000fc60003f44270 */
[----:B------:R-:W-:Y:S02]  /*17240*/  ISETP.GE.U32.AND P0, PT, R0, UR6, PT ;  /* 0x0000000600007c0c */ /* 0x000fe4000bf06070 */
[----:B------:R-:W-:Y:S02]  /*17250*/  BSSY B0, `(.L_x_5036) ;  /* 0x000000e000007945 */ /* 0x000fe40003800000 */
[----:B------:R-:W-:Y:S02]  /*17260*/  ISETP.GE.U32.OR P0, PT, R2, R15, P0 ;  /* 0x0000000f0200720c */ /* 0x000fe40000706470 */
[----:B------:R-:W-:-:S11]  /*17270*/  SHF.R.S32.HI R15, RZ, 0x1, R15 ;  /* 0x00000001ff0f7819 */ /* 0x000fd6000001140f */
[----:B-1----:R-:W-:Y:S05]  /*17280*/  @P0 BRA `(.L_x_5037) ;  /* 0x0000000000280947 */ /* 0x002fea0003800000 */
[----:B------:R-:W-:-:S05]  /*17290*/  IMAD R0, R0, R14, R17 ;  /* 0x0000000e00007224 */ /* 0x000fca00078e0211 */
[----:B------:R-:W-:-:S05]  /*172a0*/  LEA R0, R0, UR4, 0x5 ;  /* 0x0000000400007c11 */ /* 0x000fca000f8e28ff */
[----:B------:R-:W0:Y:S04]  /*172b0*/  LDS.128 R32, [R0] ;  /* 0x0000000000207984 */ /* 0x000e280000000c00 */
[----:B------:R-:W1:Y:S01]  /*172c0*/  LDS.128 R36, [R0+0x10] ;  /* 0x0000100000247984 */ /* 0x000e620000000c00 */
[----:B0-----:R-:W-:Y:S02]  /*172d0*/  DADD R28, R28, R32 ;  /* 0x000000001c1c7229 */ /* 0x001fe40000000020 */
[----:B------:R-:W-:Y:S02]  /*172e0*/  DADD R30, R30, R34 ;  /* 0x000000001e1e7229 */ /* 0x000fe40000000022 */
[----:B-1----:R-:W-:Y:S02]  /*172f0*/  DADD R24, R24, R36 ;  /* 0x0000000018187229 */ /* 0x002fe40000000024 */
[----:B------:R-:W-:-:S03]  /*17300*/  DADD R26, R26, R38 ;  /* 0x000000001a1a7229 */ /* 0x000fc60000000026 */
[----:B------:R1:W-:Y:S04]  /*17310*/  STS.128 [R3], R28 ;  /* 0x0000001c03007388 */ /* 0x0003e80000000c00 */
[----:B------:R1:W-:Y:S04]  /*17320*/  STS.128 [R3+0x10], R24 ;  /* 0x0000101803007388 */ /* 0x0003e80000000c00 */
.L_x_5037:
[----:B------:R-:W-:Y:S05]  /*17330*/  BSYNC B0 ;  /* 0x0000000000007941 */ /* 0x000fea0003800000 */
.L_x_5036:
[----:B------:R-:W-:Y:S05]  /*17340*/  @P2 BRA `(.L_x_5038) ;  /* 0xfffffffc00b02947 */ /* 0x000fea000383ffff */
.L_x_5035:
[----:B------:R-:W-:Y:S02]  /*17350*/  ULDC UR4, c[0x0][0x238] ;  /* 0x00008e0000047ab9 */ /* 0x000fe40000000800 */
[----:B------:R-:W-:-:S13]  /*17360*/  ISETP.NE.AND P0, PT, RZ, UR4, PT ;  /* 0x00000004ff007c0c */ /* 0x000fda000bf05270 */
[----:B------:R-:W-:Y:S05]  /*17370*/  @!P0 BRA `(.L_x_5039) ;  /* 0x0000000000c48947 */ /* 0x000fea0003800000 */
[----:B------:R-:W-:Y:S02]  /*17380*/  ISETP.GT.AND P0, PT, R14, 0x20, PT ;  /* 0x000000200e00780c */ /* 0x000fe40003f04270 */
[----:B------:R-:W-:-:S11]  /*17390*/  MOV R0, R14 ;  /* 0x0000000e00007202 */ /* 0x000fd60000000f00 */
[----:B------:R-:W-:Y:S05]  /*173a0*/  @!P0 BRA `(.L_x_5040) ;  /* 0x00000000006c8947 */ /* 0x000fea0003800000 */
[----:B------:R-:W-:Y:S01]  /*173b0*/  LEA.HI R0, R14, R14, RZ, 0x1 ;  /* 0x0000000e0e007211 */ /* 0x000fe200078f08ff */
[----:B------:R2:W-:Y:S03]  /*173c0*/  STS.128 [R3], R28 ;  /* 0x0000001c03007388 */ /* 0x0005e60000000c00 */
[----:B------:R-:W-:Y:S01]  /*173d0*/  SHF.R.S32.HI R2, RZ, 0x1, R0 ;  /* 0x00000001ff027819 */ /* 0x000fe20000011400 */
[----:B------:R2:W-:Y:S01]  /*173e0*/  STS.128 [R3+0x10], R24 ;  /* 0x0000101803007388 */ /* 0x0005e20000000c00 */
[----:B------:R-:W-:Y:S02]  /*173f0*/  IMAD.MOV.U32 R0, RZ, RZ, 0x20 ;  /* 0x00000020ff007424 */ /* 0x000fe400078e00ff */
[----:B------:R-:W-:-:S13]  /*17400*/  ISETP.GE.AND P0, PT, R2, 0x20, PT ;  /* 0x000000200200780c */ /* 0x000fda0003f06270 */
[----:B--2---:R-:W-:Y:S05]  /*17410*/  @!P0 BRA `(.L_x_5040) ;  /* 0x0000000000508947 */ /* 0x004fea0003800000 */
.L_x_5043:
[----:B------:R-:W-:Y:S01]  /*17420*/  IADD3 R0, R17, R2, RZ ;  /* 0x0000000211007210 */ /* 0x000fe20007ffe0ff */
[----:B------:R-:W-:Y:S03]  /*17430*/  BAR.SYNC.DEFER_BLOCKING 0x0 ;  /* 0x0000000000007b1d */ /* 0x000fe60000010000 */
[----:B------:R-:W-:-:S03]  /*17440*/  ISETP.GE.U32.AND P0, PT, R0, R14, PT ;  /* 0x0000000e0000720c */ /* 0x000fc60003f06070 */
[----:B------:R-:W-:Y:S01]  /*17450*/  BSSY B0, `(.L_x_5041) ;  /* 0x000000c000007945 */ /* 0x000fe20003800000 */
[----:B------:R-:W-:-:S13]  /*17460*/  ISETP.GE.U32.OR P0, PT, R17, R2, P0 ;  /* 0x000000021100720c */ /* 0x000fda0000706470 */
[----:B--2---:R-:W-:Y:S05]  /*17470*/  @P0 BRA `(.L_x_5042) ;  /* 0x0000000000240947 */ /* 0x004fea0003800000 */
[----:B------:R-:W-:-:S05]  /*17480*/  IMAD R0, R2, 0x20, R3 ;  /* 0x0000002002007824 */ /* 0x000fca00078e0203 */
[----:B------:R-:W0:Y:S04]  /*17490*/  LDS.128 R32, [R0] ;  /* 0x0000000000207984 */ /* 0x000e280000000c00 */
[----:B------:R-:W2:Y:S01]  /*174a0*/  LDS.128 R36, [R0+0x10] ;  /* 0x0000100000247984 */ /* 0x000ea20000000c00 */
[----:B01----:R-:W-:Y:S02]  /*174b0*/  DADD R28, R28, R32 ;  /* 0x000000001c1c7229 */ /* 0x003fe40000000020 */
[----:B------:R-:W-:Y:S02]  /*174c0*/  DADD R30, R30, R34 ;  /* 0x000000001e1e7229 */ /* 0x000fe40000000022 */
[----:B--2---:R-:W-:Y:S02]  /*174d0*/  DADD R24, R24, R36 ;  /* 0x0000000018187229 */ /* 0x004fe40000000024 */
[----:B------:R-:W-:-:S03]  /*174e0*/  DADD R26, R26, R38 ;  /* 0x000000001a1a7229 */ /* 0x000fc60000000026 */
[----:B------:R2:W-:Y:S04]  /*174f0*/  STS.128 [R3], R28 ;  /* 0x0000001c03007388 */ /* 0x0005e80000000c00 */
[----:B------:R2:W-:Y:S04]  /*17500*/  STS.128 [R3+0x10], R24 ;  /* 0x0000101803007388 */ /* 0x0005e80000000c00 */
.L_x_5042:
[----:B------:R-:W-:Y:S05]  /*17510*/  BSYNC B0 ;  /* 0x0000000000007941 */ /* 0x000fea0003800000 */
.L_x_5041:
[----:B------:R-:W-:-:S04]  /*17520*/  SHF.R.S32.HI R2, RZ, 0x1, R2 ;  /* 0x00000001ff027819 */ /* 0x000fc80000011402 */
[----:B------:R-:W-:-:S13]  /*17530*/  ISETP.GE.AND P0, PT, R2, 0x20, PT ;  /* 0x000000200200780c */ /* 0x000fda0003f06270 */
[----:B------:R-:W-:Y:S05]  /*17540*/  @P0 BRA `(.L_x_5043) ;  /* 0xfffffffc00b40947 */ /* 0x000fea000383ffff */
[----:B------:R-:W-:-:S07]  /*17550*/  MOV R0, 0x20 ;  /* 0x0000002000007802 */ /* 0x000fce0000000f00 */
.L_x_5040:
[----:B------:R-:W-:Y:S01]  /*17560*/  BAR.SYNC.DEFER_BLOCKING 0x0 ;  /* 0x0000000000007b1d */ /* 0x000fe20000010000 */
[----:B------:R-:W-:-:S13]  /*17570*/  ISETP.GE.AND P0, PT, R0, 0x2, PT ;  /* 0x000000020000780c */ /* 0x000fda0003f06270 */
[----:B------:R-:W-:Y:S05]  /*17580*/  @!P0 BRA `(.L_x_5039) ;  /* 0x0000000000408947 */ /* 0x000fea0003800000 */
[----:B------:R-:W-:-:S07]  /*17590*/  IMAD.MOV.U32 R17, RZ, RZ, 0x1 ;  /* 0x00000001ff117424 */ /* 0x000fce00078e00ff */
.L_x_5044:
[----:B012---:R-:W-:Y:S04]  /*175a0*/  SHFL.DOWN PT, R3, R29, R17, 0x1f ;  /* 0x08001f111d037589 */ /* 0x007fe800000e0000 */
[----:B------:R-:W0:Y:S04]  /*175b0*/  SHFL.DOWN PT, R2, R28, R17, 0x1f ;  /* 0x08001f111c027589 */ /* 0x000e2800000e0000 */
[----:B------:R-:W-:Y:S04]  /*175c0*/  SHFL.DOWN PT, R15, R31, R17, 0x1f ;  /* 0x08001f111f0f7589 */ /* 0x000fe800000e0000 */
[----:B------:R-:W1:Y:S04]  /*175d0*/  SHFL.DOWN PT, R14, R30, R17, 0x1f ;  /* 0x08001f111e0e7589 */ /* 0x000e6800000e0000 */
[----:B------:R-:W-:Y:S04]  /*175e0*/  SHFL.DOWN PT, R21, R25, R17, 0x1f ;  /* 0x08001f1119157589 */ /* 0x000fe800000e0000 */
[----:B------:R-:W2:Y:S04]  /*175f0*/  SHFL.DOWN PT, R20, R24, R17, 0x1f ;  /* 0x08001f1118147589 */ /* 0x000ea800000e0000 */
[----:B------:R-:W-:Y:S04]  /*17600*/  SHFL.DOWN PT, R33, R27, R17, 0x1f ;  /* 0x08001f111b217589 */ /* 0x000fe800000e0000 */
[----:B------:R3:W4:Y:S01]  /*17610*/  SHFL.DOWN PT, R32, R26, R17, 0x1f ;  /* 0x08001f111a207589 */ /* 0x00072200000e0000 */
[----:B0-----:R-:W-:-:S02]  /*17620*/  DADD R28, R2, R28 ;  /* 0x00000000021c7229 */ /* 0x001fc4000000001c */
[----:B-1----:R-:W-:Y:S01]  /*17630*/  DADD R30, R14, R30 ;  /* 0x000000000e1e7229 */ /* 0x002fe2000000001e */
[----:B---3--:R-:W-:-:S04]  /*17640*/  SHF.L.U32 R17, R17, 0x1, RZ ;  /* 0x0000000111117819 */ /* 0x008fc800000006ff */
[----:B------:R-:W-:Y:S01]  /*17650*/  ISETP.GE.AND P0, PT, R17, R0, PT ;  /* 0x000000001100720c */ /* 0x000fe20003f06270 */
[----:B--2---:R-:W-:Y:S02]  /*17660*/  DADD R24, R20, R24 ;  /* 0x0000000014187229 */ /* 0x004fe40000000018 */
[----:B----4-:R-:W-:-:S10]  /*17670*/  DADD R26, R32, R26 ;  /* 0x00000000201a7229 */ /* 0x010fd4000000001a */
[----:B------:R-:W-:Y:S05]  /*17680*/  @!P0 BRA `(.L_x_5044) ;  /* 0xfffffffc00c48947 */ /* 0x000fea000383ffff */
.L_x_5039:
        /* <DEDUP_REMOVED lines=9> */
[----:B012---:R-:W2:Y:S04]  /*17720*/  LDG.E.64 R2, desc[UR60][R4.64] ;  /* 0x0000003c04027981 */ /* 0x007ea8000c1e1b00 */
[----:B------:R-:W3:Y:S04]  /*17730*/  LDG.E.64 R6, desc[UR60][R4.64+0x8] ;  /* 0x0000083c04067981 */ /* 0x000ee8000c1e1b00 */
[----:B------:R-:W4:Y:S04]  /*17740*/  LDG.E.64 R8, desc[UR60][R4.64+0x10] ;  /* 0x0000103c04087981 */ /* 0x000f28000c1e1b00 */
[----:B------:R-:W5:Y:S01]  /*17750*/  LDG.E.64 R10, desc[UR60][R4.64+0x18] ;  /* 0x0000183c040a7981 */ /* 0x000f62000c1e1b00 */
[----:B--2---:R-:W-:-:S02]  /*17760*/  DADD R28, R28, R2 ;  /* 0x000000001c1c7229 */ /* 0x004fc40000000002 */
[----:B---3--:R-:W-:Y:S02]  /*17770*/  DADD R30, R30, R6 ;  /* 0x000000001e1e7229 */ /* 0x008fe40000000006 */
[----:B----4-:R-:W-:Y:S02]  /*17780*/  DADD R24, R24, R8 ;  /* 0x0000000018187229 */ /* 0x010fe40000000008 */
[----:B-----5:R-:W-:-:S11]  /*17790*/  DADD R26, R26, R10 ;  /* 0x000000001a1a7229 */ /* 0x020fd6000000000a */
.L_x_5046:
        /* <DEDUP_REMOVED lines=9> */
[----:B012---:R0:W1:Y:S01]  /*17830*/  LDC.64 R2, c[0x4][R0] ;  /* 0x0100000000027b82 */ /* 0x0070620000000a00 */
        /* <DEDUP_REMOVED lines=11> */
.L_x_5048:
        /* <DEDUP_REMOVED lines=21> */
[----:B-1-3--:R-:W-:Y:S05]  /*17a40*/  CALL.ABS.NOINC R2 ;  /* 0x0000000002007343 */ /* 0x00afea0003c00000 */
.L_x_5049:
[----:B------:R-:W-:Y:S01]  /*17a50*/  ULDC.64 UR4, c[0x0][0x5f8] ;  /* 0x00017e0000047ab9 */ /* 0x000fe20000000a00 */
[----:B------:R-:W-:Y:S02]  /*17a60*/  ISETP.NE.AND P6, PT, R17, 0x1, PT ;  /* 0x000000011100780c */ /* 0x000fe40003fc5270 */
[----:B------:R-:W-:-:S04]  /*17a70*/  IADD3 R2, P0, R19, UR4, RZ ;  /* 0x0000000413027c10 */ /* 0x000fc8000ff1e0ff */
[----:B012---:R-:W-:-:S05]  /*17a80*/  IADD3.X R3, RZ, UR5, RZ, P0, !PT ;  /* 0x00000005ff037c10 */ /* 0x007fca00087fe4ff */
        /* <DEDUP_REMOVED lines=18> */
.L_x_5050:
        /* <DEDUP_REMOVED lines=22> */
.L_x_5051:
[----:B------:R-:W-:Y:S02]  /*17d10*/  ULDC.64 UR4, c[0x0][0x5f8] ;  /* 0x00017e0000047ab9 */ /* 0x000fe40000000a00 */
[----:B------:R-:W-:-:S04]  /*17d20*/  IADD3 R16, P0, R16, UR4, RZ ;  /* 0x0000000410107c10 */ /* 0x000fc8000ff1e0ff */
[----:B------:R-:W-:-:S05]  /*17d30*/  IADD3.X R17, RZ, UR5, RZ, P0, !PT ;  /* 0x00000005ff117c10 */ /* 0x000fca00087fe4ff */
[----:B------:R-:W-:Y:S01]  /*17d40*/  STG.E.64 desc[UR60][R16.64], R26 ;  /* 0x0000001a10007986 */ /* 0x000fe2000c101b3c */
[----:B------:R-:W-:Y:S05]  /*17d50*/  EXIT ;  /* 0x000000000000794d */ /* 0x000fea0003800000 */
.L_x_5047:
[----:B------:R-:W-:Y:S04]  /*17d60*/  STG.E.64 desc[UR60][R4.64], R28 ;  /* 0x0000001c04007986 */ /* 0x000fe8000c101b3c */
[----:B------:R-:W-:Y:S04]  /*17d70*/  STG.E.64 desc[UR60][R4.64+0x8], R30 ;  /* 0x0000081e04007986 */ /* 0x000fe8000c101b3c */
[----:B------:R-:W-:Y:S04]  /*17d80*/  STG.E.64 desc[UR60][R4.64+0x10], R24 ;  /* 0x0000101804007986 */ /* 0x000fe8000c101b3c */
[----:B------:R-:W-:Y:S01]  /*17d90*/  STG.E.64 desc[UR60][R4.64+0x18], R26 ;  /* 0x0000181a04007986 */ /* 0x000fe2000c101b3c */
[----:B------:R-:W-:Y:S05]  /*17da0*/  EXIT ;  /* 0x000000000000794d */ /* 0x000fea0003800000 */
.L_x_5045:
        /* <DEDUP_REMOVED lines=12> */
.L_x_5052:
        /* <DEDUP_REMOVED lines=21> */
.L_x_5054:
        /* <DEDUP_REMOVED lines=22> */
.L_x_5055:
        /* <DEDUP_REMOVED lines=22> */
.L_x_5056:
        /* <DEDUP_REMOVED lines=22> */
.L_x_5057:
[----:B------:R-:W-:Y:S02]  /*183e0*/  ULDC.64 UR4, c[0x0][0x5f8] ;  /* 0x00017e0000047ab9 */ /* 0x000fe40000000a00 */
[----:B------:R-:W-:-:S04]  /*183f0*/  IADD3 R16, P0, R16, UR4, RZ ;  /* 0x0000000410107c10 */ /* 0x000fc8000ff1e0ff */
[----:B------:R-:W-:-:S05]  /*18400*/  IADD3.X R17, RZ, UR5, RZ, P0, !PT ;  /* 0x00000005ff117c10 */ /* 0x000fca00087fe4ff */
[----:B------:R-:W-:Y:S01]  /*18410*/  STG.E.64 desc[UR60][R16.64], R26 ;  /* 0x0000001a10007986 */ /* 0x000fe2000c101b3c */
[----:B------:R-:W-:Y:S05]  /*18420*/  EXIT ;  /* 0x000000000000794d */ /* 0x000fea0003800000 */
.L_x_5053:
[----:B------:R-:W-:Y:S04]  /*18430*/  STG.E.64 desc[UR60][R6.64], R28 ;  /* 0x0000001c06007986 */ /* 0x000fe8000c101b3c */
[----:B------:R-:W-:Y:S04]  /*18440*/  STG.E.64 desc[UR60][R8.64], R30 ;  /* 0x0000001e08007986 */ /* 0x000fe8000c101b3c */
[----:B------:R-:W-:Y:S04]  /*18450*/  STG.E.64 desc[UR60][R10.64], R24 ;  /* 0x000000180a007986 */ /* 0x000fe8000c101b3c */
[----:B------:R-:W-:Y:S01]  /*18460*/  STG.E.64 desc[UR60][R12.64], R26 ;  /* 0x0000001a0c007986 */ /* 0x000fe2000c101b3c */
[----:B------:R-:W-:Y:S05]  /*18470*/  EXIT ;  /* 0x000000000000794d */ /* 0x000fea0003800000 */
.L_x_5018:
        /* <DEDUP_REMOVED lines=23> */
[----:B--2---:R-:W-:-:S02]  /*185f0*/  DADD R68, R68, R2 ;  /* 0x0000000044447229 */ /* 0x004fc40000000002 */
[----:B---3--:R-:W-:Y:S02]  /*18600*/  DADD R70, R70, R6 ;  /* 0x0000000046467229 */ /* 0x008fe40000000006 */
[----:B----4-:R-:W-:Y:S02]  /*18610*/  DADD R72, R72, R8 ;  /* 0x0000000048487229 */ /* 0x010fe40000000008 */
[----:B-----5:R-:W-:-:S11]  /*18620*/  DADD R74, R74, R10 ;  /* 0x000000004a4a7229 */ /* 0x020fd6000000000a */
.L_x_5059:
        /* <DEDUP_REMOVED lines=21> */
.L_x_5061:
        /* <DEDUP_REMOVED lines=22> */
.L_x_5062:
        /* <DEDUP_REMOVED lines=22> */
.L_x_5063:
        /* <DEDUP_REMOVED lines=10> */
[----:B0-----:R0:W3:Y:S01]  /*18ae0*/  LDC.64 R2, c[0x4][R0] ;  /* 0x0100000000027b82 */ /* 0x0010e20000000a00 */
        /* <DEDUP_REMOVED lines=10> */
[----:B-123--:R-:W-:Y:S05]  /*18b90*/  CALL.ABS.NOINC R2 ;  /* 0x0000000002007343 */ /* 0x00efea0003c00000 */
.L_x_5064:
[----:B------:R-:W-:Y:S02]  /*18ba0*/  ULDC.64 UR4, c[0x0][0x5f8] ;  /* 0x00017e0000047ab9 */ /* 0x000fe40000000a00 */
[----:B------:R-:W-:-:S04]  /*18bb0*/  IADD3 R16, P0, R16, UR4, RZ ;  /* 0x0000000410107c10 */ /* 0x000fc8000ff1e0ff */
[----:B------:R-:W-:-:S05]  /*18bc0*/  IADD3.X R17, RZ, UR5, RZ, P0, !PT ;  /* 0x00000005ff117c10 */ /* 0x000fca00087fe4ff */
[----:B------:R-:W-:Y:S01]  /*18bd0*/  STG.E.64 desc[UR60][R16.64], R74 ;  /* 0x0000004a10007986 */ /* 0x000fe2000c101b3c */
[----:B------:R-:W-:Y:S05]  /*18be0*/  EXIT ;  /* 0x000000000000794d */ /* 0x000fea0003800000 */
.L_x_5060:
[----:B------:R-:W-:Y:S04]  /*18bf0*/  STG.E.64 desc[UR60][R4.64], R68 ;  /* 0x0000004404007986 */ /* 0x000fe8000c101b3c */
[----:B------:R-:W-:Y:S04]  /*18c00*/  STG.E.64 desc[UR60][R4.64+0x8], R70 ;  /* 0x0000084604007986 */ /* 0x000fe8000c101b3c */
[----:B------:R-:W-:Y:S04]  /*18c10*/  STG.E.64 desc[UR60][R4.64+0x10], R72 ;  /* 0x0000104804007986 */ /* 0x000fe8000c101b3c */
[----:B------:R-:W-:Y:S01]  /*18c20*/  STG.E.64 desc[UR60][R4.64+0x18], R74 ;  /* 0x0000184a04007986 */ /* 0x000fe2000c101b3c */
[----:B------:R-:W-:Y:S05]  /*18c30*/  EXIT ;  /* 0x000000000000794d */ /* 0x000fea0003800000 */
.L_x_5058:
        /* <DEDUP_REMOVED lines=12> */
.L_x_5065:
        /* <DEDUP_REMOVED lines=21> */
.L_x_5067:
        /* <DEDUP_REMOVED lines=22> */
.L_x_5068:
        /* <DEDUP_REMOVED lines=22> */
.L_x_5069:
        /* <DEDUP_REMOVED lines=10> */
[----:B0-----:R0:W3:Y:S01]  /*191b0*/  LDC.64 R2, c[0x4][R0] ;  /* 0x0100000000027b82 */ /* 0x0010e20000000a00 */
        /* <DEDUP_REMOVED lines=10> */
[----:B-123--:R-:W-:Y:S05]  /*19260*/  CALL.ABS.NOINC R2 ;  /* 0x0000000002007343 */ /* 0x00efea0003c00000 */
.L_x_5070:
[----:B------:R-:W-:Y:S02]  /*19270*/  ULDC.64 UR4, c[0x0][0x5f8] ;  /* 0x00017e0000047ab9 */ /* 0x000fe40000000a00 */
[----:B------:R-:W-:-:S04]  /*19280*/  IADD3 R16, P0, R16, UR4, RZ ;  /* 0x0000000410107c10 */ /* 0x000fc8000ff1e0ff */
[----:B------:R-:W-:-:S05]  /*19290*/  IADD3.X R17, RZ, UR5, RZ, P0, !PT ;  /* 0x00000005ff117c10 */ /* 0x000fca00087fe4ff */
[----:B------:R-:W-:Y:S01]  /*192a0*/  STG.E.64 desc[UR60][R16.64], R74 ;  /* 0x0000004a10007986 */ /* 0x000fe2000c101b3c */
[----:B------:R-:W-:Y:S05]  /*192b0*/  EXIT ;  /* 0x000000000000794d */ /* 0x000fea0003800000 */
.L_x_5066:
[----:B------:R-:W-:Y:S04]  /*192c0*/  STG.E.64 desc[UR60][R6.64], R68 ;  /* 0x0000004406007986 */ /* 0x000fe8000c101b3c */
[----:B------:R-:W-:Y:S04]  /*192d0*/  STG.E.64 desc[UR60][R8.64], R70 ;  /* 0x0000004608007986 */ /* 0x000fe8000c101b3c */
[----:B------:R-:W-:Y:S04]  /*192e0*/  STG.E.64 desc[UR60][R10.64], R72 ;  /* 0x000000480a007986 */ /* 0x000fe8000c101b3c */
[----:B------:R-:W-:Y:S01]  /*192f0*/  STG.E.64 desc[UR60][R20.64], R74 ;  /* 0x0000004a14007986 */ /* 0x000fe2000c101b3c */
[----:B------:R-:W-:Y:S05]  /*19300*/  EXIT ;  /* 0x000000000000794d */ /* 0x000fea0003800000 */
.L_x_5071:
        /* <DEDUP_REMOVED lines=15> */
.L_x_9853:


//--------------------- .text._ZN2at6native13reduce_kernelILi512ELi1ENS0_8ReduceOpIN3c108BFloat16ENS0_14func_wrapper_tIfZNS0_11sum_functorIS4_ffEclERNS_14TensorIteratorEEUlffE_EEjfLi4ELi8EEEEEvT1_ --------------------------
	.section	.text._ZN2at6native13reduce_kernelILi512ELi1ENS0_8ReduceOpIN3c108BFloat16ENS0_14func_wrapper_tIfZNS0_11sum_functorIS4_ffEclERNS_14TensorIteratorEEUlffE_EEjfLi4ELi8EEEEEvT1_,"ax",@progbits
	.align	128
        .global         _ZN2at6native13reduce_kernelILi512ELi1ENS0_8ReduceOpIN3c108BFloat16ENS0_14func_wrapper_tIfZNS0_11sum_functorIS4_ffEclERNS_14TensorIteratorEEUlffE_EEjfLi4ELi8EEEEEvT1_
        .type           _ZN2at6native13reduce_kernelILi512ELi1ENS0_8ReduceOpIN3c108BFloat16ENS0_14func_wrapper_tIfZNS0_11sum_functorIS4_ffEclERNS_14TensorIteratorEEUlffE_EEjfLi4ELi8EEEEEvT1_,@function
        .size           _ZN2at6native13reduce_kernelILi512ELi1ENS0_8ReduceOpIN3c108BFloat16ENS0_14func_wrapper_tIfZNS0_11sum_functorIS4_ffEclERNS_14TensorIteratorEEUlffE_EEjfLi4ELi8EEEEEvT1_,(.L_x_9854 - _ZN2at6native13reduce_kernelILi512ELi1ENS0_8ReduceOpIN3c108BFloat16ENS0_14func_wrapper_tIfZNS0_11sum_functorIS4_ffEclERNS_14TensorIteratorEEUlffE_EEjfLi4ELi8EEEEEvT1_)
        .other          _ZN2at6native13reduce_kernelILi512ELi1ENS0_8ReduceOpIN3c108BFloat16ENS0_14func_wrapper_tIfZNS0_11sum_functorIS4_ffEclERNS_14TensorIteratorEEUlffE_EEjfLi4ELi8EEEEEvT1_,@"STO_CUDA_ENTRY STV_DEFAULT"
_ZN2at6native13reduce_kernelILi512ELi1ENS0_8ReduceOpIN3c108BFloat16ENS0_14func_wrapper_tIfZNS0_11sum_functorIS4_ffEclERNS_14TensorIteratorEEUlffE_EEjfLi4ELi8EEEEEvT1_:
.text._ZN2at6native13reduce_kernelILi512ELi1ENS0_8ReduceOpIN3c108BFloat16ENS0_14func_wrapper_tIfZNS0_11sum_functorIS4_ffEclERNS_14TensorIteratorEEUlffE_EEjfLi4ELi8EEEEEvT1_:
        /* <DEDUP_REMOVED lines=287> */
.L_x_5072:
        /* <DEDUP_REMOVED lines=50> */
.L_x_5081:
[----:B------:R-:W-:Y:S05]  /*1510*/  BSYNC B3 ;  /* 0x0000000000037941 */ /* 0x000fea0003800000 */
.L_x_5080:
        /* <DEDUP_REMOVED lines=9> */
[----:B--2---:R-:W-:-:S04]  /*15b0*/  IMAD.U32 R9, R6, 0x10000, RZ ;  /* 0x0001000006097824 */ /* 0x004fc800078e00ff */
[----:B------:R-:W-:-:S07]  /*15c0*/  FADD.FTZ R9, R9, UR4 ;  /* 0x0000000409097e21 */ /* 0x000fce0008010000 */
.L_x_5079:
[----:B------:R-:W-:Y:S05]  /*15d0*/  BSYNC B2 ;  /* 0x0000000000027941 */ /* 0x000fea0003800000 */
.L_x_5078:
[C---:B------:R-:W-:Y:S02]  /*15e0*/  IADD3 R7, P0, -R17.reuse, 0x8, RZ ;  /* 0x0000000811077810 */ /* 0x040fe40007f1e1ff */
[----:B------:R-:W-:Y:S02]  /*15f0*/  IADD3 R10, R17, -0x8, R2 ;  /* 0xfffffff8110a7810 */ /* 0x000fe40007ffe002 */
[----:B------:R-:W-:Y:S02]  /*1600*/  LEA R12, P1, R7, R12, 0x1 ;  /* 0x0000000c070c7211 */ /* 0x000fe400078208ff */
[----:B------:R-:W-:-:S04]  /*1610*/  IADD3.X R4, RZ, -0x1, RZ, P0, !PT ;  /* 0xffffffffff047810 */ /* 0x000fc800007fe4ff */
[----:B------:R-:W-:-:S07]  /*1620*/  LEA.HI.X R13, R7, R13, R4, 0x1, P1 ;  /* 0x0000000d070d7211 */ /* 0x000fce00008f0c04 */
.L_x_5077:
[----:B------:R-:W-:Y:S05]  /*1630*/  BSYNC B1 ;  /* 0x0000000000017941 */ /* 0x000fea0003800000 */
.L_x_5076:
[----:B------:R-:W-:Y:S01]  /*1640*/  LEA R7, R5, 0x7, 0x3 ;  /* 0x0000000705077811 */ /* 0x000fe200078e18ff */
[----:B------:R-:W-:Y:S01]  /*1650*/  BSSY B1, `(.L_x_5082) ;  /* 0x000002c000017945 */ /* 0x000fe20003800000 */
[----:B------:R-:W-:Y:S01]  /*1660*/  ISETP.NE.AND P1, PT, RZ, UR27, PT ;  /* 0x0000001bff007c0c */ /* 0x000fe2000bf25270 */
[--C-:B------:R-:W-:Y:S01]  /*1670*/  IMAD.MOV.U32 R17, RZ, RZ, R11.reuse ;  /* 0x000000ffff117224 */ /* 0x100fe200078e000b */
[----:B------:R-:W-:Y:S01]  /*1680*/  ISETP.GE.U32.AND P0, PT, R7, R10, PT ;  /* 0x0000000a0700720c */ /* 0x000fe20003f06070 */
[--C-:B------:R-:W-:Y:S01]  /*1690*/  IMAD.MOV.U32 R18, RZ, RZ, R11.reuse ;  /* 0x000000ffff127224 */ /* 0x100fe200078e000b */
[----:B------:R-:W-:Y:S01]  /*16a0*/  ISETP.NE.AND P2, PT, R3, RZ, PT ;  /* 0x000000ff0300720c */ /* 0x000fe20003f45270 */
[----:B------:R-:W-:Y:S01]  /*16b0*/  IMAD.MOV.U32 R19, RZ, RZ, R11 ;  /* 0x000000ffff137224 */ /* 0x000fe200078e000b */
[-C--:B------:R-:W-:Y:S02]  /*16c0*/  MOV R20, R11.reuse ;  /* 0x0000000b00147202 */ /* 0x080fe40000000f00 */
[----:B------:R-:W-:-:S02]  /*16d0*/  MOV R2, R11 ;  /* 0x0000000b00027202 */ /* 0x000fc40000000f00 */
[----:B------:R-:W-:-:S05]  /*16e0*/  MOV R16, R11 ;  /* 0x0000000b00107202 */ /* 0x000fca0000000f00 */
[----:B------:R-:W-:Y:S05]  /*16f0*/  @P0 BRA `(.L_x_5083) ;  /* 0x0000000000840947 */ /* 0x000fea0003800000 */
[----:B------:R-:W-:Y:S01]  /*1700*/  IMAD.MOV.U32 R21, RZ, RZ, R5 ;  /* 0x000000ffff157224 */ /* 0x000fe200078e0005 */
[-C--:B------:R-:W-:Y:S01]  /*1710*/  MOV R20, R11.reuse ;  /* 0x0000000b00147202 */ /* 0x080fe20000000f00 */
[--C-:B------:R-:W-:Y:S01]  /*1720*/  IMAD.MOV.U32 R18, RZ, RZ, R11.reuse ;  /* 0x000000ffff127224 */ /* 0x100fe200078e000b */
[-C--:B------:R-:W-:Y:S01]  /*1730*/  MOV R2, R11.reuse ;  /* 0x0000000b00027202 */ /* 0x080fe20000000f00 */
[----:B------:R-:W-:Y:S01]  /*1740*/  IMAD.MOV.U32 R19, RZ, RZ, R11 ;  /* 0x000000ffff137224 */ /* 0x000fe200078e000b */
[----:B------:R-:W-:-:S07]  /*1750*/  MOV R16, R11 ;  /* 0x0000000b00107202 */ /* 0x000fce0000000f00 */
.L_x_5084:
[----:B------:R-:W-:Y:S01]  /*1760*/  IMAD.WIDE.U32 R4, R21, 0x10, R12 ;  /* 0x0000001015047825 */ /* 0x000fe200078e000c */
[----:B------:R-:W-:-:S05]  /*1770*/  ULDC UR4, c[0x0][0x224] ;  /* 0x0000890000047ab9 */ /* 0x000fca0000000800 */
[----:B------:R-:W2:Y:S01]  /*1780*/  LDG.E.128 R4, desc[UR36][R4.64] ;  /* 0x0000002404047981 */ /* 0x000ea2000c1e1d00 */
[----:B------:R-:W-:-:S05]  /*1790*/  VIADD R21, R21, UR4 ;  /* 0x0000000415157c36 */ /* 0x000fca0008000000 */
[----:B------:R-:W-:-:S04]  /*17a0*/  LEA R23, R21, 0x7, 0x3 ;  /* 0x0000000715177811 */ /* 0x000fc800078e18ff */
[----:B------:R-:W-:Y:S02]  /*17b0*/  ISETP.GE.U32.AND P0, PT, R23, R10, PT ;  /* 0x0000000a1700720c */ /* 0x000fe40003f06070 */
[C---:B--2---:R-:W-:Y:S01]  /*17c0*/  PRMT R24, R6.reuse, 0x7632, R24 ;  /* 0x0000763206187816 */ /* 0x044fe20000000018 */
[----:B------:R-:W-:Y:S01]  /*17d0*/  IMAD.U32 R28, R5, 0x10000, RZ ;  /* 0x00010000051c7824 */ /* 0x000fe200078e00ff */
[----:B------:R-:W-:Y:S01]  /*17e0*/  SHF.L.U32 R25, R6, 0x10, RZ ;  /* 0x0000001006197819 */ /* 0x000fe200000006ff */
[----:B------:R-:W-:Y:S01]  /*17f0*/  IMAD.U32 R27, R7, 0x10000, RZ ;  /* 0x00010000071b7824 */ /* 0x000fe200078e00ff */
[----:B------:R-:W-:Y:S01]  /*1800*/  PRMT R22, R4, 0x7632, R22 ;  /* 0x0000763204167816 */ /* 0x000fe20000000016 */
[----:B------:R-:W-:Y:S01]  /*1810*/  FADD.FTZ R11, R28, R11 ;  /* 0x0000000b1c0b7221 */ /* 0x000fe20000010000 */
[----:B------:R-:W-:Y:S01]  /*1820*/  PRMT R23, R5, 0x7632, R23 ;  /* 0x0000763205177816 */ /* 0x000fe20000000017 */
[----:B------:R-:W-:Y:S01]  /*1830*/  FADD.FTZ R2, R25, R2 ;  /* 0x0000000219027221 */ /* 0x000fe20000010000 */
[----:B------:R-:W-:Y:S01]  /*1840*/  PRMT R6, R7, 0x7632, R6 ;  /* 0x0000763207067816 */ /* 0x000fe20000000006 */
[----:B------:R-:W-:Y:S01]  /*1850*/  FADD.FTZ R20, R27, R20 ;  /* 0x000000141b147221 */ /* 0x000fe20000010000 */
[----:B------:R-:W-:Y:S01]  /*1860*/  SHF.L.U32 R26, R4, 0x10, RZ ;  /* 0x00000010041a7819 */ /* 0x000fe200000006ff */
[----:B------:R-:W-:Y:S01]  /*1870*/  IMAD.U32 R4, R23, 0x10000, RZ ;  /* 0x0001000017047824 */ /* 0x000fe200078e00ff */
[----:B------:R-:W-:Y:S01]  /*1880*/  SHF.L.U32 R5, R22, 0x10, RZ ;  /* 0x0000001016057819 */ /* 0x000fe200000006ff */
[----:B------:R-:W-:Y:S01]  /*1890*/  IMAD.U32 R6, R6, 0x10000, RZ ;  /* 0x0001000006067824 */ /* 0x000fe200078e00ff */
[----:B------:R-:W-:Y:S01]  /*18a0*/  SHF.L.U32 R7, R24, 0x10, RZ ;  /* 0x0000001018077819 */ /* 0x000fe200000006ff */
[----:B------:R-:W-:Y:S01]  /*18b0*/  FADD.FTZ R9, R26, R9 ;  /* 0x000000091a097221 */ /* 0x000fe20000010000 */
[----:B------:R-:W-:Y:S01]  /*18c0*/  FADD.FTZ R19, R4, R19 ;  /* 0x0000001304137221 */ /* 0x000fe20000010000 */
[----:B------:R-:W-:Y:S01]  /*18d0*/  FADD.FTZ R16, R5, R16 ;  /* 0x0000001005107221 */ /* 0x000fe20000010000 */
[----:B------:R-:W-:Y:S01]  /*18e0*/  FADD.FTZ R17, R6, R17 ;  /* 0x0000001106117221 */ /* 0x000fe20000010000 */
[----:B------:R-:W-:Y:S01]  /*18f0*/  FADD.FTZ R18, R7, R18 ;  /* 0x0000001207127221 */ /* 0x000fe20000010000 */
[----:B------:R-:W-:Y:S06]  /*1900*/  @!P0 BRA `(.L_x_5084) ;  /* 0xfffffffc00948947 */ /* 0x000fec000383ffff */
.L_x_5083:
[----:B------:R-:W-:Y:S05]  /*1910*/  BSYNC B1 ;  /* 0x0000000000017941 */ /* 0x000fea0003800000 */
.L_x_5082:
        /* <DEDUP_REMOVED lines=8> */
.L_x_5086:
[----:B------:R-:W-:Y:S05]  /*19a0*/  BSYNC B1 ;  /* 0x0000000000017941 */ /* 0x000fea0003800000 */
.L_x_5085:
        /* <DEDUP_REMOVED lines=10> */
[----:B--2---:R-:W-:-:S05]  /*1a50*/  SHF.L.U32 R4, R12, 0x10, RZ ;  /* 0x000000100c047819 */ /* 0x004fca00000006ff */
[----:B------:R-:W-:-:S07]  /*1a60*/  FADD.FTZ R9, R9, R4 ;  /* 0x0000000409097221 */ /* 0x000fce0000010000 */
.L_x_5088:
[----:B------:R-:W-:Y:S05]  /*1a70*/  BSYNC B1 ;  /* 0x0000000000017941 */ /* 0x000fea0003800000 */
.L_x_5087:
[----:B------:R-:W-:-:S04]  /*1a80*/  FADD.FTZ R16, R16, R9 ;  /* 0x0000000910107221 */ /* 0x000fc80000010000 */
[----:B------:R-:W-:-:S04]  /*1a90*/  FADD.FTZ R16, R16, R11 ;  /* 0x0000000b10107221 */ /* 0x000fc80000010000 */
[----:B------:R-:W-:-:S04]  /*1aa0*/  FADD.FTZ R19, R16, R19 ;  /* 0x0000001310137221 */ /* 0x000fc80000010000 */
[----:B------:R-:W-:-:S04]  /*1ab0*/  FADD.FTZ R19, R19, R2 ;  /* 0x0000000213137221 */ /* 0x000fc80000010000 */
[----:B------:R-:W-:-:S04]  /*1ac0*/  FADD.FTZ R19, R19, R18 ;  /* 0x0000001213137221 */ /* 0x000fc80000010000 */
[----:B------:R-:W-:-:S04]  /*1ad0*/  FADD.FTZ R16, R19, R20 ;  /* 0x0000001413107221 */ /* 0x000fc80000010000 */
[----:B------:R-:W-:Y:S01]  /*1ae0*/  FADD.FTZ R16, R16, R17 ;  /* 0x0000001110107221 */ /* 0x000fe20000010000 */
[----:B------:R-:W-:Y:S06]  /*1af0*/  BRA `(.L_x_5074) ;  /* 0x0000009400b47947 */ /* 0x000fec0003800000 */
.L_x_5075:
        /* <DEDUP_REMOVED lines=23> */
.L_x_5098:
        /* <DEDUP_REMOVED lines=286> */
.L_x_5094:
        /* <DEDUP_REMOVED lines=254> */
.L_x_5095:
[----:B------:R-:W-:-:S04]  /*3e30*/  LOP3.LUT R21, R2, 0xfffffffe, RZ, 0xc0, !PT ;  /* 0xfffffffe02157812 */ /* 0x000fc800078ec0ff */
[----:B------:R-:W-:-:S04]  /*3e40*/  IADD3 R20, P1, R12, R21, RZ ;  /* 0x000000150c147210 */ /* 0x000fc80007f3e0ff */
[----:B------:R-:W-:-:S05]  /*3e50*/  IADD3.X R21, RZ, R13, RZ, P1, !PT ;  /* 0x0000000dff157210 */ /* 0x000fca0000ffe4ff */
[----:B------:R2:W5:Y:S01]  /*3e60*/  LDG.E.U16 R20, desc[UR36][R20.64] ;  /* 0x0000002414147981 */ /* 0x000562000c1e1500 */
[----:B------:R-:W-:Y:S01]  /*3e70*/  IADD3 R5, R5, R4, RZ ;  /* 0x0000000405057210 */ /* 0x000fe20007ffe0ff */
[----:B------:R-:W-:Y:S01]  /*3e80*/  IMAD.MOV.U32 R2, RZ, RZ, RZ ;  /* 0x000000ffff027224 */ /* 0x000fe200078e00ff */
[----:B-1----:R-:W-:Y:S01]  /*3e90*/  MOV R10, RZ ;  /* 0x000000ff000a7202 */ /* 0x002fe20000000f00 */
        /* <DEDUP_REMOVED lines=245> */
[----:B--2---:R-:W-:-:S04]  /*4df0*/  @P1 IMAD R23, R24, R19, R23 ;  /* 0x0000001318171224 */ /* 0x004fc800078e0217 */
[----:B-1----:R-:W-:-:S07]  /*4e00*/  @P1 IMAD R10, R23, R25, R10 ;  /* 0x00000019170a1224 */ /* 0x002fce00078e020a */
.L_x_5096:
[----:B------:R-:W-:-:S04]  /*4e10*/  LOP3.LUT R19, R10, 0xfffffffe, RZ, 0xc0, !PT ;  /* 0xfffffffe0a137812 */ /* 0x000fc800078ec0ff */
[----:B------:R-:W-:-:S04]  /*4e20*/  IADD3 R18, P1, R12, R19, RZ ;  /* 0x000000130c127210 */ /* 0x000fc80007f3e0ff */
[----:B------:R-:W-:-:S05]  /*4e30*/  IADD3.X R19, RZ, R13, RZ, P1, !PT ;  /* 0x0000000dff137210 */ /* 0x000fca0000ffe4ff */
[----:B------:R1:W5:Y:S01]  /*4e40*/  LDG.E.U16 R10, desc[UR36][R18.64] ;  /* 0x00000024120a7981 */ /* 0x000362000c1e1500 */
[----:B------:R-:W-:Y:S01]  /*4e50*/  IADD3 R5, R5, R4, RZ ;  /* 0x0000000405057210 */ /* 0x000fe20007ffe0ff */
[----:B------:R-:W-:Y:S06]  /*4e60*/  @!P0 BRA `(.L_x_5097) ;  /* 0x0000000c00d88947 */ /* 0x000fec0003800000 */
[----:B-1----:R-:W-:Y:S01]  /*4e70*/  MOV R19, R5 ;  /* 0x0000000500137202 */ /* 0x002fe20000000f00 */
[----:B------:R-:W-:Y:S01]  /*4e80*/  IMAD.MOV.U32 R18, RZ, RZ, RZ ;  /* 0x000000ffff127224 */ /* 0x000fe200078e00ff */
        /* <DEDUP_REMOVED lines=244> */
.L_x_5097:
        /* <DEDUP_REMOVED lines=8> */
[----:B-----5:R-:W-:Y:S01]  /*5e50*/  IMAD.U32 R22, R20, 0x10000, RZ ;  /* 0x0001000014167824 */ /* 0x020fe200078e00ff */
[----:B--2---:R-:W-:Y:S02]  /*5e60*/  SHF.L.U32 R21, R11, 0x10, RZ ;  /* 0x000000100b157819 */ /* 0x004fe400000006ff */
[----:B------:R-:W-:Y:S01]  /*5e70*/  ISETP.GE.U32.AND P1, PT, R23, R2, PT ;  /* 0x000000021700720c */ /* 0x000fe20003f26070 */
[----:B------:R-:W-:Y:S01]  /*5e80*/  FADD.FTZ R7, R22, R7 ;  /* 0x0000000716077221 */ /* 0x000fe20000010000 */
[----:B------:R-:W-:Y:S01]  /*5e90*/  SHF.L.U32 R23, R10, 0x10, RZ ;  /* 0x000000100a177819 */ /* 0x000fe200000006ff */
[----:B------:R-:W-:-:S04]  /*5ea0*/  FADD.FTZ R6, R21, R6 ;  /* 0x0000000615067221 */ /* 0x000fc80000010000 */
[----:B------:R-:W-:Y:S01]  /*5eb0*/  FADD.FTZ R8, R23, R8 ;  /* 0x0000000817087221 */ /* 0x000fe20000010000 */
[----:B---3--:R-:W-:-:S05]  /*5ec0*/  SHF.L.U32 R24, R18, 0x10, RZ ;  /* 0x0000001012187819 */ /* 0x008fca00000006ff */
[----:B------:R-:W-:Y:S01]  /*5ed0*/  FADD.FTZ R9, R24, R9 ;  /* 0x0000000918097221 */ /* 0x000fe20000010000 */
[----:B------:R-:W-:Y:S06]  /*5ee0*/  @!P1 BRA `(.L_x_5098) ;  /* 0xffffffbc00609947 */ /* 0x000fec000383ffff */
[----:B------:R-:W-:Y:S05]  /*5ef0*/  BSYNC B2 ;  /* 0x0000000000027941 */ /* 0x000fea0003800000 */
.L_x_5093:
[----:B------:R-:W-:-:S07]  /*5f00*/  PRMT R22, R18, 0x7610, R22 ;  /* 0x0000761012167816 */ /* 0x000fce0000000016 */
.L_x_5092:
[----:B------:R-:W-:Y:S05]  /*5f10*/  BSYNC B1 ;  /* 0x0000000000017941 */ /* 0x000fea0003800000 */
.L_x_5091:
        /* <DEDUP_REMOVED lines=280> */
.L_x_5101:
        /* <DEDUP_REMOVED lines=281> */
.L_x_5102:
        /* <DEDUP_REMOVED lines=281> */
.L_x_5103:
        /* <DEDUP_REMOVED lines=281> */
.L_x_5104:
[----:B------:R-:W-:-:S04]  /*a550*/  LOP3.LUT R23, R22, 0xfffffffe, RZ, 0xc0, !PT ;  /* 0xfffffffe16177812 */ /* 0x000fc800078ec0ff */
[----:B------:R-:W-:-:S04]  /*a560*/  IADD3 R22, P1, R12, R23, RZ ;  /* 0x000000170c167210 */ /* 0x000fc80007f3e0ff */
[----:B------:R-:W-:-:S05]  /*a570*/  IADD3.X R23, RZ, R13, RZ, P1, !PT ;  /* 0x0000000dff177210 */ /* 0x000fca0000ffe4ff */
[----:B------:R1:W5:Y:S04]  /*a580*/  LDG.E.U16 R22, desc[UR36][R22.64] ;  /* 0x0000002416167981 */ /* 0x000368000c1e1500 */
.L_x_5100:
[----:B------:R-:W-:Y:S05]  /*a590*/  BSYNC B1 ;  /* 0x0000000000017941 */ /* 0x000fea0003800000 */
.L_x_5099:
[----:B------:R-:W-:Y:S04]  /*a5a0*/  BSSY B1, `(.L_x_5105) ;  /* 0x0000012000017945 */ /* 0x000fe80003800000 */
[----:B------:R-:W-:Y:S05]  /*a5b0*/  @P0 BRA `(.L_x_5106) ;  /* 0x0000000000400947 */ /* 0x000fea0003800000 */
[----:B------:R-:W-:Y:S01]  /*a5c0*/  IADD3 R5, R5, R4, RZ ;  /* 0x0000000405057210 */ /* 0x000fe20007ffe0ff */
[----:B-----5:R-:W-:-:S03]  /*a5d0*/  IMAD.U32 R11, R11, 0x10000, RZ ;  /* 0x000100000b0b7824 */ /* 0x020fc600078e00ff */
[----:B------:R-:W-:Y:S01]  /*a5e0*/  ISETP.GE.U32.AND P0, PT, R5, R2, PT ;  /* 0x000000020500720c */ /* 0x000fe20003f06070 */
[----:B------:R-:W-:-:S12]  /*a5f0*/  FADD.FTZ R6, R6, R11 ;  /* 0x0000000b06067221 */ /* 0x000fd80000010000 */
[----:B------:R-:W-:Y:S05]  /*a600*/  @P0 BRA `(.L_x_5106) ;  /* 0x00000000002c0947 */ /* 0x000fea0003800000 */
[----:B------:R-:W-:Y:S02]  /*a610*/  IADD3 R5, R5, R4, RZ ;  /* 0x0000000405057210 */ /* 0x000fe40007ffe0ff */
[----:B------:R-:W-:Y:S02]  /*a620*/  SHF.L.U32 R20, R20, 0x10, RZ ;  /* 0x0000001014147819 */ /* 0x000fe400000006ff */
[----:B------:R-:W-:-:S03]  /*a630*/  ISETP.GE.U32.AND P0, PT, R5, R2, PT ;  /* 0x000000020500720c */ /* 0x000fc60003f06070 */
[----:B------:R-:W-:-:S10]  /*a640*/  FADD.FTZ R7, R7, R20 ;  /* 0x0000001407077221 */ /* 0x000fd40000010000 */
[----:B------:R-:W-:Y:S05]  /*a650*/  @P0 BRA `(.L_x_5106) ;  /* 0x0000000000180947 */ /* 0x000fea0003800000 */
[----:B------:R-:W-:-:S05]  /*a660*/  IMAD.IADD R5, R5, 0x1, R4 ;  /* 0x0000000105057824 */ /* 0x000fca00078e0204 */
[----:B------:R-:W-:Y:S02]  /*a670*/  ISETP.GE.U32.AND P0, PT, R5, R2, PT ;  /* 0x000000020500720c */ /* 0x000fe40003f06070 */
[----:B------:R-:W-:-:S05]  /*a680*/  SHF.L.U32 R5, R10, 0x10, RZ ;  /* 0x000000100a057819 */ /* 0x000fca00000006ff */
[----:B------:R-:W-:-:S06]  /*a690*/  FADD.FTZ R8, R8, R5 ;  /* 0x0000000508087221 */ /* 0x000fcc0000010000 */
[----:B------:R-:W-:-:S05]  /*a6a0*/  @!P0 SHF.L.U32 R22, R22, 0x10, RZ ;  /* 0x0000001016168819 */ /* 0x000fca00000006ff */
[----:B------:R-:W-:-:S07]  /*a6b0*/  @!P0 FADD.FTZ R9, R9, R22 ;  /* 0x0000001609098221 */ /* 0x000fce0000010000 */
.L_x_5106:
[----:B------:R-:W-:Y:S05]  /*a6c0*/  BSYNC B1 ;  /* 0x0000000000017941 */ /* 0x000fea0003800000 */
.L_x_5105:
[----:B------:R-:W-:-:S04]  /*a6d0*/  FADD.FTZ R7, R6, R7 ;  /* 0x0000000706077221 */ /* 0x000fc80000010000 */
[----:B------:R-:W-:-:S04]  /*a6e0*/  FADD.FTZ R8, R7, R8 ;  /* 0x0000000807087221 */ /* 0x000fc80000010000 */
[----:B0-----:R-:W-:Y:S01]  /*a6f0*/  FADD.FTZ R16, R8, R9 ;  /* 0x0000000908107221 */ /* 0x001fe20000010000 */
[----:B------:R-:W-:Y:S06]  /*a700*/  BRA `(.L_x_5074) ;  /* 0x0000000800b07947 */ /* 0x000fec0003800000 */
.L_x_5090:
[----:B------:R-:W-:Y:S01]  /*a710*/  ISETP.GE.U32.AND P0, PT, R7, R2, PT ;  /* 0x000000020700720c */ /* 0x000fe20003f06070 */
[----:B------:R-:W-:Y:S01]  /*a720*/  BSSY B1, `(.L_x_5107) ;  /* 0x0000028000017945 */ /* 0x000fe20003800000 */
[----:B------:R-:W-:Y:S01]  /*a730*/  IMAD.MOV.U32 R7, RZ, RZ, R8 ;  /* 0x000000ffff077224 */ /* 0x000fe200078e0008 */
[-C--:B------:R-:W-:Y:S02]  /*a740*/  MOV R20, R8.reuse ;  /* 0x0000000800147202 */ /* 0x080fe40000000f00 */
[----:B------:R-:W-:-:S08]  /*a750*/  MOV R21, R8 ;  /* 0x0000000800157202 */ /* 0x000fd00000000f00 */
[----:B------:R-:W-:Y:S05]  /*a760*/  @P0 BRA `(.L_x_5108) ;  /* 0x00000000008c0947 */ /* 0x000fea0003800000 */
[----:B------:R-:W-:Y:S01]  /*a770*/  BSSY B2, `(.L_x_5109) ;  /* 0x000001f000027945 */ /* 0x000fe20003800000 */
[----:B------:R-:W-:Y:S01]  /*a780*/  IMAD.MOV.U32 R7, RZ, RZ, R8 ;  /* 0x000000ffff077224 */ /* 0x000fe200078e0008 */
[-C--:B------:R-:W-:Y:S02]  /*a790*/  MOV R20, R8.reuse ;  /* 0x0000000800147202 */ /* 0x080fe40000000f00 */
[----:B------:R-:W-:-:S07]  /*a7a0*/  MOV R21, R8 ;  /* 0x0000000800157202 */ /* 0x000fce0000000f00 */
.L_x_5110:
[----:B------:R-:W-:Y:S02]  /*a7b0*/  IMAD.IADD R11, R4, 0x1, R5 ;  /* 0x00000001040b7824 */ /* 0x000fe400078e0205 */
[----:B------:R-:W-:-:S03]  /*a7c0*/  IMAD R9, R22, R5, RZ ;  /* 0x0000000516097224 */ /* 0x000fc600078e02ff */
[-C--:B------:R-:W-:Y:S01]  /*a7d0*/  IADD3 R17, R11, R4.reuse, RZ ;  /* 0x000000040b117210 */ /* 0x080fe20007ffe0ff */
        /* <DEDUP_REMOVED lines=12> */
[----:B------:R-:W-:-:S04]  /*a8a0*/  IMAD.IADD R5, R23, 0x1, R4 ;  /* 0x0000000117057824 */ /* 0x000fc800078e0204 */
[----:B------:R-:W-:-:S05]  /*a8b0*/  IMAD R23, R4, 0x3, R5 ;  /* 0x0000000304177824 */ /* 0x000fca00078e0205 */
[----:B------:R-:W-:Y:S02]  /*a8c0*/  ISETP.GE.U32.AND P0, PT, R23, R2, PT ;  /* 0x000000021700720c */ /* 0x000fe40003f06070 */
[----:B--2---:R-:W-:Y:S02]  /*a8d0*/  SHF.L.U32 R23, R8, 0x10, RZ ;  /* 0x0000001008177819 */ /* 0x004fe400000006ff */
[----:B---3--:R-:W-:Y:S02]  /*a8e0*/  SHF.L.U32 R24, R11, 0x10, RZ ;  /* 0x000000100b187819 */ /* 0x008fe400000006ff */
[----:B----4-:R-:W-:Y:S01]  /*a8f0*/  SHF.L.U32 R26, R18, 0x10, RZ ;  /* 0x00000010121a7819 */ /* 0x010fe200000006ff */
[----:B-----5:R-:W-:Y:S02]  /*a900*/  IMAD.U32 R25, R17, 0x10000, RZ ;  /* 0x0001000011197824 */ /* 0x020fe400078e00ff */
[----:B------:R-:W-:Y:S01]  /*a910*/  FADD.FTZ R6, R23, R6 ;  /* 0x0000000617067221 */ /* 0x000fe20000010000 */
[----:B------:R-:W-:Y:S01]  /*a920*/  FADD.FTZ R7, R24, R7 ;  /* 0x0000000718077221 */ /* 0x000fe20000010000 */
[----:B------:R-:W-:Y:S01]  /*a930*/  FADD.FTZ R21, R26, R21 ;  /* 0x000000151a157221 */ /* 0x000fe20000010000 */
[----:B------:R-:W-:Y:S01]  /*a940*/  FADD.FTZ R20, R25, R20 ;  /* 0x0000001419147221 */ /* 0x000fe20000010000 */
[----:B------:R-:W-:Y:S06]  /*a950*/  @!P0 BRA `(.L_x_5110) ;  /* 0xfffffffc00948947 */ /* 0x000fec000383ffff */
[----:B------:R-:W-:Y:S05]  /*a960*/  BSYNC B2 ;  /* 0x0000000000027941 */ /* 0x000fea0003800000 */
.L_x_5109:
[----:B------:R-:W-:Y:S02]  /*a970*/  PRMT R16, R11, 0x7610, R16 ;  /* 0x000076100b107816 */ /* 0x000fe40000000010 */
[----:B------:R-:W-:Y:S02]  /*a980*/  PRMT R10, R8, 0x7610, R10 ;  /* 0x00007610080a7816 */ /* 0x000fe4000000000a */
[----:B------:R-:W-:-:S07]  /*a990*/  PRMT R11, R18, 0x7610, R11 ;  /* 0x00007610120b7816 */ /* 0x000fce000000000b */
.L_x_5108:
[----:B------:R-:W-:Y:S05]  /*a9a0*/  BSYNC B1 ;  /* 0x0000000000017941 */ /* 0x000fea0003800000 */
.L_x_5107:
        /* <DEDUP_REMOVED lines=21> */
[----:B------:R0:W5:Y:S04]  /*ab00*/  LDG.E.U16 R17, desc[UR36][R8.64] ;  /* 0x0000002408117981 */ /* 0x000168000c1e1500 */
[----:B------:R0:W5:Y:S02]  /*ab10*/  @!P0 LDG.E.U16 R11, desc[UR36][R12.64] ;  /* 0x000000240c0b8981 */ /* 0x000164000c1e1500 */
.L_x_5112:
[----:B------:R-:W-:Y:S05]  /*ab20*/  BSYNC B1 ;  /* 0x0000000000017941 */ /* 0x000fea0003800000 */
.L_x_5111:
[----:B------:R-:W-:Y:S04]  /*ab30*/  BSSY B1, `(.L_x_5113) ;  /* 0x0000012000017945 */ /* 0x000fe80003800000 */
[----:B------:R-:W-:Y:S05]  /*ab40*/  @P1 BRA `(.L_x_5114) ;  /* 0x0000000000401947 */ /* 0x000fea0003800000 */
[----:B0-----:R-:W-:Y:S01]  /*ab50*/  IADD3 R9, R5, R4, RZ ;  /* 0x0000000405097210 */ /* 0x001fe20007ffe0ff */
        /* <DEDUP_REMOVED lines=9> */
[----:B------:R-:W-:Y:S01]  /*abf0*/  IMAD.IADD R5, R5, 0x1, R4 ;  /* 0x0000000105057824 */ /* 0x000fe200078e0204 */
[----:B------:R-:W-:-:S04]  /*ac00*/  SHF.L.U32 R17, R17, 0x10, RZ ;  /* 0x0000001011117819 */ /* 0x000fc800000006ff */
[----:B------:R-:W-:Y:S01]  /*ac10*/  ISETP.GE.U32.AND P0, PT, R5, R2, PT ;  /* 0x000000020500720c */ /* 0x000fe20003f06070 */
[----:B------:R-:W-:-:S12]  /*ac20*/  FADD.FTZ R20, R20, R17 ;  /* 0x0000001114147221 */ /* 0x000fd80000010000 */
[----:B------:R-:W-:-:S05]  /*ac30*/  @!P0 SHF.L.U32 R2, R11, 0x10, RZ ;  /* 0x000000100b028819 */ /* 0x000fca00000006ff */
[----:B------:R-:W-:-:S07]  /*ac40*/  @!P0 FADD.FTZ R21, R21, R2 ;  /* 0x0000000215158221 */ /* 0x000fce0000010000 */
.L_x_5114:
[----:B------:R-:W-:Y:S05]  /*ac50*/  BSYNC B1 ;  /* 0x0000000000017941 */ /* 0x000fea0003800000 */
.L_x_5113:
[----:B------:R-:W-:-:S04]  /*ac60*/  FADD.FTZ R7, R7, R6 ;  /* 0x0000000607077221 */ /* 0x000fc80000010000 */
[----:B-----5:R-:W-:-:S04]  /*ac70*/  FADD.FTZ R16, R7, R20 ;  /* 0x0000001407107221 */ /* 0x020fc80000010000 */
[----:B------:R-:W-:Y:S01]  /*ac80*/  FADD.FTZ R16, R16, R21 ;  /* 0x0000001510107221 */ /* 0x000fe20000010000 */
[----:B------:R-:W-:Y:S06]  /*ac90*/  BRA `(.L_x_5074) ;  /* 0x00000004004c7947 */ /* 0x000fec0003800000 */
.L_x_5089:
[----:B------:R-:W0:Y:S01]  /*aca0*/  LDC R4, c[0x0][0x224] ;  /* 0x00008900ff047b82 */ /* 0x000e220000000800 */
[----:B------:R-:W-:Y:S01]  /*acb0*/  BSSY B1, `(.L_x_5115) ;  /* 0x0000027000017945 */ /* 0x000fe20003800000 */
[----:B------:R-:W-:-:S06]  /*acc0*/  IMAD.MOV.U32 R17, RZ, RZ, R5 ;  /* 0x000000ffff117224 */ /* 0x000fcc00078e0005 */
        /* <DEDUP_REMOVED lines=10> */
.L_x_5118:
        /* <DEDUP_REMOVED lines=17> */
[----:B-----5:R-:W-:Y:S01]  /*ae80*/  SHF.L.U32 R25, R22, 0x10, RZ ;  /* 0x0000001016197819 */ /* 0x020fe200000006ff */
[----:B------:R-:W-:Y:S02]  /*ae90*/  FADD.FTZ R7, R24, R7 ;  /* 0x0000000718077221 */ /* 0x000fe40000010000 */
[----:B------:R-:W-:Y:S01]  /*aea0*/  FADD.FTZ R6, R23, R6 ;  /* 0x0000000617067221 */ /* 0x000fe20000010000 */
[----:B------:R-:W-:Y:S01]  /*aeb0*/  FADD.FTZ R5, R26, R5 ;  /* 0x000000051a057221 */ /* 0x000fe20000010000 */
[----:B------:R-:W-:-:S02]  /*aec0*/  FADD.FTZ R16, R25, R16 ;  /* 0x0000001019107221 */ /* 0x000fc40000010000 */
[----:B------:R-:W-:Y:S05]  /*aed0*/  @!P0 BRA `(.L_x_5118) ;  /* 0xfffffffc00a48947 */ /* 0x000fea000383ffff */
[----:B------:R-:W-:Y:S05]  /*aee0*/  BSYNC B2 ;  /* 0x0000000000027941 */ /* 0x000fea0003800000 */
.L_x_5117:
[----:B------:R-:W-:Y:S02]  /*aef0*/  PRMT R19, R20, 0x7610, R19 ;  /* 0x0000761014137816 */ /* 0x000fe40000000013 */
[----:B------:R-:W-:Y:S02]  /*af00*/  PRMT R18, R8, 0x7610, R18 ;  /* 0x0000761008127816 */ /* 0x000fe40000000012 */
[----:B------:R-:W-:-:S07]  /*af10*/  PRMT R10, R22, 0x7610, R10 ;  /* 0x00007610160a7816 */ /* 0x000fce000000000a */
.L_x_5116:
[----:B------:R-:W-:Y:S05]  /*af20*/  BSYNC B1 ;  /* 0x0000000000017941 */ /* 0x000fea0003800000 */
.L_x_5115:
        /* <DEDUP_REMOVED lines=15> */
[----:B------:R-:W-:-:S13]  /*b020*/  ISETP.GE.U32.AND P0, PT, R11, R2, PT ;  /* 0x000000020b00720c */ /* 0x000fda0003f06070 */
[----:B------:R-:W-:Y:S02]  /*b030*/  @!P0 IMAD.WIDE.U32 R12, R11, 0x2, R12 ;  /* 0x000000020b0c8825 */ /* 0x000fe400078e000c */
[----:B------:R0:W5:Y:S04]  /*b040*/  LDG.E.U16 R11, desc[UR36][R8.64] ;  /* 0x00000024080b7981 */ /* 0x000168000c1e1500 */
[----:B------:R0:W5:Y:S02]  /*b050*/  @!P0 LDG.E.U16 R10, desc[UR36][R12.64] ;  /* 0x000000240c0a8981 */ /* 0x000164000c1e1500 */
.L_x_5120:
[----:B------:R-:W-:Y:S05]  /*b060*/  BSYNC B1 ;  /* 0x0000000000017941 */ /* 0x000fea0003800000 */
.L_x_5119:
        /* <DEDUP_REMOVED lines=18> */
.L_x_5122:
[----:B------:R-:W-:Y:S05]  /*b190*/  BSYNC B1 ;  /* 0x0000000000017941 */ /* 0x000fea0003800000 */
.L_x_5121:
[----:B------:R-:W-:-:S04]  /*b1a0*/  FADD.FTZ R6, R6, R7 ;  /* 0x0000000706067221 */ /* 0x000fc80000010000 */
[----:B------:R-:W-:-:S04]  /*b1b0*/  FADD.FTZ R5, R6, R5 ;  /* 0x0000000506057221 */ /* 0x000fc80000010000 */
[----:B------:R-:W-:-:S07]  /*b1c0*/  FADD.FTZ R16, R5, R16 ;  /* 0x0000001005107221 */ /* 0x000fce0000010000 */
.L_x_5074:
[----:B------:R-:W-:Y:S05]  /*b1d0*/  BSYNC B0 ;  /* 0x0000000000007941 */ /* 0x000fea0003800000 */
.L_x_5073:
        /* <DEDUP_REMOVED lines=16> */
.L_x_5124:
        /* <DEDUP_REMOVED lines=12> */
.L_x_5123:
        /* <DEDUP_REMOVED lines=19> */
.L_x_5127:
        /* <DEDUP_REMOVED lines=12> */
.L_x_5126:
[----:B------:R-:W-:Y:S01]  /*b590*/  BAR.SYNC.DEFER_BLOCKING 0x0 ;  /* 0x0000000000007b1d */ /* 0x000fe20000010000 */
[----:B------:R-:W-:-:S13]  /*b5a0*/  ISETP.GE.AND P0, PT, R2, 0x2, PT ;  /* 0x000000020200780c */ /* 0x000fda0003f06270 */
[----:B------:R-:W-:Y:S05]  /*b5b0*/  @!P0 BRA `(.L_x_5125) ;  /* 0x0000000000188947 */ /* 0x000fea0003800000 */
[----:B------:R-:W-:-:S11]  /*b5c0*/  HFMA2.MMA R5, -RZ, RZ, 0, 5.9604644775390625e-08 ;  /* 0x00000001ff057435 */ /* 0x000fd600000001ff */
.L_x_5128:
[----:B------:R0:W2:Y:S02]  /*b5d0*/  SHFL.DOWN PT, R7, R16, R5, 0x1f ;  /* 0x08001f0510077589 */ /* 0x0000a400000e0000 */
[----:B0-----:R-:W-:-:S04]  /*b5e0*/  SHF.L.U32 R5, R5, 0x1, RZ ;  /* 0x0000000105057819 */ /* 0x001fc800000006ff */
[----:B------:R-:W-:Y:S01]  /*b5f0*/  ISETP.GE.AND P0, PT, R5, R2, PT ;  /* 0x000000020500720c */ /* 0x000fe20003f06270 */
[----:B--2---:R-:W-:-:S12]  /*b600*/  FADD.FTZ R16, R7, R16 ;  /* 0x0000001007107221 */ /* 0x004fd80000010000 */
[----:B------:R-:W-:Y:S05]  /*b610*/  @!P0 BRA `(.L_x_5128) ;  /* 0xfffffffc00ec8947 */ /* 0x000fea000383ffff */
.L_x_5125:
        /* <DEDUP_REMOVED lines=277> */
.L_x_5129:
        /* <DEDUP_REMOVED lines=296> */
.L_x_5131:
        /* <DEDUP_REMOVED lines=17> */
.L_x_5133:
[----:B0-----:R-:W-:Y:S05]  /*db00*/  BSYNC B0 ;  /* 0x0000000000007941 */ /* 0x001fea0003800000 */
.L_x_5132:
        /* <DEDUP_REMOVED lines=14> */
.L_x_5135:
[----:B------:R-:W-:Y:S05]  /*dbf0*/  BSYNC B0 ;  /* 0x0000000000007941 */ /* 0x000fea0003800000 */
.L_x_5134:
        /* <DEDUP_REMOVED lines=35> */
.L_x_5137:
[----:B------:R-:W-:Y:S05]  /*de30*/  BSYNC B0 ;  /* 0x0000000000007941 */ /* 0x000fea0003800000 */
.L_x_5136:
        /* <DEDUP_REMOVED lines=31> */
.L_x_5142:
        /* <DEDUP_REMOVED lines=8> */
.L_x_5141:
[----:B------:R-:W-:Y:S05]  /*e0b0*/  BRA `(.L_x_5140) ;  /* 0x0000000000447947 */ /* 0x000fea0003800000 */
.L_x_5139:
        /* <DEDUP_REMOVED lines=9> */
.L_x_5143:
        /* <DEDUP_REMOVED lines=8> */
.L_x_5140:
[----:B------:R-:W-:Y:S05]  /*e1d0*/  BSYNC B0 ;  /* 0x0000000000007941 */ /* 0x000fea0003800000 */
.L_x_5138:
        /* <DEDUP_REMOVED lines=13> */
.L_x_5145:
        /* <DEDUP_REMOVED lines=12> */
.L_x_5144:
        /* <DEDUP_REMOVED lines=10> */
.L_x_5148:
        /* <DEDUP_REMOVED lines=12> */
.L_x_5147:
[----:B------:R-:W-:Y:S01]  /*e4d0*/  BAR.SYNC.DEFER_BLOCKING 0x0 ;  /* 0x0000000000007b1d */ /* 0x000fe20000010000 */
[----:B------:R-:W-:-:S13]  /*e4e0*/  ISETP.GE.AND P0, PT, R2, 0x2, PT ;  /* 0x000000020200780c */ /* 0x000fda0003f06270 */
[----:B------:R-:W-:Y:S05]  /*e4f0*/  @!P0 BRA `(.L_x_5146) ;  /* 0x0000000000188947 */ /* 0x000fea0003800000 */
[----:B------:R-:W-:-:S07]  /*e500*/  IMAD.MOV.U32 R3, RZ, RZ, 0x1 ;  /* 0x00000001ff037424 */ /* 0x000fce00078e00ff */
.L_x_5149:
[----:B0-----:R0:W2:Y:S02]  /*e510*/  SHFL.DOWN PT, R9, R16, R3, 0x1f ;  /* 0x08001f0310097589 */ /* 0x0010a400000e0000 */
[----:B0-----:R-:W-:-:S04]  /*e520*/  SHF.L.U32 R3, R3, 0x1, RZ ;  /* 0x0000000103037819 */ /* 0x001fc800000006ff */
[----:B------:R-:W-:Y:S01]  /*e530*/  ISETP.GE.AND P0, PT, R3, R2, PT ;  /* 0x000000020300720c */ /* 0x000fe20003f06270 */
[----:B--2---:R-:W-:-:S12]  /*e540*/  FADD.FTZ R16, R9, R16 ;  /* 0x0000001009107221 */ /* 0x004fd80000010000 */
[----:B------:R-:W-:Y:S05]  /*e550*/  @!P0 BRA `(.L_x_5149) ;  /* 0xfffffffc00ec8947 */ /* 0x000fea000383ffff */
.L_x_5146:
        /* <DEDUP_REMOVED lines=11> */
.L_x_5151:
        /* <DEDUP_REMOVED lines=20> */
.L_x_5153:
[----:B------:R-:W-:Y:S02]  /*e750*/  ULDC.64 UR4, c[0x0][0x5f0] ;  /* 0x00017c0000047ab9 */ /* 0x000fe40000000a00 */
[----:B------:R-:W-:-:S04]  /*e760*/  IADD3 R2, P0, R17, UR4, RZ ;  /* 0x0000000411027c10 */ /* 0x000fc8000ff1e0ff */
[----:B------:R-:W-:-:S05]  /*e770*/  IADD3.X R3, RZ, UR5, RZ, P0, !PT ;  /* 0x00000005ff037c10 */ /* 0x000fca00087fe4ff */
[----:B------:R-:W-:Y:S01]  /*e780*/  STG.E desc[UR36][R2.64], R16 ;  /* 0x0000001002007986 */ /* 0x000fe2000c101924 */
[----:B------:R-:W-:Y:S05]  /*e790*/  EXIT ;  /* 0x000000000000794d */ /* 0x000fea0003800000 */
.L_x_5152:
[----:B------:R-:W-:Y:S01]  /*e7a0*/  STG.E desc[UR36][R4.64], R16 ;  /* 0x0000001004007986 */ /* 0x000fe2000c101924 */
[----:B------:R-:W-:Y:S05]  /*e7b0*/  EXIT ;  /* 0x000000000000794d */ /* 0x000fea0003800000 */
.L_x_5150:
[----:B------:R-:W-:Y:S01]  /*e7c0*/  ISETP.NE.AND P0, PT, RZ, UR38, PT ;  /* 0x00000026ff007c0c */ /* 0x000fe2000bf05270 */
[----:B------:R-:W-:Y:S02]  /*e7d0*/  ULDC.U8 UR4, c[0x0][0x621] ;  /* 0x0001884000047ab9 */ /* 0x000fe40000000000 */
[----:B------:R-:W-:-:S10]  /*e7e0*/  ISETP.NE.AND P1, PT, RZ, UR4, PT ;  /* 0x00000004ff007c0c */ /* 0x000fd4000bf25270 */
[----:B------:R-:W-:Y:S05]  /*e7f0*/  @!P0 BRA `(.L_x_5154) ;  /* 0x0000000000088947 */ /* 0x000fea0003800000 */
[----:B------:R-:W0:Y:S02]  /*e800*/  LDG.E R3, desc[UR36][R6.64] ;  /* 0x0000002406037981 */ /* 0x000e24000c1e1900 */
[----:B0-----:R-:W-:-:S07]  /*e810*/  FADD.FTZ R16, R16, R3 ;  /* 0x0000000310107221 */ /* 0x001fce0000010000 */
.L_x_5154:
        /* <DEDUP_REMOVED lines=20> */
.L_x_5156:
[----:B------:R-:W-:Y:S02]  /*e960*/  ULDC.64 UR4, c[0x0][0x5f0] ;  /* 0x00017c0000047ab9 */ /* 0x000fe40000000a00 */
[----:B------:R-:W-:-:S05]  /*e970*/  IADD3 R2, P0, R17, UR4, RZ ;  /* 0x0000000411027c10 */ /* 0x000fca000ff1e0ff */
[----:B------:R-:W-:-:S05]  /*e980*/  IMAD.X R3, RZ, RZ, UR5, P0 ;  /* 0x00000005ff037e24 */ /* 0x000fca00080e06ff */
[----:B------:R-:W-:Y:S01]  /*e990*/  STG.E desc[UR36][R2.64], R16 ;  /* 0x0000001002007986 */ /* 0x000fe2000c101924 */
[----:B------:R-:W-:Y:S05]  /*e9a0*/  EXIT ;  /* 0x000000000000794d */ /* 0x000fea0003800000 */
.L_x_5155:
[----:B------:R-:W-:Y:S01]  /*e9b0*/  STG.E desc[UR36][R6.64], R16 ;  /* 0x0000001006007986 */ /* 0x000fe2000c101924 */
[----:B------:R-:W-:Y:S05]  /*e9c0*/  EXIT ;  /* 0x000000000000794d */ /* 0x000fea0003800000 */
.L_x_5130:
        /* <DEDUP_REMOVED lines=21> */
.L_x_5158:
        /* <DEDUP_REMOVED lines=20> */
.L_x_5160:
[----:B------:R-:W-:Y:S02]  /*ec60*/  ULDC.64 UR4, c[0x0][0x5f0] ;  /* 0x00017c0000047ab9 */ /* 0x000fe40000000a00 */
[----:B------:R-:W-:-:S04]  /*ec70*/  IADD3 R2, P0, R17, UR4, RZ ;  /* 0x0000000411027c10 */ /* 0x000fc8000ff1e0ff */
[----:B------:R-:W-:-:S05]  /*ec80*/  IADD3.X R3, RZ, UR5, RZ, P0, !PT ;  /* 0x00000005ff037c10 */ /* 0x000fca00087fe4ff */
[----:B------:R-:W-:Y:S01]  /*ec90*/  STG.E desc[UR36][R2.64], R16 ;  /* 0x0000001002007986 */ /* 0x000fe2000c101924 */
[----:B------:R-:W-:Y:S05]  /*eca0*/  EXIT ;  /* 0x000000000000794d */ /* 0x000fea0003800000 */
.L_x_5159:
[----:B------:R-:W-:Y:S01]  /*ecb0*/  STG.E desc[UR36][R4.64], R16 ;  /* 0x0000001004007986 */ /* 0x000fe2000c101924 */
[----:B------:R-:W-:Y:S05]  /*ecc0*/  EXIT ;  /* 0x000000000000794d */ /* 0x000fea0003800000 */
.L_x_5157:
[----:B------:R-:W-:Y:S01]  /*ecd0*/  ISETP.NE.AND P0, PT, RZ, UR38, PT ;  /* 0x00000026ff007c0c */ /* 0x000fe2000bf05270 */
[----:B------:R-:W-:Y:S02]  /*ece0*/  ULDC.U8 UR4, c[0x0][0x621] ;  /* 0x0001884000047ab9 */ /* 0x000fe40000000000 */
[----:B------:R-:W-:-:S10]  /*ecf0*/  ISETP.NE.AND P1, PT, RZ, UR4, PT ;  /* 0x00000004ff007c0c */ /* 0x000fd4000bf25270 */
[----:B------:R-:W-:Y:S05]  /*ed00*/  @!P0 BRA `(.L_x_5161) ;  /* 0x0000000000088947 */ /* 0x000fea0003800000 */
[----:B------:R-:W2:Y:S02]  /*ed10*/  LDG.E R3, desc[UR36][R6.64] ;  /* 0x0000002406037981 */ /* 0x000ea4000c1e1900 */
[----:B--2---:R-:W-:-:S07]  /*ed20*/  FADD.FTZ R16, R16, R3 ;  /* 0x0000000310107221 */ /* 0x004fce0000010000 */
.L_x_5161:
        /* <DEDUP_REMOVED lines=20> */
.L_x_5163:
[----:B------:R-:W-:Y:S02]  /*ee70*/  ULDC.64 UR4, c[0x0][0x5f0] ;  /* 0x00017c0000047ab9 */ /* 0x000fe40000000a00 */
[----:B------:R-:W-:-:S04]  /*ee80*/  IADD3 R2, P0, R17, UR4, RZ ;  /* 0x0000000411027c10 */ /* 0x000fc8000ff1e0ff */
[----:B------:R-:W-:-:S05]  /*ee90*/  IADD3.X R3, RZ, UR5, RZ, P0, !PT ;  /* 0x00000005ff037c10 */ /* 0x000fca00087fe4ff */
[----:B------:R-:W-:Y:S01]  /*eea0*/  STG.E desc[UR36][R2.64], R16 ;  /* 0x0000001002007986 */ /* 0x000fe2000c101924 */
[----:B------:R-:W-:Y:S05]  /*eeb0*/  EXIT ;  /* 0x000000000000794d */ /* 0x000fea0003800000 */
.L_x_5162:
[----:B------:R-:W-:Y:S01]  /*eec0*/  STG.E desc[UR36][R6.64], R16 ;  /* 0x0000001006007986 */ /* 0x000fe2000c101924 */
[----:B------:R-:W-:Y:S05]  /*eed0*/  EXIT ;  /* 0x000000000000794d */ /* 0x000fea0003800000 */
.L_x_5164:
        /* <DEDUP_REMOVED lines=10> */
.L_x_9854:


//--------------------- .text._ZN2at6native13reduce_kernelILi256ELi2ENS0_8ReduceOpIN3c108BFloat16ENS0_14func_wrapper_tIfZNS0_11sum_functorIS4_ffEclERNS_14TensorIteratorEEUlffE_EEjfLi4ELi8EEEEEvT1_ --------------------------
	.section	.text._ZN2at6native13reduce_kernelILi256ELi2ENS0_8ReduceOpIN3c108BFloat16ENS0_14func_wrapper_tIfZNS0_11sum_functorIS4_ffEclERNS_14TensorIteratorEEUlffE_EEjfLi4ELi8EEEEEvT1_,"ax",@progbits
	.align	128
        .global         _ZN2at6native13reduce_kernelILi256ELi2ENS0_8ReduceOpIN3c108BFloat16ENS0_14func_wrapper_tIfZNS0_11sum_functorIS4_ffEclERNS_14TensorIteratorEEUlffE_EEjfLi4ELi8EEEEEvT1_
        .type           _ZN2at6native13reduce_kernelILi256ELi2ENS0_8ReduceOpIN3c108BFloat16ENS0_14func_wrapper_tIfZNS0_11sum_functorIS4_ffEclERNS_14TensorIteratorEEUlffE_EEjfLi4ELi8EEEEEvT1_,@function
        .size           _ZN2at6native13reduce_kernelILi256ELi2ENS0_8ReduceOpIN3c108BFloat16ENS0_14func_wrapper_tIfZNS0_11sum_functorIS4_ffEclERNS_14TensorIteratorEEUlffE_EEjfLi4ELi8EEEEEvT1_,(.L_x_9855 - _ZN2at6native13reduce_kernelILi256ELi2ENS0_8ReduceOpIN3c108BFloat16ENS0_14func_wrapper_tIfZNS0_11sum_functorIS4_ffEclERNS_14TensorIteratorEEUlffE_EEjfLi4ELi8EEEEEvT1_)
        .other          _ZN2at6native13reduce_kernelILi256ELi2ENS0_8ReduceOpIN3c108BFloat16ENS0_14func_wrapper_tIfZNS0_11sum_functorIS4_ffEclERNS_14TensorIteratorEEUlffE_EEjfLi4ELi8EEEEEvT1_,@"STO_CUDA_ENTRY STV_DEFAULT"
_ZN2at6native13reduce_kernelILi256ELi2ENS0_8ReduceOpIN3c108BFloat16ENS0_14func_wrapper_tIfZNS0_11sum_functorIS4_ffEclERNS_14TensorIteratorEEUlffE_EEjfLi4ELi8EEEEEvT1_:
.text._ZN2at6native13reduce_kernelILi256ELi2ENS0_8ReduceOpIN3c108BFloat16ENS0_14func_wrapper_tIfZNS0_11sum_functorIS4_ffEclERNS_14TensorIteratorEEUlffE_EEjfLi4ELi8EEEEEvT1_:
        /* <DEDUP_REMOVED lines=288> */
.L_x_5165:
        /* <DEDUP_REMOVED lines=44> */
.L_x_5169:
        /* <DEDUP_REMOVED lines=25> */
.L_x_5175:
[----:B------:R-:W-:Y:S05]  /*1650*/  BSYNC B2 ;  /* 0x0000000000027941 */ /* 0x000fea0003800000 */
.L_x_5174:
        /* <DEDUP_REMOVED lines=9> */
[----:B--2---:R-:W-:-:S05]  /*16f0*/  SHF.L.U32 R0, R4, 0x10, RZ ;  /* 0x0000001004007819 */ /* 0x004fca00000006ff */
[----:B------:R-:W-:-:S07]  /*1700*/  FADD.FTZ R0, R0, UR4 ;  /* 0x0000000400007e21 */ /* 0x000fce0008010000 */
.L_x_5173:
[----:B------:R-:W-:Y:S05]  /*1710*/  BSYNC B1 ;  /* 0x0000000000017941 */ /* 0x000fea0003800000 */
.L_x_5172:
[----:B------:R-:W0:Y:S01]  /*1720*/  LDC R5, c[0x0][0x21c] ;  /* 0x00008700ff057b82 */ /* 0x000e220000000800 */
[----:B------:R-:W-:-:S04]  /*1730*/  IADD3 R3, P0, -R6, 0x8, RZ ;  /* 0x0000000806037810 */ /* 0x000fc80007f1e1ff */
[----:B------:R-:W-:Y:S01]  /*1740*/  LEA R18, P1, R3, R18, 0x1 ;  /* 0x0000001203127211 */ /* 0x000fe200078208ff */
[----:B------:R-:W-:-:S05]  /*1750*/  IMAD.X R4, RZ, RZ, -0x1, P0 ;  /* 0xffffffffff047424 */ /* 0x000fca00000e06ff */
[----:B------:R-:W-:Y:S02]  /*1760*/  LEA.HI.X R19, R3, R19, R4, 0x1, P1 ;  /* 0x0000001303137211 */ /* 0x000fe400008f0c04 */
[----:B0-----:R-:W-:-:S07]  /*1770*/  IADD3 R12, R6, -0x8, R5 ;  /* 0xfffffff8060c7810 */ /* 0x001fce0007ffe005 */
.L_x_5171:
[----:B------:R-:W-:Y:S05]  /*1780*/  BSYNC B0 ;  /* 0x0000000000007941 */ /* 0x000fea0003800000 */
.L_x_5170:
[----:B------:R-:W0:Y:S01]  /*1790*/  LDC.64 R4, c[0x0][0x230] ;  /* 0x00008c00ff047b82 */ /* 0x000e220000000a00 */
[----:B------:R-:W-:Y:S01]  /*17a0*/  BSSY B0, `(.L_x_5176) ;  /* 0x0000030000007945 */ /* 0x000fe20003800000 */
[----:B------:R-:W-:Y:S01]  /*17b0*/  ISETP.NE.AND P2, PT, R2, RZ, PT ;  /* 0x000000ff0200720c */ /* 0x000fe20003f45270 */
[--C-:B------:R-:W-:Y:S01]  /*17c0*/  IMAD.MOV.U32 R10, RZ, RZ, R8.reuse ;  /* 0x000000ffff0a7224 */ /* 0x100fe200078e0008 */
[-C--:B------:R-:W-:Y:S01]  /*17d0*/  MOV R14, R8.reuse ;  /* 0x00000008000e7202 */ /* 0x080fe20000000f00 */
[--C-:B------:R-:W-:Y:S01]  /*17e0*/  IMAD.MOV.U32 R9, RZ, RZ, R8.reuse ;  /* 0x000000ffff097224 */ /* 0x100fe200078e0008 */
[----:B------:R-:W-:Y:S01]  /*17f0*/  MOV R15, R8 ;  /* 0x00000008000f7202 */ /* 0x000fe20000000f00 */
[----:B------:R-:W-:Y:S01]  /*1800*/  IMAD.MOV.U32 R11, RZ, RZ, R8 ;  /* 0x000000ffff0b7224 */ /* 0x000fe200078e0008 */
[----:B------:R-:W1:Y:S01]  /*1810*/  LDC R13, c[0x0][0x238] ;  /* 0x00008e00ff0d7b82 */ /* 0x000e620000000800 */
[----:B0-----:R-:W-:Y:S01]  /*1820*/  IMAD R4, R23, R4, RZ ;  /* 0x0000000417047224 */ /* 0x001fe200078e02ff */
[----:B------:R-:W-:-:S03]  /*1830*/  ISETP.NE.AND P1, PT, R5, RZ, PT ;  /* 0x000000ff0500720c */ /* 0x000fc60003f25270 */
[----:B------:R-:W-:-:S04]  /*1840*/  IMAD R4, R2, R5, R4 ;  /* 0x0000000502047224 */ /* 0x000fc800078e0204 */
[----:B-1----:R-:W-:-:S05]  /*1850*/  IMAD R21, R16, R13, R4 ;  /* 0x0000000d10157224 */ /* 0x002fca00078e0204 */
[----:B------:R-:W-:-:S04]  /*1860*/  LEA R3, R21, 0x7, 0x3 ;  /* 0x0000000715037811 */ /* 0x000fc800078e18ff */
[----:B------:R-:W-:Y:S02]  /*1870*/  ISETP.GE.U32.AND P0, PT, R3, R12, PT ;  /* 0x0000000c0300720c */ /* 0x000fe40003f06070 */
[----:B------:R-:W-:-:S11]  /*1880*/  MOV R3, R8 ;  /* 0x0000000800037202 */ /* 0x000fd60000000f00 */
[----:B------:R-:W-:Y:S05]  /*1890*/  @P0 BRA `(.L_x_5177) ;  /* 0x0000000000800947 */ /* 0x000fea0003800000 */
[-C--:B------:R-:W-:Y:S01]  /*18a0*/  MOV R10, R8.reuse ;  /* 0x00000008000a7202 */ /* 0x080fe20000000f00 */
[--C-:B------:R-:W-:Y:S01]  /*18b0*/  IMAD.MOV.U32 R14, RZ, RZ, R8.reuse ;  /* 0x000000ffff0e7224 */ /* 0x100fe200078e0008 */
[-C--:B------:R-:W-:Y:S01]  /*18c0*/  MOV R9, R8.reuse ;  /* 0x0000000800097202 */ /* 0x080fe20000000f00 */
[----:B------:R-:W-:Y:S01]  /*18d0*/  IMAD.MOV.U32 R15, RZ, RZ, R8 ;  /* 0x000000ffff0f7224 */ /* 0x000fe200078e0008 */
[----:B------:R-:W-:-:S07]  /*18e0*/  MOV R11, R8 ;  /* 0x00000008000b7202 */ /* 0x000fce0000000f00 */
.L_x_5178:
[----:B------:R-:W-:Y:S01]  /*18f0*/  IMAD.WIDE.U32 R4, R21, 0x10, R18 ;  /* 0x0000001015047825 */ /* 0x000fe200078e0012 */
[----:B------:R-:W-:-:S05]  /*1900*/  ULDC UR4, c[0x0][0x224] ;  /* 0x0000890000047ab9 */ /* 0x000fca0000000800 */
[----:B------:R-:W2:Y:S01]  /*1910*/  LDG.E.128 R4, desc[UR60][R4.64] ;  /* 0x0000003c04047981 */ /* 0x000ea2000c1e1d00 */
[----:B------:R-:W-:-:S05]  /*1920*/  VIADD R21, R21, UR4 ;  /* 0x0000000415157c36 */ /* 0x000fca0008000000 */
[----:B------:R-:W-:-:S04]  /*1930*/  LEA R27, R21, 0x7, 0x3 ;  /* 0x00000007151b7811 */ /* 0x000fc800078e18ff */
[----:B------:R-:W-:Y:S02]  /*1940*/  ISETP.GE.U32.AND P0, PT, R27, R12, PT ;  /* 0x0000000c1b00720c */ /* 0x000fe40003f06070 */
[C---:B--2---:R-:W-:Y:S01]  /*1950*/  PRMT R20, R4.reuse, 0x7632, R20 ;  /* 0x0000763204147816 */ /* 0x044fe20000000014 */
[C---:B------:R-:W-:Y:S01]  /*1960*/  IMAD.U32 R26, R5.reuse, 0x10000, RZ ;  /* 0x00010000051a7824 */ /* 0x040fe200078e00ff */
[----:B------:R-:W-:Y:S02]  /*1970*/  SHF.L.U32 R25, R4, 0x10, RZ ;  /* 0x0000001004197819 */ /* 0x000fe400000006ff */
[----:B------:R-:W-:Y:S01]  /*1980*/  PRMT R22, R5, 0x7632, R22 ;  /* 0x0000763205167816 */ /* 0x000fe20000000016 */
[----:B------:R-:W-:Y:S01]  /*1990*/  FADD.FTZ R15, R26, R15 ;  /* 0x0000000f1a0f7221 */ /* 0x000fe20000010000 */
[C---:B------:R-:W-:Y:S01]  /*19a0*/  PRMT R24, R6.reuse, 0x7632, R24 ;  /* 0x0000763206187816 */ /* 0x040fe20000000018 */
[----:B------:R-:W-:Y:S01]  /*19b0*/  FADD.FTZ R0, R25, R0 ;  /* 0x0000000019007221 */ /* 0x000fe20000010000 */
[C---:B------:R-:W-:Y:S01]  /*19c0*/  PRMT R4, R7.reuse, 0x7632, R4 ;  /* 0x0000763207047816 */ /* 0x040fe20000000004 */
[----:B------:R-:W-:Y:S01]  /*19d0*/  IMAD.U32 R7, R7, 0x10000, RZ ;  /* 0x0001000007077824 */ /* 0x000fe200078e00ff */
        /* <DEDUP_REMOVED lines=10> */
[----:B------:R-:W-:Y:S01]  /*1a80*/  FADD.FTZ R3, R4, R3 ;  /* 0x0000000304037221 */ /* 0x000fe20000010000 */
[----:B------:R-:W-:Y:S06]  /*1a90*/  @!P0 BRA `(.L_x_5178) ;  /* 0xfffffffc00948947 */ /* 0x000fec000383ffff */
.L_x_5177:
[----:B------:R-:W-:Y:S05]  /*1aa0*/  BSYNC B0 ;  /* 0x0000000000007941 */ /* 0x000fea0003800000 */
.L_x_5176:
        /* <DEDUP_REMOVED lines=8> */
.L_x_5180:
[----:B------:R-:W-:Y:S05]  /*1b30*/  BSYNC B0 ;  /* 0x0000000000007941 */ /* 0x000fea0003800000 */
.L_x_5179:
        /* <DEDUP_REMOVED lines=12> */
.L_x_5182:
[----:B------:R-:W-:Y:S05]  /*1c00*/  BSYNC B0 ;  /* 0x0000000000007941 */ /* 0x000fea0003800000 */
.L_x_5181:
[----:B------:R-:W-:Y:S01]  /*1c10*/  FADD.FTZ R0, R11, R0 ;  /* 0x000000000b007221 */ /* 0x000fe20000010000 */
[----:B------:R-:W-:-:S03]  /*1c20*/  IMAD.MOV.U32 R19, RZ, RZ, RZ ;  /* 0x000000ffff137224 */ /* 0x000fc600078e00ff */
[----:B------:R-:W-:-:S04]  /*1c30*/  FADD.FTZ R0, R0, R15 ;  /* 0x0000000f00007221 */ /* 0x000fc80000010000 */
[----:B------:R-:W-:-:S04]  /*1c40*/  FADD.FTZ R9, R0, R9 ;  /* 0x0000000900097221 */ /* 0x000fc80000010000 */
[----:B------:R-:W-:-:S04]  /*1c50*/  FADD.FTZ R9, R9, R14 ;  /* 0x0000000e09097221 */ /* 0x000fc80000010000 */
[----:B------:R-:W-:-:S04]  /*1c60*/  FADD.FTZ R9, R9, R8 ;  /* 0x0000000809097221 */ /* 0x000fc80000010000 */
[----:B------:R-:W-:-:S04]  /*1c70*/  FADD.FTZ R10, R9, R10 ;  /* 0x0000000a090a7221 */ /* 0x000fc80000010000 */
[----:B------:R-:W-:Y:S01]  /*1c80*/  FADD.FTZ R18, R10, R3 ;  /* 0x000000030a127221 */ /* 0x000fe20000010000 */
[----:B------:R-:W-:Y:S06]  /*1c90*/  BRA `(.L_x_5167) ;  /* 0x0000009c00b47947 */ /* 0x000fec0003800000 */
.L_x_5168:
        /* <DEDUP_REMOVED lines=31> */
.L_x_5192:
        /* <DEDUP_REMOVED lines=286> */
.L_x_5188:
        /* <DEDUP_REMOVED lines=243> */
.L_x_5189:
        /* <DEDUP_REMOVED lines=255> */
.L_x_5190:
        /* <DEDUP_REMOVED lines=252> */
.L_x_5191:
[----:B------:R-:W-:Y:S01]  /*5f50*/  LOP3.LUT R21, R28, 0xfffffffc, RZ, 0xc0, !PT ;  /* 0xfffffffc1c157812 */ /* 0x000fe200078ec0ff */
[----:B------:R-:W-:-:S03]  /*5f60*/  ULDC UR4, c[0x0][0x21c] ;  /* 0x0000870000047ab9 */ /* 0x000fc60000000800 */
[----:B------:R-:W-:-:S05]  /*5f70*/  IADD3 R20, P1, R18, R21, RZ ;  /* 0x0000001512147210 */ /* 0x000fca0007f3e0ff */
[----:B------:R-:W-:-:S05]  /*5f80*/  IMAD.X R21, RZ, RZ, R19, P1 ;  /* 0x000000ffff157224 */ /* 0x000fca00008e0613 */
[----:B------:R1:W2:Y:S01]  /*5f90*/  LDG.E R34, desc[UR60][R20.64] ;  /* 0x0000003c14227981 */ /* 0x0002a2000c1e1900 */
[----:B------:R-:W-:Y:S01]  /*5fa0*/  IADD3 R27, R29, R0, RZ ;  /* 0x000000001d1b7210 */ /* 0x000fe20007ffe0ff */
[----:B------:R-:W-:Y:S01]  /*5fb0*/  IMAD.U32 R29, R12, 0x10000, RZ ;  /* 0x000100000c1d7824 */ /* 0x000fe200078e00ff */
[----:B------:R-:W-:Y:S02]  /*5fc0*/  MOV R26, UR4 ;  /* 0x00000004001a7c02 */ /* 0x000fe40008000f00 */
[----:B------:R-:W-:Y:S01]  /*5fd0*/  SHF.L.U32 R28, R11, 0x10, RZ ;  /* 0x000000100b1c7819 */ /* 0x000fe200000006ff */
[----:B------:R-:W-:Y:S02]  /*5fe0*/  IMAD R33, R0, 0x3, R27 ;  /* 0x0000000300217824 */ /* 0x000fe400078e021b */
[----:B------:R-:W-:Y:S01]  /*5ff0*/  FADD.FTZ R8, R29, R8 ;  /* 0x000000081d087221 */ /* 0x000fe20000010000 */
[----:B------:R-:W-:Y:S01]  /*6000*/  SHF.L.U32 R31, R13, 0x10, RZ ;  /* 0x000000100d1f7819 */ /* 0x000fe200000006ff */
[----:B------:R-:W-:Y:S01]  /*6010*/  FADD.FTZ R7, R28, R7 ;  /* 0x000000071c077221 */ /* 0x000fe20000010000 */
[----:B------:R-:W-:Y:S01]  /*6020*/  ISETP.GE.U32.AND P1, PT, R33, R26, PT ;  /* 0x0000001a2100720c */ /* 0x000fe20003f26070 */
[----:B------:R-:W-:Y:S01]  /*6030*/  IMAD.U32 R28, R22, 0x10000, RZ ;  /* 0x00010000161c7824 */ /* 0x000fe200078e00ff */
[----:B-1----:R-:W-:Y:S01]  /*6040*/  SHF.L.U32 R21, R25, 0x10, RZ ;  /* 0x0000001019157819 */ /* 0x002fe200000006ff */
[----:B------:R-:W-:Y:S01]  /*6050*/  FADD.FTZ R6, R31, R6 ;  /* 0x000000061f067221 */ /* 0x000fe20000010000 */
[----:B------:R-:W-:Y:S01]  /*6060*/  SHF.L.U32 R30, R24, 0x10, RZ ;  /* 0x00000010181e7819 */ /* 0x000fe200000006ff */
[----:B------:R-:W-:-:S02]  /*6070*/  FADD.FTZ R5, R28, R5 ;  /* 0x000000051c057221 */ /* 0x000fc40000010000 */
[----:B------:R-:W-:Y:S02]  /*6080*/  FADD.FTZ R4, R21, R4 ;  /* 0x0000000415047221 */ /* 0x000fe40000010000 */
[----:B------:R-:W-:Y:S01]  /*6090*/  FADD.FTZ R3, R30, R3 ;  /* 0x000000031e037221 */ /* 0x000fe20000010000 */
[C---:B--2---:R-:W-:Y:S01]  /*60a0*/  PRMT R20, R34.reuse, 0x7632, R20 ;  /* 0x0000763222147816 */ /* 0x044fe20000000014 */
[----:B------:R-:W-:-:S03]  /*60b0*/  IMAD.U32 R32, R34, 0x10000, RZ ;  /* 0x0001000022207824 */ /* 0x000fc600078e00ff */
[----:B------:R-:W-:Y:S01]  /*60c0*/  SHF.L.U32 R29, R20, 0x10, RZ ;  /* 0x00000010141d7819 */ /* 0x000fe200000006ff */
[----:B------:R-:W-:-:S04]  /*60d0*/  FADD.FTZ R9, R32, R9 ;  /* 0x0000000920097221 */ /* 0x000fc80000010000 */
[----:B------:R-:W-:Y:S01]  /*60e0*/  FADD.FTZ R10, R29, R10 ;  /* 0x0000000a1d0a7221 */ /* 0x000fe20000010000 */
[----:B------:R-:W-:Y:S06]  /*60f0*/  @!P1 BRA `(.L_x_5192) ;  /* 0xffffffbc00649947 */ /* 0x000fec000383ffff */
[----:B------:R-:W-:Y:S05]  /*6100*/  BSYNC B1 ;  /* 0x0000000000017941 */ /* 0x000fea0003800000 */
.L_x_5187:
[C---:B------:R-:W-:Y:S02]  /*6110*/  PRMT R29, R34.reuse, 0x7610, R29 ;  /* 0x00007610221d7816 */ /* 0x040fe4000000001d */
[----:B------:R-:W-:-:S07]  /*6120*/  PRMT R30, R34, 0x7632, R30 ;  /* 0x00007632221e7816 */ /* 0x000fce000000001e */
.L_x_5186:
[----:B------:R-:W-:Y:S05]  /*6130*/  BSYNC B0 ;  /* 0x0000000000007941 */ /* 0x000fea0003800000 */
.L_x_5185:
        /* <DEDUP_REMOVED lines=280> */
.L_x_5195:
        /* <DEDUP_REMOVED lines=283> */
.L_x_5196:
        /* <DEDUP_REMOVED lines=283> */
.L_x_5197:
[----:B------:R-:W-:-:S04]  /*9620*/  LOP3.LUT R15, R31, 0xfffffffc, RZ, 0xc0, !PT ;  /* 0xfffffffc1f0f7812 */ /* 0x000fc800078ec0ff */
[----:B------:R-:W-:-:S04]  /*9630*/  IADD3 R14, P2, R18, R15, RZ ;  /* 0x0000000f120e7210 */ /* 0x000fc80007f5e0ff */
[----:B------:R-:W-:-:S05]  /*9640*/  IADD3.X R15, RZ, R19, RZ, P2, !PT ;  /* 0x00000013ff0f7210 */ /* 0x000fca00017fe4ff */
        /* <DEDUP_REMOVED lines=280> */
.L_x_5198:
[----:B------:R-:W-:-:S04]  /*a7d0*/  LOP3.LUT R15, R29, 0xfffffffc, RZ, 0xc0, !PT ;  /* 0xfffffffc1d0f7812 */ /* 0x000fc800078ec0ff */
[----:B------:R-:W-:-:S05]  /*a7e0*/  IADD3 R14, P1, R18, R15, RZ ;  /* 0x0000000f120e7210 */ /* 0x000fca0007f3e0ff */
[----:B------:R-:W-:-:S05]  /*a7f0*/  IMAD.X R15, RZ, RZ, R19, P1 ;  /* 0x000000ffff0f7224 */ /* 0x000fca00008e0613 */
[----:B------:R-:W2:Y:S02]  /*a800*/  LDG.E R14, desc[UR60][R14.64] ;  /* 0x0000003c0e0e7981 */ /* 0x000ea4000c1e1900 */
[C---:B--2---:R-:W-:Y:S02]  /*a810*/  PRMT R29, R14.reuse, 0x7610, R29 ;  /* 0x000076100e1d7816 */ /* 0x044fe4000000001d */
[----:B------:R-:W-:-:S07]  /*a820*/  PRMT R30, R14, 0x7632, R30 ;  /* 0x000076320e1e7816 */ /* 0x000fce000000001e */
.L_x_5194:
[----:B------:R-:W-:Y:S05]  /*a830*/  BSYNC B0 ;  /* 0x0000000000007941 */ /* 0x000fea0003800000 */
.L_x_5193:
[----:B------:R-:W-:Y:S04]  /*a840*/  BSSY B0, `(.L_x_5199) ;  /* 0x000001a000007945 */ /* 0x000fe80003800000 */
[----:B------:R-:W-:Y:S05]  /*a850*/  @P0 BRA `(.L_x_5200) ;  /* 0x0000000000600947 */ /* 0x000fea0003800000 */
[----:B------:R-:W-:Y:S02]  /*a860*/  IADD3 R27, R27, R0, RZ ;  /* 0x000000001b1b7210 */ /* 0x000fe40007ffe0ff */
[----:B0-----:R-:W-:Y:S01]  /*a870*/  SHF.L.U32 R14, R11, 0x10, RZ ;  /* 0x000000100b0e7819 */ /* 0x001fe200000006ff */
[----:B------:R-:W-:Y:S01]  /*a880*/  IMAD.U32 R11, R12, 0x10000, RZ ;  /* 0x000100000c0b7824 */ /* 0x000fe200078e00ff */
[----:B------:R-:W-:-:S03]  /*a890*/  ISETP.GE.U32.AND P0, PT, R27, R26, PT ;  /* 0x0000001a1b00720c */ /* 0x000fc60003f06070 */
[----:B------:R-:W-:Y:S01]  /*a8a0*/  FADD.FTZ R7, R7, R14 ;  /* 0x0000000e07077221 */ /* 0x000fe20000010000 */
[----:B------:R-:W-:-:S09]  /*a8b0*/  FADD.FTZ R8, R8, R11 ;  /* 0x0000000b08087221 */ /* 0x000fd20000010000 */
[----:B------:R-:W-:Y:S05]  /*a8c0*/  @P0 BRA `(.L_x_5200) ;  /* 0x0000000000440947 */ /* 0x000fea0003800000 */
[----:B------:R-:W-:Y:S01]  /*a8d0*/  IADD3 R11, R27, R0, RZ ;  /* 0x000000001b0b7210 */ /* 0x000fe20007ffe0ff */
[----:B------:R-:W-:Y:S01]  /*a8e0*/  IMAD.U32 R22, R22, 0x10000, RZ ;  /* 0x0001000016167824 */ /* 0x000fe200078e00ff */
[----:B------:R-:W-:Y:S02]  /*a8f0*/  SHF.L.U32 R13, R13, 0x10, RZ ;  /* 0x000000100d0d7819 */ /* 0x000fe400000006ff */
[----:B------:R-:W-:Y:S01]  /*a900*/  ISETP.GE.U32.AND P0, PT, R11, R26, PT ;  /* 0x0000001a0b00720c */ /* 0x000fe20003f06070 */
[----:B------:R-:W-:Y:S02]  /*a910*/  FADD.FTZ R5, R5, R22 ;  /* 0x0000001605057221 */ /* 0x000fe40000010000 */
[----:B------:R-:W-:-:S10]  /*a920*/  FADD.FTZ R6, R6, R13 ;  /* 0x0000000d06067221 */ /* 0x000fd40000010000 */
[----:B------:R-:W-:Y:S05]  /*a930*/  @P0 BRA `(.L_x_5200) ;  /* 0x0000000000280947 */ /* 0x000fea0003800000 */
[----:B------:R-:W-:Y:S01]  /*a940*/  IADD3 R11, R11, R0, RZ ;  /* 0x000000000b0b7210 */ /* 0x000fe20007ffe0ff */
[----:B------:R-:W-:Y:S01]  /*a950*/  IMAD.U32 R24, R24, 0x10000, RZ ;  /* 0x0001000018187824 */ /* 0x000fe200078e00ff */
[----:B------:R-:W-:Y:S02]  /*a960*/  SHF.L.U32 R25, R25, 0x10, RZ ;  /* 0x0000001019197819 */ /* 0x000fe400000006ff */
[----:B------:R-:W-:Y:S01]  /*a970*/  ISETP.GE.U32.AND P0, PT, R11, R26, PT ;  /* 0x0000001a0b00720c */ /* 0x000fe20003f06070 */
[----:B------:R-:W-:Y:S02]  /*a980*/  FADD.FTZ R3, R3, R24 ;  /* 0x0000001803037221 */ /* 0x000fe40000010000 */
[----:B------:R-:W-:-:S10]  /*a990*/  FADD.FTZ R4, R4, R25 ;  /* 0x0000001904047221 */ /* 0x000fd40000010000 */
[----:B------:R-:W-:Y:S02]  /*a9a0*/  @!P0 SHF.L.U32 R0, R29, 0x10, RZ ;  /* 0x000000101d008819 */ /* 0x000fe400000006ff */
[----:B------:R-:W-:-:S03]  /*a9b0*/  @!P0 SHF.L.U32 R11, R30, 0x10, RZ ;  /* 0x000000101e0b8819 */ /* 0x000fc600000006ff */
[----:B------:R-:W-:Y:S02]  /*a9c0*/  @!P0 FADD.FTZ R9, R9, R0 ;  /* 0x0000000009098221 */ /* 0x000fe40000010000 */
[----:B------:R-:W-:-:S07]  /*a9d0*/  @!P0 FADD.FTZ R10, R10, R11 ;  /* 0x0000000b0a0a8221 */ /* 0x000fce0000010000 */
.L_x_5200:
[----:B------:R-:W-:Y:S05]  /*a9e0*/  BSYNC B0 ;  /* 0x0000000000007941 */ /* 0x000fea0003800000 */
.L_x_5199:
[----:B------:R-:W-:Y:S01]  /*a9f0*/  FADD.FTZ R8, R5, R8 ;  /* 0x0000000805087221 */ /* 0x000fe20000010000 */
[----:B------:R-:W-:-:S03]  /*aa00*/  FADD.FTZ R7, R6, R7 ;  /* 0x0000000706077221 */ /* 0x000fc60000010000 */
[----:B------:R-:W-:Y:S01]  /*aa10*/  FADD.FTZ R3, R8, R3 ;  /* 0x0000000308037221 */ /* 0x000fe20000010000 */
[----:B------:R-:W-:-:S03]  /*aa20*/  FADD.FTZ R4, R7, R4 ;  /* 0x0000000407047221 */ /* 0x000fc60000010000 */
[----:B------:R-:W-:Y:S01]  /*aa30*/  FADD.FTZ R19, R3, R10 ;  /* 0x0000000a03137221 */ /* 0x000fe20000010000 */
[----:B------:R-:W-:Y:S01]  /*aa40*/  FADD.FTZ R18, R4, R9 ;  /* 0x0000000904127221 */ /* 0x000fe20000010000 */
[----:B------:R-:W-:Y:S06]  /*aa50*/  BRA `(.L_x_5167) ;  /* 0x0000001000447947 */ /* 0x000fec0003800000 */
.L_x_5184:
        /* <DEDUP_REMOVED lines=16> */
.L_x_5204:
[----:B------:R-:W-:Y:S02]  /*ab60*/  IMAD R4, R20, R27, RZ ;  /* 0x0000001b14047224 */ /* 0x000fe400078e02ff */
[----:B------:R-:W-:-:S03]  /*ab70*/  IMAD.IADD R27, R0, 0x1, R27 ;  /* 0x00000001001b7824 */ /* 0x000fc600078e021b */
[----:B------:R-:W-:Y:S01]  /*ab80*/  SHF.R.U32.HI R25, RZ, 0x1, R4 ;  /* 0x00000001ff197819 */ /* 0x000fe20000011604 */
[----:B------:R-:W-:Y:S01]  /*ab90*/  IMAD R4, R20, R27, RZ ;  /* 0x0000001b14047224 */ /* 0x000fe200078e02ff */
[----:B------:R-:W-:-:S03]  /*aba0*/  IADD3 R5, R27, R0, RZ ;  /* 0x000000001b057210 */ /* 0x000fc60007ffe0ff */
[----:B------:R-:W-:Y:S01]  /*abb0*/  IMAD.WIDE.U32 R24, R25, 0x4, R18 ;  /* 0x0000000419187825 */ /* 0x000fe200078e0012 */
[----:B------:R-:W-:Y:S02]  /*abc0*/  IADD3 R27, R5, R0, RZ ;  /* 0x00000000051b7210 */ /* 0x000fe40007ffe0ff */
[----:B------:R-:W-:Y:S01]  /*abd0*/  SHF.R.U32.HI R29, RZ, 0x1, R4 ;  /* 0x00000001ff1d7819 */ /* 0x000fe20000011604 */
[C---:B------:R-:W-:Y:S02]  /*abe0*/  IMAD R5, R20.reuse, R5, RZ ;  /* 0x0000000514057224 */ /* 0x040fe400078e02ff */
[----:B------:R-:W-:Y:S01]  /*abf0*/  IMAD R4, R20, R27, RZ ;  /* 0x0000001b14047224 */ /* 0x000fe200078e02ff */
[----:B------:R0:W2:Y:S01]  /*ac00*/  LDG.E R24, desc[UR60][R24.64] ;  /* 0x0000003c18187981 */ /* 0x0000a2000c1e1900 */
[----:B------:R-:W-:Y:S01]  /*ac10*/  IMAD.WIDE.U32 R28, R29, 0x4, R18 ;  /* 0x000000041d1c7825 */ /* 0x000fe200078e0012 */
[----:B------:R-:W-:Y:S02]  /*ac20*/  SHF.R.U32.HI R5, RZ, 0x1, R5 ;  /* 0x00000001ff057819 */ /* 0x000fe40000011605 */
[----:B------:R-:W-:-:S03]  /*ac30*/  SHF.R.U32.HI R7, RZ, 0x1, R4 ;  /* 0x00000001ff077819 */ /* 0x000fc60000011604 */
[--C-:B------:R-:W-:Y:S01]  /*ac40*/  IMAD.WIDE.U32 R4, R5, 0x4, R18.reuse ;  /* 0x0000000405047825 */ /* 0x100fe200078e0012 */
[----:B------:R-:W3:Y:S03]  /*ac50*/  LDG.E R28, desc[UR60][R28.64] ;  /* 0x0000003c1c1c7981 */ /* 0x000ee6000c1e1900 */
[----:B------:R-:W-:Y:S02]  /*ac60*/  IMAD.WIDE.U32 R6, R7, 0x4, R18 ;  /* 0x0000000407067825 */ /* 0x000fe400078e0012 */
[----:B------:R-:W4:Y:S04]  /*ac70*/  LDG.E R4, desc[UR60][R4.64] ;  /* 0x0000003c04047981 */ /* 0x000f28000c1e1900 */
[----:B------:R-:W5:Y:S01]  /*ac80*/  LDG.E R6, desc[UR60][R6.64] ;  /* 0x0000003c06067981 */ /* 0x000f62000c1e1900 */
[----:B------:R-:W-:-:S04]  /*ac90*/  IMAD.IADD R27, R27, 0x1, R0 ;  /* 0x000000011b1b7824 */ /* 0x000fc800078e0200 */
[----:B0-----:R-:W-:-:S05]  /*aca0*/  IMAD R25, R0, 0x3, R27 ;  /* 0x0000000300197824 */ /* 0x001fca00078e021b */
[----:B------:R-:W-:Y:S02]  /*acb0*/  ISETP.GE.U32.AND P0, PT, R25, R26, PT ;  /* 0x0000001a1900720c */ /* 0x000fe40003f06070 */
[C---:B--2---:R-:W-:Y:S02]  /*acc0*/  PRMT R15, R24.reuse, 0x7632, R15 ;  /* 0x00007632180f7816 */ /* 0x044fe4000000000f */
[----:B------:R-:W-:Y:S02]  /*acd0*/  SHF.L.U32 R21, R24, 0x10, RZ ;  /* 0x0000001018157819 */ /* 0x000fe400000006ff */
[----:B------:R-:W-:-:S03]  /*ace0*/  SHF.L.U32 R22, R15, 0x10, RZ ;  /* 0x000000100f167819 */ /* 0x000fc600000006ff */
[----:B------:R-:W-:Y:S01]  /*acf0*/  FADD.FTZ R10, R21, R10 ;  /* 0x0000000a150a7221 */ /* 0x000fe20000010000 */
[C---:B---3--:R-:W-:Y:S01]  /*ad00*/  IMAD.U32 R30, R28.reuse, 0x10000, RZ ;  /* 0x000100001c1e7824 */ /* 0x048fe200078e00ff */
[----:B------:R-:W-:Y:S01]  /*ad10*/  PRMT R15, R28, 0x7632, R15 ;  /* 0x000076321c0f7816 */ /* 0x000fe2000000000f */
[----:B------:R-:W-:Y:S02]  /*ad20*/  FADD.FTZ R11, R22, R11 ;  /* 0x0000000b160b7221 */ /* 0x000fe40000010000 */
[----:B------:R-:W-:Y:S01]  /*ad30*/  FADD.FTZ R13, R30, R13 ;  /* 0x0000000d1e0d7221 */ /* 0x000fe20000010000 */
[----:B----4-:R-:W-:Y:S02]  /*ad40*/  PRMT R5, R4, 0x7632, R5 ;  /* 0x0000763204057816 */ /* 0x010fe40000000005 */
[----:B------:R-:W-:Y:S02]  /*ad50*/  SHF.L.U32 R15, R15, 0x10, RZ ;  /* 0x000000100f0f7819 */ /* 0x000fe400000006ff */
[----:B-----5:R-:W-:Y:S01]  /*ad60*/  PRMT R7, R6, 0x7632, R7 ;  /* 0x0000763206077816 */ /* 0x020fe20000000007 */
[----:B------:R-:W-:Y:S01]  /*ad70*/  IMAD.U32 R22, R5, 0x10000, RZ ;  /* 0x0001000005167824 */ /* 0x000fe200078e00ff */
[----:B------:R-:W-:Y:S01]  /*ad80*/  SHF.L.U32 R21, R4, 0x10, RZ ;  /* 0x0000001004157819 */ /* 0x000fe200000006ff */
[----:B------:R-:W-:Y:S01]  /*ad90*/  FADD.FTZ R12, R15, R12 ;  /* 0x0000000c0f0c7221 */ /* 0x000fe20000010000 */
[----:B------:R-:W-:Y:S01]  /*ada0*/  SHF.L.U32 R5, R6, 0x10, RZ ;  /* 0x0000001006057819 */ /* 0x000fe200000006ff */
[----:B------:R-:W-:Y:S01]  /*adb0*/  FADD.FTZ R3, R22, R3 ;  /* 0x0000000316037221 */ /* 0x000fe20000010000 */
[----:B------:R-:W-:Y:S01]  /*adc0*/  SHF.L.U32 R30, R7, 0x10, RZ ;  /* 0x00000010071e7819 */ /* 0x000fe200000006ff */
[----:B------:R-:W-:-:S02]  /*add0*/  FADD.FTZ R14, R21, R14 ;  /* 0x0000000e150e7221 */ /* 0x000fc40000010000 */
[----:B------:R-:W-:Y:S02]  /*ade0*/  FADD.FTZ R8, R5, R8 ;  /* 0x0000000805087221 */ /* 0x000fe40000010000 */
[----:B------:R-:W-:Y:S01]  /*adf0*/  FADD.FTZ R9, R30, R9 ;  /* 0x000000091e097221 */ /* 0x000fe20000010000 */
[----:B------:R-:W-:Y:S06]  /*ae00*/  @!P0 BRA `(.L_x_5204) ;  /* 0xfffffffc00548947 */ /* 0x000fec000383ffff */
[----:B------:R-:W-:Y:S05]  /*ae10*/  BSYNC B1 ;  /* 0x0000000000017941 */ /* 0x000fea0003800000 */
.L_x_5203:
        /* <DEDUP_REMOVED lines=8> */
.L_x_5202:
[----:B------:R-:W-:Y:S05]  /*aea0*/  BSYNC B0 ;  /* 0x0000000000007941 */ /* 0x000fea0003800000 */
.L_x_5201:
        /* <DEDUP_REMOVED lines=35> */
.L_x_5206:
[----:B------:R-:W-:Y:S05]  /*b0e0*/  BSYNC B0 ;  /* 0x0000000000007941 */ /* 0x000fea0003800000 */
.L_x_5205:
[----:B------:R-:W-:Y:S04]  /*b0f0*/  BSSY B0, `(.L_x_5207) ;  /* 0x000001a000007945 */ /* 0x000fe80003800000 */
[----:B------:R-:W-:Y:S05]  /*b100*/  @P1 BRA `(.L_x_5208) ;  /* 0x0000000000601947 */ /* 0x000fea0003800000 */
[----:B------:R-:W-:Y:S01]  /*b110*/  IMAD.IADD R27, R27, 0x1, R0 ;  /* 0x000000011b1b7824 */ /* 0x000fe200078e0200 */
[----:B------:R-:W-:Y:S02]  /*b120*/  SHF.L.U32 R15, R15, 0x10, RZ ;  /* 0x000000100f0f7819 */ /* 0x000fe400000006ff */
[----:B------:R-:W-:Y:S02]  /*b130*/  SHF.L.U32 R24, R24, 0x10, RZ ;  /* 0x0000001018187819 */ /* 0x000fe400000006ff */
[----:B------:R-:W-:Y:S01]  /*b140*/  ISETP.GE.U32.AND P0, PT, R27, R26, PT ;  /* 0x0000001a1b00720c */ /* 0x000fe20003f06070 */
[----:B------:R-:W-:Y:S02]  /*b150*/  FADD.FTZ R10, R10, R15 ;  /* 0x0000000f0a0a7221 */ /* 0x000fe40000010000 */
[----:B------:R-:W-:-:S10]  /*b160*/  FADD.FTZ R11, R11, R24 ;  /* 0x000000180b0b7221 */ /* 0x000fd40000010000 */
        /* <DEDUP_REMOVED lines=9> */
[----:B------:R-:W-:-:S04]  /*b200*/  SHF.L.U32 R0, R25, 0x10, RZ ;  /* 0x0000001019007819 */ /* 0x000fc800000006ff */
[----:B------:R-:W-:Y:S01]  /*b210*/  ISETP.GE.U32.AND P0, PT, R5, R26, PT ;  /* 0x0000001a0500720c */ /* 0x000fe20003f06070 */
[----:B------:R-:W-:Y:S01]  /*b220*/  FADD.FTZ R3, R3, R0 ;  /* 0x0000000003037221 */ /* 0x000fe20000010000 */
[----:B------:R-:W-:-:S05]  /*b230*/  SHF.L.U32 R5, R22, 0x10, RZ ;  /* 0x0000001016057819 */ /* 0x000fca00000006ff */
[----:B------:R-:W-:-:S06]  /*b240*/  FADD.FTZ R14, R14, R5 ;  /* 0x000000050e0e7221 */ /* 0x000fcc0000010000 */
[----:B------:R-:W-:Y:S01]  /*b250*/  @!P0 SHF.L.U32 R6, R6, 0x10, RZ ;  /* 0x0000001006068819 */ /* 0x000fe200000006ff */
[----:B------:R-:W-:-:S04]  /*b260*/  @!P0 IMAD.U32 R7, R7, 0x10000, RZ ;  /* 0x0001000007078824 */ /* 0x000fc800078e00ff */
[----:B------:R-:W-:Y:S01]  /*b270*/  @!P0 FADD.FTZ R8, R8, R7 ;  /* 0x0000000708088221 */ /* 0x000fe20000010000 */
[----:B------:R-:W-:-:S07]  /*b280*/  @!P0 FADD.FTZ R9, R9, R6 ;  /* 0x0000000609098221 */ /* 0x000fce0000010000 */
.L_x_5208:
[----:B------:R-:W-:Y:S05]  /*b290*/  BSYNC B0 ;  /* 0x0000000000007941 */ /* 0x000fea0003800000 */
.L_x_5207:
[----:B------:R-:W-:Y:S01]  /*b2a0*/  FADD.FTZ R12, R11, R12 ;  /* 0x0000000c0b0c7221 */ /* 0x000fe20000010000 */
[----:B------:R-:W-:-:S03]  /*b2b0*/  FADD.FTZ R13, R10, R13 ;  /* 0x0000000d0a0d7221 */ /* 0x000fc60000010000 */
[----:B------:R-:W-:Y:S01]  /*b2c0*/  FADD.FTZ R12, R12, R3 ;  /* 0x000000030c0c7221 */ /* 0x000fe20000010000 */
[----:B------:R-:W-:-:S03]  /*b2d0*/  FADD.FTZ R13, R13, R14 ;  /* 0x0000000e0d0d7221 */ /* 0x000fc60000010000 */
[----:B------:R-:W-:Y:S01]  /*b2e0*/  FADD.FTZ R19, R12, R9 ;  /* 0x000000090c137221 */ /* 0x000fe20000010000 */
[----:B------:R-:W-:Y:S01]  /*b2f0*/  FADD.FTZ R18, R13, R8 ;  /* 0x000000080d127221 */ /* 0x000fe20000010000 */
[----:B------:R-:W-:Y:S06]  /*b300*/  BRA `(.L_x_5167) ;  /* 0x0000000800187947 */ /* 0x000fec0003800000 */
.L_x_5183:
        /* <DEDUP_REMOVED lines=10> */
[----:B------:R-:W-:Y:S01]  /*b3b0*/  IMAD.MOV.U32 R12, RZ, RZ, R0 ;  /* 0x000000ffff0c7224 */ /* 0x000fe200078e0000 */
[-C--:B------:R-:W-:Y:S02]  /*b3c0*/  MOV R11, R0.reuse ;  /* 0x00000000000b7202 */ /* 0x080fe40000000f00 */
[----:B------:R-:W-:-:S05]  /*b3d0*/  MOV R10, R0 ;  /* 0x00000000000a7202 */ /* 0x000fca0000000f00 */
        /* <DEDUP_REMOVED lines=8> */
.L_x_5212:
[----:B------:R-:W-:Y:S02]  /*b460*/  SHF.R.U32.HI R29, RZ, 0x1, R14 ;  /* 0x00000001ff1d7819 */ /* 0x000fe4000001160e */
[----:B------:R-:W-:-:S03]  /*b470*/  IADD3 R14, R14, R3, RZ ;  /* 0x000000030e0e7210 */ /* 0x000fc60007ffe0ff */
[----:B------:R-:W-:Y:S01]  /*b480*/  IMAD.WIDE.U32 R28, R29, 0x4, R18 ;  /* 0x000000041d1c7825 */ /* 0x000fe200078e0012 */
[----:B------:R-:W-:Y:S02]  /*b490*/  SHF.R.U32.HI R21, RZ, 0x1, R14 ;  /* 0x00000001ff157819 */ /* 0x000fe4000001160e */
[----:B------:R-:W-:Y:S02]  /*b4a0*/  IADD3 R14, R14, R3, RZ ;  /* 0x000000030e0e7210 */ /* 0x000fe40007ffe0ff */
[----:B------:R0:W2:Y:S01]  /*b4b0*/  LDG.E R13, desc[UR60][R28.64] ;  /* 0x0000003c1c0d7981 */ /* 0x0000a2000c1e1900 */
[----:B------:R-:W-:Y:S01]  /*b4c0*/  IMAD.WIDE.U32 R20, R21, 0x4, R18 ;  /* 0x0000000415147825 */ /* 0x000fe200078e0012 */
[----:B------:R-:W-:-:S03]  /*b4d0*/  SHF.R.U32.HI R25, RZ, 0x1, R14 ;  /* 0x00000001ff197819 */ /* 0x000fc6000001160e */
[----:B------:R-:W-:Y:S02]  /*b4e0*/  IMAD.IADD R22, R14, 0x1, R3 ;  /* 0x000000010e167824 */ /* 0x000fe400078e0203 */
[----:B------:R-:W3:Y:S03]  /*b4f0*/  LDG.E R20, desc[UR60][R20.64] ;  /* 0x0000003c14147981 */ /* 0x000ee6000c1e1900 */
[----:B------:R-:W-:Y:S01]  /*b500*/  SHF.R.U32.HI R5, RZ, 0x1, R22 ;  /* 0x00000001ff057819 */ /* 0x000fe20000011616 */
[----:B------:R-:W-:-:S04]  /*b510*/  IMAD.WIDE.U32 R24, R25, 0x4, R18 ;  /* 0x0000000419187825 */ /* 0x000fc800078e0012 */
[----:B------:R-:W-:Y:S02]  /*b520*/  IMAD.WIDE.U32 R4, R5, 0x4, R18 ;  /* 0x0000000405047825 */ /* 0x000fe400078e0012 */
[----:B------:R-:W4:Y:S04]  /*b530*/  LDG.E R24, desc[UR60][R24.64] ;  /* 0x0000003c18187981 */ /* 0x000f28000c1e1900 */
[----:B------:R4:W5:Y:S01]  /*b540*/  LDG.E R4, desc[UR60][R4.64] ;  /* 0x0000003c04047981 */ /* 0x000962000c1e1900 */
[----:B------:R-:W-:-:S05]  /*b550*/  IADD3 R14, R22, R3, RZ ;  /* 0x00000003160e7210 */ /* 0x000fca0007ffe0ff */
[----:B0-----:R-:W-:-:S05]  /*b560*/  IMAD R29, R3, 0x3, R14 ;  /* 0x00000003031d7824 */ /* 0x001fca00078e020e */
[----:B------:R-:W-:Y:S02]  /*b570*/  ISETP.GE.U32.AND P0, PT, R29, R26, PT ;  /* 0x0000001a1d00720c */ /* 0x000fe40003f06070 */
[----:B--2---:R-:W-:-:S05]  /*b580*/  PRMT R15, R13, 0x7632, R15 ;  /* 0x000076320d0f7816 */ /* 0x004fca000000000f */
[----:B------:R-:W-:Y:S01]  /*b590*/  IMAD.U32 R22, R15, 0x10000, RZ ;  /* 0x000100000f167824 */ /* 0x000fe200078e00ff */
[----:B---3--:R-:W-:-:S04]  /*b5a0*/  PRMT R15, R20, 0x7632, R15 ;  /* 0x00007632140f7816 */ /* 0x008fc8000000000f */
[----:B------:R-:W-:Y:S01]  /*b5b0*/  SHF.L.U32 R21, R15, 0x10, RZ ;  /* 0x000000100f157819 */ /* 0x000fe200000006ff */
[----:B------:R-:W-:Y:S01]  /*b5c0*/  FADD.FTZ R11, R22, R11 ;  /* 0x0000000b160b7221 */ /* 0x000fe20000010000 */
[----:B------:R-:W-:Y:S02]  /*b5d0*/  SHF.L.U32 R27, R13, 0x10, RZ ;  /* 0x000000100d1b7819 */ /* 0x000fe400000006ff */
[----:B----4-:R-:W-:Y:S02]  /*b5e0*/  PRMT R5, R24, 0x7632, R5 ;  /* 0x0000763218057816 */ /* 0x010fe40000000005 */
[----:B-----5:R-:W-:Y:S01]  /*b5f0*/  PRMT R15, R4, 0x7632, R15 ;  /* 0x00007632040f7816 */ /* 0x020fe2000000000f */
[----:B------:R-:W-:Y:S01]  /*b600*/  IMAD.U32 R22, R24, 0x10000, RZ ;  /* 0x0001000018167824 */ /* 0x000fe200078e00ff */
[----:B------:R-:W-:Y:S02]  /*b610*/  SHF.L.U32 R28, R20, 0x10, RZ ;  /* 0x00000010141c7819 */ /* 0x000fe400000006ff */
        /* <DEDUP_REMOVED lines=9> */
[----:B------:R-:W-:Y:S01]  /*b6b0*/  FADD.FTZ R12, R15, R12 ;  /* 0x0000000c0f0c7221 */ /* 0x000fe20000010000 */
[----:B------:R-:W-:Y:S06]  /*b6c0*/  @!P0 BRA `(.L_x_5212) ;  /* 0xfffffffc00648947 */ /* 0x000fec000383ffff */
[----:B------:R-:W-:Y:S05]  /*b6d0*/  BSYNC B1 ;  /* 0x0000000000017941 */ /* 0x000fea0003800000 */
.L_x_5211:
[C---:B------:R-:W-:Y:S02]  /*b6e0*/  PRMT R27, R13.reuse, 0x7610, R27 ;  /* 0x000076100d1b7816 */ /* 0x040fe4000000001b */
[----:B------:R-:W-:Y:S02]  /*b6f0*/  PRMT R21, R13, 0x7632, R21 ;  /* 0x000076320d157816 */ /* 0x000fe40000000015 */
[----:B------:R-:W-:Y:S02]  /*b700*/  PRMT R25, R24, 0x7610, R25 ;  /* 0x0000761018197816 */ /* 0x000fe40000000019 */
[----:B------:R-:W-:Y:S02]  /*b710*/  PRMT R22, R20, 0x7632, R22 ;  /* 0x0000763214167816 */ /* 0x000fe40000000016 */
[----:B------:R-:W-:Y:S02]  /*b720*/  PRMT R24, R24, 0x7632, R24 ;  /* 0x0000763218187816 */ /* 0x000fe40000000018 */
[----:B------:R-:W-:-:S02]  /*b730*/  PRMT R13, R4, 0x7610, R13 ;  /* 0x00007610040d7816 */ /* 0x000fc4000000000d */
[----:B------:R-:W-:-:S07]  /*b740*/  PRMT R15, R4, 0x7632, R15 ;  /* 0x00007632040f7816 */ /* 0x000fce000000000f */
.L_x_5210:
[----:B------:R-:W-:Y:S05]  /*b750*/  BSYNC B0 ;  /* 0x0000000000007941 */ /* 0x000fea0003800000 */
.L_x_5209:
        /* <DEDUP_REMOVED lines=31> */
.L_x_5214:
[----:B------:R-:W-:Y:S05]  /*b950*/  BSYNC B0 ;  /* 0x0000000000007941 */ /* 0x000fea0003800000 */
.L_x_5213:
[----:B------:R-:W-:Y:S04]  /*b960*/  BSSY B0, `(.L_x_5215) ;  /* 0x000001a000007945 */ /* 0x000fe80003800000 */
        /* <DEDUP_REMOVED lines=15> */
[----:B------:R-:W-:Y:S02]  /*ba60*/  IADD3 R3, R4, R3, RZ ;  /* 0x0000000304037210 */ /* 0x000fe40007ffe0ff */
[----:B------:R-:W-:Y:S02]  /*ba70*/  SHF.L.U32 R4, R25, 0x10, RZ ;  /* 0x0000001019047819 */ /* 0x000fe400000006ff */
[----:B------:R-:W-:Y:S01]  /*ba80*/  ISETP.GE.U32.AND P0, PT, R3, R26, PT ;  /* 0x0000001a0300720c */ /* 0x000fe20003f06070 */
[----:B------:R-:W-:Y:S02]  /*ba90*/  IMAD.U32 R3, R24, 0x10000, RZ ;  /* 0x0001000018037824 */ /* 0x000fe400078e00ff */
[----:B------:R-:W-:Y:S02]  /*baa0*/  FADD.FTZ R7, R7, R4 ;  /* 0x0000000407077221 */ /* 0x000fe40000010000 */
[----:B------:R-:W-:-:S08]  /*bab0*/  FADD.FTZ R6, R6, R3 ;  /* 0x0000000306067221 */ /* 0x000fd00000010000 */
[----:B------:R-:W-:Y:S02]  /*bac0*/  @!P0 SHF.L.U32 R13, R13, 0x10, RZ ;  /* 0x000000100d0d8819 */ /* 0x000fe400000006ff */
[----:B------:R-:W-:-:S03]  /*bad0*/  @!P0 SHF.L.U32 R15, R15, 0x10, RZ ;  /* 0x000000100f0f8819 */ /* 0x000fc600000006ff */
[----:B------:R-:W-:Y:S02]  /*bae0*/  @!P0 FADD.FTZ R0, R0, R13 ;  /* 0x0000000d00008221 */ /* 0x000fe40000010000 */
[----:B------:R-:W-:-:S07]  /*baf0*/  @!P0 FADD.FTZ R12, R12, R15 ;  /* 0x0000000f0c0c8221 */ /* 0x000fce0000010000 */
.L_x_5216:
[----:B------:R-:W-:Y:S05]  /*bb00*/  BSYNC B0 ;  /* 0x0000000000007941 */ /* 0x000fea0003800000 */
.L_x_5215:
[----:B------:R-:W-:Y:S01]  /*bb10*/  FADD.FTZ R11, R11, R8 ;  /* 0x000000080b0b7221 */ /* 0x000fe20000010000 */
[----:B------:R-:W-:-:S03]  /*bb20*/  FADD.FTZ R10, R10, R9 ;  /* 0x000000090a0a7221 */ /* 0x000fc60000010000 */
[----:B------:R-:W-:Y:S01]  /*bb30*/  FADD.FTZ R11, R11, R6 ;  /* 0x000000060b0b7221 */ /* 0x000fe20000010000 */
[----:B------:R-:W-:-:S03]  /*bb40*/  FADD.FTZ R7, R10, R7 ;  /* 0x000000070a077221 */ /* 0x000fc60000010000 */
[----:B------:R-:W-:Y:S01]  /*bb50*/  FADD.FTZ R19, R11, R12 ;  /* 0x0000000c0b137221 */ /* 0x000fe20000010000 */
[----:B------:R-:W-:-:S07]  /*bb60*/  FADD.FTZ R18, R7, R0 ;  /* 0x0000000007127221 */ /* 0x000fce0000010000 */
.L_x_5167:
[----:B------:R-:W-:Y:S05]  /*bb70*/  BSYNC B6 ;  /* 0x0000000000067941 */ /* 0x000fea0003800000 */
.L_x_5166:
        /* <DEDUP_REMOVED lines=15> */
.L_x_5218:
        /* <DEDUP_REMOVED lines=14> */
.L_x_5217:
        /* <DEDUP_REMOVED lines=19> */
.L_x_5221:
        /* <DEDUP_REMOVED lines=14> */
.L_x_5220:
[----:B------:R-:W-:Y:S01]  /*bf60*/  ISETP.GE.AND P0, PT, R0, 0x2, PT ;  /* 0x000000020000780c */ /* 0x000fe20003f06270 */
[----:B------:R-:W-:Y:S05]  /*bf70*/  WARPSYNC.ALL ;  /* 0x0000000000007948 */ /* 0x000fea0003800000 */
[----:B------:R-:W-:Y:S07]  /*bf80*/  BAR.SYNC.DEFER_BLOCKING 0x0 ;  /* 0x0000000000007b1d */ /* 0x000fee0000010000 */
[----:B------:R-:W-:Y:S05]  /*bf90*/  @!P0 BRA `(.L_x_5219) ;  /* 0x0000000000208947 */ /* 0x000fea0003800000 */
[----:B------:R-:W-:-:S07]  /*bfa0*/  IMAD.MOV.U32 R3, RZ, RZ, 0x1 ;  /* 0x00000001ff037424 */ /* 0x000fce00078e00ff */
.L_x_5222:
[----:B------:R-:W1:Y:S04]  /*bfb0*/  SHFL.DOWN PT, R5, R18, R3, 0x1f ;  /* 0x08001f0312057589 */ /* 0x000e6800000e0000 */
[----:B------:R2:W3:Y:S02]  /*bfc0*/  SHFL.DOWN PT, R4, R19, R3, 0x1f ;  /* 0x08001f0313047589 */ /* 0x0004e400000e0000 */
[----:B--2---:R-:W-:-:S04]  /*bfd0*/  SHF.L.U32 R3, R3, 0x1, RZ ;  /* 0x0000000103037819 */ /* 0x004fc800000006ff */
[----:B------:R-:W-:Y:S01]  /*bfe0*/  ISETP.GE.AND P0, PT, R3, R0, PT ;  /* 0x000000000300720c */ /* 0x000fe20003f06270 */
[----:B-1----:R-:W-:Y:S01]  /*bff0*/  FADD.FTZ R18, R5, R18 ;  /* 0x0000001205127221 */ /* 0x002fe20000010000 */
[----:B---3--:R-:W-:-:S11]  /*c000*/  FADD.FTZ R19, R4, R19 ;  /* 0x0000001304137221 */ /* 0x008fd60000010000 */
[----:B------:R-:W-:Y:S05]  /*c010*/  @!P0 BRA `(.L_x_5222) ;  /* 0xfffffffc00e48947 */ /* 0x000fea000383ffff */
.L_x_5219:
        /* <DEDUP_REMOVED lines=278> */
.L_x_5223:
        /* <DEDUP_REMOVED lines=278> */
.L_x_5224:
        /* <DEDUP_REMOVED lines=297> */
.L_x_5226:
        /* <DEDUP_REMOVED lines=277> */
.L_x_5227:
        /* <DEDUP_REMOVED lines=16> */
.L_x_5229:
[----:B------:R-:W-:Y:S05]  /*107c0*/  BSYNC B0 ;  /* 0x0000000000007941 */ /* 0x000fea0003800000 */
.L_x_5228:
        /* <DEDUP_REMOVED lines=15> */
.L_x_5231:
[----:B------:R-:W-:Y:S05]  /*108c0*/  BSYNC B0 ;  /* 0x0000000000007941 */ /* 0x000fea0003800000 */
.L_x_5230:
        /* <DEDUP_REMOVED lines=35> */
.L_x_5233:
[----:B------:R-:W-:Y:S05]  /*10b00*/  BSYNC B0 ;  /* 0x0000000000007941 */ /* 0x000fea0003800000 */
.L_x_5232:
        /* <DEDUP_REMOVED lines=35> */
.L_x_5238:
        /* <DEDUP_REMOVED lines=10> */
.L_x_5237:
[----:B------:R-:W-:Y:S05]  /*10de0*/  BRA `(.L_x_5236) ;  /* 0x0000000000547947 */ /* 0x000fea0003800000 */
.L_x_5235:
        /* <DEDUP_REMOVED lines=11> */
.L_x_5239:
        /* <DEDUP_REMOVED lines=10> */
.L_x_5236:
[----:B------:R-:W-:Y:S05]  /*10f40*/  BSYNC B0 ;  /* 0x0000000000007941 */ /* 0x000fea0003800000 */
.L_x_5234:
        /* <DEDUP_REMOVED lines=13> */
.L_x_5241:
        /* <DEDUP_REMOVED lines=13> */
.L_x_5240:
        /* <DEDUP_REMOVED lines=10> */
.L_x_5244:
        /* <DEDUP_REMOVED lines=13> */
.L_x_5243:
[----:B------:R-:W-:Y:S01]  /*11260*/  BAR.SYNC.DEFER_BLOCKING 0x0 ;  /* 0x0000000000007b1d */ /* 0x000fe20000010000 */
[----:B------:R-:W-:-:S13]  /*11270*/  ISETP.GE.AND P0, PT, R2, 0x2, PT ;  /* 0x000000020200780c */ /* 0x000fda0003f06270 */
[----:B------:R-:W-:Y:S05]  /*11280*/  @!P0 BRA `(.L_x_5242) ;  /* 0x0000000000208947 */ /* 0x000fea0003800000 */
[----:B------:R-:W-:-:S11]  /*11290*/  HFMA2.MMA R11, -RZ, RZ, 0, 5.9604644775390625e-08 ;  /* 0x00000001ff0b7435 */ /* 0x000fd600000001ff */
.L_x_5245:
[----:B------:R-:W1:Y:S04]  /*112a0*/  SHFL.DOWN PT, R13, R16, R11, 0x1f ;  /* 0x08001f0b100d7589 */ /* 0x000e6800000e0000 */
[----:B0-----:R0:W2:Y:S02]  /*112b0*/  SHFL.DOWN PT, R0, R17, R11, 0x1f ;  /* 0x08001f0b11007589 */ /* 0x0010a400000e0000 */
[----:B0-----:R-:W-:-:S05]  /*112c0*/  IMAD.SHL.U32 R11, R11, 0x2, RZ ;  /* 0x000000020b0b7824 */ /* 0x001fca00078e00ff */
[----:B------:R-:W-:Y:S01]  /*112d0*/  ISETP.GE.AND P0, PT, R11, R2, PT ;  /* 0x000000020b00720c */ /* 0x000fe20003f06270 */
[----:B-1----:R-:W-:Y:S01]  /*112e0*/  FADD.FTZ R16, R13, R16 ;  /* 0x000000100d107221 */ /* 0x002fe20000010000 */
[----:B--2---:R-:W-:-:S11]  /*112f0*/  FADD.FTZ R17, R0, R17 ;  /* 0x0000001100117221 */ /* 0x004fd60000010000 */
[----:B------:R-:W-:Y:S05]  /*11300*/  @!P0 BRA `(.L_x_5245) ;  /* 0xfffffffc00e48947 */ /* 0x000fea000383ffff */
.L_x_5242:
        /* <DEDUP_REMOVED lines=13> */
.L_x_5247:
        /* <DEDUP_REMOVED lines=21> */
.L_x_5249:
        /* <DEDUP_REMOVED lines=22> */
.L_x_5250:
[----:B------:R-:W-:Y:S02]  /*11690*/  ULDC.64 UR4, c[0x0][0x5f0] ;  /* 0x00017c0000047ab9 */ /* 0x000fe40000000a00 */
[----:B------:R-:W-:-:S04]  /*116a0*/  IADD3 R22, P0, R22, UR4, RZ ;  /* 0x0000000416167c10 */ /* 0x000fc8000ff1e0ff */
[----:B------:R-:W-:-:S05]  /*116b0*/  IADD3.X R23, RZ, UR5, RZ, P0, !PT ;  /* 0x00000005ff177c10 */ /* 0x000fca00087fe4ff */
[----:B------:R-:W-:Y:S01]  /*116c0*/  STG.E desc[UR60][R22.64], R17 ;  /* 0x0000001116007986 */ /* 0x000fe2000c10193c */
[----:B------:R-:W-:Y:S05]  /*116d0*/  EXIT ;  /* 0x000000000000794d */ /* 0x000fea0003800000 */
.L_x_5248:
[----:B------:R-:W-:Y:S04]  /*116e0*/  STG.E desc[UR60][R4.64], R16 ;  /* 0x0000001004007986 */ /* 0x000fe8000c10193c */
[----:B------:R-:W-:Y:S01]  /*116f0*/  STG.E desc[UR60][R4.64+0x4], R17 ;  /* 0x0000041104007986 */ /* 0x000fe2000c10193c */
[----:B------:R-:W-:Y:S05]  /*11700*/  EXIT ;  /* 0x000000000000794d */ /* 0x000fea0003800000 */
.L_x_5246:
        /* <DEDUP_REMOVED lines=8> */
.L_x_5251:
        /* <DEDUP_REMOVED lines=21> */
.L_x_5253:
        /* <DEDUP_REMOVED lines=22> */
.L_x_5254:
[----:B------:R-:W-:Y:S02]  /*11a40*/  ULDC.64 UR4, c[0x0][0x5f0] ;  /* 0x00017c0000047ab9 */ /* 0x000fe40000000a00 */
[----:B------:R-:W-:-:S04]  /*11a50*/  IADD3 R22, P0, R22, UR4, RZ ;  /* 0x0000000416167c10 */ /* 0x000fc8000ff1e0ff */
[----:B------:R-:W-:-:S05]  /*11a60*/  IADD3.X R23, RZ, UR5, RZ, P0, !PT ;  /* 0x00000005ff177c10 */ /* 0x000fca00087fe4ff */
[----:B------:R-:W-:Y:S01]  /*11a70*/  STG.E desc[UR60][R22.64], R17 ;  /* 0x0000001116007986 */ /* 0x000fe2000c10193c */
[----:B------:R-:W-:Y:S05]  /*11a80*/  EXIT ;  /* 0x000000000000794d */ /* 0x000fea0003800000 */
.L_x_5252:
[----:B------:R-:W-:Y:S04]  /*11a90*/  STG.E desc[UR60][R6.64], R16 ;  /* 0x0000001006007986 */ /* 0x000fe8000c10193c */
[----:B------:R-:W-:Y:S01]  /*11aa0*/  STG.E desc[UR60][R8.64], R17 ;  /* 0x0000001108007986 */ /* 0x000fe2000c10193c */
[----:B------:R-:W-:Y:S05]  /*11ab0*/  EXIT ;  /* 0x000000000000794d */ /* 0x000fea0003800000 */
.L_x_5225:
        /* <DEDUP_REMOVED lines=23> */
.L_x_5256:
        /* <DEDUP_REMOVED lines=21> */
.L_x_5258:
        /* <DEDUP_REMOVED lines=22> */
.L_x_5259:
[----:B------:R-:W-:Y:S02]  /*11ee0*/  ULDC.64 UR4, c[0x0][0x5f0] ;  /* 0x00017c0000047ab9 */ /* 0x000fe40000000a00 */
[----:B------:R-:W-:-:S05]  /*11ef0*/  IADD3 R22, P0, R22, UR4, RZ ;  /* 0x0000000416167c10 */ /* 0x000fca000ff1e0ff */
[----:B------:R-:W-:-:S05]  /*11f00*/  IMAD.X R23, RZ, RZ, UR5, P0 ;  /* 0x00000005ff177e24 */ /* 0x000fca00080e06ff */
[----:B------:R-:W-:Y:S01]  /*11f10*/  STG.E desc[UR60][R22.64], R19 ;  /* 0x0000001316007986 */ /* 0x000fe2000c10193c */
[----:B------:R-:W-:Y:S05]  /*11f20*/  EXIT ;  /* 0x000000000000794d */ /* 0x000fea0003800000 */
.L_x_5257:
[----:B------:R-:W-:Y:S04]  /*11f30*/  STG.E desc[UR60][R4.64], R18 ;  /* 0x0000001204007986 */ /* 0x000fe8000c10193c */
[----:B------:R-:W-:Y:S01]  /*11f40*/  STG.E desc[UR60][R4.64+0x4], R19 ;  /* 0x0000041304007986 */ /* 0x000fe2000c10193c */
[----:B------:R-:W-:Y:S05]  /*11f50*/  EXIT ;  /* 0x000000000000794d */ /* 0x000fea0003800000 */
.L_x_5255:
        /* <DEDUP_REMOVED lines=8> */
.L_x_5260:
        /* <DEDUP_REMOVED lines=21> */
.L_x_5262:
        /* <DEDUP_REMOVED lines=22> */
.L_x_5263:
[----:B------:R-:W-:Y:S02]  /*12290*/  ULDC.64 UR4, c[0x0][0x5f0] ;  /* 0x00017c0000047ab9 */ /* 0x000fe40000000a00 */
[----:B------:R-:W-:-:S04]  /*122a0*/  IADD3 R22, P0, R22, UR4, RZ ;  /* 0x0000000416167c10 */ /* 0x000fc8000ff1e0ff */
[----:B------:R-:W-:-:S05]  /*122b0*/  IADD3.X R23, RZ, UR5, RZ, P0, !PT ;  /* 0x00000005ff177c10 */ /* 0x000fca00087fe4ff */
[----:B------:R-:W-:Y:S01]  /*122c0*/  STG.E desc[UR60][R22.64], R19 ;  /* 0x0000001316007986 */ /* 0x000fe2000c10193c */
[----:B------:R-:W-:Y:S05]  /*122d0*/  EXIT ;  /* 0x000000000000794d */ /* 0x000fea0003800000 */
.L_x_5261:
[----:B------:R-:W-:Y:S04]  /*122e0*/  STG.E desc[UR60][R6.64], R18 ;  /* 0x0000001206007986 */ /* 0x000fe8000c10193c */
[----:B------:R-:W-:Y:S01]  /*122f0*/  STG.E desc[UR60][R8.64], R19 ;  /* 0x0000001308007986 */ /* 0x000fe2000c10193c */
[----:B------:R-:W-:Y:S05]  /*12300*/  EXIT ;  /* 0x000000000000794d */ /* 0x000fea0003800000 */
.L_x_5264:
        /* <DEDUP_REMOVED lines=15> */
.L_x_9855:


//--------------------- .text._ZN2at6native13reduce_kernelILi128ELi4ENS0_8ReduceOpIN3c108BFloat16ENS0_14func_wrapper_tIfZNS0_11sum_functorIS4_ffEclERNS_14TensorIteratorEEUlffE_EEjfLi4ELi8EEEEEvT1_ --------------------------
	.section	.text._ZN2at6native13reduce_kernelILi128ELi4ENS0_8ReduceOpIN3c108BFloat16ENS0_14func_wrapper_tIfZNS0_11sum_functorIS4_ffEclERNS_14TensorIteratorEEUlffE_EEjfLi4ELi8EEEEEvT1_,"ax",@progbits
	.align	128
        .global         _ZN2at6native13reduce_kernelILi128ELi4ENS0_8ReduceOpIN3c108BFloat16ENS0_14func_wrapper_tIfZNS0_11sum_functorIS4_ffEclERNS_14TensorIteratorEEUlffE_EEjfLi4ELi8EEEEEvT1_
        .type           _ZN2at6native13reduce_kernelILi128ELi4ENS0_8ReduceOpIN3c108BFloat16ENS0_14func_wrapper_tIfZNS0_11sum_functorIS4_ffEclERNS_14TensorIteratorEEUlffE_EEjfLi4ELi8EEEEEvT1_,@function
        .size           _ZN2at6native13reduce_kernelILi128ELi4ENS0_8ReduceOpIN3c108BFloat16ENS0_14func_wrapper_tIfZNS0_11sum_functorIS4_ffEclERNS_14TensorIteratorEEUlffE_EEjfLi4ELi8EEEEEvT1_,(.L_x_9856 - _ZN2at6native13reduce_kernelILi128ELi4ENS0_8ReduceOpIN3c108BFloat16ENS0_14func_wrapper_tIfZNS0_11sum_functorIS4_ffEclERNS_14TensorIteratorEEUlffE_EEjfLi4ELi8EEEEEvT1_)
        .other          _ZN2at6native13reduce_kernelILi128ELi4ENS0_8ReduceOpIN3c108BFloat16ENS0_14func_wrapper_tIfZNS0_11sum_functorIS4_ffEclERNS_14TensorIteratorEEUlffE_EEjfLi4ELi8EEEEEvT1_,@"STO_CUDA_ENTRY STV_DEFAULT"
_ZN2at6native13reduce_kernelILi128ELi4ENS0_8ReduceOpIN3c108BFloat16ENS0_14func_wrapper_tIfZNS0_11sum_functorIS4_ffEclERNS_14TensorIteratorEEUlffE_EEjfLi4ELi8EEEEEvT1_:
.text._ZN2at6native13reduce_kernelILi128ELi4ENS0_8ReduceOpIN3c108BFloat16ENS0_14func_wrapper_tIfZNS0_11sum_functorIS4_ffEclERNS_14TensorIteratorEEUlffE_EEjfLi4ELi8EEEEEvT1_:
        /* <DEDUP_REMOVED lines=293> */
.L_x_5265:
        /* <DEDUP_REMOVED lines=30> */
.L_x_5269:
        /* <DEDUP_REMOVED lines=25> */
.L_x_5275:
[----:B------:R-:W-:Y:S05]  /*15c0*/  BSYNC B2 ;  /* 0x0000000000027941 */ /* 0x000fea0003800000 */
.L_x_5274:
        /* <DEDUP_REMOVED lines=11> */
.L_x_5273:
[----:B------:R-:W-:Y:S05]  /*1680*/  BSYNC B1 ;  /* 0x0000000000017941 */ /* 0x000fea0003800000 */
.L_x_5272:
[----:B------:R-:W0:Y:S01]  /*1690*/  LDC R3, c[0x0][0x21c] ;  /* 0x00008700ff037b82 */ /* 0x000e220000000800 */
[----:B------:R-:W-:-:S04]  /*16a0*/  IADD3 R5, P0, -R6, 0x8, RZ ;  /* 0x0000000806057810 */ /* 0x000fc80007f1e1ff */
[----:B------:R-:W-:Y:S02]  /*16b0*/  LEA R18, P1, R5, R18, 0x1 ;  /* 0x0000001205127211 */ /* 0x000fe400078208ff */
[----:B------:R-:W-:-:S04]  /*16c0*/  IADD3.X R4, RZ, -0x1, RZ, P0, !PT ;  /* 0xffffffffff047810 */ /* 0x000fc800007fe4ff */
[----:B------:R-:W-:Y:S02]  /*16d0*/  LEA.HI.X R19, R5, R19, R4, 0x1, P1 ;  /* 0x0000001305137211 */ /* 0x000fe400008f0c04 */
[----:B0-----:R-:W-:-:S07]  /*16e0*/  IADD3 R3, R6, -0x8, R3 ;  /* 0xfffffff806037810 */ /* 0x001fce0007ffe003 */
.L_x_5271:
[----:B------:R-:W-:Y:S05]  /*16f0*/  BSYNC B0 ;  /* 0x0000000000007941 */ /* 0x000fea0003800000 */
.L_x_5270:
        /* <DEDUP_REMOVED lines=17> */
[--C-:B------:R-:W-:Y:S01]  /*1810*/  IMAD.MOV.U32 R10, RZ, RZ, R8.reuse ;  /* 0x000000ffff0a7224 */ /* 0x100fe200078e0008 */
[-C--:B------:R-:W-:Y:S01]  /*1820*/  MOV R11, R8.reuse ;  /* 0x00000008000b7202 */ /* 0x080fe20000000f00 */
[--C-:B------:R-:W-:Y:S01]  /*1830*/  IMAD.MOV.U32 R12, RZ, RZ, R8.reuse ;  /* 0x000000ffff0c7224 */ /* 0x100fe200078e0008 */
[----:B------:R-:W-:Y:S01]  /*1840*/  MOV R13, R8 ;  /* 0x00000008000d7202 */ /* 0x000fe20000000f00 */
[----:B------:R-:W-:-:S07]  /*1850*/  IMAD.MOV.U32 R15, RZ, RZ, R8 ;  /* 0x000000ffff0f7224 */ /* 0x000fce00078e0008 */
.L_x_5278:
[----:B------:R-:W-:Y:S01]  /*1860*/  IMAD.WIDE.U32 R4, R9, 0x10, R18 ;  /* 0x0000001009047825 */ /* 0x000fe200078e0012 */
[----:B------:R-:W-:-:S05]  /*1870*/  ULDC UR4, c[0x0][0x224] ;  /* 0x0000890000047ab9 */ /* 0x000fca0000000800 */
[----:B------:R-:W2:Y:S01]  /*1880*/  LDG.E.128 R4, desc[UR60][R4.64] ;  /* 0x0000003c04047981 */ /* 0x000ea2000c1e1d00 */
[----:B------:R-:W-:-:S04]  /*1890*/  IADD3 R9, R9, UR4, RZ ;  /* 0x0000000409097c10 */ /* 0x000fc8000fffe0ff */
[----:B------:R-:W-:-:S04]  /*18a0*/  LEA R20, R9, 0x7, 0x3 ;  /* 0x0000000709147811 */ /* 0x000fc800078e18ff */
[----:B------:R-:W-:Y:S02]  /*18b0*/  ISETP.GE.U32.AND P0, PT, R20, R3, PT ;  /* 0x000000031400720c */ /* 0x000fe40003f06070 */
[C---:B--2---:R-:W-:Y:S01]  /*18c0*/  PRMT R14, R4.reuse, 0x7632, R14 ;  /* 0x00007632040e7816 */ /* 0x044fe2000000000e */
[----:B------:R-:W-:Y:S01]  /*18d0*/  IMAD.U32 R25, R4, 0x10000, RZ ;  /* 0x0001000004197824 */ /* 0x000fe200078e00ff */
[----:B------:R-:W-:Y:S02]  /*18e0*/  PRMT R20, R5, 0x7632, R20 ;  /* 0x0000763205147816 */ /* 0x000fe40000000014 */
[C---:B------:R-:W-:Y:S01]  /*18f0*/  PRMT R21, R6.reuse, 0x7632, R21 ;  /* 0x0000763206157816 */ /* 0x040fe20000000015 */
[----:B------:R-:W-:Y:S01]  /*1900*/  FADD.FTZ R0, R25, R0 ;  /* 0x0000000019007221 */ /* 0x000fe20000010000 */
[----:B------:R-:W-:Y:S01]  /*1910*/  PRMT R4, R7, 0x7632, R4 ;  /* 0x0000763207047816 */ /* 0x000fe20000000004 */
[----:B------:R-:W-:Y:S01]  /*1920*/  IMAD.U32 R6, R6, 0x10000, RZ ;  /* 0x0001000006067824 */ /* 0x000fe200078e00ff */
[----:B------:R-:W-:Y:S01]  /*1930*/  SHF.L.U32 R26, R5, 0x10, RZ ;  /* 0x00000010051a7819 */ /* 0x000fe200000006ff */
[----:B------:R-:W-:Y:S01]  /*1940*/  IMAD.U32 R14, R14, 0x10000, RZ ;  /* 0x000100000e0e7824 */ /* 0x000fe200078e00ff */
[----:B------:R-:W-:Y:S01]  /*1950*/  SHF.L.U32 R7, R7, 0x10, RZ ;  /* 0x0000001007077819 */ /* 0x000fe200000006ff */
[----:B------:R-:W-:Y:S01]  /*1960*/  IMAD.U32 R21, R21, 0x10000, RZ ;  /* 0x0001000015157824 */ /* 0x000fe200078e00ff */
[----:B------:R-:W-:Y:S01]  /*1970*/  SHF.L.U32 R5, R20, 0x10, RZ ;  /* 0x0000001014057819 */ /* 0x000fe200000006ff */
[----:B------:R-:W-:Y:S01]  /*1980*/  FADD.FTZ R13, R26, R13 ;  /* 0x0000000d1a0d7221 */ /* 0x000fe20000010000 */
        /* <DEDUP_REMOVED lines=8> */
.L_x_5277:
[----:B------:R-:W-:Y:S05]  /*1a10*/  BSYNC B0 ;  /* 0x0000000000007941 */ /* 0x000fea0003800000 */
.L_x_5276:
        /* <DEDUP_REMOVED lines=8> */
.L_x_5280:
[----:B------:R-:W-:Y:S05]  /*1aa0*/  BSYNC B0 ;  /* 0x0000000000007941 */ /* 0x000fea0003800000 */
.L_x_5279:
        /* <DEDUP_REMOVED lines=11> */
[----:B------:R-:W-:-:S07]  /*1b60*/  FADD.FTZ R0, R0, R3 ;  /* 0x0000000300007221 */ /* 0x000fce0000010000 */
.L_x_5282:
[----:B------:R-:W-:Y:S05]  /*1b70*/  BSYNC B0 ;  /* 0x0000000000007941 */ /* 0x000fea0003800000 */
.L_x_5281:
[----:B------:R-:W-:Y:S01]  /*1b80*/  FADD.FTZ R0, R15, R0 ;  /* 0x000000000f007221 */ /* 0x000fe20000010000 */
[----:B------:R-:W-:Y:S01]  /*1b90*/  HFMA2.MMA R25, -RZ, RZ, 0, 0 ;  /* 0x00000000ff197435 */ /* 0x000fe200000001ff */
[----:B------:R-:W-:Y:S02]  /*1ba0*/  CS2R R26, SRZ ;  /* 0x00000000001a7805 */ /* 0x000fe4000001ff00 */
[----:B------:R-:W-:-:S04]  /*1bb0*/  FADD.FTZ R13, R0, R13 ;  /* 0x0000000d000d7221 */ /* 0x000fc80000010000 */
[----:B------:R-:W-:-:S04]  /*1bc0*/  FADD.FTZ R12, R13, R12 ;  /* 0x0000000c0d0c7221 */ /* 0x000fc80000010000 */
[----:B------:R-:W-:-:S04]  /*1bd0*/  FADD.FTZ R11, R12, R11 ;  /* 0x0000000b0c0b7221 */ /* 0x000fc80000010000 */
[----:B------:R-:W-:-:S04]  /*1be0*/  FADD.FTZ R11, R11, R10 ;  /* 0x0000000a0b0b7221 */ /* 0x000fc80000010000 */
[----:B------:R-:W-:-:S04]  /*1bf0*/  FADD.FTZ R11, R11, R8 ;  /* 0x000000080b0b7221 */ /* 0x000fc80000010000 */
[----:B------:R-:W-:Y:S01]  /*1c00*/  FADD.FTZ R24, R11, R24 ;  /* 0x000000180b187221 */ /* 0x000fe20000010000 */
[----:B------:R-:W-:Y:S06]  /*1c10*/  BRA `(.L_x_5267) ;  /* 0x000000ac000c7947 */ /* 0x000fec0003800000 */
.L_x_5268:
        /* <DEDUP_REMOVED lines=48> */
.L_x_5292:
        /* <DEDUP_REMOVED lines=286> */
.L_x_5288:
        /* <DEDUP_REMOVED lines=256> */
.L_x_5289:
        /* <DEDUP_REMOVED lines=244> */
.L_x_5290:
        /* <DEDUP_REMOVED lines=255> */
.L_x_5291:
[----:B------:R-:W-:Y:S02]  /*6030*/  LOP3.LUT R31, R36, 0xfffffff8, RZ, 0xc0, !PT ;  /* 0xfffffff8241f7812 */ /* 0x000fe400078ec0ff */
[----:B------:R-:W-:Y:S01]  /*6040*/  SHF.L.U32 R43, R0, 0x10, RZ ;  /* 0x00000010002b7819 */ /* 0x000fe200000006ff */
[----:B------:R-:W-:Y:S01]  /*6050*/  IMAD.U32 R42, R26, 0x10000, RZ ;  /* 0x000100001a2a7824 */ /* 0x000fe200078e00ff */
[----:B------:R-:W-:Y:S01]  /*6060*/  IADD3 R30, P1, R18, R31, RZ ;  /* 0x0000001f121e7210 */ /* 0x000fe20007f3e0ff */
[----:B------:R-:W-:Y:S01]  /*6070*/  IMAD.U32 R47, R34, 0x10000, RZ ;  /* 0x00010000222f7824 */ /* 0x000fe200078e00ff */
[----:B------:R-:W-:Y:S02]  /*6080*/  ULDC UR4, c[0x0][0x21c] ;  /* 0x0000870000047ab9 */ /* 0x000fe40000000800 */
[----:B------:R-:W-:-:S06]  /*6090*/  IADD3.X R31, RZ, R19, RZ, P1, !PT ;  /* 0x00000013ff1f7210 */ /* 0x000fcc0000ffe4ff */
[----:B------:R-:W2:Y:S01]  /*60a0*/  LDG.E.64 R30, desc[UR60][R30.64] ;  /* 0x0000003c1e1e7981 */ /* 0x000ea2000c1e1b00 */
[----:B------:R-:W-:Y:S02]  /*60b0*/  IMAD.U32 R36, R3, 0x10000, RZ ;  /* 0x0001000003247824 */ /* 0x000fe400078e00ff */
[----:B------:R-:W-:Y:S01]  /*60c0*/  FADD.FTZ R24, R43, R24 ;  /* 0x000000182b187221 */ /* 0x000fe20000010000 */
[----:B------:R-:W-:Y:S02]  /*60d0*/  IMAD.IADD R39, R39, 0x1, R4 ;  /* 0x0000000127277824 */ /* 0x000fe400078e0204 */
[----:B------:R-:W-:Y:S01]  /*60e0*/  FADD.FTZ R21, R42, R21 ;  /* 0x000000152a157221 */ /* 0x000fe20000010000 */
[----:B------:R-:W-:Y:S01]  /*60f0*/  FADD.FTZ R25, R36, R25 ;  /* 0x0000001924197221 */ /* 0x000fe20000010000 */
[----:B------:R-:W-:Y:S01]  /*6100*/  SHF.L.U32 R36, R33, 0x10, RZ ;  /* 0x0000001021247819 */ /* 0x000fe200000006ff */
[----:B------:R-:W-:Y:S01]  /*6110*/  FADD.FTZ R14, R47, R14 ;  /* 0x0000000e2f0e7221 */ /* 0x000fe20000010000 */
[----:B------:R-:W-:Y:S01]  /*6120*/  SHF.L.U32 R43, R27, 0x10, RZ ;  /* 0x000000101b2b7819 */ /* 0x000fe200000006ff */
[----:B------:R-:W-:Y:S01]  /*6130*/  IMAD R47, R4, 0x3, R39 ;  /* 0x00000003042f7824 */ /* 0x000fe200078e0227 */
[----:B------:R-:W-:Y:S01]  /*6140*/  SHF.L.U32 R42, R35, 0x10, RZ ;  /* 0x00000010232a7819 */ /* 0x000fe200000006ff */
[----:B------:R-:W-:Y:S01]  /*6150*/  FADD.FTZ R15, R36, R15 ;  /* 0x0000000f240f7221 */ /* 0x000fe20000010000 */
[----:B------:R-:W-:-:S02]  /*6160*/  IMAD.U32 R36, RZ, RZ, UR4 ;  /* 0x00000004ff247e24 */ /* 0x000fc4000f8e00ff */
[----:B------:R-:W-:Y:S01]  /*6170*/  FADD.FTZ R20, R43, R20 ;  /* 0x000000142b147221 */ /* 0x000fe20000010000 */
[----:B------:R-:W-:Y:S02]  /*6180*/  IMAD.U32 R45, R32, 0x10000, RZ ;  /* 0x00010000202d7824 */ /* 0x000fe400078e00ff */
[----:B------:R-:W-:Y:S01]  /*6190*/  FADD.FTZ R13, R42, R13 ;  /* 0x0000000d2a0d7221 */ /* 0x000fe20000010000 */
[----:B------:R-:W-:Y:S01]  /*61a0*/  SHF.L.U32 R43, R38, 0x10, RZ ;  /* 0x00000010262b7819 */ /* 0x000fe200000006ff */
[----:B------:R-:W-:Y:S01]  /*61b0*/  IMAD.U32 R42, R37, 0x10000, RZ ;  /* 0x00010000252a7824 */ /* 0x000fe200078e00ff */
[----:B------:R-:W-:Y:S01]  /*61c0*/  ISETP.GE.U32.AND P1, PT, R47, R36, PT ;  /* 0x000000242f00720c */ /* 0x000fe20003f26070 */
[----:B------:R-:W-:Y:S01]  /*61d0*/  FADD.FTZ R16, R45, R16 ;  /* 0x000000102d107221 */ /* 0x000fe20000010000 */
[----:B------:R-:W-:Y:S01]  /*61e0*/  SHF.L.U32 R45, R41, 0x10, RZ ;  /* 0x00000010292d7819 */ /* 0x000fe200000006ff */
[----:B------:R-:W-:Y:S01]  /*61f0*/  FADD.FTZ R12, R43, R12 ;  /* 0x0000000c2b0c7221 */ /* 0x000fe20000010000 */
[----:B------:R-:W-:Y:S01]  /*6200*/  FADD.FTZ R11, R42, R11 ;  /* 0x0000000b2a0b7221 */ /* 0x000fe20000010000 */
[----:B------:R-:W-:-:S02]  /*6210*/  SHF.L.U32 R44, R40, 0x10, RZ ;  /* 0x00000010282c7819 */ /* 0x000fc400000006ff */
[----:B------:R-:W-:-:S03]  /*6220*/  FADD.FTZ R10, R45, R10 ;  /* 0x0000000a2d0a7221 */ /* 0x000fc60000010000 */
[----:B------:R-:W-:Y:S01]  /*6230*/  FADD.FTZ R9, R44, R9 ;  /* 0x000000092c097221 */ /* 0x000fe20000010000 */
[C---:B--2---:R-:W-:Y:S01]  /*6240*/  PRMT R42, R30.reuse, 0x7632, R42 ;  /* 0x000076321e2a7816 */ /* 0x044fe2000000002a */
[----:B------:R-:W-:Y:S01]  /*6250*/  IMAD.U32 R45, R30, 0x10000, RZ ;  /* 0x000100001e2d7824 */ /* 0x000fe200078e00ff */
[C---:B------:R-:W-:Y:S02]  /*6260*/  PRMT R43, R31.reuse, 0x7632, R43 ;  /* 0x000076321f2b7816 */ /* 0x040fe4000000002b */
[----:B------:R-:W-:Y:S01]  /*6270*/  SHF.L.U32 R47, R31, 0x10, RZ ;  /* 0x000000101f2f7819 */ /* 0x000fe200000006ff */
[----:B------:R-:W-:Y:S01]  /*6280*/  IMAD.U32 R42, R42, 0x10000, RZ ;  /* 0x000100002a2a7824 */ /* 0x000fe200078e00ff */
[----:B------:R-:W-:Y:S01]  /*6290*/  SHF.L.U32 R46, R43, 0x10, RZ ;  /* 0x000000102b2e7819 */ /* 0x000fe200000006ff */
[----:B------:R-:W-:Y:S02]  /*62a0*/  FADD.FTZ R8, R45, R8 ;  /* 0x000000082d087221 */ /* 0x000fe40000010000 */
[----:B------:R-:W-:Y:S01]  /*62b0*/  FADD.FTZ R6, R47, R6 ;  /* 0x000000062f067221 */ /* 0x000fe20000010000 */
[----:B------:R-:W-:Y:S01]  /*62c0*/  FADD.FTZ R7, R42, R7 ;  /* 0x000000072a077221 */ /* 0x000fe20000010000 */
[----:B------:R-:W-:Y:S01]  /*62d0*/  FADD.FTZ R5, R46, R5 ;  /* 0x000000052e057221 */ /* 0x000fe20000010000 */
[----:B------:R-:W-:Y:S06]  /*62e0*/  @!P1 BRA `(.L_x_5292) ;  /* 0xffffffbc000c9947 */ /* 0x000fec000383ffff */
[----:B------:R-:W-:Y:S05]  /*62f0*/  BSYNC B1 ;  /* 0x0000000000017941 */ /* 0x000fea0003800000 */
.L_x_5287:
[C---:B------:R-:W-:Y:S02]  /*6300*/  PRMT R44, R31.reuse, 0x7610, R44 ;  /* 0x000076101f2c7816 */ /* 0x040fe4000000002c */
[----:B------:R-:W-:Y:S02]  /*6310*/  PRMT R42, R30, 0x7632, R42 ;  /* 0x000076321e2a7816 */ /* 0x000fe4000000002a */
[----:B------:R-:W-:-:S07]  /*6320*/  PRMT R31, R31, 0x7632, R31 ;  /* 0x000076321f1f7816 */ /* 0x000fce000000001f */
.L_x_5286:
[----:B------:R-:W-:Y:S05]  /*6330*/  BSYNC B0 ;  /* 0x0000000000007941 */ /* 0x000fea0003800000 */
.L_x_5285:
        /* <DEDUP_REMOVED lines=280> */
.L_x_5295:
        /* <DEDUP_REMOVED lines=285> */
.L_x_5296:
[----:B------:R-:W-:-:S04]  /*8690*/  LOP3.LUT R29, R45, 0xfffffff8, RZ, 0xc0, !PT ;  /* 0xfffffff82d1d7812 */ /* 0x000fc800078ec0ff */
[----:B------:R-:W-:-:S04]  /*86a0*/  IADD3 R28, P2, R18, R29, RZ ;  /* 0x0000001d121c7210 */ /* 0x000fc80007f5e0ff */
[----:B------:R-:W-:-:S06]  /*86b0*/  IADD3.X R29, RZ, R19, RZ, P2, !PT ;  /* 0x00000013ff1d7210 */ /* 0x000fcc00017fe4ff */
        /* <DEDUP_REMOVED lines=282> */
.L_x_5297:
        /* <DEDUP_REMOVED lines=285> */
.L_x_5298:
        /* <DEDUP_REMOVED lines=8> */
.L_x_5294:
[----:B------:R-:W-:Y:S05]  /*aab0*/  BSYNC B0 ;  /* 0x0000000000007941 */ /* 0x000fea0003800000 */
.L_x_5293:
[----:B------:R-:W-:Y:S04]  /*aac0*/  BSSY B0, `(.L_x_5299) ;  /* 0x000002a000007945 */ /* 0x000fe80003800000 */
[----:B------:R-:W-:Y:S05]  /*aad0*/  @P0 BRA `(.L_x_5300) ;  /* 0x0000000000a00947 */ /* 0x000fea0003800000 */
[----:B------:R-:W-:Y:S01]  /*aae0*/  IMAD.IADD R39, R39, 0x1, R4 ;  /* 0x0000000127277824 */ /* 0x000fe200078e0204 */
[----:B------:R-:W-:Y:S01]  /*aaf0*/  SHF.L.U32 R18, R3, 0x10, RZ ;  /* 0x0000001003127819 */ /* 0x000fe200000006ff */
[----:B------:R-:W-:Y:S01]  /*ab00*/  IMAD.U32 R26, R26, 0x10000, RZ ;  /* 0x000100001a1a7824 */ /* 0x000fe200078e00ff */
[----:B------:R-:W-:Y:S02]  /*ab10*/  SHF.L.U32 R3, R0, 0x10, RZ ;  /* 0x0000001000037819 */ /* 0x000fe400000006ff */
[----:B------:R-:W-:Y:S01]  /*ab20*/  ISETP.GE.U32.AND P0, PT, R39, R36, PT ;  /* 0x000000242700720c */ /* 0x000fe20003f06070 */
[----:B------:R-:W-:Y:S01]  /*ab30*/  FADD.FTZ R25, R25, R18 ;  /* 0x0000001219197221 */ /* 0x000fe20000010000 */
[----:B------:R-:W-:Y:S01]  /*ab40*/  SHF.L.U32 R27, R27, 0x10, RZ ;  /* 0x000000101b1b7819 */ /* 0x000fe200000006ff */
[----:B------:R-:W-:Y:S01]  /*ab50*/  FADD.FTZ R24, R24, R3 ;  /* 0x0000000318187221 */ /* 0x000fe20000010000 */
[----:B------:R-:W-:-:S03]  /*ab60*/  FADD.FTZ R21, R21, R26 ;  /* 0x0000001a15157221 */ /* 0x000fc60000010000 */
[----:B------:R-:W-:-:S06]  /*ab70*/  FADD.FTZ R20, R20, R27 ;  /* 0x0000001b14147221 */ /* 0x000fcc0000010000 */
[----:B------:R-:W-:Y:S05]  /*ab80*/  @P0 BRA `(.L_x_5300) ;  /* 0x0000000000740947 */ /* 0x000fea0003800000 */
[----:B------:R-:W-:Y:S01]  /*ab90*/  IADD3 R27, R39, R4, RZ ;  /* 0x00000004271b7210 */ /* 0x000fe20007ffe0ff */
[----:B------:R-:W-:Y:S01]  /*aba0*/  IMAD.U32 R3, R32, 0x10000, RZ ;  /* 0x0001000020037824 */ /* 0x000fe200078e00ff */
[----:B------:R-:W-:Y:S01]  /*abb0*/  SHF.L.U32 R0, R33, 0x10, RZ ;  /* 0x0000001021007819 */ /* 0x000fe200000006ff */
[----:B------:R-:W-:Y:S01]  /*abc0*/  IMAD.U32 R18, R35, 0x10000, RZ ;  /* 0x0001000023127824 */ /* 0x000fe200078e00ff */
        /* <DEDUP_REMOVED lines=9> */
[----:B------:R-:W-:Y:S02]  /*ac60*/  SHF.L.U32 R41, R41, 0x10, RZ ;  /* 0x0000001029297819 */ /* 0x000fe400000006ff */
[----:B------:R-:W-:Y:S01]  /*ac70*/  ISETP.GE.U32.AND P0, PT, R3, R36, PT ;  /* 0x000000240300720c */ /* 0x000fe20003f06070 */
[----:B------:R-:W-:Y:S01]  /*ac80*/  FADD.FTZ R11, R11, R0 ;  /* 0x000000000b0b7221 */ /* 0x000fe20000010000 */
[----:B------:R-:W-:Y:S01]  /*ac90*/  SHF.L.U32 R3, R38, 0x10, RZ ;  /* 0x0000001026037819 */ /* 0x000fe200000006ff */
[----:B------:R-:W-:Y:S01]  /*aca0*/  FADD.FTZ R10, R10, R41 ;  /* 0x000000290a0a7221 */ /* 0x000fe20000010000 */
[----:B------:R-:W-:-:S03]  /*acb0*/  SHF.L.U32 R40, R40, 0x10, RZ ;  /* 0x0000001028287819 */ /* 0x000fc600000006ff */
[----:B------:R-:W-:Y:S02]  /*acc0*/  FADD.FTZ R12, R12, R3 ;  /* 0x000000030c0c7221 */ /* 0x000fe40000010000 */
[----:B------:R-:W-:-:S04]  /*acd0*/  FADD.FTZ R9, R9, R40 ;  /* 0x0000002809097221 */ /* 0x000fc80000010000 */
[----:B------:R-:W-:Y:S01]  /*ace0*/  @!P0 SHF.L.U32 R42, R42, 0x10, RZ ;  /* 0x000000102a2a8819 */ /* 0x000fe200000006ff */
[----:B------:R-:W-:Y:S01]  /*acf0*/  @!P0 IMAD.U32 R3, R30, 0x10000, RZ ;  /* 0x000100001e038824 */ /* 0x000fe200078e00ff */
[----:B------:R-:W-:Y:S01]  /*ad00*/  @!P0 SHF.L.U32 R19, R44, 0x10, RZ ;  /* 0x000000102c138819 */ /* 0x000fe200000006ff */
[----:B------:R-:W-:Y:S02]  /*ad10*/  @!P0 IMAD.U32 R0, R31, 0x10000, RZ ;  /* 0x000100001f008824 */ /* 0x000fe400078e00ff */
[----:B------:R-:W-:Y:S01]  /*ad20*/  @!P0 FADD.FTZ R8, R8, R3 ;  /* 0x0000000308088221 */ /* 0x000fe20000010000 */
[----:B------:R-:W-:Y:S01]  /*ad30*/  @!P0 FADD.FTZ R7, R7, R42 ;  /* 0x0000002a07078221 */ /* 0x000fe20000010000 */
[----:B------:R-:W-:Y:S01]  /*ad40*/  @!P0 FADD.FTZ R6, R6, R19 ;  /* 0x0000001306068221 */ /* 0x000fe20000010000 */
[----:B------:R-:W-:-:S07]  /*ad50*/  @!P0 FADD.FTZ R5, R5, R0 ;  /* 0x0000000005058221 */ /* 0x000fce0000010000 */
.L_x_5300:
[----:B------:R-:W-:Y:S05]  /*ad60*/  BSYNC B0 ;  /* 0x0000000000007941 */ /* 0x000fea0003800000 */
.L_x_5299:
        /* <DEDUP_REMOVED lines=13> */
.L_x_5284:
        /* <DEDUP_REMOVED lines=32> */
.L_x_5304:
        /* <DEDUP_REMOVED lines=10> */
[----:B------:R-:W2:Y:S02]  /*b0e0*/  LDG.E.64 R20, desc[UR60][R20.64] ;  /* 0x0000003c14147981 */ /* 0x000ea4000c1e1b00 */
[----:B------:R-:W-:Y:S01]  /*b0f0*/  SHF.R.U32.HI R31, RZ, 0x2, R16 ;  /* 0x00000002ff1f7819 */ /* 0x000fe20000011610 */
[----:B------:R-:W-:Y:S02]  /*b100*/  IMAD R16, R38, R39, RZ ;  /* 0x0000002726107224 */ /* 0x000fe400078e02ff */
[----:B------:R-:W3:Y:S02]  /*b110*/  LDG.E.64 R28, desc[UR60][R28.64] ;  /* 0x0000003c1c1c7981 */ /* 0x000ee4000c1e1b00 */
        /* <DEDUP_REMOVED lines=8> */
[C---:B--2---:R-:W-:Y:S01]  /*b1a0*/  PRMT R16, R20.reuse, 0x7632, R16 ;  /* 0x0000763214107816 */ /* 0x044fe20000000010 */
[----:B------:R-:W-:Y:S01]  /*b1b0*/  IMAD.U32 R34, R20, 0x10000, RZ ;  /* 0x0001000014227824 */ /* 0x000fe200078e00ff */
[----:B------:R-:W-:Y:S02]  /*b1c0*/  PRMT R27, R21, 0x7632, R27 ;  /* 0x00007632151b7816 */ /* 0x000fe4000000001b */
[----:B------:R-:W-:Y:S01]  /*b1d0*/  SHF.L.U32 R35, R16, 0x10, RZ ;  /* 0x0000001010237819 */ /* 0x000fe200000006ff */
[----:B------:R-:W-:Y:S01]  /*b1e0*/  FADD.FTZ R3, R34, R3 ;  /* 0x0000000322037221 */ /* 0x000fe20000010000 */
[C---:B---3--:R-:W-:Y:S01]  /*b1f0*/  PRMT R16, R28.reuse, 0x7632, R16 ;  /* 0x000076321c107816 */ /* 0x048fe20000000010 */
[----:B------:R-:W-:Y:S01]  /*b200*/  IMAD.U32 R27, R27, 0x10000, RZ ;  /* 0x000100001b1b7824 */ /* 0x000fe200078e00ff */
[----:B------:R-:W-:Y:S01]  /*b210*/  SHF.L.U32 R40, R21, 0x10, RZ ;  /* 0x0000001015287819 */ /* 0x000fe200000006ff */
[----:B------:R-:W-:Y:S01]  /*b220*/  FADD.FTZ R6, R35, R6 ;  /* 0x0000000623067221 */ /* 0x000fe20000010000 */
[----:B------:R-:W-:Y:S01]  /*b230*/  SHF.L.U32 R35, R28, 0x10, RZ ;  /* 0x000000101c237819 */ /* 0x000fe200000006ff */
[----:B------:R-:W-:Y:S01]  /*b240*/  FADD.FTZ R8, R27, R8 ;  /* 0x000000081b087221 */ /* 0x000fe20000010000 */
[----:B------:R-:W-:Y:S01]  /*b250*/  PRMT R27, R29, 0x7632, R27 ;  /* 0x000076321d1b7816 */ /* 0x000fe2000000001b */
[----:B------:R-:W-:Y:S01]  /*b260*/  IMAD.U32 R34, R16, 0x10000, RZ ;  /* 0x0001000010227824 */ /* 0x000fe200078e00ff */
[----:B----4-:R-:W-:Y:S01]  /*b270*/  PRMT R16, R30, 0x7632, R16 ;  /* 0x000076321e107816 */ /* 0x010fe20000000010 */
[----:B------:R-:W-:Y:S01]  /*b280*/  FADD.FTZ R7, R40, R7 ;  /* 0x0000000728077221 */ /* 0x000fe20000010000 */
[----:B------:R-:W-:Y:S01]  /*b290*/  SHF.L.U32 R40, R27, 0x10, RZ ;  /* 0x000000101b287819 */ /* 0x000fe200000006ff */
[----:B------:R-:W-:Y:S01]  /*b2a0*/  FADD.FTZ R10, R35, R10 ;  /* 0x0000000a230a7221 */ /* 0x000fe20000010000 */
[----:B------:R-:W-:Y:S01]  /*b2b0*/  SHF.L.U32 R27, R16, 0x10, RZ ;  /* 0x00000010101b7819 */ /* 0x000fe200000006ff */
[----:B------:R-:W-:Y:S01]  /*b2c0*/  FADD.FTZ R9, R34, R9 ;  /* 0x0000000922097221 */ /* 0x000fe20000010000 */
[C---:B------:R-:W-:Y:S01]  /*b2d0*/  PRMT R16, R31.reuse, 0x7632, R16 ;  /* 0x000076321f107816 */ /* 0x040fe20000000010 */
[----:B------:R-:W-:Y:S01]  /*b2e0*/  IMAD.U32 R42, R31, 0x10000, RZ ;  /* 0x000100001f2a7824 */ /* 0x000fe200078e00ff */
[----:B------:R-:W-:Y:S01]  /*b2f0*/  SHF.L.U32 R37, R29, 0x10, RZ ;  /* 0x000000101d257819 */ /* 0x000fe200000006ff */
[----:B------:R-:W-:Y:S01]  /*b300*/  FADD.FTZ R14, R27, R14 ;  /* 0x0000000e1b0e7221 */ /* 0x000fe20000010000 */
[----:B------:R-:W-:Y:S01]  /*b310*/  SHF.L.U32 R34, R30, 0x10, RZ ;  /* 0x000000101e227819 */ /* 0x000fe200000006ff */
[----:B------:R-:W-:Y:S01]  /*b320*/  FADD.FTZ R11, R40, R11 ;  /* 0x0000000b280b7221 */ /* 0x000fe20000010000 */
[----:B------:R-:W-:Y:S01]  /*b330*/  SHF.L.U32 R35, R16, 0x10, RZ ;  /* 0x0000001010237819 */ /* 0x000fe200000006ff */
[----:B------:R-:W-:Y:S01]  /*b340*/  FADD.FTZ R12, R37, R12 ;  /* 0x0000000c250c7221 */ /* 0x000fe20000010000 */
[----:B-----5:R-:W-:Y:S01]  /*b350*/  PRMT R16, R32, 0x7632, R16 ;  /* 0x0000763220107816 */ /* 0x020fe20000000010 */
[----:B------:R-:W-:Y:S01]  /*b360*/  FADD.FTZ R13, R34, R13 ;  /* 0x0000000d220d7221 */ /* 0x000fe20000010000 */
[C---:B------:R-:W-:Y:S01]  /*b370*/  PRMT R27, R33.reuse, 0x7632, R27 ;  /* 0x00007632211b7816 */ /* 0x040fe2000000001b */
[----:B------:R-:W-:Y:S01]  /*b380*/  IMAD.U32 R37, R32, 0x10000, RZ ;  /* 0x0001000020257824 */ /* 0x000fe200078e00ff */
[----:B------:R-:W-:Y:S01]  /*b390*/  SHF.L.U32 R41, R33, 0x10, RZ ;  /* 0x0000001021297819 */ /* 0x000fe200000006ff */
[----:B------:R-:W-:Y:S01]  /*b3a0*/  FADD.FTZ R15, R42, R15 ;  /* 0x0000000f2a0f7221 */ /* 0x000fe20000010000 */
[----:B------:R-:W-:Y:S01]  /*b3b0*/  SHF.L.U32 R16, R16, 0x10, RZ ;  /* 0x0000001010107819 */ /* 0x000fe200000006ff */
[----:B------:R-:W-:-:S02]  /*b3c0*/  IMAD.U32 R34, R27, 0x10000, RZ ;  /* 0x000100001b227824 */ /* 0x000fc400078e00ff */
[----:B------:R-:W-:Y:S01]  /*b3d0*/  FADD.FTZ R0, R35, R0 ;  /* 0x0000000023007221 */ /* 0x000fe20000010000 */
[----:B------:R-:W-:Y:S01]  /*b3e0*/  FADD.FTZ R24, R37, R24 ;  /* 0x0000001825187221 */ /* 0x000fe20000010000 */
[----:B------:R-:W-:Y:S01]  /*b3f0*/  FADD.FTZ R26, R41, R26 ;  /* 0x0000001a291a7221 */ /* 0x000fe20000010000 */
[----:B------:R-:W-:Y:S01]  /*b400*/  FADD.FTZ R25, R16, R25 ;  /* 0x0000001910197221 */ /* 0x000fe20000010000 */
[----:B------:R-:W-:Y:S01]  /*b410*/  FADD.FTZ R5, R34, R5 ;  /* 0x0000000522057221 */ /* 0x000fe20000010000 */
[----:B------:R-:W-:Y:S06]  /*b420*/  @!P0 BRA `(.L_x_5304) ;  /* 0xfffffffc00048947 */ /* 0x000fec000383ffff */
[----:B------:R-:W-:Y:S05]  /*b430*/  BSYNC B1 ;  /* 0x0000000000017941 */ /* 0x000fea0003800000 */
.L_x_5303:
        /* <DEDUP_REMOVED lines=15> */
.L_x_5302:
[----:B------:R-:W-:Y:S05]  /*b530*/  BSYNC B0 ;  /* 0x0000000000007941 */ /* 0x000fea0003800000 */
.L_x_5301:
        /* <DEDUP_REMOVED lines=42> */
.L_x_5306:
[----:B------:R-:W-:Y:S05]  /*b7e0*/  BSYNC B0 ;  /* 0x0000000000007941 */ /* 0x000fea0003800000 */
.L_x_5305:
[----:B------:R-:W-:Y:S04]  /*b7f0*/  BSSY B0, `(.L_x_5307) ;  /* 0x000002a000007945 */ /* 0x000fe80003800000 */
        /* <DEDUP_REMOVED lines=29> */
[----:B------:R-:W-:-:S04]  /*b9d0*/  FADD.FTZ R15, R15, R16 ;  /* 0x000000100f0f7221 */ /* 0x000fc80000010000 */
[----:B------:R-:W-:Y:S01]  /*b9e0*/  FADD.FTZ R14, R14, R19 ;  /* 0x000000130e0e7221 */ /* 0x000fe20000010000 */
[----:B------:R-:W-:-:S04]  /*b9f0*/  IMAD.U32 R19, R44, 0x10000, RZ ;  /* 0x000100002c137824 */ /* 0x000fc800078e00ff */
[----:B------:R-:W-:Y:S01]  /*ba00*/  FADD.FTZ R0, R0, R19 ;  /* 0x0000001300007221 */ /* 0x000fe20000010000 */
[----:B------:R-:W-:Y:S01]  /*ba10*/  @!P0 SHF.L.U32 R21, R30, 0x10, RZ ;  /* 0x000000101e158819 */ /* 0x000fe200000006ff */
[----:B------:R-:W-:Y:S01]  /*ba20*/  @!P0 IMAD.U32 R31, R31, 0x10000, RZ ;  /* 0x000100001f1f8824 */ /* 0x000fe200078e00ff */
[----:B------:R-:W-:Y:S02]  /*ba30*/  @!P0 SHF.L.U32 R32, R32, 0x10, RZ ;  /* 0x0000001020208819 */ /* 0x000fe400000006ff */
[----:B------:R-:W-:Y:S01]  /*ba40*/  @!P0 SHF.L.U32 R4, R33, 0x10, RZ ;  /* 0x0000001021048819 */ /* 0x000fe200000006ff */
[----:B------:R-:W-:Y:S01]  /*ba50*/  @!P0 FADD.FTZ R24, R24, R21 ;  /* 0x0000001518188221 */ /* 0x000fe20000010000 */
[----:B------:R-:W-:Y:S01]  /*ba60*/  @!P0 FADD.FTZ R26, R26, R31 ;  /* 0x0000001f1a1a8221 */ /* 0x000fe20000010000 */
[----:B------:R-:W-:Y:S02]  /*ba70*/  @!P0 FADD.FTZ R25, R25, R32 ;  /* 0x0000002019198221 */ /* 0x000fe40000010000 */
[----:B------:R-:W-:-:S07]  /*ba80*/  @!P0 FADD.FTZ R5, R5, R4 ;  /* 0x0000000405058221 */ /* 0x000fce0000010000 */
.L_x_5308:
[----:B------:R-:W-:Y:S05]  /*ba90*/  BSYNC B0 ;  /* 0x0000000000007941 */ /* 0x000fea0003800000 */
.L_x_5307:
        /* <DEDUP_REMOVED lines=13> */
.L_x_5283:
        /* <DEDUP_REMOVED lines=35> */
[----:B------:R-:W-:-:S07]  /*bda0*/  MOV R30, R12 ;  /* 0x0000000c001e7202 */ /* 0x000fce0000000f00 */
.L_x_5312:
[----:B------:R-:W-:Y:S02]  /*bdb0*/  SHF.R.U32.HI R5, RZ, 0x2, R3 ;  /* 0x00000002ff057819 */ /* 0x000fe40000011603 */
[----:B------:R-:W-:-:S03]  /*bdc0*/  IADD3 R3, R3, R0, RZ ;  /* 0x0000000003037210 */ /* 0x000fc60007ffe0ff */
[----:B------:R-:W-:Y:S01]  /*bdd0*/  IMAD.WIDE.U32 R4, R5, 0x8, R18 ;  /* 0x0000000805047825 */ /* 0x000fe200078e0012 */
[----:B------:R-:W-:Y:S02]  /*bde0*/  SHF.R.U32.HI R7, RZ, 0x2, R3 ;  /* 0x00000002ff077819 */ /* 0x000fe40000011603 */
[----:B------:R-:W-:-:S03]  /*bdf0*/  IADD3 R3, R3, R0, RZ ;  /* 0x0000000003037210 */ /* 0x000fc60007ffe0ff */
[----:B------:R-:W2:Y:S01]  /*be00*/  LDG.E.64 R4, desc[UR60][R4.64] ;  /* 0x0000003c04047981 */ /* 0x000ea2000c1e1b00 */
[----:B------:R-:W-:Y:S01]  /*be10*/  IMAD.WIDE.U32 R6, R7, 0x8, R18 ;  /* 0x0000000807067825 */ /* 0x000fe200078e0012 */
[----:B------:R-:W-:-:S03]  /*be20*/  SHF.R.U32.HI R9, RZ, 0x2, R3 ;  /* 0x00000002ff097819 */ /* 0x000fc60000011603 */
[----:B------:R-:W-:Y:S02]  /*be30*/  IMAD.IADD R3, R3, 0x1, R0 ;  /* 0x0000000103037824 */ /* 0x000fe400078e0200 */
[----:B------:R-:W-:Y:S01]  /*be40*/  IMAD.WIDE.U32 R8, R9, 0x8, R18 ;  /* 0x0000000809087825 */ /* 0x000fe200078e0012 */
[----:B------:R-:W3:Y:S02]  /*be50*/  LDG.E.64 R6, desc[UR60][R6.64] ;  /* 0x0000003c06067981 */ /* 0x000ee4000c1e1b00 */
[----:B------:R-:W-:-:S03]  /*be60*/  SHF.R.U32.HI R11, RZ, 0x2, R3 ;  /* 0x00000002ff0b7819 */ /* 0x000fc60000011603 */
[----:B------:R-:W4:Y:S02]  /*be70*/  LDG.E.64 R8, desc[UR60][R8.64] ;  /* 0x0000003c08087981 */ /* 0x000f24000c1e1b00 */
[----:B------:R-:W-:-:S06]  /*be80*/  IMAD.WIDE.U32 R10, R11, 0x8, R18 ;  /* 0x000000080b0a7825 */ /* 0x000fcc00078e0012 */
[----:B------:R-:W5:Y:S01]  /*be90*/  LDG.E.64 R10, desc[UR60][R10.64] ;  /* 0x0000003c0a0a7981 */ /* 0x000f62000c1e1b00 */
[----:B------:R-:W-:-:S05]  /*bea0*/  IADD3 R3, R3, R0, RZ ;  /* 0x0000000003037210 */ /* 0x000fca0007ffe0ff */
[----:B------:R-:W-:-:S05]  /*beb0*/  IMAD R37, R0, 0x3, R3 ;  /* 0x0000000300257824 */ /* 0x000fca00078e0203 */
[----:B------:R-:W-:Y:S02]  /*bec0*/  ISETP.GE.U32.AND P0, PT, R37, R36, PT ;  /* 0x000000242500720c */ /* 0x000fe40003f06070 */
[C---:B--2---:R-:W-:Y:S01]  /*bed0*/  PRMT R32, R4.reuse, 0x7632, R32 ;  /* 0x0000763204207816 */ /* 0x044fe20000000020 */
[C---:B------:R-:W-:Y:S01]  /*bee0*/  IMAD.U32 R40, R5.reuse, 0x10000, RZ ;  /* 0x0001000005287824 */ /* 0x040fe200078e00ff */
[----:B------:R-:W-:Y:S02]  /*bef0*/  PRMT R34, R5, 0x7632, R34 ;  /* 0x0000763205227816 */ /* 0x000fe40000000022 */
[----:B------:R-:W-:Y:S01]  /*bf00*/  SHF.L.U32 R38, R4, 0x10, RZ ;  /* 0x0000001004267819 */ /* 0x000fe200000006ff */
[----:B------:R-:W-:Y:S01]  /*bf10*/  FADD.FTZ R31, R40, R31 ;  /* 0x0000001f281f7221 */ /* 0x000fe20000010000 */
[----:B------:R-:W-:Y:S02]  /*bf20*/  SHF.L.U32 R35, R32, 0x10, RZ ;  /* 0x0000001020237819 */ /* 0x000fe400000006ff */
[----:B------:R-:W-:Y:S01]  /*bf30*/  SHF.L.U32 R34, R34, 0x10, RZ ;  /* 0x0000001022227819 */ /* 0x000fe200000006ff */
[----:B------:R-:W-:Y:S01]  /*bf40*/  FADD.FTZ R29, R38, R29 ;  /* 0x0000001d261d7221 */ /* 0x000fe20000010000 */
[C---:B---3--:R-:W-:Y:S01]  /*bf50*/  PRMT R32, R6.reuse, 0x7632, R32 ;  /* 0x0000763206207816 */ /* 0x048fe20000000020 */
[----:B------:R-:W-:Y:S01]  /*bf60*/  FADD.FTZ R30, R35, R30 ;  /* 0x0000001e231e7221 */ /* 0x000fe20000010000 */
[----:B------:R-:W-:-:S02]  /*bf70*/  IMAD.U32 R35, R6, 0x10000, RZ ;  /* 0x0001000006237824 */ /* 0x000fc400078e00ff */
[----:B------:R-:W-:Y:S01]  /*bf80*/  FADD.FTZ R33, R34, R33 ;  /* 0x0000002122217221 */ /* 0x000fe20000010000 */
[C---:B------:R-:W-:Y:S02]  /*bf90*/  SHF.L.U32 R37, R7.reuse, 0x10, RZ ;  /* 0x0000001007257819 */ /* 0x040fe400000006ff */
[----:B------:R-:W-:Y:S01]  /*bfa0*/  PRMT R34, R7, 0x7632, R34 ;  /* 0x0000763207227816 */ /* 0x000fe20000000022 */
[----:B------:R-:W-:Y:S01]  /*bfb0*/  FADD.FTZ R28, R35, R28 ;  /* 0x0000001c231c7221 */ /* 0x000fe20000010000 */
[----:B------:R-:W-:Y:S01]  /*bfc0*/  SHF.L.U32 R38, R32, 0x10, RZ ;  /* 0x0000001020267819 */ /* 0x000fe200000006ff */
[----:B------:R-:W-:Y:S01]  /*bfd0*/  FADD.FTZ R20, R37, R20 ;  /* 0x0000001425147221 */ /* 0x000fe20000010000 */
[----:B----4-:R-:W-:Y:S01]  /*bfe0*/  PRMT R32, R8, 0x7632, R32 ;  /* 0x0000763208207816 */ /* 0x010fe20000000020 */
[----:B------:R-:W-:Y:S01]  /*bff0*/  IMAD.U32 R35, R34, 0x10000, RZ ;  /* 0x0001000022237824 */ /* 0x000fe200078e00ff */
[----:B------:R-:W-:Y:S01]  /*c000*/  SHF.L.U32 R34, R8, 0x10, RZ ;  /* 0x0000001008227819 */ /* 0x000fe200000006ff */
[----:B------:R-:W-:Y:S01]  /*c010*/  FADD.FTZ R21, R38, R21 ;  /* 0x0000001526157221 */ /* 0x000fe20000010000 */
[C---:B------:R-:W-:Y:S01]  /*c020*/  SHF.L.U32 R38, R9.reuse, 0x10, RZ ;  /* 0x0000001009267819 */ /* 0x040fe200000006ff */
[----:B------:R-:W-:Y:S01]  /*c030*/  IMAD.U32 R37, R32, 0x10000, RZ ;  /* 0x0001000020257824 */ /* 0x000fe200078e00ff */
[----:B------:R-:W-:Y:S01]  /*c040*/  PRMT R32, R9, 0x7632, R32 ;  /* 0x0000763209207816 */ /* 0x000fe20000000020 */
[----:B------:R-:W-:Y:S01]  /*c050*/  FADD.FTZ R16, R35, R16 ;  /* 0x0000001023107221 */ /* 0x000fe20000010000 */
[----:B------:R-:W-:Y:S01]  /*c060*/  FADD.FTZ R15, R34, R15 ;  /* 0x0000000f220f7221 */ /* 0x000fe20000010000 */
[----:B-----5:R-:W-:Y:S01]  /*c070*/  PRMT R34, R11, 0x7632, R34 ;  /* 0x000076320b227816 */ /* 0x020fe20000000022 */
[----:B------:R-:W-:Y:S01]  /*c080*/  FADD.FTZ R14, R37, R14 ;  /* 0x0000000e250e7221 */ /* 0x000fe20000010000 */
[----:B------:R-:W-:Y:S01]  /*c090*/  SHF.L.U32 R35, R32, 0x10, RZ ;  /* 0x0000001020237819 */ /* 0x000fe200000006ff */
[----:B------:R-:W-:Y:S01]  /*c0a0*/  IMAD.U32 R39, R11, 0x10000, RZ ;  /* 0x000100000b277824 */ /* 0x000fe200078e00ff */
[----:B------:R-:W-:Y:S01]  /*c0b0*/  PRMT R32, R10, 0x7632, R32 ;  /* 0x000076320a207816 */ /* 0x000fe20000000020 */
[----:B------:R-:W-:Y:S01]  /*c0c0*/  FADD.FTZ R13, R38, R13 ;  /* 0x0000000d260d7221 */ /* 0x000fe20000010000 */
        /* <DEDUP_REMOVED lines=10> */
.L_x_5311:
        /* <DEDUP_REMOVED lines=14> */
.L_x_5310:
[----:B------:R-:W-:Y:S05]  /*c250*/  BSYNC B0 ;  /* 0x0000000000007941 */ /* 0x000fea0003800000 */
.L_x_5309:
        /* <DEDUP_REMOVED lines=23> */
[----:B------:R-:W-:Y:S02]  /*c3d0*/  IADD3 R5, R45, R0, RZ ;  /* 0x000000002d057210 */ /* 0x000fe40007ffe0ff */
[----:B------:R-:W-:Y:S02]  /*c3e0*/  SHF.R.U32.HI R9, RZ, 0x2, R45 ;  /* 0x00000002ff097819 */ /* 0x000fe4000001162d */
        /* <DEDUP_REMOVED lines=14> */
.L_x_5314:
[----:B------:R-:W-:Y:S05]  /*c4d0*/  BSYNC B0 ;  /* 0x0000000000007941 */ /* 0x000fea0003800000 */
.L_x_5313:
        /* <DEDUP_REMOVED lines=24> */
[----:B------:R-:W-:Y:S02]  /*c660*/  IADD3 R3, R19, R0, RZ ;  /* 0x0000000013037210 */ /* 0x000fe40007ffe0ff */
[----:B------:R-:W-:Y:S02]  /*c670*/  SHF.L.U32 R0, R41, 0x10, RZ ;  /* 0x0000001029007819 */ /* 0x000fe400000006ff */
[----:B------:R-:W-:Y:S01]  /*c680*/  ISETP.GE.U32.AND P0, PT, R3, R36, PT ;  /* 0x000000240300720c */ /* 0x000fe20003f06070 */
[----:B------:R-:W-:Y:S01]  /*c690*/  IMAD.U32 R3, R42, 0x10000, RZ ;  /* 0x000100002a037824 */ /* 0x000fe200078e00ff */
[----:B------:R-:W-:Y:S01]  /*c6a0*/  SHF.L.U32 R4, R9, 0x10, RZ ;  /* 0x0000001009047819 */ /* 0x000fe200000006ff */
[----:B------:R-:W-:Y:S01]  /*c6b0*/  FADD.FTZ R15, R15, R0 ;  /* 0x000000000f0f7221 */ /* 0x000fe20000010000 */
[----:B------:R-:W-:Y:S01]  /*c6c0*/  SHF.L.U32 R43, R43, 0x10, RZ ;  /* 0x000000102b2b7819 */ /* 0x000fe200000006ff */
[----:B------:R-:W-:Y:S02]  /*c6d0*/  FADD.FTZ R14, R14, R3 ;  /* 0x000000030e0e7221 */ /* 0x000fe40000010000 */
[----:B------:R-:W-:-:S02]  /*c6e0*/  FADD.FTZ R13, R13, R4 ;  /* 0x000000040d0d7221 */ /* 0x000fc40000010000 */
        /* <DEDUP_REMOVED lines=9> */
.L_x_5316:
[----:B------:R-:W-:Y:S05]  /*c780*/  BSYNC B0 ;  /* 0x0000000000007941 */ /* 0x000fea0003800000 */
.L_x_5315:
        /* <DEDUP_REMOVED lines=12> */
.L_x_5267:
[----:B------:R-:W-:Y:S05]  /*c850*/  BSYNC B6 ;  /* 0x0000000000067941 */ /* 0x000fea0003800000 */
.L_x_5266:
        /* <DEDUP_REMOVED lines=15> */
.L_x_5318:
        /* <DEDUP_REMOVED lines=16> */
.L_x_5317:
        /* <DEDUP_REMOVED lines=19> */
.L_x_5321:
        /* <DEDUP_REMOVED lines=16> */
.L_x_5320:
[----:B------:R-:W-:Y:S01]  /*cc80*/  ISETP.GE.AND P0, PT, R0, 0x2, PT ;  /* 0x000000020000780c */ /* 0x000fe20003f06270 */
[----:B------:R-:W-:Y:S05]  /*cc90*/  WARPSYNC.ALL ;  /* 0x0000000000007948 */ /* 0x000fea0003800000 */
[----:B------:R-:W-:Y:S07]  /*cca0*/  BAR.SYNC.DEFER_BLOCKING 0x0 ;  /* 0x0000000000007b1d */ /* 0x000fee0000010000 */
[----:B------:R-:W-:Y:S05]  /*ccb0*/  @!P0 BRA `(.L_x_5319) ;  /* 0x0000000000308947 */ /* 0x000fea0003800000 */
[----:B-1----:R-:W-:-:S11]  /*ccc0*/  HFMA2.MMA R3, -RZ, RZ, 0, 5.9604644775390625e-08 ;  /* 0x00000001ff037435 */ /* 0x002fd600000001ff */
.L_x_5322:
        /* <DEDUP_REMOVED lines=11> */
.L_x_5319:
[----:B------:R-:W3:Y:S01]  /*cd80*/  LDC R20, c[0x0][0x3ec] ;  /* 0x0000fb00ff147b82 */ /* 0x000ee20000000800 */
[----:B------:R-:W-:Y:S01]  /*cd90*/  IMAD.MOV.U32 R19, RZ, RZ, RZ ;  /* 0x000000ffff137224 */ /* 0x000fe200078e00ff */
[----:B0-----:R-:W-:Y:S02]  /*cda0*/  MOV R28, RZ ;  /* 0x000000ff001c7202 */ /* 0x001fe40000000f00 */
        /* <DEDUP_REMOVED lines=276> */
.L_x_5323:
        /* <DEDUP_REMOVED lines=278> */
.L_x_5324:
        /* <DEDUP_REMOVED lines=279> */
.L_x_5325:
        /* <DEDUP_REMOVED lines=277> */
.L_x_5326:
        /* <DEDUP_REMOVED lines=13> */
[----:B--2---:R-:W0:Y:S01]  /*113e0*/  S2R R0, SR_CTAID.X ;  /* 0x0000000000007919 */ /* 0x004e220000002500 */
        /* <DEDUP_REMOVED lines=283> */
.L_x_5328:
        /* <DEDUP_REMOVED lines=277> */
.L_x_5329:
        /* <DEDUP_REMOVED lines=279> */
.L_x_5330:
        /* <DEDUP_REMOVED lines=277> */
.L_x_5331:
        /* <DEDUP_REMOVED lines=16> */
.L_x_5333:
[----:B------:R-:W-:Y:S05]  /*15ab0*/  BSYNC B0 ;  /* 0x0000000000007941 */ /* 0x000fea0003800000 */
.L_x_5332:
        /* <DEDUP_REMOVED lines=17> */
.L_x_5335:
[----:B------:R-:W-:Y:S05]  /*15bd0*/  BSYNC B0 ;  /* 0x0000000000007941 */ /* 0x000fea0003800000 */
.L_x_5334:
        /* <DEDUP_REMOVED lines=35> */
.L_x_5337:
[----:B------:R-:W-:Y:S05]  /*15e10*/  BSYNC B0 ;  /* 0x0000000000007941 */ /* 0x000fea0003800000 */
.L_x_5336:
        /* <DEDUP_REMOVED lines=38> */
.L_x_5342:
        /* <DEDUP_REMOVED lines=15> */
.L_x_5341:
[----:B------:R-:W-:Y:S05]  /*16170*/  BRA `(.L_x_5340) ;  /* 0x0000000000747947 */ /* 0x000fea0003800000 */
.L_x_5339:
        /* <DEDUP_REMOVED lines=15> */
.L_x_5343:
        /* <DEDUP_REMOVED lines=14> */
.L_x_5340:
[----:B------:R-:W-:Y:S05]  /*16350*/  BSYNC B0 ;  /* 0x0000000000007941 */ /* 0x000fea0003800000 */
.L_x_5338:
        /* <DEDUP_REMOVED lines=13> */
.L_x_5345:
        /* <DEDUP_REMOVED lines=15> */
.L_x_5344:
        /* <DEDUP_REMOVED lines=11> */
.L_x_5348:
        /* <DEDUP_REMOVED lines=15> */
.L_x_5347:
[----:B------:R-:W-:Y:S01]  /*166c0*/  BAR.SYNC.DEFER_BLOCKING 0x0 ;  /* 0x0000000000007b1d */ /* 0x000fe20000010000 */
[----:B------:R-:W-:-:S13]  /*166d0*/  ISETP.GE.AND P0, PT, R2, 0x2, PT ;  /* 0x000000020200780c */ /* 0x000fda0003f06270 */
[----:B------:R-:W-:Y:S05]  /*166e0*/  @!P0 BRA `(.L_x_5346) ;  /* 0x0000000000308947 */ /* 0x000fea0003800000 */
[----:B------:R-:W-:-:S07]  /*166f0*/  IMAD.MOV.U32 R5, RZ, RZ, 0x1 ;  /* 0x00000001ff057424 */ /* 0x000fce00078e00ff */
.L_x_5349:
        /* <DEDUP_REMOVED lines=11> */
.L_x_5346:
        /* <DEDUP_REMOVED lines=17> */
.L_x_5351:
        /* <DEDUP_REMOVED lines=21> */
.L_x_5353:
        /* <DEDUP_REMOVED lines=22> */
.L_x_5354:
        /* <DEDUP_REMOVED lines=22> */
.L_x_5355:
        /* <DEDUP_REMOVED lines=22> */
.L_x_5356:
[----:B------:R-:W-:Y:S02]  /*16e30*/  ULDC.64 UR4, c[0x0][0x5f0] ;  /* 0x00017c0000047ab9 */ /* 0x000fe40000000a00 */
[----:B------:R-:W-:-:S04]  /*16e40*/  IADD3 R16, P0, R16, UR4, RZ ;  /* 0x0000000410107c10 */ /* 0x000fc8000ff1e0ff */
[----:B------:R-:W-:-:S05]  /*16e50*/  IADD3.X R17, RZ, UR5, RZ, P0, !PT ;  /* 0x00000005ff117c10 */ /* 0x000fca00087fe4ff */
[----:B------:R-:W-:Y:S01]  /*16e60*/  STG.E desc[UR60][R16.64], R27 ;  /* 0x0000001b10007986 */ /* 0x000fe2000c10193c */
[----:B------:R-:W-:Y:S05]  /*16e70*/  EXIT ;  /* 0x000000000000794d */ /* 0x000fea0003800000 */
.L_x_5352:
[----:B------:R-:W-:Y:S04]  /*16e80*/  STG.E desc[UR60][R8.64], R24 ;  /* 0x0000001808007986 */ /* 0x000fe8000c10193c */
[----:B------:R-:W-:Y:S04]  /*16e90*/  STG.E desc[UR60][R8.64+0x4], R25 ;  /* 0x0000041908007986 */ /* 0x000fe8000c10193c */
[----:B------:R-:W-:Y:S04]  /*16ea0*/  STG.E desc[UR60][R8.64+0x8], R26 ;  /* 0x0000081a08007986 */ /* 0x000fe8000c10193c */
[----:B------:R-:W-:Y:S01]  /*16eb0*/  STG.E desc[UR60][R8.64+0xc], R27 ;  /* 0x00000c1b08007986 */ /* 0x000fe2000c10193c */
[----:B------:R-:W-:Y:S05]  /*16ec0*/  EXIT ;  /* 0x000000000000794d */ /* 0x000fea0003800000 */
.L_x_5350:
        /* <DEDUP_REMOVED lines=12> */
.L_x_5357:
        /* <DEDUP_REMOVED lines=21> */
.L_x_5359:
        /* <DEDUP_REMOVED lines=22> */
.L_x_5360:
        /* <DEDUP_REMOVED lines=22> */
.L_x_5361:
        /* <DEDUP_REMOVED lines=22> */
.L_x_5362:
[----:B------:R-:W-:Y:S02]  /*17500*/  ULDC.64 UR4, c[0x0][0x5f0] ;  /* 0x00017c0000047ab9 */ /* 0x000fe40000000a00 */
[----:B------:R-:W-:-:S05]  /*17510*/  IADD3 R16, P0, R16, UR4, RZ ;  /* 0x0000000410107c10 */ /* 0x000fca000ff1e0ff */
[----:B------:R-:W-:-:S05]  /*17520*/  IMAD.X R17, RZ, RZ, UR5, P0 ;  /* 0x00000005ff117e24 */ /* 0x000fca00080e06ff */
[----:B------:R-:W-:Y:S01]  /*17530*/  STG.E desc[UR60][R16.64], R27 ;  /* 0x0000001b10007986 */ /* 0x000fe2000c10193c */
[----:B------:R-:W-:Y:S05]  /*17540*/  EXIT ;  /* 0x000000000000794d */ /* 0x000fea0003800000 */
.L_x_5358:
[----:B------:R-:W-:Y:S04]  /*17550*/  STG.E desc[UR60][R10.64], R24 ;  /* 0x000000180a007986 */ /* 0x000fe8000c10193c */
[----:B------:R-:W-:Y:S04]  /*17560*/  STG.E desc[UR60][R12.64], R25 ;  /* 0x000000190c007986 */ /* 0x000fe8000c10193c */
[----:B------:R-:W-:Y:S04]  /*17570*/  STG.E desc[UR60][R14.64], R26 ;  /* 0x0000001a0e007986 */ /* 0x000fe8000c10193c */
[----:B------:R-:W-:Y:S01]  /*17580*/  STG.E desc[UR60][R20.64], R27 ;  /* 0x0000001b14007986 */ /* 0x000fe2000c10193c */
[----:B------:R-:W-:Y:S05]  /*17590*/  EXIT ;  /* 0x000000000000794d */ /* 0x000fea0003800000 */
.L_x_5327:
        /* <DEDUP_REMOVED lines=27> */
.L_x_5364:
        /* <DEDUP_REMOVED lines=21> */
.L_x_5366:
        /* <DEDUP_REMOVED lines=22> */
.L_x_5367:
        /* <DEDUP_REMOVED lines=22> */
.L_x_5368:
        /* <DEDUP_REMOVED lines=22> */
.L_x_5369:
[----:B------:R-:W-:Y:S02]  /*17cc0*/  ULDC.64 UR4, c[0x0][0x5f0] ;  /* 0x00017c0000047ab9 */ /* 0x000fe40000000a00 */
[----:B------:R-:W-:-:S04]  /*17cd0*/  IADD3 R16, P0, R16, UR4, RZ ;  /* 0x0000000410107c10 */ /* 0x000fc8000ff1e0ff */
[----:B------:R-:W-:-:S05]  /*17ce0*/  IADD3.X R17, RZ, UR5, RZ, P0, !PT ;  /* 0x00000005ff117c10 */ /* 0x000fca00087fe4ff */
[----:B------:R-:W-:Y:S01]  /*17cf0*/  STG.E desc[UR60][R16.64], R27 ;  /* 0x0000001b10007986 */ /* 0x000fe2000c10193c */
[----:B------:R-:W-:Y:S05]  /*17d00*/  EXIT ;  /* 0x000000000000794d */ /* 0x000fea0003800000 */
.L_x_5365:
[----:B------:R-:W-:Y:S04]  /*17d10*/  STG.E desc[UR60][R8.64], R24 ;  /* 0x0000001808007986 */ /* 0x000fe8000c10193c */
[----:B------:R-:W-:Y:S04]  /*17d20*/  STG.E desc[UR60][R8.64+0x4], R25 ;  /* 0x0000041908007986 */ /* 0x000fe8000c10193c */
[----:B------:R-:W-:Y:S04]  /*17d30*/  STG.E desc[UR60][R8.64+0x8], R26 ;  /* 0x0000081a08007986 */ /* 0x000fe8000c10193c */
[----:B------:R-:W-:Y:S01]  /*17d40*/  STG.E desc[UR60][R8.64+0xc], R27 ;  /* 0x00000c1b08007986 */ /* 0x000fe2000c10193c */
[----:B------:R-:W-:Y:S05]  /*17d50*/  EXIT ;  /* 0x000000000000794d */ /* 0x000fea0003800000 */
.L_x_5363:
        /* <DEDUP_REMOVED lines=12> */
.L_x_5370:
        /* <DEDUP_REMOVED lines=21> */
.L_x_5372:
        /* <DEDUP_REMOVED lines=22> */
.L_x_5373:
        /* <DEDUP_REMOVED lines=22> */
.L_x_5374:
        /* <DEDUP_REMOVED lines=22> */
.L_x_5375:
[----:B------:R-:W-:Y:S02]  /*18390*/  ULDC.64 UR4, c[0x0][0x5f0] ;  /* 0x00017c0000047ab9 */ /* 0x000fe40000000a00 */
[----:B------:R-:W-:-:S04]  /*183a0*/  IADD3 R16, P0, R16, UR4, RZ ;  /* 0x0000000410107c10 */ /* 0x000fc8000ff1e0ff */
[----:B------:R-:W-:-:S05]  /*183b0*/  IADD3.X R17, RZ, UR5, RZ, P0, !PT ;  /* 0x00000005ff117c10 */ /* 0x000fca00087fe4ff */
[----:B------:R-:W-:Y:S01]  /*183c0*/  STG.E desc[UR60][R16.64], R27 ;  /* 0x0000001b10007986 */ /* 0x000fe2000c10193c */
[----:B------:R-:W-:Y:S05]  /*183d0*/  EXIT ;  /* 0x000000000000794d */ /* 0x000fea0003800000 */
.L_x_5371:
[----:B------:R-:W-:Y:S04]  /*183e0*/  STG.E desc[UR60][R4.64], R24 ;  /* 0x0000001804007986 */ /* 0x000fe8000c10193c */
[----:B------:R-:W-:Y:S04]  /*183f0*/  STG.E desc[UR60][R6.64], R25 ;  /* 0x0000001906007986 */ /* 0x000fe8000c10193c */
[----:B------:R-:W-:Y:S04]  /*18400*/  STG.E desc[UR60][R10.64], R26 ;  /* 0x0000001a0a007986 */ /* 0x000fe8000c10193c */
[----:B------:R-:W-:Y:S01]  /*18410*/  STG.E desc[UR60][R12.64], R27 ;  /* 0x0000001b0c007986 */ /* 0x000fe2000c10193c */
[----:B------:R-:W-:Y:S05]  /*18420*/  EXIT ;  /* 0x000000000000794d */ /* 0x000fea0003800000 */
.L_x_5376:
        /* <DEDUP_REMOVED lines=13> */
.L_x_9856:


//--------------------- .text._ZN2at6native13reduce_kernelILi512ELi1ENS0_8ReduceOpIN3c108BFloat16ENS0_14func_wrapper_tIS4_ZNS0_11sum_functorIS4_fS4_EclERNS_14TensorIteratorEEUlffE_EEjS4_Li4ELi8EEEEEvT1_ --------------------------
	.section	.text._ZN2at6native13reduce_kernelILi512ELi1ENS0_8ReduceOpIN3c108BFloat16ENS0_14func_wrapper_tIS4_ZNS0_11sum_functorIS4_fS4_EclERNS_14TensorIteratorEEUlffE_EEjS4_Li4ELi8EEEEEvT1_,"ax",@progbits
	.align	128
        .global         _ZN2at6native13reduce_kernelILi512ELi1ENS0_8ReduceOpIN3c108BFloat16ENS0_14func_wrapper_tIS4_ZNS0_11sum_functorIS4_fS4_EclERNS_14TensorIteratorEEUlffE_EEjS4_Li4ELi8EEEEEvT1_
        .type           _ZN2at6native13reduce_kernelILi512ELi1ENS0_8ReduceOpIN3c108BFloat16ENS0_14func_wrapper_tIS4_ZNS0_11sum_functorIS4_fS4_EclERNS_14TensorIteratorEEUlffE_EEjS4_Li4ELi8EEEEEvT1_,@function
        .size           _ZN2at6native13reduce_kernelILi512ELi1ENS0_8ReduceOpIN3c108BFloat16ENS0_14func_wrapper_tIS4_ZNS0_11sum_functorIS4_fS4_EclERNS_14TensorIteratorEEUlffE_EEjS4_Li4ELi8EEEEEvT1_,(.L_x_9795 - _ZN2at6native13reduce_kernelILi512ELi1ENS0_8ReduceOpIN3c108BFloat16ENS0_14func_wrapper_tIS4_ZNS0_11sum_functorIS4_fS4_EclERNS_14TensorIteratorEEUlffE_EEjS4_Li4ELi8EEEEEvT1_)
        .other          _ZN2at6native13reduce_kernelILi512ELi1ENS0_8ReduceOpIN3c108BFloat16ENS0_14func_wrapper_tIS4_ZNS0_11sum_functorIS4_fS4_EclERNS_14TensorIteratorEEUlffE_EEjS4_Li4ELi8EEEEEvT1_,@"STO_CUDA_ENTRY STV_DEFAULT"
_ZN2at6native13reduce_kernelILi512ELi1ENS0_8ReduceOpIN3c108BFloat16ENS0_14func_wrapper_tIS4_ZNS0_11sum_functorIS4_fS4_EclERNS_14TensorIteratorEEUlffE_EEjS4_Li4ELi8EEEEEvT1_:
.text._ZN2at6native13reduce_kernelILi512ELi1ENS0_8ReduceOpIN3c108BFloat16ENS0_14func_wrapper_tIS4_ZNS0_11sum_functorIS4_fS4_EclERNS_14TensorIteratorEEUlffE_EEjS4_Li4ELi8EEEEEvT1_:
        /* <DEDUP_REMOVED lines=287> */
.L_x_5377:
        /* <DEDUP_REMOVED lines=50> */
.L_x_5386:
[----:B------:R-:W-:Y:S05]  /*1510*/  BSYNC B3 ;  /* 0x0000000000037941 */ /* 0x000fea0003800000 */
.L_x_5385:
        /* <DEDUP_REMOVED lines=11> */
.L_x_5384:
[----:B------:R-:W-:Y:S05]  /*15d0*/  BSYNC B2 ;  /* 0x0000000000027941 */ /* 0x000fea0003800000 */
.L_x_5383:
[C---:B------:R-:W-:Y:S02]  /*15e0*/  IADD3 R7, P0, -R17.reuse, 0x8, RZ ;  /* 0x0000000811077810 */ /* 0x040fe40007f1e1ff */
[----:B------:R-:W-:Y:S02]  /*15f0*/  IADD3 R10, R17, -0x8, R2 ;  /* 0xfffffff8110a7810 */ /* 0x000fe40007ffe002 */
[----:B------:R-:W-:Y:S02]  /*1600*/  LEA R12, P1, R7, R12, 0x1 ;  /* 0x0000000c070c7211 */ /* 0x000fe400078208ff */
[----:B------:R-:W-:-:S04]  /*1610*/  IADD3.X R4, RZ, -0x1, RZ, P0, !PT ;  /* 0xffffffffff047810 */ /* 0x000fc800007fe4ff */
[----:B------:R-:W-:-:S07]  /*1620*/  LEA.HI.X R13, R7, R13, R4, 0x1, P1 ;  /* 0x0000000d070d7211 */ /* 0x000fce00008f0c04 */
.L_x_5382:
[----:B------:R-:W-:Y:S05]  /*1630*/  BSYNC B1 ;  /* 0x0000000000017941 */ /* 0x000fea0003800000 */
.L_x_5381:
        /* <DEDUP_REMOVED lines=18> */
.L_x_5389:
        /* <DEDUP_REMOVED lines=27> */
.L_x_5388:
[----:B------:R-:W-:Y:S05]  /*1910*/  BSYNC B1 ;  /* 0x0000000000017941 */ /* 0x000fea0003800000 */
.L_x_5387:
        /* <DEDUP_REMOVED lines=8> */
.L_x_5391:
[----:B------:R-:W-:Y:S05]  /*19a0*/  BSYNC B1 ;  /* 0x0000000000017941 */ /* 0x000fea0003800000 */
.L_x_5390:
        /* <DEDUP_REMOVED lines=12> */
.L_x_5393:
[----:B------:R-:W-:Y:S05]  /*1a70*/  BSYNC B1 ;  /* 0x0000000000017941 */ /* 0x000fea0003800000 */
.L_x_5392:
        /* <DEDUP_REMOVED lines=8> */
.L_x_5380:
        /* <DEDUP_REMOVED lines=23> */
.L_x_5403:
        /* <DEDUP_REMOVED lines=286> */
.L_x_5399:
        /* <DEDUP_REMOVED lines=254> */
.L_x_5400:
        /* <DEDUP_REMOVED lines=254> */
.L_x_5401:
        /* <DEDUP_REMOVED lines=252> */
.L_x_5402:
[----:B-1----:R-:W-:Y:S01]  /*5dd0*/  LOP3.LUT R19, R2, 0xfffffffe, RZ, 0xc0, !PT ;  /* 0xfffffffe02137812 */ /* 0x002fe200078ec0ff */
[----:B------:R-:W-:-:S03]  /*5de0*/  ULDC UR4, c[0x0][0x21c] ;  /* 0x0000870000047ab9 */ /* 0x000fc60000000800 */
[----:B------:R-:W-:-:S05]  /*5df0*/  IADD3 R18, P1, R12, R19, RZ ;  /* 0x000000130c127210 */ /* 0x000fca0007f3e0ff */
[----:B------:R-:W-:-:S05]  /*5e00*/  IMAD.X R19, RZ, RZ, R13, P1 ;  /* 0x000000ffff137224 */ /* 0x000fca00008e060d */
[----:B------:R-:W3:Y:S01]  /*5e10*/  LDG.E.U16 R18, desc[UR36][R18.64] ;  /* 0x0000002412127981 */ /* 0x000ee2000c1e1500 */
[----:B------:R-:W-:Y:S01]  /*5e20*/  IADD3 R5, R5, R4, RZ ;  /* 0x0000000405057210 */ /* 0x000fe20007ffe0ff */
[----:B--2--5:R-:W-:Y:S01]  /*5e30*/  IMAD.U32 R21, R11, 0x10000, RZ ;  /* 0x000100000b157824 */ /* 0x024fe200078e00ff */
[----:B------:R-:W-:Y:S02]  /*5e40*/  MOV R2, UR4 ;  /* 0x0000000400027c02 */ /* 0x000fe40008000f00 */
[----:B------:R-:W-:Y:S01]  /*5e50*/  SHF.L.U32 R22, R20, 0x10, RZ ;  /* 0x0000001014167819 */ /* 0x000fe200000006ff */
[----:B------:R-:W-:Y:S02]  /*5e60*/  IMAD R23, R4, 0x3, R5 ;  /* 0x0000000304177824 */ /* 0x000fe400078e0205 */
[----:B------:R-:W-:Y:S02]  /*5e70*/  FADD.FTZ R6, R21, R6 ;  /* 0x0000000615067221 */ /* 0x000fe40000010000 */
[----:B------:R-:W-:Y:S01]  /*5e80*/  FADD.FTZ R7, R22, R7 ;  /* 0x0000000716077221 */ /* 0x000fe20000010000 */
[----:B------:R-:W-:-:S02]  /*5e90*/  ISETP.GE.U32.AND P1, PT, R23, R2, PT ;  /* 0x000000021700720c */ /* 0x000fc40003f26070 */
[----:B------:R-:W-:-:S05]  /*5ea0*/  SHF.L.U32 R23, R10, 0x10, RZ ;  /* 0x000000100a177819 */ /* 0x000fca00000006ff */
[----:B------:R-:W-:Y:S01]  /*5eb0*/  FADD.FTZ R8, R23, R8 ;  /* 0x0000000817087221 */ /* 0x000fe20000010000 */
[----:B---3--:R-:W-:-:S04]  /*5ec0*/  IMAD.U32 R24, R18, 0x10000, RZ ;  /* 0x0001000012187824 */ /* 0x008fc800078e00ff */
[----:B------:R-:W-:Y:S01]  /*5ed0*/  FADD.FTZ R9, R24, R9 ;  /* 0x0000000918097221 */ /* 0x000fe20000010000 */
[----:B------:R-:W-:Y:S06]  /*5ee0*/  @!P1 BRA `(.L_x_5403) ;  /* 0xffffffbc00609947 */ /* 0x000fec000383ffff */
[----:B------:R-:W-:Y:S05]  /*5ef0*/  BSYNC B2 ;  /* 0x0000000000027941 */ /* 0x000fea0003800000 */
.L_x_5398:
[----:B------:R-:W-:-:S07]  /*5f00*/  PRMT R22, R18, 0x7610, R22 ;  /* 0x0000761012167816 */ /* 0x000fce0000000016 */
.L_x_5397:
[----:B------:R-:W-:Y:S05]  /*5f10*/  BSYNC B1 ;  /* 0x0000000000017941 */ /* 0x000fea0003800000 */
.L_x_5396:
[----:B------:R-:W-:Y:S01]  /*5f20*/  ISETP.GE.U32.AND P0, PT, R5, R2, PT ;  /* 0x000000020500720c */ /* 0x000fe20003f06070 */
[----:B------:R-:W-:-:S12]  /*5f30*/  BSSY B1, `(.L_x_5404) ;  /* 0x0000466000017945 */ /* 0x000fd80003800000 */
[----:B------:R-:W-:Y:S05]  /*5f40*/  @P0 BRA `(.L_x_5405) ;  /* 0x0000004400900947 */ /* 0x000fea0003800000 */
[----:B------:R-:W1:Y:S01]  /*5f50*/  LDC R21, c[0x0][0x258] ;  /* 0x00009600ff157b82 */ /* 0x000e620000000800 */
[----:B------:R-:W-:Y:S01]  /*5f60*/  HFMA2.MMA R11, -RZ, RZ, 0, 0 ;  /* 0x00000000ff0b7435 */ /* 0x000fe200000001ff */
        /* <DEDUP_REMOVED lines=275> */
.L_x_5406:
        /* <DEDUP_REMOVED lines=281> */
.L_x_5407:
        /* <DEDUP_REMOVED lines=281> */
.L_x_5408:
        /* <DEDUP_REMOVED lines=281> */
.L_x_5409:
[----:B------:R-:W-:-:S04]  /*a550*/  LOP3.LUT R23, R22, 0xfffffffe, RZ, 0xc0, !PT ;  /* 0xfffffffe16177812 */ /* 0x000fc800078ec0ff */
[----:B------:R-:W-:-:S04]  /*a560*/  IADD3 R22, P1, R12, R23, RZ ;  /* 0x000000170c167210 */ /* 0x000fc80007f3e0ff */
[----:B------:R-:W-:-:S05]  /*a570*/  IADD3.X R23, RZ, R13, RZ, P1, !PT ;  /* 0x0000000dff177210 */ /* 0x000fca0000ffe4ff */
[----:B------:R1:W5:Y:S04]  /*a580*/  LDG.E.U16 R22, desc[UR36][R22.64] ;  /* 0x0000002416167981 */ /* 0x000368000c1e1500 */
.L_x_5405:
[----:B------:R-:W-:Y:S05]  /*a590*/  BSYNC B1 ;  /* 0x0000000000017941 */ /* 0x000fea0003800000 */
.L_x_5404:
[----:B------:R-:W-:Y:S04]  /*a5a0*/  BSSY B1, `(.L_x_5410) ;  /* 0x0000012000017945 */ /* 0x000fe80003800000 */
[----:B------:R-:W-:Y:S05]  /*a5b0*/  @P0 BRA `(.L_x_5411) ;  /* 0x0000000000400947 */ /* 0x000fea0003800000 */
[----:B------:R-:W-:Y:S01]  /*a5c0*/  IMAD.IADD R5, R5, 0x1, R4 ;  /* 0x0000000105057824 */ /* 0x000fe200078e0204 */
[----:B-----5:R-:W-:-:S04]  /*a5d0*/  SHF.L.U32 R11, R11, 0x10, RZ ;  /* 0x000000100b0b7819 */ /* 0x020fc800000006ff */
[----:B------:R-:W-:Y:S01]  /*a5e0*/  ISETP.GE.U32.AND P0, PT, R5, R2, PT ;  /* 0x000000020500720c */ /* 0x000fe20003f06070 */
[----:B------:R-:W-:-:S12]  /*a5f0*/  FADD.FTZ R6, R6, R11 ;  /* 0x0000000b06067221 */ /* 0x000fd80000010000 */
[----:B------:R-:W-:Y:S05]  /*a600*/  @P0 BRA `(.L_x_5411) ;  /* 0x00000000002c0947 */ /* 0x000fea0003800000 */
[----:B------:R-:W-:Y:S01]  /*a610*/  IADD3 R5, R5, R4, RZ ;  /* 0x0000000405057210 */ /* 0x000fe20007ffe0ff */
[----:B------:R-:W-:-:S03]  /*a620*/  IMAD.U32 R20, R20, 0x10000, RZ ;  /* 0x0001000014147824 */ /* 0x000fc600078e00ff */
[----:B------:R-:W-:Y:S01]  /*a630*/  ISETP.GE.U32.AND P0, PT, R5, R2, PT ;  /* 0x000000020500720c */ /* 0x000fe20003f06070 */
[----:B------:R-:W-:-:S12]  /*a640*/  FADD.FTZ R7, R7, R20 ;  /* 0x0000001407077221 */ /* 0x000fd80000010000 */
[----:B------:R-:W-:Y:S05]  /*a650*/  @P0 BRA `(.L_x_5411) ;  /* 0x0000000000180947 */ /* 0x000fea0003800000 */
[----:B------:R-:W-:-:S04]  /*a660*/  IADD3 R5, R5, R4, RZ ;  /* 0x0000000405057210 */ /* 0x000fc80007ffe0ff */
[----:B------:R-:W-:Y:S02]  /*a670*/  ISETP.GE.U32.AND P0, PT, R5, R2, PT ;  /* 0x000000020500720c */ /* 0x000fe40003f06070 */
[----:B------:R-:W-:-:S05]  /*a680*/  SHF.L.U32 R5, R10, 0x10, RZ ;  /* 0x000000100a057819 */ /* 0x000fca00000006ff */
[----:B------:R-:W-:-:S06]  /*a690*/  FADD.FTZ R8, R8, R5 ;  /* 0x0000000508087221 */ /* 0x000fcc0000010000 */
[----:B------:R-:W-:-:S04]  /*a6a0*/  @!P0 IMAD.U32 R22, R22, 0x10000, RZ ;  /* 0x0001000016168824 */ /* 0x000fc800078e00ff */
[----:B------:R-:W-:-:S07]  /*a6b0*/  @!P0 FADD.FTZ R9, R9, R22 ;  /* 0x0000001609098221 */ /* 0x000fce0000010000 */
.L_x_5411:
[----:B------:R-:W-:Y:S05]  /*a6c0*/  BSYNC B1 ;  /* 0x0000000000017941 */ /* 0x000fea0003800000 */
.L_x_5410:
[----:B------:R-:W-:-:S04]  /*a6d0*/  FADD.FTZ R7, R6, R7 ;  /* 0x0000000706077221 */ /* 0x000fc80000010000 */
[----:B------:R-:W-:-:S04]  /*a6e0*/  FADD.FTZ R8, R7, R8 ;  /* 0x0000000807087221 */ /* 0x000fc80000010000 */
[----:B------:R-:W-:Y:S01]  /*a6f0*/  FADD.FTZ R9, R8, R9 ;  /* 0x0000000908097221 */ /* 0x000fe20000010000 */
[----:B------:R-:W-:Y:S06]  /*a700*/  BRA `(.L_x_5379) ;  /* 0x0000000800b07947 */ /* 0x000fec0003800000 */
.L_x_5395:
        /* <DEDUP_REMOVED lines=10> */
.L_x_5415:
        /* <DEDUP_REMOVED lines=28> */
.L_x_5414:
[----:B------:R-:W-:Y:S02]  /*a970*/  PRMT R16, R11, 0x7610, R16 ;  /* 0x000076100b107816 */ /* 0x000fe40000000010 */
[----:B------:R-:W-:Y:S02]  /*a980*/  PRMT R10, R8, 0x7610, R10 ;  /* 0x00007610080a7816 */ /* 0x000fe4000000000a */
[----:B------:R-:W-:-:S07]  /*a990*/  PRMT R11, R18, 0x7610, R11 ;  /* 0x00007610120b7816 */ /* 0x000fce000000000b */
.L_x_5413:
[----:B------:R-:W-:Y:S05]  /*a9a0*/  BSYNC B1 ;  /* 0x0000000000017941 */ /* 0x000fea0003800000 */
.L_x_5412:
        /* <DEDUP_REMOVED lines=23> */
.L_x_5417:
[----:B------:R-:W-:Y:S05]  /*ab20*/  BSYNC B1 ;  /* 0x0000000000017941 */ /* 0x000fea0003800000 */
.L_x_5416:
[----:B------:R-:W-:Y:S04]  /*ab30*/  BSSY B1, `(.L_x_5418) ;  /* 0x0000012000017945 */ /* 0x000fe80003800000 */
[----:B------:R-:W-:Y:S05]  /*ab40*/  @P1 BRA `(.L_x_5419) ;  /* 0x0000000000401947 */ /* 0x000fea0003800000 */
[----:B0-----:R-:W-:Y:S01]  /*ab50*/  IMAD.IADD R9, R5, 0x1, R4 ;  /* 0x0000000105097824 */ /* 0x001fe200078e0204 */
        /* <DEDUP_REMOVED lines=9> */
[----:B------:R-:W-:Y:S02]  /*abf0*/  IADD3 R5, R5, R4, RZ ;  /* 0x0000000405057210 */ /* 0x000fe40007ffe0ff */
[----:B------:R-:W-:Y:S02]  /*ac00*/  SHF.L.U32 R17, R17, 0x10, RZ ;  /* 0x0000001011117819 */ /* 0x000fe400000006ff */
[----:B------:R-:W-:-:S03]  /*ac10*/  ISETP.GE.U32.AND P0, PT, R5, R2, PT ;  /* 0x000000020500720c */ /* 0x000fc60003f06070 */
[----:B------:R-:W-:-:S10]  /*ac20*/  FADD.FTZ R20, R20, R17 ;  /* 0x0000001114147221 */ /* 0x000fd40000010000 */
[----:B------:R-:W-:-:S04]  /*ac30*/  @!P0 IMAD.U32 R2, R11, 0x10000, RZ ;  /* 0x000100000b028824 */ /* 0x000fc800078e00ff */
[----:B------:R-:W-:-:S07]  /*ac40*/  @!P0 FADD.FTZ R21, R21, R2 ;  /* 0x0000000215158221 */ /* 0x000fce0000010000 */
.L_x_5419:
[----:B------:R-:W-:Y:S05]  /*ac50*/  BSYNC B1 ;  /* 0x0000000000017941 */ /* 0x000fea0003800000 */
.L_x_5418:
[----:B------:R-:W-:-:S04]  /*ac60*/  FADD.FTZ R7, R7, R6 ;  /* 0x0000000607077221 */ /* 0x000fc80000010000 */
[----:B------:R-:W-:-:S04]  /*ac70*/  FADD.FTZ R20, R7, R20 ;  /* 0x0000001407147221 */ /* 0x000fc80000010000 */
[----:B0-----:R-:W-:Y:S01]  /*ac80*/  FADD.FTZ R9, R20, R21 ;  /* 0x0000001514097221 */ /* 0x001fe20000010000 */
[----:B------:R-:W-:Y:S06]  /*ac90*/  BRA `(.L_x_5379) ;  /* 0x00000004004c7947 */ /* 0x000fec0003800000 */
.L_x_5394:
[----:B------:R-:W0:Y:S01]  /*aca0*/  LDC R4, c[0x0][0x224] ;  /* 0x00008900ff047b82 */ /* 0x000e220000000800 */
[----:B------:R-:W-:Y:S01]  /*acb0*/  BSSY B1, `(.L_x_5420) ;  /* 0x0000027000017945 */ /* 0x000fe20003800000 */
[----:B------:R-:W-:-:S06]  /*acc0*/  MOV R23, R5 ;  /* 0x0000000500177202 */ /* 0x000fcc0000000f00 */
        /* <DEDUP_REMOVED lines=8> */
[----:B------:R-:W-:Y:S01]  /*ad50*/  MOV R5, R6 ;  /* 0x0000000600057202 */ /* 0x000fe20000000f00 */
[----:B------:R-:W-:-:S07]  /*ad60*/  IMAD.MOV.U32 R9, RZ, RZ, R6 ;  /* 0x000000ffff097224 */ /* 0x000fce00078e0006 */
.L_x_5423:
[C---:B------:R-:W-:Y:S01]  /*ad70*/  IADD3 R11, R23.reuse, R4, RZ ;  /* 0x00000004170b7210 */ /* 0x040fe20007ffe0ff */
        /* <DEDUP_REMOVED lines=8> */
[----:B------:R-:W4:Y:S04]  /*ae00*/  LDG.E.U16 R16, desc[UR36][R16.64] ;  /* 0x0000002410107981 */ /* 0x000f28000c1e1500 */
[----:B------:R-:W5:Y:S01]  /*ae10*/  LDG.E.U16 R19, desc[UR36][R18.64] ;  /* 0x0000002412137981 */ /* 0x000f62000c1e1500 */
[----:B------:R-:W-:-:S05]  /*ae20*/  IADD3 R23, R25, R4, RZ ;  /* 0x0000000419177210 */ /* 0x000fca0007ffe0ff */
[----:B------:R-:W-:-:S05]  /*ae30*/  IMAD R25, R4, 0x3, R23 ;  /* 0x0000000304197824 */ /* 0x000fca00078e0217 */
[----:B------:R-:W-:Y:S02]  /*ae40*/  ISETP.GE.U32.AND P0, PT, R25, R2, PT ;  /* 0x000000021900720c */ /* 0x000fe40003f06070 */
[----:B--2---:R-:W-:Y:S01]  /*ae50*/  SHF.L.U32 R8, R20, 0x10, RZ ;  /* 0x0000001014087819 */ /* 0x004fe200000006ff */
[----:B---3--:R-:W-:Y:S01]  /*ae60*/  IMAD.U32 R25, R10, 0x10000, RZ ;  /* 0x000100000a197824 */ /* 0x008fe200078e00ff */
[----:B----4-:R-:W-:Y:S02]  /*ae70*/  SHF.L.U32 R22, R16, 0x10, RZ ;  /* 0x0000001010167819 */ /* 0x010fe400000006ff */
[----:B-----5:R-:W-:Y:S01]  /*ae80*/  SHF.L.U32 R24, R19, 0x10, RZ ;  /* 0x0000001013187819 */ /* 0x020fe200000006ff */
[----:B------:R-:W-:Y:S01]  /*ae90*/  FADD.FTZ R7, R8, R7 ;  /* 0x0000000708077221 */ /* 0x000fe20000010000 */
[----:B------:R-:W-:Y:S01]  /*aea0*/  FADD.FTZ R6, R25, R6 ;  /* 0x0000000619067221 */ /* 0x000fe20000010000 */
[----:B------:R-:W-:Y:S02]  /*aeb0*/  FADD.FTZ R5, R22, R5 ;  /* 0x0000000516057221 */ /* 0x000fe40000010000 */
[----:B------:R-:W-:-:S02]  /*aec0*/  FADD.FTZ R9, R24, R9 ;  /* 0x0000000918097221 */ /* 0x000fc40000010000 */
[----:B------:R-:W-:Y:S05]  /*aed0*/  @!P0 BRA `(.L_x_5423) ;  /* 0xfffffffc00a48947 */ /* 0x000fea000383ffff */
[----:B------:R-:W-:Y:S05]  /*aee0*/  BSYNC B2 ;  /* 0x0000000000027941 */ /* 0x000fea0003800000 */
.L_x_5422:
[----:B------:R-:W-:Y:S02]  /*aef0*/  PRMT R18, R20, 0x7610, R18 ;  /* 0x0000761014127816 */ /* 0x000fe40000000012 */
[----:B------:R-:W-:Y:S02]  /*af00*/  PRMT R17, R10, 0x7610, R17 ;  /* 0x000076100a117816 */ /* 0x000fe40000000011 */
[----:B------:R-:W-:-:S07]  /*af10*/  PRMT R8, R19, 0x7610, R8 ;  /* 0x0000761013087816 */ /* 0x000fce0000000008 */
.L_x_5421:
[----:B------:R-:W-:Y:S05]  /*af20*/  BSYNC B1 ;  /* 0x0000000000017941 */ /* 0x000fea0003800000 */
.L_x_5420:
        /* <DEDUP_REMOVED lines=19> */
.L_x_5425:
[----:B------:R-:W-:Y:S05]  /*b060*/  BSYNC B1 ;  /* 0x0000000000017941 */ /* 0x000fea0003800000 */
.L_x_5424:
        /* <DEDUP_REMOVED lines=18> */
.L_x_5427:
[----:B------:R-:W-:Y:S05]  /*b190*/  BSYNC B1 ;  /* 0x0000000000017941 */ /* 0x000fea0003800000 */
.L_x_5426:
[----:B------:R-:W-:-:S04]  /*b1a0*/  FADD.FTZ R6, R6, R7 ;  /* 0x0000000706067221 */ /* 0x000fc80000010000 */
[----:B------:R-:W-:-:S04]  /*b1b0*/  FADD.FTZ R6, R6, R5 ;  /* 0x0000000506067221 */ /* 0x000fc80000010000 */
[----:B------:R-:W-:-:S07]  /*b1c0*/  FADD.FTZ R9, R6, R9 ;  /* 0x0000000906097221 */ /* 0x000fce0000010000 */
.L_x_5379:
[----:B------:R-:W-:Y:S05]  /*b1d0*/  BSYNC B0 ;  /* 0x0000000000007941 */ /* 0x000fea0003800000 */
.L_x_5378:
        /* <DEDUP_REMOVED lines=16> */
.L_x_5429:
        /* <DEDUP_REMOVED lines=12> */
.L_x_5428:
[----:B------:R-:W-:Y:S02]  /*b3a0*/  ULDC UR4, c[0x0][0x230] ;  /* 0x00008c0000047ab9 */ /* 0x000fe40000000800 */
[----:B------:R-:W-:-:S13]  /*b3b0*/  ISETP.NE.AND P0, PT, RZ, UR4, PT ;  /* 0x00000004ff007c0c */ /* 0x000fda000bf05270 */
[----:B------:R-:W-:Y:S05]  /*b3c0*/  @!P0 BRA `(.L_x_5430) ;  /* 0x0000000000948947 */ /* 0x000fea0003800000 */
[----:B------:R-:W2:Y:S02]  /*b3d0*/  LDC R7, c[0x0][RZ] ;  /* 0x00000000ff077b82 */ /* 0x000ea40000000800 */
        /* <DEDUP_REMOVED lines=11> */
[----:B------:R-:W-:Y:S01]  /*b490*/  SHF.R.S32.HI R5, RZ, 0x1, R2 ;  /* 0x00000001ff057819 */ /* 0x000fe20000011402 */
[----:B------:R-:W-:-:S03]  /*b4a0*/  HFMA2.MMA R2, -RZ, RZ, 0, 1.9073486328125e-06 ;  /* 0x00000020ff027435 */ /* 0x000fc600000001ff */
[----:B------:R-:W-:-:S13]  /*b4b0*/  ISETP.GE.AND P0, PT, R5, 0x20, PT ;  /* 0x000000200500780c */ /* 0x000fda0003f06270 */
[----:B--2---:R-:W-:Y:S05]  /*b4c0*/  @!P0 BRA `(.L_x_5431) ;  /* 0x0000000000308947 */ /* 0x004fea0003800000 */
.L_x_5432:
[----:B------:R-:W-:Y:S01]  /*b4d0*/  IADD3 R2, R0, R5, RZ ;  /* 0x0000000500027210 */ /* 0x000fe20007ffe0ff */
[----:B------:R-:W-:Y:S03]  /*b4e0*/  BAR.SYNC.DEFER_BLOCKING 0x0 ;  /* 0x0000000000007b1d */ /* 0x000fe60000010000 */
[----:B------:R-:W-:-:S04]  /*b4f0*/  ISETP.GE.U32.AND P0, PT, R2, R7, PT ;  /* 0x000000070200720c */ /* 0x000fc80003f06070 */
[----:B------:R-:W-:-:S13]  /*b500*/  ISETP.GE.U32.OR P0, PT, R0, R5, P0 ;  /* 0x000000050000720c */ /* 0x000fda0000706470 */
[----:B------:R-:W-:Y:S01]  /*b510*/  @!P0 IMAD R2, R5, 0x4, R4 ;  /* 0x0000000405028824 */ /* 0x000fe200078e0204 */
[----:B------:R-:W-:-:S05]  /*b520*/  SHF.R.S32.HI R5, RZ, 0x1, R5 ;  /* 0x00000001ff057819 */ /* 0x000fca0000011405 */
[----:B------:R-:W2:Y:S02]  /*b530*/  @!P0 LDS R2, [R2] ;  /* 0x0000000002028984 */ /* 0x000ea40000000800 */
[----:B--2---:R-:W-:-:S05]  /*b540*/  @!P0 FADD.FTZ R9, R9, R2 ;  /* 0x0000000209098221 */ /* 0x004fca0000010000 */
[----:B------:R2:W-:Y:S01]  /*b550*/  @!P0 STS [R4], R9 ;  /* 0x0000000904008388 */ /* 0x0005e20000000800 */
[----:B------:R-:W-:-:S13]  /*b560*/  ISETP.GE.AND P0, PT, R5, 0x20, PT ;  /* 0x000000200500780c */ /* 0x000fda0003f06270 */
[----:B--2---:R-:W-:Y:S05]  /*b570*/  @P0 BRA `(.L_x_5432) ;  /* 0xfffffffc00d40947 */ /* 0x004fea000383ffff */
[----:B------:R-:W-:-:S07]  /*b580*/  MOV R2, 0x20 ;  /* 0x0000002000027802 */ /* 0x000fce0000000f00 */
.L_x_5431:
[----:B------:R-:W-:Y:S01]  /*b590*/  BAR.SYNC.DEFER_BLOCKING 0x0 ;  /* 0x0000000000007b1d */ /* 0x000fe20000010000 */
[----:B------:R-:W-:-:S13]  /*b5a0*/  ISETP.GE.AND P0, PT, R2, 0x2, PT ;  /* 0x000000020200780c */ /* 0x000fda0003f06270 */
[----:B------:R-:W-:Y:S05]  /*b5b0*/  @!P0 BRA `(.L_x_5430) ;  /* 0x0000000000188947 */ /* 0x000fea0003800000 */
[----:B------:R-:W-:-:S11]  /*b5c0*/  HFMA2.MMA R4, -RZ, RZ, 0, 5.9604644775390625e-08 ;  /* 0x00000001ff047435 */ /* 0x000fd600000001ff */
.L_x_5433:
[----:B------:R2:W3:Y:S02]  /*b5d0*/  SHFL.DOWN PT, R6, R9, R4, 0x1f ;  /* 0x08001f0409067589 */ /* 0x0004e400000e0000 */
[----:B--2---:R-:W-:-:S05]  /*b5e0*/  IMAD.SHL.U32 R4, R4, 0x2, RZ ;  /* 0x0000000204047824 */ /* 0x004fca00078e00ff */
[----:B------:R-:W-:Y:S01]  /*b5f0*/  ISETP.GE.AND P0, PT, R4, R2, PT ;  /* 0x000000020400720c */ /* 0x000fe20003f06270 */
[----:B---3--:R-:W-:-:S12]  /*b600*/  FADD.FTZ R9, R6, R9 ;  /* 0x0000000906097221 */ /* 0x008fd80000010000 */
[----:B------:R-:W-:Y:S05]  /*b610*/  @!P0 BRA `(.L_x_5433) ;  /* 0xfffffffc00ec8947 */ /* 0x000fea000383ffff */
.L_x_5430:
[----:B-----5:R-:W2:Y:S01]  /*b620*/  LDC R8, c[0x0][0x3ec] ;  /* 0x0000fb00ff087b82 */ /* 0x020ea20000000800 */
[----:B------:R-:W-:Y:S02]  /*b630*/  MOV R2, RZ ;  /* 0x000000ff00027202 */ /* 0x000fe40000000f00 */
        /* <DEDUP_REMOVED lines=275> */
.L_x_5434:
        /* <DEDUP_REMOVED lines=9> */
[----:B------:R-:W-:Y:S01]  /*c800*/  HFMA2.MMA R7, -RZ, RZ, 0, 0 ;  /* 0x00000000ff077435 */ /* 0x000fe200000001ff */
[----:B------:R-:W-:Y:S01]  /*c810*/  IMAD.MOV.U32 R10, RZ, RZ, 0x2 ;  /* 0x00000002ff0a7424 */ /* 0x000fe200078e00ff */
[----:B------:R-:W-:Y:S01]  /*c820*/  MOV R18, 0x4 ;  /* 0x0000000400127802 */ /* 0x000fe20000000f00 */
[----:B------:R-:W-:-:S08]  /*c830*/  IMAD.MOV.U32 R19, RZ, RZ, 0x0 ;  /* 0x00000000ff137424 */ /* 0x000fd000078e00ff */
.L_x_5438:
[-C--:B------:R-:W-:Y:S02]  /*c840*/  LOP3.LUT R4, R7, R19.reuse, RZ, 0xfc, !PT ;  /* 0x0000001307047212 */ /* 0x080fe400078efcff */
        /* <DEDUP_REMOVED lines=8> */
[----:B-1----:R-:W-:Y:S05]  /*c8d0*/  CALL.REL.NOINC `($__internal_13_$__cuda_sm20_rem_u64) ;  /* 0x0000003000c47944 */ /* 0x002fea0003c00000 */
[----:B------:R-:W-:Y:S05]  /*c8e0*/  BRA `(.L_x_5437) ;  /* 0x00000000004c7947 */ /* 0x000fea0003800000 */
.L_x_5436:
[----:B------:R-:W0:Y:S01]  /*c8f0*/  I2F.U32.RP R8, R18 ;  /* 0x0000001200087306 */ /* 0x000e220000209000 */
[----:B------:R-:W-:Y:S02]  /*c900*/  ISETP.NE.U32.AND P1, PT, R18, RZ, PT ;  /* 0x000000ff1200720c */ /* 0x000fe40003f25070 */
[----:B------:R-:W-:-:S05]  /*c910*/  MOV R19, RZ ;  /* 0x000000ff00137202 */ /* 0x000fca0000000f00 */
[----:B0-----:R-:W0:Y:S02]  /*c920*/  MUFU.RCP R8, R8 ;  /* 0x0000000800087308 */ /* 0x001e240000001000 */
[----:B0-----:R-:W-:-:S06]  /*c930*/  VIADD R6, R8, 0xffffffe ;  /* 0x0ffffffe08067836 */ /* 0x001fcc0000000000 */
[----:B------:R0:W2:Y:S02]  /*c940*/  F2I.FTZ.U32.TRUNC.NTZ R7, R6 ;  /* 0x0000000600077305 */ /* 0x0000a4000021f000 */
[----:B0-----:R-:W-:Y:S01]  /*c950*/  HFMA2.MMA R6, -RZ, RZ, 0, 0 ;  /* 0x00000000ff067435 */ /* 0x001fe200000001ff */
[----:B--2---:R-:W-:-:S05]  /*c960*/  IADD3 R11, RZ, -R7, RZ ;  /* 0x80000007ff0b7210 */ /* 0x004fca0007ffe0ff */
        /* <DEDUP_REMOVED lines=11> */
.L_x_5437:
[----:B------:R-:W-:Y:S01]  /*ca20*/  ISETP.NE.U32.AND P0, PT, R18, RZ, PT ;  /* 0x000000ff1200720c */ /* 0x000fe20003f05070 */
[----:B------:R-:W-:Y:S01]  /*ca30*/  IMAD.MOV.U32 R7, RZ, RZ, R5 ;  /* 0x000000ffff077224 */ /* 0x000fe200078e0005 */
[----:B------:R-:W-:Y:S02]  /*ca40*/  MOV R10, R4 ;  /* 0x00000004000a7202 */ /* 0x000fe40000000f00 */
[----:B------:R-:W-:-:S13]  /*ca50*/  ISETP.NE.AND.EX P0, PT, R19, RZ, PT, P0 ;  /* 0x000000ff1300720c */ /* 0x000fda0003f05300 */
[----:B------:R-:W-:Y:S05]  /*ca60*/  @P0 BRA `(.L_x_5438) ;  /* 0xfffffffc00740947 */ /* 0x000fea000383ffff */
[----:B------:R-:W-:-:S13]  /*ca70*/  ISETP.NE.U32.AND P2, PT, R5, RZ, PT ;  /* 0x000000ff0500720c */ /* 0x000fda0003f45070 */
[----:B------:R-:W-:Y:S05]  /*ca80*/  @!P2 BRA `(.L_x_5439) ;  /* 0x00000000001ca947 */ /* 0x000fea0003800000 */
[----:B------:R-:W-:Y:S01]  /*ca90*/  HFMA2.MMA R10, -RZ, RZ, 0, 2.384185791015625e-07 ;  /* 0x00000004ff0a7435 */ /* 0x000fe200000001ff */
[----:B------:R-:W-:Y:S02]  /*caa0*/  MOV R6, RZ ;  /* 0x000000ff00067202 */ /* 0x000fe40000000f00 */
[----:B------:R-:W-:-:S08]  /*cab0*/  MOV R8, 0xcad0 ;  /* 0x0000cad000087802 */ /* 0x000fd00000000f00 */
[----:B-1----:R-:W-:Y:S05]  /*cac0*/  CALL.REL.NOINC `($__internal_12_$__cuda_sm20_div_u64) ;  /* 0x0000002c00307944 */ /* 0x002fea0003c00000 */
[----:B------:R-:W-:Y:S01]  /*cad0*/  IMAD.MOV.U32 R16, RZ, RZ, R10 ;  /* 0x000000ffff107224 */ /* 0x000fe200078e000a */
[----:B------:R-:W-:Y:S01]  /*cae0*/  MOV R17, R11 ;  /* 0x0000000b00117202 */ /* 0x000fe20000000f00 */
[----:B------:R-:W-:Y:S06]  /*caf0*/  BRA `(.L_x_5440) ;  /* 0x00000000004c7947 */ /* 0x000fec0003800000 */
.L_x_5439:
[----:B------:R-:W0:Y:S01]  /*cb00*/  I2F.U32.RP R8, R4 ;  /* 0x0000000400087306 */ /* 0x000e220000209000 */
[----:B------:R-:W-:Y:S01]  /*cb10*/  ISETP.NE.U32.AND P3, PT, R4, RZ, PT ;  /* 0x000000ff0400720c */ /* 0x000fe20003f65070 */
[----:B------:R-:W-:-:S06]  /*cb20*/  IMAD.MOV.U32 R17, RZ, RZ, RZ ;  /* 0x000000ffff117224 */ /* 0x000fcc00078e00ff */
[----:B0-----:R-:W0:Y:S02]  /*cb30*/  MUFU.RCP R8, R8 ;  /* 0x0000000800087308 */ /* 0x001e240000001000 */
[----:B0-----:R-:W-:-:S06]  /*cb40*/  IADD3 R6, R8, 0xffffffe, RZ ;  /* 0x0ffffffe08067810 */ /* 0x001fcc0007ffe0ff */
[----:B------:R0:W2:Y:S02]  /*cb50*/  F2I.FTZ.U32.TRUNC.NTZ R7, R6 ;  /* 0x0000000600077305 */ /* 0x0000a4000021f000 */
[----:B0-----:R-:W-:Y:S01]  /*cb60*/  HFMA2.MMA R6, -RZ, RZ, 0, 0 ;  /* 0x00000000ff067435 */ /* 0x001fe200000001ff */
[----:B--2---:R-:W-:-:S04]  /*cb70*/  IMAD.MOV R11, RZ, RZ, -R7 ;  /* 0x000000ffff0b7224 */ /* 0x004fc800078e0a07 */
        /* <DEDUP_REMOVED lines=11> */
.L_x_5440:
[----:B------:R-:W-:Y:S05]  /*cc30*/  @!P2 BRA `(.L_x_5441) ;  /* 0x00000000001ca947 */ /* 0x000fea0003800000 */
[----:B------:R-:W-:Y:S01]  /*cc40*/  HFMA2.MMA R6, -RZ, RZ, 0, 0 ;  /* 0x00000000ff067435 */ /* 0x000fe200000001ff */
[----:B------:R-:W-:Y:S02]  /*cc50*/  MOV R10, 0x2 ;  /* 0x00000002000a7802 */ /* 0x000fe40000000f00 */
[----:B------:R-:W-:-:S08]  /*cc60*/  MOV R8, 0xcc80 ;  /* 0x0000cc8000087802 */ /* 0x000fd00000000f00 */
[----:B-1----:R-:W-:Y:S05]  /*cc70*/  CALL.REL.NOINC `($__internal_12_$__cuda_sm20_div_u64) ;  /* 0x0000002800c47944 */ /* 0x002fea0003c00000 */
[----:B------:R-:W-:Y:S01]  /*cc80*/  IMAD.MOV.U32 R4, RZ, RZ, R10 ;  /* 0x000000ffff047224 */ /* 0x000fe200078e000a */
[----:B------:R-:W-:Y:S01]  /*cc90*/  MOV R5, R11 ;  /* 0x0000000b00057202 */ /* 0x000fe20000000f00 */
[----:B------:R-:W-:Y:S06]  /*cca0*/  BRA `(.L_x_5442) ;  /* 0x0000000000507947 */ /* 0x000fec0003800000 */
.L_x_5441:
        /* <DEDUP_REMOVED lines=15> */
[----:B------:R-:W-:Y:S02]  /*cda0*/  ISETP.GE.U32.AND P1, PT, R5, R4, PT ;  /* 0x000000040500720c */ /* 0x000fe40003f26070 */
[----:B------:R-:W-:-:S11]  /*cdb0*/  MOV R5, RZ ;  /* 0x000000ff00057202 */ /* 0x000fd60000000f00 */
[----:B------:R-:W-:Y:S02]  /*cdc0*/  @P1 IADD3 R6, R6, 0x1, RZ ;  /* 0x0000000106061810 */ /* 0x000fe40007ffe0ff */
[----:B------:R-:W-:-:S05]  /*cdd0*/  @!P2 LOP3.LUT R6, RZ, R4, RZ, 0x33, !PT ;  /* 0x00000004ff06a212 */ /* 0x000fca00078e33ff */
[----:B------:R-:W-:-:S07]  /*cde0*/  IMAD.MOV.U32 R4, RZ, RZ, R6 ;  /* 0x000000ffff047224 */ /* 0x000fce00078e0006 */
.L_x_5442:
[-C--:B------:R-:W-:Y:S01]  /*cdf0*/  IMAD R7, R17, R2.reuse, RZ ;  /* 0x0000000211077224 */ /* 0x080fe200078e02ff */
[----:B------:R-:W-:Y:S01]  /*ce00*/  BSSY B0, `(.L_x_5443) ;  /* 0x000001e000007945 */ /* 0x000fe20003800000 */
[----:B------:R-:W-:-:S05]  /*ce10*/  IMAD.WIDE.U32 R10, R16, R2, RZ ;  /* 0x00000002100a7225 */ /* 0x000fca00078e00ff */
[----:B------:R-:W-:-:S04]  /*ce20*/  IADD3 R6, R11, R7, RZ ;  /* 0x000000070b067210 */ /* 0x000fc80007ffe0ff */
[----:B------:R-:W-:-:S13]  /*ce30*/  LOP3.LUT P0, RZ, R6, 0x7, RZ, 0xc0, !PT ;  /* 0x0000000706ff7812 */ /* 0x000fda000780c0ff */
[----:B------:R-:W-:Y:S05]  /*ce40*/  @!P0 BRA `(.L_x_5444) ;  /* 0x0000000000148947 */ /* 0x000fea0003800000 */
[----:B------:R-:W-:-:S07]  /*ce50*/  MOV R8, 0xce70 ;  /* 0x0000ce7000087802 */ /* 0x000fce0000000f00 */
[----:B-1----:R-:W-:Y:S05]  /*ce60*/  CALL.REL.NOINC `($__internal_12_$__cuda_sm20_div_u64) ;  /* 0x0000002800487944 */ /* 0x002fea0003c00000 */
[----:B------:R-:W-:Y:S01]  /*ce70*/  IMAD.MOV.U32 R4, RZ, RZ, R10 ;  /* 0x000000ffff047224 */ /* 0x000fe200078e000a */
[----:B------:R-:W-:Y:S01]  /*ce80*/  MOV R5, R11 ;  /* 0x0000000b00057202 */ /* 0x000fe20000000f00 */
[----:B------:R-:W-:Y:S06]  /*ce90*/  BRA `(.L_x_5445) ;  /* 0x0000000000507947 */ /* 0x000fec0003800000 */
.L_x_5444:
[----:B------:R-:W0:Y:S01]  /*cea0*/  I2F.U32.RP R5, R4 ;  /* 0x0000000400057306 */ /* 0x000e220000209000 */
[----:B------:R-:W-:-:S07]  /*ceb0*/  ISETP.NE.U32.AND P2, PT, R4, RZ, PT ;  /* 0x000000ff0400720c */ /* 0x000fce0003f45070 */
[----:B0-----:R-:W0:Y:S02]  /*cec0*/  MUFU.RCP R5, R5 ;  /* 0x0000000500057308 */ /* 0x001e240000001000 */
[----:B0-----:R-:W-:Y:S02]  /*ced0*/  IADD3 R6, R5, 0xffffffe, RZ ;  /* 0x0ffffffe05067810 */ /* 0x001fe40007ffe0ff */
[----:B------:R-:W-:-:S04]  /*cee0*/  MOV R5, RZ ;  /* 0x000000ff00057202 */ /* 0x000fc80000000f00 */
[----:B------:R0:W2:Y:S02]  /*cef0*/  F2I.FTZ.U32.TRUNC.NTZ R7, R6 ;  /* 0x0000000600077305 */ /* 0x0000a4000021f000 */
[----:B0-----:R-:W-:Y:S01]  /*cf00*/  HFMA2.MMA R6, -RZ, RZ, 0, 0 ;  /* 0x00000000ff067435 */ /* 0x001fe200000001ff */
[----:B--2---:R-:W-:-:S04]  /*cf10*/  IMAD.MOV R11, RZ, RZ, -R7 ;  /* 0x000000ffff0b7224 */ /* 0x004fc800078e0a07 */
[----:B------:R-:W-:-:S05]  /*cf20*/  IMAD R11, R11, R4, RZ ;  /* 0x000000040b0b7224 */ /* 0x000fca00078e02ff */
[----:B------:R-:W-:-:S06]  /*cf30*/  IMAD.HI.U32 R7, R7, R11, R6 ;  /* 0x0000000b07077227 */ /* 0x000fcc00078e0006 */
[----:B------:R-:W-:-:S05]  /*cf40*/  IMAD.HI.U32 R7, R7, R10, RZ ;  /* 0x0000000a07077227 */ /* 0x000fca00078e00ff */
[----:B------:R-:W-:-:S05]  /*cf50*/  IADD3 R11, -R7, RZ, RZ ;  /* 0x000000ff070b7210 */ /* 0x000fca0007ffe1ff */
[----:B------:R-:W-:-:S05]  /*cf60*/  IMAD R11, R4, R11, R10 ;  /* 0x0000000b040b7224 */ /* 0x000fca00078e020a */
[----:B------:R-:W-:-:S13]  /*cf70*/  ISETP.GE.U32.AND P0, PT, R11, R4, PT ;  /* 0x000000040b00720c */ /* 0x000fda0003f06070 */
[----:B------:R-:W-:Y:S01]  /*cf80*/  @P0 IMAD.IADD R11, R11, 0x1, -R4 ;  /* 0x000000010b0b0824 */ /* 0x000fe200078e0a04 */
[----:B------:R-:W-:-:S04]  /*cf90*/  @P0 IADD3 R7, R7, 0x1, RZ ;  /* 0x0000000107070810 */ /* 0x000fc80007ffe0ff */
[----:B------:R-:W-:-:S13]  /*cfa0*/  ISETP.GE.U32.AND P1, PT, R11, R4, PT ;  /* 0x000000040b00720c */ /* 0x000fda0003f26070 */
[----:B------:R-:W-:Y:S02]  /*cfb0*/  @P1 IADD3 R7, R7, 0x1, RZ ;  /* 0x0000000107071810 */ /* 0x000fe40007ffe0ff */
[----:B------:R-:W-:-:S05]  /*cfc0*/  @!P2 LOP3.LUT R7, RZ, R4, RZ, 0x33, !PT ;  /* 0x00000004ff07a212 */ /* 0x000fca00078e33ff */
[----:B------:R-:W-:-:S07]  /*cfd0*/  IMAD.MOV.U32 R4, RZ, RZ, R7 ;  /* 0x000000ffff047224 */ /* 0x000fce00078e0007 */
.L_x_5445:
[----:B------:R-:W-:Y:S05]  /*cfe0*/  BSYNC B0 ;  /* 0x0000000000007941 */ /* 0x000fea0003800000 */
.L_x_5443:
[----:B------:R-:W-:Y:S02]  /*cff0*/  ULDC.64 UR4, c[0x0][0x600] ;  /* 0x0001800000047ab9 */ /* 0x000fe40000000a00 */
[----:B------:R-:W-:-:S04]  /*d000*/  IADD3 R4, P0, R4, UR4, RZ ;  /* 0x0000000404047c10 */ /* 0x000fc8000ff1e0ff */
[----:B------:R-:W-:-:S04]  /*d010*/  IADD3.X R5, R5, UR5, RZ, P0, !PT ;  /* 0x0000000505057c10 */ /* 0x000fc800087fe4ff */
[----:B------:R-:W-:-:S07]  /*d020*/  MOV R6, R5 ;  /* 0x0000000500067202 */ /* 0x000fce0000000f00 */
.L_x_5435:
[----:B------:R-:W-:Y:S02]  /*d030*/  ULDC UR4, c[0x0][0x238] ;  /* 0x00008e0000047ab9 */ /* 0x000fe40000000800 */
[----:B------:R-:W-:-:S13]  /*d040*/  ISETP.NE.AND P0, PT, RZ, UR4, PT ;  /* 0x00000004ff007c0c */ /* 0x000fda000bf05270 */
[----:B------:R-:W-:Y:S05]  /*d050*/  @!P0 BRA `(.L_x_5446) ;  /* 0x00000020007c8947 */ /* 0x000fea0003800000 */
[----:B------:R-:W0:Y:S01]  /*d060*/  LDC R7, c[0x0][0x3ec] ;  /* 0x0000fb00ff077b82 */ /* 0x000e220000000800 */
[----:B------:R-:W2:Y:S01]  /*d070*/  S2R R2, SR_CTAID.X ;  /* 0x0000000000027919 */ /* 0x000ea20000002500 */
[----:B------:R-:W-:Y:S01]  /*d080*/  ULDC UR4, c[0x0][0x23c] ;  /* 0x00008f0000047ab9 */ /* 0x000fe20000000800 */
[----:B------:R-:W-:Y:S02]  /*d090*/  IMAD.MOV.U32 R16, RZ, RZ, RZ ;  /* 0x000000ffff107224 */ /* 0x000fe400078e00ff */
        /* <DEDUP_REMOVED lines=280> */
.L_x_5447:
        /* <DEDUP_REMOVED lines=9> */
[----:B------:R-:W-:-:S05]  /*e2b0*/  IADD3 R10, P1, R16, UR4, RZ ;  /* 0x00000004100a7c10 */ /* 0x000fca000ff3e0ff */
[----:B------:R-:W-:-:S05]  /*e2c0*/  IMAD.X R11, RZ, RZ, UR5, P1 ;  /* 0x00000005ff0b7e24 */ /* 0x000fca00088e06ff */
[----:B------:R-:W-:Y:S05]  /*e2d0*/  @P0 BRA `(.L_x_5449) ;  /* 0x0000000000180947 */ /* 0x000fea0003800000 */
[----:B------:R-:W-:Y:S01]  /*e2e0*/  ULDC UR4, c[0x0][0x234] ;  /* 0x00008d0000047ab9 */ /* 0x000fe20000000800 */
[----:B------:R-:W-:Y:S02]  /*e2f0*/  MOV R7, 0x1 ;  /* 0x0000000100077802 */ /* 0x000fe40000000f00 */
[----:B------:R-:W-:-:S13]  /*e300*/  ISETP.NE.AND P1, PT, RZ, UR4, PT ;  /* 0x00000004ff007c0c */ /* 0x000fda000bf25270 */
[----:B------:R-:W-:-:S04]  /*e310*/  @P1 ISETP.NE.AND P0, PT, R3, RZ, PT ;  /* 0x000000ff0300120c */ /* 0x000fc80003f05270 */
[----:B------:R-:W-:-:S04]  /*e320*/  @P1 SEL R8, RZ, 0x1, P0 ;  /* 0x00000001ff081807 */ /* 0x000fc80000000000 */
[----:B------:R-:W-:-:S07]  /*e330*/  @P1 PRMT R7, R8, 0x7610, R7 ;  /* 0x0000761008071816 */ /* 0x000fce0000000007 */
.L_x_5449:
[----:B0-----:R-:W-:Y:S05]  /*e340*/  BSYNC B0 ;  /* 0x0000000000007941 */ /* 0x001fea0003800000 */
.L_x_5448:
        /* <DEDUP_REMOVED lines=14> */
.L_x_5451:
[----:B------:R-:W-:Y:S05]  /*e430*/  BSYNC B0 ;  /* 0x0000000000007941 */ /* 0x000fea0003800000 */
.L_x_5450:
        /* <DEDUP_REMOVED lines=35> */
.L_x_5453:
[----:B------:R-:W-:Y:S05]  /*e670*/  BSYNC B0 ;  /* 0x0000000000007941 */ /* 0x000fea0003800000 */
.L_x_5452:
[----:B------:R-:W-:Y:S01]  /*e680*/  BAR.SYNC.DEFER_BLOCKING 0x0 ;  /* 0x0000000000007b1d */ /* 0x000fe20000010000 */
[----:B------:R-:W-:-:S09]  /*e690*/  ULEA UR4, UR8, UR7, 0x18 ;  /* 0x0000000708047291 */ /* 0x000fd2000f8ec03f */
[----:B--2---:R-:W2:Y:S02]  /*e6a0*/  LDS.U8 R7, [UR4] ;  /* 0x00000004ff077984 */ /* 0x004ea40008000000 */
[----:B--2---:R-:W-:-:S13]  /*e6b0*/  ISETP.NE.AND P0, PT, R7, RZ, PT ;  /* 0x000000ff0700720c */ /* 0x004fda0003f05270 */
[----:B------:R-:W-:Y:S05]  /*e6c0*/  @!P0 EXIT ;  /* 0x000000000000894d */ /* 0x000fea0003800000 */
[----:B------:R-:W-:Y:S01]  /*e6d0*/  ISETP.NE.AND P0, PT, RZ, UR9, PT ;  /* 0x00000009ff007c0c */ /* 0x000fe2000bf05270 */
        /* <DEDUP_REMOVED lines=25> */
.L_x_5458:
[----:B------:R-:W-:-:S05]  /*e870*/  IADD3 R13, R15, R14, RZ ;  /* 0x0000000e0f0d7210 */ /* 0x000fca0007ffe0ff */
[----:B--2---:R-:W-:-:S06]  /*e880*/  IMAD.WIDE.U32 R12, R13, 0x4, R8 ;  /* 0x000000040d0c7825 */ /* 0x004fcc00078e0008 */
[----:B------:R-:W2:Y:S01]  /*e890*/  LDG.E R12, desc[UR36][R12.64] ;  /* 0x000000240c0c7981 */ /* 0x000ea2000c1e1900 */
[----:B------:R-:W-:-:S05]  /*e8a0*/  IMAD.IADD R14, R17, 0x1, R14 ;  /* 0x00000001110e7824 */ /* 0x000fca00078e020e */
[----:B------:R-:W-:Y:S01]  /*e8b0*/  ISETP.GE.U32.AND P0, PT, R14, UR6, PT ;  /* 0x000000060e007c0c */ /* 0x000fe2000bf06070 */
[----:B--2---:R-:W-:-:S12]  /*e8c0*/  FADD.FTZ R7, R12, R7 ;  /* 0x000000070c077221 */ /* 0x004fd80000010000 */
[----:B------:R-:W-:Y:S05]  /*e8d0*/  @!P0 BRA `(.L_x_5458) ;  /* 0xfffffffc00e48947 */ /* 0x000fea000383ffff */
[----:B------:R-:W-:Y:S05]  /*e8e0*/  BSYNC B1 ;  /* 0x0000000000017941 */ /* 0x000fea0003800000 */
.L_x_5457:
[----:B------:R-:W-:Y:S05]  /*e8f0*/  BRA `(.L_x_5456) ;  /* 0x0000000000447947 */ /* 0x000fea0003800000 */
.L_x_5455:
[----:B------:R-:W-:Y:S02]  /*e900*/  ULDC UR5, c[0x0][0x22c] ;  /* 0x00008b0000057ab9 */ /* 0x000fe40000000800 */
[----:B------:R-:W-:-:S13]  /*e910*/  ISETP.GE.U32.AND P0, PT, R3, UR5, PT ;  /* 0x0000000503007c0c */ /* 0x000fda000bf06070 */
[----:B------:R-:W-:Y:S05]  /*e920*/  @P0 BRA `(.L_x_5456) ;  /* 0x0000000000380947 */ /* 0x000fea0003800000 */
[----:B------:R-:W-:Y:S01]  /*e930*/  ULDC UR4, c[0x0][0x10] ;  /* 0x0000040000047ab9 */ /* 0x000fe20000000800 */
[----:B------:R-:W2:Y:S01]  /*e940*/  LDC R14, c[0x0][RZ] ;  /* 0x00000000ff0e7b82 */ /* 0x000ea20000000800 */
[----:B------:R-:W-:Y:S01]  /*e950*/  MOV R15, R3 ;  /* 0x00000003000f7202 */ /* 0x000fe20000000f00 */
[----:B------:R-:W-:-:S06]  /*e960*/  IMAD R2, R2, UR4, RZ ;  /* 0x0000000402027c24 */ /* 0x000fcc000f8e02ff */
[----:B0-----:R-:W0:Y:S08]  /*e970*/  LDC.64 R8, c[0x0][0x608] ;  /* 0x00018200ff087b82 */ /* 0x001e300000000a00 */
[----:B------:R-:W3:Y:S02]  /*e980*/  LDC R18, c[0x0][0x4] ;  /* 0x00000100ff127b82 */ /* 0x000ee40000000800 */
.L_x_5459:
[----:B------:R-:W-:-:S05]  /*e990*/  IADD3 R13, R2, R15, RZ ;  /* 0x0000000f020d7210 */ /* 0x000fca0007ffe0ff */
[----:B--2---:R-:W-:-:S04]  /*e9a0*/  IMAD R13, R13, R14, R0 ;  /* 0x0000000e0d0d7224 */ /* 0x004fc800078e0200 */
[----:B0-----:R-:W-:-:S06]  /*e9b0*/  IMAD.WIDE.U32 R12, R13, 0x4, R8 ;  /* 0x000000040d0c7825 */ /* 0x001fcc00078e0008 */
[----:B------:R-:W2:Y:S01]  /*e9c0*/  LDG.E R12, desc[UR36][R12.64] ;  /* 0x000000240c0c7981 */ /* 0x000ea2000c1e1900 */
[----:B---3--:R-:W-:-:S05]  /*e9d0*/  IMAD.IADD R15, R18, 0x1, R15 ;  /* 0x00000001120f7824 */ /* 0x008fca00078e020f */
[----:B------:R-:W-:Y:S01]  /*e9e0*/  ISETP.GE.U32.AND P0, PT, R15, UR5, PT ;  /* 0x000000050f007c0c */ /* 0x000fe2000bf06070 */
[----:B--2---:R-:W-:-:S12]  /*e9f0*/  FADD.FTZ R7, R12, R7 ;  /* 0x000000070c077221 */ /* 0x004fd80000010000 */
[----:B------:R-:W-:Y:S05]  /*ea00*/  @!P0 BRA `(.L_x_5459) ;  /* 0xfffffffc00e08947 */ /* 0x000fea000383ffff */
.L_x_5456:
[----:B------:R-:W-:Y:S05]  /*ea10*/  BSYNC B0 ;  /* 0x0000000000007941 */ /* 0x000fea0003800000 */
.L_x_5454:
[----:B0-----:R-:W0:Y:S01]  /*ea20*/  LDC R13, c[0x0][RZ] ;  /* 0x00000000ff0d7b82 */ /* 0x001e220000000800 */
        /* <DEDUP_REMOVED lines=12> */
.L_x_5461:
[----:B------:R-:W-:Y:S01]  /*eaf0*/  IADD3 R9, R3, R8, RZ ;  /* 0x0000000803097210 */ /* 0x000fe20007ffe0ff */
[----:B------:R-:W-:Y:S03]  /*eb00*/  BAR.SYNC.DEFER_BLOCKING 0x0 ;  /* 0x0000000000007b1d */ /* 0x000fe60000010000 */
        /* <DEDUP_REMOVED lines=10> */
.L_x_5460:
        /* <DEDUP_REMOVED lines=10> */
.L_x_5464:
        /* <DEDUP_REMOVED lines=12> */
.L_x_5463:
[----:B------:R-:W-:Y:S01]  /*ed10*/  BAR.SYNC.DEFER_BLOCKING 0x0 ;  /* 0x0000000000007b1d */ /* 0x000fe20000010000 */
[----:B------:R-:W-:-:S13]  /*ed20*/  ISETP.GE.AND P0, PT, R3, 0x2, PT ;  /* 0x000000020300780c */ /* 0x000fda0003f06270 */
[----:B------:R-:W-:Y:S05]  /*ed30*/  @!P0 BRA `(.L_x_5462) ;  /* 0x0000000000188947 */ /* 0x000fea0003800000 */
[----:B------:R-:W-:-:S11]  /*ed40*/  HFMA2.MMA R0, -RZ, RZ, 0, 5.9604644775390625e-08 ;  /* 0x00000001ff007435 */ /* 0x000fd600000001ff */
.L_x_5465:
[----:B0-----:R0:W2:Y:S02]  /*ed50*/  SHFL.DOWN PT, R2, R7, R0, 0x1f ;  /* 0x08001f0007027589 */ /* 0x0010a400000e0000 */
[----:B0-----:R-:W-:-:S05]  /*ed60*/  IMAD.SHL.U32 R0, R0, 0x2, RZ ;  /* 0x0000000200007824 */ /* 0x001fca00078e00ff */
[----:B------:R-:W-:Y:S01]  /*ed70*/  ISETP.GE.AND P0, PT, R0, R3, PT ;  /* 0x000000030000720c */ /* 0x000fe20003f06270 */
[----:B--2---:R-:W-:-:S12]  /*ed80*/  FADD.FTZ R7, R2, R7 ;  /* 0x0000000702077221 */ /* 0x004fd80000010000 */
[----:B------:R-:W-:Y:S05]  /*ed90*/  @!P0 BRA `(.L_x_5465) ;  /* 0xfffffffc00ec8947 */ /* 0x000fea000383ffff */
.L_x_5462:
        /* <DEDUP_REMOVED lines=11> */
.L_x_5467:
        /* <DEDUP_REMOVED lines=21> */
.L_x_5469:
[----:B------:R-:W-:Y:S02]  /*efa0*/  ULDC.64 UR4, c[0x0][0x5f0] ;  /* 0x00017c0000047ab9 */ /* 0x000fe40000000a00 */
[----:B------:R-:W-:-:S04]  /*efb0*/  IADD3 R16, P0, R16, UR4, RZ ;  /* 0x0000000410107c10 */ /* 0x000fc8000ff1e0ff */
[----:B------:R-:W-:-:S05]  /*efc0*/  IADD3.X R17, RZ, UR5, RZ, P0, !PT ;  /* 0x00000005ff117c10 */ /* 0x000fca00087fe4ff */
[----:B------:R-:W-:Y:S01]  /*efd0*/  STG.E.U16 desc[UR36][R16.64], R18 ;  /* 0x0000001210007986 */ /* 0x000fe2000c101524 */
[----:B------:R-:W-:Y:S05]  /*efe0*/  EXIT ;  /* 0x000000000000794d */ /* 0x000fea0003800000 */
.L_x_5468:
[----:B------:R-:W-:Y:S01]  /*eff0*/  STG.E desc[UR36][R4.64], R7 ;  /* 0x0000000704007986 */ /* 0x000fe2000c101924 */
[----:B------:R-:W-:Y:S05]  /*f000*/  EXIT ;  /* 0x000000000000794d */ /* 0x000fea0003800000 */
.L_x_5466:
[----:B------:R-:W-:Y:S01]  /*f010*/  ISETP.NE.AND P0, PT, RZ, UR38, PT ;  /* 0x00000026ff007c0c */ /* 0x000fe2000bf05270 */
[----:B------:R-:W-:Y:S02]  /*f020*/  ULDC.U8 UR4, c[0x0][0x621] ;  /* 0x0001884000047ab9 */ /* 0x000fe40000000000 */
[----:B------:R-:W-:-:S10]  /*f030*/  ISETP.NE.AND P1, PT, RZ, UR4, PT ;  /* 0x00000004ff007c0c */ /* 0x000fd4000bf25270 */
[----:B------:R-:W-:Y:S05]  /*f040*/  @!P0 BRA `(.L_x_5470) ;  /* 0x00000000000c8947 */ /* 0x000fea0003800000 */
[----:B------:R-:W2:Y:S02]  /*f050*/  LDG.E.U16 R0, desc[UR36][R10.64] ;  /* 0x000000240a007981 */ /* 0x000ea4000c1e1500 */
[----:B--2---:R-:W-:-:S05]  /*f060*/  SHF.L.U32 R0, R0, 0x10, RZ ;  /* 0x0000001000007819 */ /* 0x004fca00000006ff */
[----:B0-----:R-:W-:-:S07]  /*f070*/  FADD.FTZ R7, R7, R0 ;  /* 0x0000000007077221 */ /* 0x001fce0000010000 */
.L_x_5470:
        /* <DEDUP_REMOVED lines=21> */
.L_x_5472:
[----:B------:R-:W-:Y:S02]  /*f1d0*/  ULDC.64 UR4, c[0x0][0x5f0] ;  /* 0x00017c0000047ab9 */ /* 0x000fe40000000a00 */
[----:B------:R-:W-:-:S05]  /*f1e0*/  IADD3 R16, P0, R16, UR4, RZ ;  /* 0x0000000410107c10 */ /* 0x000fca000ff1e0ff */
[----:B------:R-:W-:-:S05]  /*f1f0*/  IMAD.X R17, RZ, RZ, UR5, P0 ;  /* 0x00000005ff117e24 */ /* 0x000fca00080e06ff */
[----:B------:R-:W-:Y:S01]  /*f200*/  STG.E.U16 desc[UR36][R16.64], R18 ;  /* 0x0000001210007986 */ /* 0x000fe2000c101524 */
[----:B------:R-:W-:Y:S05]  /*f210*/  EXIT ;  /* 0x000000000000794d */ /* 0x000fea0003800000 */
.L_x_5471:
[----:B0-----:R-:W-:-:S05]  /*f220*/  F2FP.BF16.F32.PACK_AB R7, RZ, R7 ;  /* 0x00000007ff07723e */ /* 0x001fca00000010ff */
[----:B------:R-:W-:Y:S01]  /*f230*/  STG.E.U16 desc[UR36][R10.64], R7 ;  /* 0x000000070a007986 */ /* 0x000fe2000c101524 */
[----:B------:R-:W-:Y:S05]  /*f240*/  EXIT ;  /* 0x000000000000794d */ /* 0x000fea0003800000 */
.L_x_5446:
        /* <DEDUP_REMOVED lines=21> */
.L_x_5474:
[----:B------:R-:W-:Y:S05]  /*f3a0*/  @!P1 BRA `(.L_x_5475) ;  /* 0x0000000000649947 */ /* 0x000fea0003800000 */
[----:B------:R-:W0:Y:S01]  /*f3b0*/  LDC R0, c[0x0][0x624] ;  /* 0x00018900ff007b82 */ /* 0x000e220000000800 */
[----:B------:R-:W-:Y:S02]  /*f3c0*/  F2FP.BF16.F32.PACK_AB R16, RZ, R9 ;  /* 0x00000009ff10723e */ /* 0x000fe400000010ff */
        /* <DEDUP_REMOVED lines=18> */
.L_x_5476:
[----:B------:R-:W-:Y:S02]  /*f4f0*/  ULDC.64 UR4, c[0x0][0x5f0] ;  /* 0x00017c0000047ab9 */ /* 0x000fe40000000a00 */
[----:B------:R-:W-:-:S04]  /*f500*/  IADD3 R2, P0, R2, UR4, RZ ;  /* 0x0000000402027c10 */ /* 0x000fc8000ff1e0ff */
[----:B------:R-:W-:-:S05]  /*f510*/  IADD3.X R3, RZ, UR5, RZ, P0, !PT ;  /* 0x00000005ff037c10 */ /* 0x000fca00087fe4ff */
[----:B------:R-:W-:Y:S01]  /*f520*/  STG.E.U16 desc[UR36][R2.64], R16 ;  /* 0x0000001002007986 */ /* 0x000fe2000c101524 */
[----:B------:R-:W-:Y:S05]  /*f530*/  EXIT ;  /* 0x000000000000794d */ /* 0x000fea0003800000 */
.L_x_5475:
[----:B------:R-:W-:Y:S01]  /*f540*/  STG.E desc[UR36][R4.64], R9 ;  /* 0x0000000904007986 */ /* 0x000fe2000c101924 */
[----:B------:R-:W-:Y:S05]  /*f550*/  EXIT ;  /* 0x000000000000794d */ /* 0x000fea0003800000 */
.L_x_5473:
[----:B------:R-:W-:Y:S01]  /*f560*/  ISETP.NE.AND P0, PT, RZ, UR38, PT ;  /* 0x00000026ff007c0c */ /* 0x000fe2000bf05270 */
[----:B------:R-:W-:Y:S02]  /*f570*/  ULDC.U8 UR4, c[0x0][0x621] ;  /* 0x0001884000047ab9 */ /* 0x000fe40000000000 */
[----:B------:R-:W-:-:S10]  /*f580*/  ISETP.NE.AND P1, PT, RZ, UR4, PT ;  /* 0x00000004ff007c0c */ /* 0x000fd4000bf25270 */
[----:B------:R-:W-:Y:S05]  /*f590*/  @!P0 BRA `(.L_x_5477) ;  /* 0x00000000000c8947 */ /* 0x000fea0003800000 */
[----:B------:R-:W2:Y:S02]  /*f5a0*/  LDG.E.U16 R0, desc[UR36][R12.64] ;  /* 0x000000240c007981 */ /* 0x000ea4000c1e1500 */
[----:B--2---:R-:W-:-:S05]  /*f5b0*/  SHF.L.U32 R0, R0, 0x10, RZ ;  /* 0x0000001000007819 */ /* 0x004fca00000006ff */
[----:B------:R-:W-:-:S07]  /*f5c0*/  FADD.FTZ R9, R9, R0 ;  /* 0x0000000009097221 */ /* 0x000fce0000010000 */
.L_x_5477:
[----:B------:R-:W-:Y:S01]  /*f5d0*/  F2FP.BF16.F32.PACK_AB R16, RZ, R9 ;  /* 0x00000009ff10723e */ /* 0x000fe200000010ff */
[----:B------:R-:W-:Y:S06]  /*f5e0*/  @!P1 BRA `(.L_x_5478) ;  /* 0x0000000000609947 */ /* 0x000fec0003800000 */
        /* <DEDUP_REMOVED lines=19> */
.L_x_5479:
[----:B------:R-:W-:Y:S02]  /*f720*/  ULDC.64 UR4, c[0x0][0x5f0] ;  /* 0x00017c0000047ab9 */ /* 0x000fe40000000a00 */
[----:B------:R-:W-:-:S05]  /*f730*/  IADD3 R2, P0, R2, UR4, RZ ;  /* 0x0000000402027c10 */ /* 0x000fca000ff1e0ff */
[----:B------:R-:W-:-:S05]  /*f740*/  IMAD.X R3, RZ, RZ, UR5, P0 ;  /* 0x00000005ff037e24 */ /* 0x000fca00080e06ff */
[----:B------:R-:W-:Y:S01]  /*f750*/  STG.E.U16 desc[UR36][R2.64], R16 ;  /* 0x0000001002007986 */ /* 0x000fe2000c101524 */
[----:B------:R-:W-:Y:S05]  /*f760*/  EXIT ;  /* 0x000000000000794d */ /* 0x000fea0003800000 */
.L_x_5478:
[----:B------:R-:W-:Y:S01]  /*f770*/  STG.E.U16 desc[UR36][R12.64], R16 ;  /* 0x000000100c007986 */ /* 0x000fe2000c101524 */
[----:B------:R-:W-:Y:S05]  /*f780*/  EXIT ;  /* 0x000000000000794d */ /* 0x000fea0003800000 */
        .weak           $__internal_12_$__cuda_sm20_div_u64
        .type           $__internal_12_$__cuda_sm20_div_u64,@function
        .size           $__internal_12_$__cuda_sm20_div_u64,($__internal_13_$__cuda_sm20_rem_u64 - $__internal_12_$__cuda_sm20_div_u64)
$__internal_12_$__cuda_sm20_div_u64:
[----:B------:R-:W-:Y:S02]  /*f790*/  MOV R22, R4 ;  /* 0x0000000400167202 */ /* 0x000fe40000000f00 */
[----:B------:R-:W-:-:S04]  /*f7a0*/  MOV R23, R5 ;  /* 0x0000000500177202 */ /* 0x000fc80000000f00 */
[----:B------:R-:W0:Y:S08]  /*f7b0*/  I2F.U64.RP R7, R22 ;  /* 0x0000001600077312 */ /* 0x000e300000309000 */
[----:B0-----:R-:W0:Y:S02]  /*f7c0*/  MUFU.RCP R7, R7 ;  /* 0x0000000700077308 */ /* 0x001e240000001000 */
[----:B0-----:R-:W-:-:S06]  /*f7d0*/  VIADD R18, R7, 0x1ffffffe ;  /* 0x1ffffffe07127836 */ /* 0x001fcc0000000000 */
[----:B------:R-:W0:Y:S02]  /*f7e0*/  F2I.U64.TRUNC R18, R18 ;  /* 0x0000001200127311 */ /* 0x000e24000020d800 */
[----:B0-----:R-:W-:-:S04]  /*f7f0*/  IMAD.WIDE.U32 R20, R18, R4, RZ ;  /* 0x0000000412147225 */ /* 0x001fc800078e00ff */
[C---:B------:R-:W-:Y:S01]  /*f800*/  IMAD R11, R18.reuse, R5, R21 ;  /* 0x00000005120b7224 */ /* 0x040fe200078e0215 */
[----:B------:R-:W-:Y:S02]  /*f810*/  IADD3 R25, P0, RZ, -R20, RZ ;  /* 0x80000014ff197210 */ /* 0x000fe40007f1e0ff */
[----:B------:R-:W-:Y:S01]  /*f820*/  MOV R21, R18 ;  /* 0x0000001200157202 */ /* 0x000fe20000000f00 */
[----:B------:R-:W-:Y:S02]  /*f830*/  IMAD R11, R19, R4, R11 ;  /* 0x00000004130b7224 */ /* 0x000fe400078e020b */
[----:B------:R-:W-:-:S03]  /*f840*/  IMAD.HI.U32 R20, R18, R25, RZ ;  /* 0x0000001912147227 */ /* 0x000fc600078e00ff */
[----:B------:R-:W-:-:S05]  /*f850*/  IADD3.X R11, RZ, ~R11, RZ, P0, !PT ;  /* 0x8000000bff0b7210 */ /* 0x000fca00007fe4ff */
[----:B------:R-:W-:-:S04]  /*f860*/  IMAD.WIDE.U32 R20, P0, R18, R11, R20 ;  /* 0x0000000b12147225 */ /* 0x000fc80007800014 */
[C---:B------:R-:W-:Y:S02]  /*f870*/  IMAD R23, R19.reuse, R11, RZ ;  /* 0x0000000b13177224 */ /* 0x040fe400078e02ff */
[----:B------:R-:W-:-:S04]  /*f880*/  IMAD.HI.U32 R20, P1, R19, R25, R20 ;  /* 0x0000001913147227 */ /* 0x000fc80007820014 */
[----:B------:R-:W-:Y:S01]  /*f890*/  IMAD.HI.U32 R7, R19, R11, RZ ;  /* 0x0000000b13077227 */ /* 0x000fe200078e00ff */
[----:B------:R-:W-:-:S03]  /*f8a0*/  IADD3 R21, P3, R23, R20, RZ ;  /* 0x0000001417157210 */ /* 0x000fc60007f7e0ff */
[----:B------:R-:W-:Y:S02]  /*f8b0*/  IMAD.X R7, R7, 0x1, R19, P0 ;  /* 0x0000000107077824 */ /* 0x000fe400000e0613 */
        /* <DEDUP_REMOVED lines=12> */
[----:B------:R-:W-:Y:S01]  /*f980*/  IMAD.MOV.U32 R19, RZ, RZ, RZ ;  /* 0x000000ffff137224 */ /* 0x000fe200078e00ff */
[----:B------:R-:W-:Y:S01]  /*f990*/  IADD3.X R7, R18, R7, RZ, P0, !PT ;  /* 0x0000000712077210 */ /* 0x000fe200007fe4ff */
        /* <DEDUP_REMOVED lines=8> */
[----:B------:R-:W-:-:S03]  /*fa20*/  IMAD.WIDE.U32 R18, R11, R4, RZ ;  /* 0x000000040b127225 */ /* 0x000fc600078e00ff */
[----:B------:R-:W-:Y:S01]  /*fa30*/  IADD3.X R7, RZ, R7, RZ, P1, !PT ;  /* 0x00000007ff077210 */ /* 0x000fe20000ffe4ff */
[----:B------:R-:W-:Y:S01]  /*fa40*/  IMAD R19, R11, R5, R19 ;  /* 0x000000050b137224 */ /* 0x000fe200078e0213 */
[----:B------:R-:W-:-:S03]  /*fa50*/  IADD3 R23, P1, -R18, R10, RZ ;  /* 0x0000000a12177210 */ /* 0x000fc60007f3e1ff */
[-C--:B------:R-:W-:Y:S01]  /*fa60*/  IMAD R19, R7, R4.reuse, R19 ;  /* 0x0000000407137224 */ /* 0x080fe200078e0213 */
[----:B------:R-:W-:Y:S02]  /*fa70*/  ISETP.GE.U32.AND P0, PT, R23, R4, PT ;  /* 0x000000041700720c */ /* 0x000fe40003f06070 */
[----:B------:R-:W-:Y:S01]  /*fa80*/  IADD3 R21, P3, -R4, R23, RZ ;  /* 0x0000001704157210 */ /* 0x000fe20007f7e1ff */
[----:B------:R-:W-:Y:S01]  /*fa90*/  IMAD.X R20, R6, 0x1, ~R19, P1 ;  /* 0x0000000106147824 */ /* 0x000fe200008e0e13 */
[----:B------:R-:W-:-:S04]  /*faa0*/  IADD3 R6, P1, R11, 0x1, RZ ;  /* 0x000000010b067810 */ /* 0x000fc80007f3e0ff */
[----:B------:R-:W-:Y:S02]  /*fab0*/  ISETP.GE.U32.AND.EX P0, PT, R20, R5, PT, P0 ;  /* 0x000000051400720c */ /* 0x000fe40003f06100 */
[----:B------:R-:W-:Y:S02]  /*fac0*/  IADD3.X R10, RZ, R7, RZ, P1, !PT ;  /* 0x00000007ff0a7210 */ /* 0x000fe40000ffe4ff */
[----:B------:R-:W-:Y:S02]  /*fad0*/  SEL R19, R6, R11, P0 ;  /* 0x0000000b06137207 */ /* 0x000fe40000000000 */
[----:B------:R-:W-:Y:S02]  /*fae0*/  IADD3.X R18, ~R5, R20, RZ, P3, !PT ;  /* 0x0000001405127210 */ /* 0x000fe40001ffe5ff */
[----:B------:R-:W-:Y:S02]  /*faf0*/  SEL R21, R21, R23, P0 ;  /* 0x0000001715157207 */ /* 0x000fe40000000000 */
[----:B------:R-:W-:Y:S01]  /*fb00*/  SEL R6, R10, R7, P0 ;  /* 0x000000070a067207 */ /* 0x000fe20000000000 */
[----:B------:R-:W-:Y:S01]  /*fb10*/  HFMA2.MMA R7, -RZ, RZ, 0, 0 ;  /* 0x00000000ff077435 */ /* 0x000fe200000001ff */
[----:B------:R-:W-:-:S02]  /*fb20*/  IADD3 R10, P3, R19, 0x1, RZ ;  /* 0x00000001130a7810 */ /* 0x000fc40007f7e0ff */
[----:B------:R-:W-:Y:S02]  /*fb30*/  SEL R18, R18, R20, P0 ;  /* 0x0000001412127207 */ /* 0x000fe40000000000 */
[----:B------:R-:W-:Y:S01]  /*fb40*/  ISETP.GE.U32.AND P0, PT, R21, R4, PT ;  /* 0x000000041500720c */ /* 0x000fe20003f06070 */
[----:B------:R-:W-:Y:S01]  /*fb50*/  IMAD.X R11, RZ, RZ, R6, P3 ;  /* 0x000000ffff0b7224 */ /* 0x000fe200018e0606 */
[----:B------:R-:W-:Y:S02]  /*fb60*/  ISETP.NE.U32.AND P1, PT, R4, RZ, PT ;  /* 0x000000ff0400720c */ /* 0x000fe40003f25070 */
[----:B------:R-:W-:Y:S02]  /*fb70*/  ISETP.GE.U32.AND.EX P0, PT, R18, R5, PT, P0 ;  /* 0x000000051200720c */ /* 0x000fe40003f06100 */
[----:B------:R-:W-:Y:S02]  /*fb80*/  ISETP.NE.AND.EX P1, PT, R5, RZ, PT, P1 ;  /* 0x000000ff0500720c */ /* 0x000fe40003f25310 */
[----:B------:R-:W-:-:S02]  /*fb90*/  SEL R11, R11, R6, P0 ;  /* 0x000000060b0b7207 */ /* 0x000fc40000000000 */
[----:B------:R-:W-:Y:S02]  /*fba0*/  MOV R6, R8 ;  /* 0x0000000800067202 */ /* 0x000fe40000000f00 */
[----:B------:R-:W-:Y:S02]  /*fbb0*/  SEL R10, R10, R19, P0 ;  /* 0x000000130a0a7207 */ /* 0x000fe40000000000 */
[----:B------:R-:W-:Y:S02]  /*fbc0*/  SEL R11, R11, 0xffffffff, P1 ;  /* 0xffffffff0b0b7807 */ /* 0x000fe40000800000 */
[----:B------:R-:W-:Y:S01]  /*fbd0*/  SEL R10, R10, 0xffffffff, P1 ;  /* 0xffffffff0a0a7807 */ /* 0x000fe20000800000 */
[----:B------:R-:W-:Y:S06]  /*fbe0*/  RET.REL.NODEC R6 `(_ZN2at6native13reduce_kernelILi512ELi1ENS0_8ReduceOpIN3c108BFloat16ENS0_14func_wrapper_tIS4_ZNS0_11sum_functorIS4_fS4_EclERNS_14TensorIteratorEEUlffE_EEjS4_Li4ELi8EEEEEvT1_) ;  /* 0xffffff0406047950 */ /* 0x000fec0003c3ffff */
        .weak           $__internal_13_$__cuda_sm20_rem_u64
        .type           $__internal_13_$__cuda_sm20_rem_u64,@function
        .size           $__internal_13_$__cuda_sm20_rem_u64,(.L_x_9795 - $__internal_13_$__cuda_sm20_rem_u64)
$__internal_13_$__cuda_sm20_rem_u64:
        /* <DEDUP_REMOVED lines=52> */
[C---:B------:R-:W-:Y:S02]  /*ff30*/  ISETP.NE.U32.AND P1, PT, R17.reuse, RZ, PT ;  /* 0x000000ff1100720c */ /* 0x040fe40003f25070 */
[----:B------:R-:W-:Y:S02]  /*ff40*/  SEL R10, R10, R18, P0 ;  /* 0x000000120a0a7207 */ /* 0x000fe40000000000 */
[----:B------:R-:W-:Y:S02]  /*ff50*/  ISETP.GE.U32.AND P0, PT, R8, R17, PT ;  /* 0x000000110800720c */ /* 0x000fe40003f06070 */
[----:B------:R-:W-:Y:S02]  /*ff60*/  IADD3 R18, P2, -R17, R8, RZ ;  /* 0x0000000811127210 */ /* 0x000fe40007f5e1ff */
[----:B------:R-:W-:-:S02]  /*ff70*/  ISETP.GE.U32.AND.EX P0, PT, R10, R19, PT, P0 ;  /* 0x000000130a00720c */ /* 0x000fc40003f06100 */
[C---:B------:R-:W-:Y:S02]  /*ff80*/  IADD3.X R6, ~R19.reuse, R10, RZ, P2, !PT ;  /* 0x0000000a13067210 */ /* 0x040fe400017fe5ff */
[----:B------:R-:W-:Y:S02]  /*ff90*/  MOV R17, 0x0 ;  /* 0x0000000000117802 */ /* 0x000fe40000000f00 */
[----:B------:R-:W-:Y:S02]  /*ffa0*/  ISETP.NE.AND.EX P1, PT, R19, RZ, PT, P1 ;  /* 0x000000ff1300720c */ /* 0x000fe40003f25310 */
[----:B------:R-:W-:Y:S02]  /*ffb0*/  SEL R18, R18, R8, P0 ;  /* 0x0000000812127207 */ /* 0x000fe40000000000 */
[----:B------:R-:W-:Y:S02]  /*ffc0*/  SEL R19, R6, R10, P0 ;  /* 0x0000000a06137207 */ /* 0x000fe40000000000 */
[----:B------:R-:W-:-:S02]  /*ffd0*/  SEL R18, R18, 0xffffffff, P1 ;  /* 0xffffffff12127807 */ /* 0x000fc40000800000 */
[----:B------:R-:W-:Y:S01]  /*ffe0*/  SEL R19, R19, 0xffffffff, P1 ;  /* 0xffffffff13137807 */ /* 0x000fe20000800000 */
[----:B------:R-:W-:Y:S06]  /*fff0*/  RET.REL.NODEC R16 `(_ZN2at6native13reduce_kernelILi512ELi1ENS0_8ReduceOpIN3c108BFloat16ENS0_14func_wrapper_tIS4_ZNS0_11sum_functorIS4_fS4_EclERNS_14TensorIteratorEEUlffE_EEjS4_Li4ELi8EEEEEvT1_) ;  /* 0xffffff0010007950 */ /* 0x000fec0003c3ffff */
.L_x_5480:
        /* <DEDUP_REMOVED lines=16> */
.L_x_9795:


//--------------------- .text._ZN2at6native13reduce_kernelILi256ELi2ENS0_8ReduceOpIN3c108BFloat16ENS0_14func_wrapper_tIS4_ZNS0_11sum_functorIS4_fS4_EclERNS_14TensorIteratorEEUlffE_EEjS4_Li4ELi8EEEEEvT1_ --------------------------
	.section	.text._ZN2at6native13reduce_kernelILi256ELi2ENS0_8ReduceOpIN3c108BFloat16ENS0_14func_wrapper_tIS4_ZNS0_11sum_functorIS4_fS4_EclERNS_14TensorIteratorEEUlffE_EEjS4_Li4ELi8EEEEEvT1_,"ax",@progbits
	.align	128
        .global         _ZN2at6native13reduce_kernelILi256ELi2ENS0_8ReduceOpIN3c108BFloat16ENS0_14func_wrapper_tIS4_ZNS0_11sum_functorIS4_fS4_EclERNS_14TensorIteratorEEUlffE_EEjS4_Li4ELi8EEEEEvT1_
        .type           _ZN2at6native13reduce_kernelILi256ELi2ENS0_8ReduceOpIN3c108BFloat16ENS0_14func_wrapper_tIS4_ZNS0_11sum_functorIS4_fS4_EclERNS_14TensorIteratorEEUlffE_EEjS4_Li4ELi8EEEEEvT1_,@function
        .size           _ZN2at6native13reduce_kernelILi256ELi2ENS0_8ReduceOpIN3c108BFloat16ENS0_14func_wrapper_tIS4_ZNS0_11sum_functorIS4_fS4_EclERNS_14TensorIteratorEEUlffE_EEjS4_Li4ELi8EEEEEvT1_,(.L_x_9797 - _ZN2at6native13reduce_kernelILi256ELi2ENS0_8ReduceOpIN3c108BFloat16ENS0_14func_wrapper_tIS4_ZNS0_11sum_functorIS4_fS4_EclERNS_14TensorIteratorEEUlffE_EEjS4_Li4ELi8EEEEEvT1_)
        .other          _ZN2at6native13reduce_kernelILi256ELi2ENS0_8ReduceOpIN3c108BFloat16ENS0_14func_wrapper_tIS4_ZNS0_11sum_functorIS4_fS4_EclERNS_14TensorIteratorEEUlffE_EEjS4_Li4ELi8EEEEEvT1_,@"STO_CUDA_ENTRY STV_DEFAULT"
_ZN2at6native13reduce_kernelILi256ELi2ENS0_8ReduceOpIN3c108BFloat16ENS0_14func_wrapper_tIS4_ZNS0_11sum_functorIS4_fS4_EclERNS_14TensorIteratorEEUlffE_EEjS4_Li4ELi8EEEEEvT1_:
.text._ZN2at6native13reduce_kernelILi256ELi2ENS0_8ReduceOpIN3c108BFloat16ENS0_14func_wrapper_tIS4_ZNS0_11sum_functorIS4_fS4_EclERNS_14TensorIteratorEEUlffE_EEjS4_Li4ELi8EEEEEvT1_:
        /* <DEDUP_REMOVED lines=288> */
.L_x_5481:
        /* <DEDUP_REMOVED lines=44> */
.L_x_5485:
        /* <DEDUP_REMOVED lines=25> */
.L_x_5491:
[----:B------:R-:W-:Y:S05]  /*1650*/  BSYNC B2 ;  /* 0x0000000000027941 */ /* 0x000fea0003800000 */
.L_x_5490:
        /* <DEDUP_REMOVED lines=11> */
.L_x_5489:
[----:B------:R-:W-:Y:S05]  /*1710*/  BSYNC B1 ;  /* 0x0000000000017941 */ /* 0x000fea0003800000 */
.L_x_5488:
[----:B------:R-:W0:Y:S01]  /*1720*/  LDC R5, c[0x0][0x21c] ;  /* 0x00008700ff057b82 */ /* 0x000e220000000800 */
[----:B------:R-:W-:-:S04]  /*1730*/  IADD3 R3, P0, -R6, 0x8, RZ ;  /* 0x0000000806037810 */ /* 0x000fc80007f1e1ff */
[----:B------:R-:W-:Y:S01]  /*1740*/  LEA R18, P1, R3, R18, 0x1 ;  /* 0x0000001203127211 */ /* 0x000fe200078208ff */
[----:B------:R-:W-:-:S05]  /*1750*/  IMAD.X R4, RZ, RZ, -0x1, P0 ;  /* 0xffffffffff047424 */ /* 0x000fca00000e06ff */
[----:B------:R-:W-:Y:S02]  /*1760*/  LEA.HI.X R19, R3, R19, R4, 0x1, P1 ;  /* 0x0000001303137211 */ /* 0x000fe400008f0c04 */
[----:B0-----:R-:W-:-:S07]  /*1770*/  IADD3 R12, R6, -0x8, R5 ;  /* 0xfffffff8060c7810 */ /* 0x001fce0007ffe005 */
.L_x_5487:
[----:B------:R-:W-:Y:S05]  /*1780*/  BSYNC B0 ;  /* 0x0000000000007941 */ /* 0x000fea0003800000 */
.L_x_5486:
        /* <DEDUP_REMOVED lines=22> */
.L_x_5494:
        /* <DEDUP_REMOVED lines=27> */
.L_x_5493:
[----:B------:R-:W-:Y:S05]  /*1aa0*/  BSYNC B0 ;  /* 0x0000000000007941 */ /* 0x000fea0003800000 */
.L_x_5492:
        /* <DEDUP_REMOVED lines=8> */
.L_x_5496:
[----:B------:R-:W-:Y:S05]  /*1b30*/  BSYNC B0 ;  /* 0x0000000000007941 */ /* 0x000fea0003800000 */
.L_x_5495:
        /* <DEDUP_REMOVED lines=12> */
.L_x_5498:
[----:B------:R-:W-:Y:S05]  /*1c00*/  BSYNC B0 ;  /* 0x0000000000007941 */ /* 0x000fea0003800000 */
.L_x_5497:
        /* <DEDUP_REMOVED lines=9> */
.L_x_5484:
        /* <DEDUP_REMOVED lines=31> */
.L_x_5508:
        /* <DEDUP_REMOVED lines=286> */
.L_x_5504:
        /* <DEDUP_REMOVED lines=243> */
.L_x_5505:
        /* <DEDUP_REMOVED lines=255> */
.L_x_5506:
        /* <DEDUP_REMOVED lines=252> */
.L_x_5507:
[----:B------:R-:W-:Y:S01]  /*5f50*/  LOP3.LUT R21, R28, 0xfffffffc, RZ, 0xc0, !PT ;  /* 0xfffffffc1c157812 */ /* 0x000fe200078ec0ff */
[----:B------:R-:W-:Y:S01]  /*5f60*/  IMAD.IADD R27, R29, 0x1, R0 ;  /* 0x000000011d1b7824 */ /* 0x000fe200078e0200 */
[----:B------:R-:W-:Y:S02]  /*5f70*/  ULDC UR4, c[0x0][0x21c] ;  /* 0x0000870000047ab9 */ /* 0x000fe40000000800 */
[----:B------:R-:W-:-:S04]  /*5f80*/  IADD3 R20, P1, R18, R21, RZ ;  /* 0x0000001512147210 */ /* 0x000fc80007f3e0ff */
[----:B------:R-:W-:-:S05]  /*5f90*/  IADD3.X R21, RZ, R19, RZ, P1, !PT ;  /* 0x00000013ff157210 */ /* 0x000fca0000ffe4ff */
[----:B------:R1:W2:Y:S01]  /*5fa0*/  LDG.E R34, desc[UR60][R20.64] ;  /* 0x0000003c14227981 */ /* 0x0002a2000c1e1900 */
[----:B------:R-:W-:Y:S01]  /*5fb0*/  IMAD R33, R0, 0x3, R27 ;  /* 0x0000000300217824 */ /* 0x000fe200078e021b */
[----:B------:R-:W-:Y:S01]  /*5fc0*/  SHF.L.U32 R28, R11, 0x10, RZ ;  /* 0x000000100b1c7819 */ /* 0x000fe200000006ff */
[----:B------:R-:W-:Y:S01]  /*5fd0*/  IMAD.U32 R26, RZ, RZ, UR4 ;  /* 0x00000004ff1a7e24 */ /* 0x000fe2000f8e00ff */
[----:B------:R-:W-:Y:S01]  /*5fe0*/  SHF.L.U32 R31, R13, 0x10, RZ ;  /* 0x000000100d1f7819 */ /* 0x000fe200000006ff */
[----:B------:R-:W-:Y:S01]  /*5ff0*/  IMAD.U32 R29, R12, 0x10000, RZ ;  /* 0x000100000c1d7824 */ /* 0x000fe200078e00ff */
[----:B------:R-:W-:Y:S01]  /*6000*/  SHF.L.U32 R30, R24, 0x10, RZ ;  /* 0x00000010181e7819 */ /* 0x000fe200000006ff */
[----:B------:R-:W-:Y:S01]  /*6010*/  FADD.FTZ R7, R28, R7 ;  /* 0x000000071c077221 */ /* 0x000fe20000010000 */
[----:B------:R-:W-:Y:S01]  /*6020*/  ISETP.GE.U32.AND P1, PT, R33, R26, PT ;  /* 0x0000001a2100720c */ /* 0x000fe20003f26070 */
[----:B------:R-:W-:Y:S01]  /*6030*/  FADD.FTZ R8, R29, R8 ;  /* 0x000000081d087221 */ /* 0x000fe20000010000 */
[----:B------:R-:W-:Y:S01]  /*6040*/  SHF.L.U32 R28, R22, 0x10, RZ ;  /* 0x00000010161c7819 */ /* 0x000fe200000006ff */
[----:B-1----:R-:W-:-:S02]  /*6050*/  IMAD.U32 R21, R25, 0x10000, RZ ;  /* 0x0001000019157824 */ /* 0x002fc400078e00ff */
[----:B------:R-:W-:Y:S01]  /*6060*/  FADD.FTZ R6, R31, R6 ;  /* 0x000000061f067221 */ /* 0x000fe20000010000 */
[----:B------:R-:W-:Y:S01]  /*6070*/  FADD.FTZ R3, R30, R3 ;  /* 0x000000031e037221 */ /* 0x000fe20000010000 */
[----:B------:R-:W-:Y:S01]  /*6080*/  FADD.FTZ R5, R28, R5 ;  /* 0x000000051c057221 */ /* 0x000fe20000010000 */
        /* <DEDUP_REMOVED lines=8> */
.L_x_5503:
[C---:B------:R-:W-:Y:S02]  /*6110*/  PRMT R29, R34.reuse, 0x7610, R29 ;  /* 0x00007610221d7816 */ /* 0x040fe4000000001d */
[----:B------:R-:W-:-:S07]  /*6120*/  PRMT R30, R34, 0x7632, R30 ;  /* 0x00007632221e7816 */ /* 0x000fce000000001e */
.L_x_5502:
[----:B------:R-:W-:Y:S05]  /*6130*/  BSYNC B0 ;  /* 0x0000000000007941 */ /* 0x000fea0003800000 */
.L_x_5501:
        /* <DEDUP_REMOVED lines=280> */
.L_x_5511:
        /* <DEDUP_REMOVED lines=283> */
.L_x_5512:
        /* <DEDUP_REMOVED lines=283> */
.L_x_5513:
        /* <DEDUP_REMOVED lines=283> */
.L_x_5514:
[----:B------:R-:W-:-:S04]  /*a7d0*/  LOP3.LUT R15, R29, 0xfffffffc, RZ, 0xc0, !PT ;  /* 0xfffffffc1d0f7812 */ /* 0x000fc800078ec0ff */
[----:B------:R-:W-:-:S04]  /*a7e0*/  IADD3 R14, P1, R18, R15, RZ ;  /* 0x0000000f120e7210 */ /* 0x000fc80007f3e0ff */
[----:B------:R-:W-:-:S05]  /*a7f0*/  IADD3.X R15, RZ, R19, RZ, P1, !PT ;  /* 0x00000013ff0f7210 */ /* 0x000fca0000ffe4ff */
[----:B------:R-:W2:Y:S02]  /*a800*/  LDG.E R14, desc[UR60][R14.64] ;  /* 0x0000003c0e0e7981 */ /* 0x000ea4000c1e1900 */
[C---:B--2---:R-:W-:Y:S02]  /*a810*/  PRMT R29, R14.reuse, 0x7610, R29 ;  /* 0x000076100e1d7816 */ /* 0x044fe4000000001d */
[----:B------:R-:W-:-:S07]  /*a820*/  PRMT R30, R14, 0x7632, R30 ;  /* 0x000076320e1e7816 */ /* 0x000fce000000001e */
.L_x_5510:
[----:B------:R-:W-:Y:S05]  /*a830*/  BSYNC B0 ;  /* 0x0000000000007941 */ /* 0x000fea0003800000 */
.L_x_5509:
[----:B------:R-:W-:Y:S04]  /*a840*/  BSSY B0, `(.L_x_5515) ;  /* 0x000001a000007945 */ /* 0x000fe80003800000 */
[----:B------:R-:W-:Y:S05]  /*a850*/  @P0 BRA `(.L_x_5516) ;  /* 0x0000000000600947 */ /* 0x000fea0003800000 */
[----:B------:R-:W-:Y:S01]  /*a860*/  IADD3 R27, R27, R0, RZ ;  /* 0x000000001b1b7210 */ /* 0x000fe20007ffe0ff */
[----:B0-----:R-:W-:Y:S01]  /*a870*/  IMAD.U32 R14, R11, 0x10000, RZ ;  /* 0x000100000b0e7824 */ /* 0x001fe200078e00ff */
        /* <DEDUP_REMOVED lines=18> */
[----:B------:R-:W-:Y:S01]  /*a9a0*/  @!P0 SHF.L.U32 R0, R29, 0x10, RZ ;  /* 0x000000101d008819 */ /* 0x000fe200000006ff */
[----:B------:R-:W-:-:S04]  /*a9b0*/  @!P0 IMAD.U32 R11, R30, 0x10000, RZ ;  /* 0x000100001e0b8824 */ /* 0x000fc800078e00ff */
[----:B------:R-:W-:Y:S01]  /*a9c0*/  @!P0 FADD.FTZ R9, R9, R0 ;  /* 0x0000000009098221 */ /* 0x000fe20000010000 */
[----:B------:R-:W-:-:S07]  /*a9d0*/  @!P0 FADD.FTZ R10, R10, R11 ;  /* 0x0000000b0a0a8221 */ /* 0x000fce0000010000 */
.L_x_5516:
[----:B------:R-:W-:Y:S05]  /*a9e0*/  BSYNC B0 ;  /* 0x0000000000007941 */ /* 0x000fea0003800000 */
.L_x_5515:
[----:B------:R-:W-:Y:S01]  /*a9f0*/  FADD.FTZ R8, R5, R8 ;  /* 0x0000000805087221 */ /* 0x000fe20000010000 */
[----:B------:R-:W-:-:S03]  /*aa00*/  FADD.FTZ R7, R6, R7 ;  /* 0x0000000706077221 */ /* 0x000fc60000010000 */
[----:B------:R-:W-:Y:S01]  /*aa10*/  FADD.FTZ R3, R8, R3 ;  /* 0x0000000308037221 */ /* 0x000fe20000010000 */
[----:B------:R-:W-:-:S03]  /*aa20*/  FADD.FTZ R4, R7, R4 ;  /* 0x0000000407047221 */ /* 0x000fc60000010000 */
[----:B------:R-:W-:Y:S01]  /*aa30*/  FADD.FTZ R19, R3, R10 ;  /* 0x0000000a03137221 */ /* 0x000fe20000010000 */
[----:B------:R-:W-:Y:S01]  /*aa40*/  FADD.FTZ R18, R4, R9 ;  /* 0x0000000904127221 */ /* 0x000fe20000010000 */
[----:B------:R-:W-:Y:S06]  /*aa50*/  BRA `(.L_x_5483) ;  /* 0x0000001000447947 */ /* 0x000fec0003800000 */
.L_x_5500:
[----:B------:R-:W-:Y:S01]  /*aa60*/  ISETP.GE.U32.AND P0, PT, R5, R26, PT ;  /* 0x0000001a0500720c */ /* 0x000fe20003f06070 */
[----:B------:R-:W-:Y:S01]  /*aa70*/  BSSY B0, `(.L_x_5517) ;  /* 0x0000043000007945 */ /* 0x000fe20003800000 */
        /* <DEDUP_REMOVED lines=14> */
.L_x_5520:
[-C--:B------:R-:W-:Y:S01]  /*ab60*/  IMAD R4, R20, R27.reuse, RZ ;  /* 0x0000001b14047224 */ /* 0x080fe200078e02ff */
[----:B------:R-:W-:-:S04]  /*ab70*/  IADD3 R27, R0, R27, RZ ;  /* 0x0000001b001b7210 */ /* 0x000fc80007ffe0ff */
[----:B------:R-:W-:Y:S02]  /*ab80*/  IADD3 R5, R27, R0, RZ ;  /* 0x000000001b057210 */ /* 0x000fe40007ffe0ff */
[----:B------:R-:W-:Y:S01]  /*ab90*/  SHF.R.U32.HI R25, RZ, 0x1, R4 ;  /* 0x00000001ff197819 */ /* 0x000fe20000011604 */
[C---:B------:R-:W-:Y:S02]  /*aba0*/  IMAD R4, R20.reuse, R27, RZ ;  /* 0x0000001b14047224 */ /* 0x040fe400078e02ff */
[----:B------:R-:W-:Y:S02]  /*abb0*/  IMAD.IADD R27, R5, 0x1, R0 ;  /* 0x00000001051b7824 */ /* 0x000fe400078e0200 */
[C---:B------:R-:W-:Y:S01]  /*abc0*/  IMAD R5, R20.reuse, R5, RZ ;  /* 0x0000000514057224 */ /* 0x040fe200078e02ff */
[----:B------:R-:W-:Y:S01]  /*abd0*/  SHF.R.U32.HI R29, RZ, 0x1, R4 ;  /* 0x00000001ff1d7819 */ /* 0x000fe20000011604 */
[----:B------:R-:W-:Y:S02]  /*abe0*/  IMAD R4, R20, R27, RZ ;  /* 0x0000001b14047224 */ /* 0x000fe400078e02ff */
[----:B------:R-:W-:Y:S01]  /*abf0*/  IMAD.WIDE.U32 R24, R25, 0x4, R18 ;  /* 0x0000000419187825 */ /* 0x000fe200078e0012 */
[----:B------:R-:W-:-:S02]  /*ac00*/  SHF.R.U32.HI R5, RZ, 0x1, R5 ;  /* 0x00000001ff057819 */ /* 0x000fc40000011605 */
[----:B------:R-:W-:Y:S01]  /*ac10*/  SHF.R.U32.HI R7, RZ, 0x1, R4 ;  /* 0x00000001ff077819 */ /* 0x000fe20000011604 */
[--C-:B------:R-:W-:Y:S02]  /*ac20*/  IMAD.WIDE.U32 R28, R29, 0x4, R18.reuse ;  /* 0x000000041d1c7825 */ /* 0x100fe400078e0012 */
[----:B------:R0:W2:Y:S02]  /*ac30*/  LDG.E R24, desc[UR60][R24.64] ;  /* 0x0000003c18187981 */ /* 0x0000a4000c1e1900 */
[--C-:B------:R-:W-:Y:S02]  /*ac40*/  IMAD.WIDE.U32 R4, R5, 0x4, R18.reuse ;  /* 0x0000000405047825 */ /* 0x100fe400078e0012 */
[----:B------:R-:W3:Y:S02]  /*ac50*/  LDG.E R28, desc[UR60][R28.64] ;  /* 0x0000003c1c1c7981 */ /* 0x000ee4000c1e1900 */
[----:B------:R-:W-:Y:S02]  /*ac60*/  IMAD.WIDE.U32 R6, R7, 0x4, R18 ;  /* 0x0000000407067825 */ /* 0x000fe400078e0012 */
[----:B------:R-:W4:Y:S04]  /*ac70*/  LDG.E R4, desc[UR60][R4.64] ;  /* 0x0000003c04047981 */ /* 0x000f28000c1e1900 */
[----:B------:R-:W5:Y:S01]  /*ac80*/  LDG.E R6, desc[UR60][R6.64] ;  /* 0x0000003c06067981 */ /* 0x000f62000c1e1900 */
[----:B------:R-:W-:-:S05]  /*ac90*/  IADD3 R27, R27, R0, RZ ;  /* 0x000000001b1b7210 */ /* 0x000fca0007ffe0ff */
[----:B0-----:R-:W-:-:S05]  /*aca0*/  IMAD R25, R0, 0x3, R27 ;  /* 0x0000000300197824 */ /* 0x001fca00078e021b */
[----:B------:R-:W-:Y:S02]  /*acb0*/  ISETP.GE.U32.AND P0, PT, R25, R26, PT ;  /* 0x0000001a1900720c */ /* 0x000fe40003f06070 */
[C---:B--2---:R-:W-:Y:S02]  /*acc0*/  PRMT R15, R24.reuse, 0x7632, R15 ;  /* 0x00007632180f7816 */ /* 0x044fe4000000000f */
[----:B------:R-:W-:Y:S02]  /*acd0*/  SHF.L.U32 R21, R24, 0x10, RZ ;  /* 0x0000001018157819 */ /* 0x000fe400000006ff */
[C---:B---3--:R-:W-:Y:S01]  /*ace0*/  SHF.L.U32 R30, R28.reuse, 0x10, RZ ;  /* 0x000000101c1e7819 */ /* 0x048fe200000006ff */
[----:B------:R-:W-:Y:S01]  /*acf0*/  IMAD.U32 R22, R15, 0x10000, RZ ;  /* 0x000100000f167824 */ /* 0x000fe200078e00ff */
[----:B------:R-:W-:Y:S01]  /*ad00*/  PRMT R15, R28, 0x7632, R15 ;  /* 0x000076321c0f7816 */ /* 0x000fe2000000000f */
[----:B------:R-:W-:Y:S01]  /*ad10*/  FADD.FTZ R10, R21, R10 ;  /* 0x0000000a150a7221 */ /* 0x000fe20000010000 */
[----:B----4-:R-:W-:Y:S01]  /*ad20*/  PRMT R5, R4, 0x7632, R5 ;  /* 0x0000763204057816 */ /* 0x010fe20000000005 */
[----:B------:R-:W-:Y:S01]  /*ad30*/  FADD.FTZ R11, R22, R11 ;  /* 0x0000000b160b7221 */ /* 0x000fe20000010000 */
[----:B------:R-:W-:Y:S01]  /*ad40*/  FADD.FTZ R13, R30, R13 ;  /* 0x0000000d1e0d7221 */ /* 0x000fe20000010000 */
[----:B------:R-:W-:Y:S01]  /*ad50*/  SHF.L.U32 R15, R15, 0x10, RZ ;  /* 0x000000100f0f7819 */ /* 0x000fe200000006ff */
[----:B------:R-:W-:Y:S01]  /*ad60*/  IMAD.U32 R21, R4, 0x10000, RZ ;  /* 0x0001000004157824 */ /* 0x000fe200078e00ff */
[----:B-----5:R-:W-:-:S02]  /*ad70*/  PRMT R7, R6, 0x7632, R7 ;  /* 0x0000763206077816 */ /* 0x020fc40000000007 */
[----:B------:R-:W-:Y:S01]  /*ad80*/  SHF.L.U32 R22, R5, 0x10, RZ ;  /* 0x0000001005167819 */ /* 0x000fe200000006ff */
[----:B------:R-:W-:Y:S01]  /*ad90*/  FADD.FTZ R12, R15, R12 ;  /* 0x0000000c0f0c7221 */ /* 0x000fe20000010000 */
[----:B------:R-:W-:Y:S01]  /*ada0*/  SHF.L.U32 R5, R6, 0x10, RZ ;  /* 0x0000001006057819 */ /* 0x000fe200000006ff */
[----:B------:R-:W-:Y:S02]  /*adb0*/  IMAD.U32 R30, R7, 0x10000, RZ ;  /* 0x00010000071e7824 */ /* 0x000fe400078e00ff */
[----:B------:R-:W-:Y:S01]  /*adc0*/  FADD.FTZ R14, R21, R14 ;  /* 0x0000000e150e7221 */ /* 0x000fe20000010000 */
[----:B------:R-:W-:Y:S01]  /*add0*/  FADD.FTZ R3, R22, R3 ;  /* 0x0000000316037221 */ /* 0x000fe20000010000 */
[----:B------:R-:W-:Y:S01]  /*ade0*/  FADD.FTZ R8, R5, R8 ;  /* 0x0000000805087221 */ /* 0x000fe20000010000 */
[----:B------:R-:W-:Y:S01]  /*adf0*/  FADD.FTZ R9, R30, R9 ;  /* 0x000000091e097221 */ /* 0x000fe20000010000 */
[----:B------:R-:W-:Y:S06]  /*ae00*/  @!P0 BRA `(.L_x_5520) ;  /* 0xfffffffc00548947 */ /* 0x000fec000383ffff */
[----:B------:R-:W-:Y:S05]  /*ae10*/  BSYNC B1 ;  /* 0x0000000000017941 */ /* 0x000fea0003800000 */
.L_x_5519:
        /* <DEDUP_REMOVED lines=8> */
.L_x_5518:
[----:B------:R-:W-:Y:S05]  /*aea0*/  BSYNC B0 ;  /* 0x0000000000007941 */ /* 0x000fea0003800000 */
.L_x_5517:
        /* <DEDUP_REMOVED lines=35> */
.L_x_5522:
[----:B------:R-:W-:Y:S05]  /*b0e0*/  BSYNC B0 ;  /* 0x0000000000007941 */ /* 0x000fea0003800000 */
.L_x_5521:
        /* <DEDUP_REMOVED lines=17> */
[----:B------:R-:W-:-:S03]  /*b200*/  IMAD.U32 R0, R25, 0x10000, RZ ;  /* 0x0001000019007824 */ /* 0x000fc600078e00ff */
[----:B------:R-:W-:Y:S01]  /*b210*/  ISETP.GE.U32.AND P0, PT, R5, R26, PT ;  /* 0x0000001a0500720c */ /* 0x000fe20003f06070 */
[----:B------:R-:W-:Y:S01]  /*b220*/  FADD.FTZ R3, R3, R0 ;  /* 0x0000000003037221 */ /* 0x000fe20000010000 */
[----:B------:R-:W-:-:S05]  /*b230*/  SHF.L.U32 R5, R22, 0x10, RZ ;  /* 0x0000001016057819 */ /* 0x000fca00000006ff */
[----:B------:R-:W-:-:S06]  /*b240*/  FADD.FTZ R14, R14, R5 ;  /* 0x000000050e0e7221 */ /* 0x000fcc0000010000 */
[----:B------:R-:W-:Y:S02]  /*b250*/  @!P0 SHF.L.U32 R7, R7, 0x10, RZ ;  /* 0x0000001007078819 */ /* 0x000fe400000006ff */
[----:B------:R-:W-:-:S03]  /*b260*/  @!P0 SHF.L.U32 R6, R6, 0x10, RZ ;  /* 0x0000001006068819 */ /* 0x000fc600000006ff */
[----:B------:R-:W-:Y:S02]  /*b270*/  @!P0 FADD.FTZ R8, R8, R7 ;  /* 0x0000000708088221 */ /* 0x000fe40000010000 */
[----:B------:R-:W-:-:S07]  /*b280*/  @!P0 FADD.FTZ R9, R9, R6 ;  /* 0x0000000609098221 */ /* 0x000fce0000010000 */
.L_x_5524:
[----:B------:R-:W-:Y:S05]  /*b290*/  BSYNC B0 ;  /* 0x0000000000007941 */ /* 0x000fea0003800000 */
.L_x_5523:
[----:B------:R-:W-:Y:S01]  /*b2a0*/  FADD.FTZ R12, R11, R12 ;  /* 0x0000000c0b0c7221 */ /* 0x000fe20000010000 */
[----:B------:R-:W-:-:S03]  /*b2b0*/  FADD.FTZ R13, R10, R13 ;  /* 0x0000000d0a0d7221 */ /* 0x000fc60000010000 */
[----:B------:R-:W-:Y:S01]  /*b2c0*/  FADD.FTZ R12, R12, R3 ;  /* 0x000000030c0c7221 */ /* 0x000fe20000010000 */
[----:B------:R-:W-:-:S03]  /*b2d0*/  FADD.FTZ R13, R13, R14 ;  /* 0x0000000e0d0d7221 */ /* 0x000fc60000010000 */
[----:B------:R-:W-:Y:S01]  /*b2e0*/  FADD.FTZ R19, R12, R9 ;  /* 0x000000090c137221 */ /* 0x000fe20000010000 */
[----:B------:R-:W-:Y:S01]  /*b2f0*/  FADD.FTZ R18, R13, R8 ;  /* 0x000000080d127221 */ /* 0x000fe20000010000 */
[----:B------:R-:W-:Y:S06]  /*b300*/  BRA `(.L_x_5483) ;  /* 0x0000000800187947 */ /* 0x000fec0003800000 */
.L_x_5499:
        /* <DEDUP_REMOVED lines=21> */
.L_x_5528:
[----:B------:R-:W-:Y:S02]  /*b460*/  SHF.R.U32.HI R29, RZ, 0x1, R14 ;  /* 0x00000001ff1d7819 */ /* 0x000fe4000001160e */
[----:B------:R-:W-:-:S03]  /*b470*/  IADD3 R14, R14, R3, RZ ;  /* 0x000000030e0e7210 */ /* 0x000fc60007ffe0ff */
[----:B------:R-:W-:Y:S01]  /*b480*/  IMAD.WIDE.U32 R28, R29, 0x4, R18 ;  /* 0x000000041d1c7825 */ /* 0x000fe200078e0012 */
[----:B------:R-:W-:-:S03]  /*b490*/  SHF.R.U32.HI R21, RZ, 0x1, R14 ;  /* 0x00000001ff157819 */ /* 0x000fc6000001160e */
[----:B------:R-:W-:Y:S01]  /*b4a0*/  IMAD.IADD R14, R14, 0x1, R3 ;  /* 0x000000010e0e7824 */ /* 0x000fe200078e0203 */
[----:B------:R0:W2:Y:S01]  /*b4b0*/  LDG.E R13, desc[UR60][R28.64] ;  /* 0x0000003c1c0d7981 */ /* 0x0000a2000c1e1900 */
        /* <DEDUP_REMOVED lines=9> */
[----:B------:R-:W-:-:S05]  /*b550*/  IADD3 R14, R22, R3, RZ ;  /* 0x00000003160e7210 */ /* 0x000fca0007ffe0ff */
[----:B0-----:R-:W-:-:S05]  /*b560*/  IMAD R29, R3, 0x3, R14 ;  /* 0x00000003031d7824 */ /* 0x001fca00078e020e */
[----:B------:R-:W-:Y:S02]  /*b570*/  ISETP.GE.U32.AND P0, PT, R29, R26, PT ;  /* 0x0000001a1d00720c */ /* 0x000fe40003f06070 */
[----:B--2---:R-:W-:-:S04]  /*b580*/  PRMT R15, R13, 0x7632, R15 ;  /* 0x000076320d0f7816 */ /* 0x004fc8000000000f */
[----:B------:R-:W-:Y:S02]  /*b590*/  SHF.L.U32 R22, R15, 0x10, RZ ;  /* 0x000000100f167819 */ /* 0x000fe400000006ff */
[----:B---3--:R-:W-:-:S05]  /*b5a0*/  PRMT R15, R20, 0x7632, R15 ;  /* 0x00007632140f7816 */ /* 0x008fca000000000f */
[----:B------:R-:W-:Y:S02]  /*b5b0*/  IMAD.U32 R21, R15, 0x10000, RZ ;  /* 0x000100000f157824 */ /* 0x000fe400078e00ff */
[----:B------:R-:W-:Y:S01]  /*b5c0*/  FADD.FTZ R11, R22, R11 ;  /* 0x0000000b160b7221 */ /* 0x000fe20000010000 */
[----:B----4-:R-:W-:Y:S02]  /*b5d0*/  PRMT R5, R24, 0x7632, R5 ;  /* 0x0000763218057816 */ /* 0x010fe40000000005 */
[----:B-----5:R-:W-:Y:S01]  /*b5e0*/  PRMT R15, R4, 0x7632, R15 ;  /* 0x00007632040f7816 */ /* 0x020fe2000000000f */
[----:B------:R-:W-:Y:S01]  /*b5f0*/  IMAD.U32 R27, R13, 0x10000, RZ ;  /* 0x000100000d1b7824 */ /* 0x000fe200078e00ff */
[----:B------:R-:W-:Y:S01]  /*b600*/  SHF.L.U32 R28, R20, 0x10, RZ ;  /* 0x00000010141c7819 */ /* 0x000fe200000006ff */
[----:B------:R-:W-:Y:S01]  /*b610*/  IMAD.U32 R25, R4, 0x10000, RZ ;  /* 0x0001000004197824 */ /* 0x000fe200078e00ff */
[----:B------:R-:W-:Y:S02]  /*b620*/  SHF.L.U32 R22, R24, 0x10, RZ ;  /* 0x0000001018167819 */ /* 0x000fe400000006ff */
[----:B------:R-:W-:-:S02]  /*b630*/  SHF.L.U32 R5, R5, 0x10, RZ ;  /* 0x0000001005057819 */ /* 0x000fc400000006ff */
        /* <DEDUP_REMOVED lines=10> */
.L_x_5527:
[C---:B------:R-:W-:Y:S02]  /*b6e0*/  PRMT R27, R13.reuse, 0x7610, R27 ;  /* 0x000076100d1b7816 */ /* 0x040fe4000000001b */
[----:B------:R-:W-:Y:S02]  /*b6f0*/  PRMT R21, R13, 0x7632, R21 ;  /* 0x000076320d157816 */ /* 0x000fe40000000015 */
[----:B------:R-:W-:Y:S02]  /*b700*/  PRMT R25, R24, 0x7610, R25 ;  /* 0x0000761018197816 */ /* 0x000fe40000000019 */
[----:B------:R-:W-:Y:S02]  /*b710*/  PRMT R22, R20, 0x7632, R22 ;  /* 0x0000763214167816 */ /* 0x000fe40000000016 */
[----:B------:R-:W-:Y:S02]  /*b720*/  PRMT R24, R24, 0x7632, R24 ;  /* 0x0000763218187816 */ /* 0x000fe40000000018 */
[----:B------:R-:W-:-:S02]  /*b730*/  PRMT R13, R4, 0x7610, R13 ;  /* 0x00007610040d7816 */ /* 0x000fc4000000000d */
[----:B------:R-:W-:-:S07]  /*b740*/  PRMT R15, R4, 0x7632, R15 ;  /* 0x00007632040f7816 */ /* 0x000fce000000000f */
.L_x_5526:
[----:B------:R-:W-:Y:S05]  /*b750*/  BSYNC B0 ;  /* 0x0000000000007941 */ /* 0x000fea0003800000 */
.L_x_5525:
        /* <DEDUP_REMOVED lines=31> */
.L_x_5530:
[----:B------:R-:W-:Y:S05]  /*b950*/  BSYNC B0 ;  /* 0x0000000000007941 */ /* 0x000fea0003800000 */
.L_x_5529:
        /* <DEDUP_REMOVED lines=26> */
.L_x_5532:
[----:B------:R-:W-:Y:S05]  /*bb00*/  BSYNC B0 ;  /* 0x0000000000007941 */ /* 0x000fea0003800000 */
.L_x_5531:
[----:B------:R-:W-:Y:S01]  /*bb10*/  FADD.FTZ R11, R11, R8 ;  /* 0x000000080b0b7221 */ /* 0x000fe20000010000 */
[----:B------:R-:W-:-:S03]  /*bb20*/  FADD.FTZ R10, R10, R9 ;  /* 0x000000090a0a7221 */ /* 0x000fc60000010000 */
[----:B------:R-:W-:Y:S01]  /*bb30*/  FADD.FTZ R11, R11, R6 ;  /* 0x000000060b0b7221 */ /* 0x000fe20000010000 */
[----:B------:R-:W-:-:S03]  /*bb40*/  FADD.FTZ R7, R10, R7 ;  /* 0x000000070a077221 */ /* 0x000fc60000010000 */
[----:B------:R-:W-:Y:S01]  /*bb50*/  FADD.FTZ R19, R11, R12 ;  /* 0x0000000c0b137221 */ /* 0x000fe20000010000 */
[----:B------:R-:W-:-:S07]  /*bb60*/  FADD.FTZ R18, R7, R0 ;  /* 0x0000000007127221 */ /* 0x000fce0000010000 */
.L_x_5483:
[----:B------:R-:W-:Y:S05]  /*bb70*/  BSYNC B6 ;  /* 0x0000000000067941 */ /* 0x000fea0003800000 */
.L_x_5482:
        /* <DEDUP_REMOVED lines=13> */
[----:B------:R1:W-:Y:S10]  /*bc50*/  STS.64 [R0], R18 ;  /* 0x0000001200007388 */ /* 0x0003f40000000a00 */
[----:B------:R-:W-:Y:S05]  /*bc60*/  @!P0 BRA `(.L_x_5533) ;  /* 0x0000000000388947 */ /* 0x000fea0003800000 */
.L_x_5534:
        /* <DEDUP_REMOVED lines=14> */
.L_x_5533:
        /* <DEDUP_REMOVED lines=19> */
.L_x_5537:
[----:B------:R-:W-:Y:S01]  /*be80*/  IADD3 R0, R23, R4, RZ ;  /* 0x0000000417007210 */ /* 0x000fe20007ffe0ff */
        /* <DEDUP_REMOVED lines=13> */
.L_x_5536:
[----:B------:R-:W-:Y:S01]  /*bf60*/  ISETP.GE.AND P0, PT, R0, 0x2, PT ;  /* 0x000000020000780c */ /* 0x000fe20003f06270 */
[----:B------:R-:W-:Y:S05]  /*bf70*/  WARPSYNC.ALL ;  /* 0x0000000000007948 */ /* 0x000fea0003800000 */
[----:B------:R-:W-:Y:S07]  /*bf80*/  BAR.SYNC.DEFER_BLOCKING 0x0 ;  /* 0x0000000000007b1d */ /* 0x000fee0000010000 */
[----:B------:R-:W-:Y:S05]  /*bf90*/  @!P0 BRA `(.L_x_5535) ;  /* 0x0000000000208947 */ /* 0x000fea0003800000 */
[----:B------:R-:W-:-:S11]  /*bfa0*/  HFMA2.MMA R3, -RZ, RZ, 0, 5.9604644775390625e-08 ;  /* 0x00000001ff037435 */ /* 0x000fd600000001ff */
.L_x_5538:
[----:B------:R-:W1:Y:S04]  /*bfb0*/  SHFL.DOWN PT, R5, R18, R3, 0x1f ;  /* 0x08001f0312057589 */ /* 0x000e6800000e0000 */
[----:B------:R2:W3:Y:S02]  /*bfc0*/  SHFL.DOWN PT, R4, R19, R3, 0x1f ;  /* 0x08001f0313047589 */ /* 0x0004e400000e0000 */
[----:B--2---:R-:W-:-:S04]  /*bfd0*/  SHF.L.U32 R3, R3, 0x1, RZ ;  /* 0x0000000103037819 */ /* 0x004fc800000006ff */
[----:B------:R-:W-:Y:S01]  /*bfe0*/  ISETP.GE.AND P0, PT, R3, R0, PT ;  /* 0x000000000300720c */ /* 0x000fe20003f06270 */
[----:B-1----:R-:W-:Y:S01]  /*bff0*/  FADD.FTZ R18, R5, R18 ;  /* 0x0000001205127221 */ /* 0x002fe20000010000 */
[----:B---3--:R-:W-:-:S11]  /*c000*/  FADD.FTZ R19, R4, R19 ;  /* 0x0000001304137221 */ /* 0x008fd60000010000 */
[----:B------:R-:W-:Y:S05]  /*c010*/  @!P0 BRA `(.L_x_5538) ;  /* 0xfffffffc00e48947 */ /* 0x000fea000383ffff */
.L_x_5535:
[----:B-1----:R-:W1:Y:S01]  /*c020*/  LDC R0, c[0x0][0x3ec] ;  /* 0x0000fb00ff007b82 */ /* 0x002e620000000800 */
[----:B------:R-:W-:Y:S01]  /*c030*/  IMAD.MOV.U32 R22, RZ, RZ, RZ ;  /* 0x000000ffff167224 */ /* 0x000fe200078e00ff */
[----:B------:R-:W-:Y:S02]  /*c040*/  MOV R24, RZ ;  /* 0x000000ff00187202 */ /* 0x000fe40000000f00 */
[----:B-1----:R-:W-:-:S13]  /*c050*/  ISETP.NE.AND P0, PT, R0, RZ, PT ;  /* 0x000000ff0000720c */ /* 0x002fda0003f05270 */
        /* <DEDUP_REMOVED lines=274> */
.L_x_5539:
        /* <DEDUP_REMOVED lines=278> */
.L_x_5540:
        /* <DEDUP_REMOVED lines=13> */
.L_x_5546:
        /* <DEDUP_REMOVED lines=9> */
[----:B------:R-:W-:Y:S05]  /*e440*/  CALL.REL.NOINC `($__internal_15_$__cuda_sm20_rem_u64) ;  /* 0x0000004c00287944 */ /* 0x000fea0003c00000 */
[----:B------:R-:W-:Y:S05]  /*e450*/  BRA `(.L_x_5545) ;  /* 0x00000000004c7947 */ /* 0x000fea0003800000 */
.L_x_5544:
        /* <DEDUP_REMOVED lines=19> */
.L_x_5545:
[----:B------:R-:W-:Y:S05]  /*e590*/  BSYNC B1 ;  /* 0x0000000000017941 */ /* 0x000fea0003800000 */
.L_x_5543:
[----:B------:R-:W-:Y:S01]  /*e5a0*/  ISETP.NE.U32.AND P0, PT, R10, RZ, PT ;  /* 0x000000ff0a00720c */ /* 0x000fe20003f05070 */
[----:B------:R-:W-:Y:S01]  /*e5b0*/  IMAD.MOV.U32 R14, RZ, RZ, R3 ;  /* 0x000000ffff0e7224 */ /* 0x000fe200078e0003 */
[----:B------:R-:W-:Y:S02]  /*e5c0*/  MOV R12, R0 ;  /* 0x00000000000c7202 */ /* 0x000fe40000000f00 */
[----:B------:R-:W-:-:S13]  /*e5d0*/  ISETP.NE.AND.EX P0, PT, R11, RZ, PT, P0 ;  /* 0x000000ff0b00720c */ /* 0x000fda0003f05300 */
[----:B------:R-:W-:Y:S05]  /*e5e0*/  @P0 BRA `(.L_x_5546) ;  /* 0xfffffffc00700947 */ /* 0x000fea000383ffff */
[----:B------:R-:W-:Y:S05]  /*e5f0*/  BSYNC B0 ;  /* 0x0000000000007941 */ /* 0x000fea0003800000 */
.L_x_5542:
[----:B------:R-:W-:Y:S01]  /*e600*/  ISETP.NE.U32.AND P2, PT, R3, RZ, PT ;  /* 0x000000ff0300720c */ /* 0x000fe20003f45070 */
[----:B------:R-:W-:-:S12]  /*e610*/  BSSY B0, `(.L_x_5547) ;  /* 0x000001c000007945 */ /* 0x000fd80003800000 */
[----:B------:R-:W-:Y:S05]  /*e620*/  @!P2 BRA `(.L_x_5548) ;  /* 0x00000000001ca947 */ /* 0x000fea0003800000 */
[----:B------:R-:W-:Y:S01]  /*e630*/  HFMA2.MMA R14, -RZ, RZ, 0, 2.384185791015625e-07 ;  /* 0x00000004ff0e7435 */ /* 0x000fe200000001ff */
[----:B------:R-:W-:Y:S02]  /*e640*/  MOV R15, RZ ;  /* 0x000000ff000f7202 */ /* 0x000fe40000000f00 */
[----:B------:R-:W-:-:S08]  /*e650*/  MOV R20, 0xe670 ;  /* 0x0000e67000147802 */ /* 0x000fd00000000f00 */
[----:B------:R-:W-:Y:S05]  /*e660*/  CALL.REL.NOINC `($__internal_14_$__cuda_sm20_div_u64) ;  /* 0x00000044008c7944 */ /* 0x000fea0003c00000 */
[----:B------:R-:W-:Y:S01]  /*e670*/  IMAD.MOV.U32 R8, RZ, RZ, R10 ;  /* 0x000000ffff087224 */ /* 0x000fe200078e000a */
[----:B------:R-:W-:Y:S01]  /*e680*/  MOV R9, R11 ;  /* 0x0000000b00097202 */ /* 0x000fe20000000f00 */
[----:B------:R-:W-:Y:S06]  /*e690*/  BRA `(.L_x_5549) ;  /* 0x00000000004c7947 */ /* 0x000fec0003800000 */
.L_x_5548:
        /* <DEDUP_REMOVED lines=19> */
.L_x_5549:
[----:B------:R-:W-:Y:S05]  /*e7d0*/  BSYNC B0 ;  /* 0x0000000000007941 */ /* 0x000fea0003800000 */
.L_x_5547:
[----:B------:R-:W-:Y:S04]  /*e7e0*/  BSSY B0, `(.L_x_5550) ;  /* 0x000001a000007945 */ /* 0x000fe80003800000 */
[----:B------:R-:W-:Y:S05]  /*e7f0*/  @!P2 BRA `(.L_x_5551) ;  /* 0x000000000014a947 */ /* 0x000fea0003800000 */
[----:B------:R-:W-:Y:S01]  /*e800*/  HFMA2.MMA R15, -RZ, RZ, 0, 0 ;  /* 0x00000000ff0f7435 */ /* 0x000fe200000001ff */
[----:B------:R-:W-:Y:S02]  /*e810*/  MOV R14, 0x2 ;  /* 0x00000002000e7802 */ /* 0x000fe40000000f00 */
[----:B------:R-:W-:-:S08]  /*e820*/  MOV R20, 0xe840 ;  /* 0x0000e84000147802 */ /* 0x000fd00000000f00 */
[----:B------:R-:W-:Y:S05]  /*e830*/  CALL.REL.NOINC `($__internal_14_$__cuda_sm20_div_u64) ;  /* 0x0000004400187944 */ /* 0x000fea0003c00000 */
[----:B------:R-:W-:Y:S05]  /*e840*/  BRA `(.L_x_5552) ;  /* 0x00000000004c7947 */ /* 0x000fea0003800000 */
.L_x_5551:
        /* <DEDUP_REMOVED lines=19> */
.L_x_5552:
[----:B------:R-:W-:Y:S05]  /*e980*/  BSYNC B0 ;  /* 0x0000000000007941 */ /* 0x000fea0003800000 */
.L_x_5550:
        /* <DEDUP_REMOVED lines=10> */
[----:B------:R-:W-:Y:S05]  /*ea30*/  CALL.REL.NOINC `($__internal_14_$__cuda_sm20_div_u64) ;  /* 0x0000004000987944 */ /* 0x000fea0003c00000 */
[----:B------:R-:W-:Y:S01]  /*ea40*/  IMAD.MOV.U32 R8, RZ, RZ, R10 ;  /* 0x000000ffff087224 */ /* 0x000fe200078e000a */
[----:B------:R-:W-:Y:S01]  /*ea50*/  MOV R9, R11 ;  /* 0x0000000b00097202 */ /* 0x000fe20000000f00 */
[----:B------:R-:W-:Y:S06]  /*ea60*/  BRA `(.L_x_5555) ;  /* 0x00000000004c7947 */ /* 0x000fec0003800000 */
.L_x_5554:
        /* <DEDUP_REMOVED lines=19> */
.L_x_5555:
[----:B------:R-:W-:Y:S05]  /*eba0*/  BSYNC B0 ;  /* 0x0000000000007941 */ /* 0x000fea0003800000 */
.L_x_5553:
[----:B------:R-:W-:Y:S02]  /*ebb0*/  ULDC.64 UR4, c[0x0][0x600] ;  /* 0x0001800000047ab9 */ /* 0x000fe40000000a00 */
[----:B------:R-:W-:-:S04]  /*ebc0*/  IADD3 R8, P0, R8, UR4, RZ ;  /* 0x0000000408087c10 */ /* 0x000fc8000ff1e0ff */
[----:B------:R-:W-:-:S04]  /*ebd0*/  IADD3.X R9, R9, UR5, RZ, P0, !PT ;  /* 0x0000000509097c10 */ /* 0x000fc800087fe4ff */
[----:B------:R-:W-:-:S07]  /*ebe0*/  MOV R0, R9 ;  /* 0x0000000900007202 */ /* 0x000fce0000000f00 */
.L_x_5541:
        /* <DEDUP_REMOVED lines=288> */
.L_x_5557:
        /* <DEDUP_REMOVED lines=278> */
.L_x_5558:
        /* <DEDUP_REMOVED lines=16> */
.L_x_5560:
[----:B------:R-:W-:Y:S05]  /*11050*/  BSYNC B0 ;  /* 0x0000000000007941 */ /* 0x000fea0003800000 */
.L_x_5559:
        /* <DEDUP_REMOVED lines=15> */
.L_x_5562:
[----:B------:R-:W-:Y:S05]  /*11150*/  BSYNC B0 ;  /* 0x0000000000007941 */ /* 0x000fea0003800000 */
.L_x_5561:
        /* <DEDUP_REMOVED lines=35> */
.L_x_5564:
[----:B------:R-:W-:Y:S05]  /*11390*/  BSYNC B0 ;  /* 0x0000000000007941 */ /* 0x000fea0003800000 */
.L_x_5563:
        /* <DEDUP_REMOVED lines=35> */
.L_x_5569:
        /* <DEDUP_REMOVED lines=10> */
.L_x_5568:
[----:B------:R-:W-:Y:S05]  /*11670*/  BRA `(.L_x_5567) ;  /* 0x0000000000547947 */ /* 0x000fea0003800000 */
.L_x_5566:
        /* <DEDUP_REMOVED lines=11> */
.L_x_5570:
        /* <DEDUP_REMOVED lines=10> */
.L_x_5567:
[----:B------:R-:W-:Y:S05]  /*117d0*/  BSYNC B0 ;  /* 0x0000000000007941 */ /* 0x000fea0003800000 */
.L_x_5565:
        /* <DEDUP_REMOVED lines=13> */
.L_x_5572:
        /* <DEDUP_REMOVED lines=13> */
.L_x_5571:
        /* <DEDUP_REMOVED lines=10> */
.L_x_5575:
        /* <DEDUP_REMOVED lines=13> */
.L_x_5574:
[----:B------:R-:W-:Y:S01]  /*11af0*/  BAR.SYNC.DEFER_BLOCKING 0x0 ;  /* 0x0000000000007b1d */ /* 0x000fe20000010000 */
[----:B------:R-:W-:-:S13]  /*11b00*/  ISETP.GE.AND P0, PT, R2, 0x2, PT ;  /* 0x000000020200780c */ /* 0x000fda0003f06270 */
[----:B------:R-:W-:Y:S05]  /*11b10*/  @!P0 BRA `(.L_x_5573) ;  /* 0x0000000000208947 */ /* 0x000fea0003800000 */
[----:B0-----:R-:W-:-:S07]  /*11b20*/  IMAD.MOV.U32 R3, RZ, RZ, 0x1 ;  /* 0x00000001ff037424 */ /* 0x001fce00078e00ff */
.L_x_5576:
[----:B------:R-:W0:Y:S04]  /*11b30*/  SHFL.DOWN PT, R11, R18, R3, 0x1f ;  /* 0x08001f03120b7589 */ /* 0x000e2800000e0000 */
[----:B------:R1:W2:Y:S02]  /*11b40*/  SHFL.DOWN PT, R10, R19, R3, 0x1f ;  /* 0x08001f03130a7589 */ /* 0x0002a400000e0000 */
[----:B-1----:R-:W-:-:S04]  /*11b50*/  SHF.L.U32 R3, R3, 0x1, RZ ;  /* 0x0000000103037819 */ /* 0x002fc800000006ff */
[----:B------:R-:W-:Y:S01]  /*11b60*/  ISETP.GE.AND P0, PT, R3, R2, PT ;  /* 0x000000020300720c */ /* 0x000fe20003f06270 */
[----:B0-----:R-:W-:Y:S01]  /*11b70*/  FADD.FTZ R18, R11, R18 ;  /* 0x000000120b127221 */ /* 0x001fe20000010000 */
[----:B--2---:R-:W-:-:S11]  /*11b80*/  FADD.FTZ R19, R10, R19 ;  /* 0x000000130a137221 */ /* 0x004fd60000010000 */
[----:B------:R-:W-:Y:S05]  /*11b90*/  @!P0 BRA `(.L_x_5576) ;  /* 0xfffffffc00e48947 */ /* 0x000fea000383ffff */
.L_x_5573:
        /* <DEDUP_REMOVED lines=13> */
.L_x_5578:
        /* <DEDUP_REMOVED lines=22> */
.L_x_5580:
        /* <DEDUP_REMOVED lines=23> */
.L_x_5581:
[----:B------:R-:W-:Y:S02]  /*11f40*/  ULDC.64 UR4, c[0x0][0x5f0] ;  /* 0x00017c0000047ab9 */ /* 0x000fe40000000a00 */
[----:B------:R-:W-:-:S05]  /*11f50*/  IADD3 R16, P0, R16, UR4, RZ ;  /* 0x0000000410107c10 */ /* 0x000fca000ff1e0ff */
[----:B------:R-:W-:-:S05]  /*11f60*/  IMAD.X R17, RZ, RZ, UR5, P0 ;  /* 0x00000005ff117e24 */ /* 0x000fca00080e06ff */
[----:B------:R-:W-:Y:S01]  /*11f70*/  STG.E.U16 desc[UR60][R16.64], R19 ;  /* 0x0000001310007986 */ /* 0x000fe2000c10153c */
[----:B------:R-:W-:Y:S05]  /*11f80*/  EXIT ;  /* 0x000000000000794d */ /* 0x000fea0003800000 */
.L_x_5579:
[----:B------:R-:W-:Y:S04]  /*11f90*/  STG.E desc[UR60][R8.64], R18 ;  /* 0x0000001208007986 */ /* 0x000fe8000c10193c */
[----:B------:R-:W-:Y:S01]  /*11fa0*/  STG.E desc[UR60][R8.64+0x4], R19 ;  /* 0x0000041308007986 */ /* 0x000fe2000c10193c */
[----:B------:R-:W-:Y:S05]  /*11fb0*/  EXIT ;  /* 0x000000000000794d */ /* 0x000fea0003800000 */
.L_x_5577:
        /* <DEDUP_REMOVED lines=10> */
.L_x_5582:
        /* <DEDUP_REMOVED lines=22> */
.L_x_5584:
        /* <DEDUP_REMOVED lines=23> */
.L_x_5585:
[----:B------:R-:W-:Y:S02]  /*12330*/  ULDC.64 UR4, c[0x0][0x5f0] ;  /* 0x00017c0000047ab9 */ /* 0x000fe40000000a00 */
[----:B------:R-:W-:-:S04]  /*12340*/  IADD3 R16, P0, R16, UR4, RZ ;  /* 0x0000000410107c10 */ /* 0x000fc8000ff1e0ff */
[----:B------:R-:W-:-:S05]  /*12350*/  IADD3.X R17, RZ, UR5, RZ, P0, !PT ;  /* 0x00000005ff117c10 */ /* 0x000fca00087fe4ff */
[----:B------:R-:W-:Y:S01]  /*12360*/  STG.E.U16 desc[UR60][R16.64], R19 ;  /* 0x0000001310007986 */ /* 0x000fe2000c10153c */
[----:B------:R-:W-:Y:S05]  /*12370*/  EXIT ;  /* 0x000000000000794d */ /* 0x000fea0003800000 */
.L_x_5583:
[----:B0-----:R-:W-:-:S04]  /*12380*/  F2FP.BF16.F32.PACK_AB R18, R19, R18 ;  /* 0x000000121312723e */ /* 0x001fc800000010ff */
[----:B------:R-:W-:Y:S01]  /*12390*/  PRMT R3, R18, 0x7632, R3 ;  /* 0x0000763212037816 */ /* 0x000fe20000000003 */
[----:B------:R-:W-:Y:S04]  /*123a0*/  STG.E.U16 desc[UR60][R4.64], R18 ;  /* 0x0000001204007986 */ /* 0x000fe8000c10153c */
[----:B------:R-:W-:Y:S01]  /*123b0*/  STG.E.U16 desc[UR60][R6.64], R3 ;  /* 0x0000000306007986 */ /* 0x000fe2000c10153c */
[----:B------:R-:W-:Y:S05]  /*123c0*/  EXIT ;  /* 0x000000000000794d */ /* 0x000fea0003800000 */
.L_x_5556:
        /* <DEDUP_REMOVED lines=23> */
.L_x_5587:
        /* <DEDUP_REMOVED lines=22> */
.L_x_5589:
        /* <DEDUP_REMOVED lines=23> */
.L_x_5590:
[----:B------:R-:W-:Y:S02]  /*12810*/  ULDC.64 UR4, c[0x0][0x5f0] ;  /* 0x00017c0000047ab9 */ /* 0x000fe40000000a00 */
[----:B------:R-:W-:-:S05]  /*12820*/  IADD3 R22, P0, R22, UR4, RZ ;  /* 0x0000000416167c10 */ /* 0x000fca000ff1e0ff */
[----:B------:R-:W-:-:S05]  /*12830*/  IMAD.X R23, RZ, RZ, UR5, P0 ;  /* 0x00000005ff177e24 */ /* 0x000fca00080e06ff */
[----:B------:R-:W-:Y:S01]  /*12840*/  STG.E.U16 desc[UR60][R22.64], R19 ;  /* 0x0000001316007986 */ /* 0x000fe2000c10153c */
[----:B------:R-:W-:Y:S05]  /*12850*/  EXIT ;  /* 0x000000000000794d */ /* 0x000fea0003800000 */
.L_x_5588:
[----:B------:R-:W-:Y:S04]  /*12860*/  STG.E desc[UR60][R8.64], R18 ;  /* 0x0000001208007986 */ /* 0x000fe8000c10193c */
[----:B------:R-:W-:Y:S01]  /*12870*/  STG.E desc[UR60][R8.64+0x4], R19 ;  /* 0x0000041308007986 */ /* 0x000fe2000c10193c */
[----:B------:R-:W-:Y:S05]  /*12880*/  EXIT ;  /* 0x000000000000794d */ /* 0x000fea0003800000 */
.L_x_5586:
        /* <DEDUP_REMOVED lines=10> */
.L_x_5591:
        /* <DEDUP_REMOVED lines=22> */
.L_x_5593:
        /* <DEDUP_REMOVED lines=23> */
.L_x_5594:
[----:B------:R-:W-:Y:S02]  /*12c00*/  ULDC.64 UR4, c[0x0][0x5f0] ;  /* 0x00017c0000047ab9 */ /* 0x000fe40000000a00 */
[----:B------:R-:W-:-:S04]  /*12c10*/  IADD3 R22, P0, R22, UR4, RZ ;  /* 0x0000000416167c10 */ /* 0x000fc8000ff1e0ff */
[----:B------:R-:W-:-:S05]  /*12c20*/  IADD3.X R23, RZ, UR5, RZ, P0, !PT ;  /* 0x00000005ff177c10 */ /* 0x000fca00087fe4ff */
[----:B------:R-:W-:Y:S01]  /*12c30*/  STG.E.U16 desc[UR60][R22.64], R19 ;  /* 0x0000001316007986 */ /* 0x000fe2000c10153c */
[----:B------:R-:W-:Y:S05]  /*12c40*/  EXIT ;  /* 0x000000000000794d */ /* 0x000fea0003800000 */
.L_x_5592:
[----:B------:R-:W-:-:S04]  /*12c50*/  F2FP.BF16.F32.PACK_AB R18, R19, R18 ;  /* 0x000000121312723e */ /* 0x000fc800000010ff */
[----:B------:R-:W-:Y:S01]  /*12c60*/  PRMT R2, R18, 0x7632, R2 ;  /* 0x0000763212027816 */ /* 0x000fe20000000002 */
[----:B------:R-:W-:Y:S04]  /*12c70*/  STG.E.U16 desc[UR60][R6.64], R18 ;  /* 0x0000001206007986 */ /* 0x000fe8000c10153c */
[----:B------:R-:W-:Y:S01]  /*12c80*/  STG.E.U16 desc[UR60][R4.64], R2 ;  /* 0x0000000204007986 */ /* 0x000fe2000c10153c */
[----:B------:R-:W-:Y:S05]  /*12c90*/  EXIT ;  /* 0x000000000000794d */ /* 0x000fea0003800000 */
        .weak           $__internal_14_$__cuda_sm20_div_u64
        .type           $__internal_14_$__cuda_sm20_div_u64,@function
        .size           $__internal_14_$__cuda_sm20_div_u64,($__internal_15_$__cuda_sm20_rem_u64 - $__internal_14_$__cuda_sm20_div_u64)
$__internal_14_$__cuda_sm20_div_u64:
        /* <DEDUP_REMOVED lines=46> */
[----:B------:R-:W-:Y:S01]  /*12f80*/  IMAD R10, R21, R0, R11 ;  /* 0x00000000150a7224 */ /* 0x000fe200078e020b */
[----:B------:R-:W-:-:S04]  /*12f90*/  IADD3 R11, P3, -R0, R25, RZ ;  /* 0x00000019000b7210 */ /* 0x000fc80007f7e1ff */
[----:B------:R-:W-:Y:S02]  /*12fa0*/  IADD3.X R26, ~R10, R15, RZ, P1, !PT ;  /* 0x0000000f0a1a7210 */ /* 0x000fe40000ffe5ff */
[----:B------:R-:W-:Y:S02]  /*12fb0*/  IADD3 R10, P1, R13, 0x1, RZ ;  /* 0x000000010d0a7810 */ /* 0x000fe40007f3e0ff */
[----:B------:R-:W-:Y:S02]  /*12fc0*/  ISETP.GE.U32.AND.EX P0, PT, R26, R3, PT, P0 ;  /* 0x000000031a00720c */ /* 0x000fe40003f06100 */
[----:B------:R-:W-:Y:S01]  /*12fd0*/  IADD3.X R14, ~R3, R26, RZ, P3, !PT ;  /* 0x0000001a030e7210 */ /* 0x000fe20001ffe5ff */
[----:B------:R-:W-:Y:S01]  /*12fe0*/  IMAD.X R12, RZ, RZ, R21, P1 ;  /* 0x000000ffff0c7224 */ /* 0x000fe200008e0615 */
[----:B------:R-:W-:Y:S02]  /*12ff0*/  SEL R11, R11, R25, P0 ;  /* 0x000000190b0b7207 */ /* 0x000fe40000000000 */
[----:B------:R-:W-:-:S02]  /*13000*/  SEL R13, R10, R13, P0 ;  /* 0x0000000d0a0d7207 */ /* 0x000fc40000000000 */
[----:B------:R-:W-:Y:S02]  /*13010*/  SEL R14, R14, R26, P0 ;  /* 0x0000001a0e0e7207 */ /* 0x000fe40000000000 */
[----:B------:R-:W-:Y:S02]  /*13020*/  SEL R12, R12, R21, P0 ;  /* 0x000000150c0c7207 */ /* 0x000fe40000000000 */
[----:B------:R-:W-:Y:S02]  /*13030*/  ISETP.GE.U32.AND P0, PT, R11, R0, PT ;  /* 0x000000000b00720c */ /* 0x000fe40003f06070 */
[----:B------:R-:W-:Y:S02]  /*13040*/  IADD3 R10, P3, R13, 0x1, RZ ;  /* 0x000000010d0a7810 */ /* 0x000fe40007f7e0ff */
[----:B------:R-:W-:Y:S02]  /*13050*/  ISETP.NE.U32.AND P1, PT, R0, RZ, PT ;  /* 0x000000ff0000720c */ /* 0x000fe40003f25070 */
[----:B------:R-:W-:-:S02]  /*13060*/  ISETP.GE.U32.AND.EX P0, PT, R14, R3, PT, P0 ;  /* 0x000000030e00720c */ /* 0x000fc40003f06100 */
[-C--:B------:R-:W-:Y:S02]  /*13070*/  IADD3.X R11, RZ, R12.reuse, RZ, P3, !PT ;  /* 0x0000000cff0b7210 */ /* 0x080fe40001ffe4ff */
[----:B------:R-:W-:Y:S02]  /*13080*/  MOV R21, 0x0 ;  /* 0x0000000000157802 */ /* 0x000fe40000000f00 */
[----:B------:R-:W-:Y:S02]  /*13090*/  ISETP.NE.AND.EX P1, PT, R3, RZ, PT, P1 ;  /* 0x000000ff0300720c */ /* 0x000fe40003f25310 */
[----:B------:R-:W-:Y:S02]  /*130a0*/  SEL R10, R10, R13, P0 ;  /* 0x0000000d0a0a7207 */ /* 0x000fe40000000000 */
[----:B------:R-:W-:Y:S02]  /*130b0*/  SEL R11, R11, R12, P0 ;  /* 0x0000000c0b0b7207 */ /* 0x000fe40000000000 */
[----:B------:R-:W-:-:S02]  /*130c0*/  SEL R10, R10, 0xffffffff, P1 ;  /* 0xffffffff0a0a7807 */ /* 0x000fc40000800000 */
[----:B------:R-:W-:Y:S01]  /*130d0*/  SEL R11, R11, 0xffffffff, P1 ;  /* 0xffffffff0b0b7807 */ /* 0x000fe20000800000 */
[----:B------:R-:W-:Y:S06]  /*130e0*/  RET.REL.NODEC R20 `(_ZN2at6native13reduce_kernelILi256ELi2ENS0_8ReduceOpIN3c108BFloat16ENS0_14func_wrapper_tIS4_ZNS0_11sum_functorIS4_fS4_EclERNS_14TensorIteratorEEUlffE_EEjS4_Li4ELi8EEEEEvT1_) ;  /* 0xfffffecc14c47950 */ /* 0x000fec0003c3ffff */
        .weak           $__internal_15_$__cuda_sm20_rem_u64
        .type           $__internal_15_$__cuda_sm20_rem_u64,@function
        .size           $__internal_15_$__cuda_sm20_rem_u64,(.L_x_9797 - $__internal_15_$__cuda_sm20_rem_u64)
$__internal_15_$__cuda_sm20_rem_u64:
        /* <DEDUP_REMOVED lines=64> */
[----:B------:R-:W-:Y:S06]  /*134f0*/  RET.REL.NODEC R12 `(_ZN2at6native13reduce_kernelILi256ELi2ENS0_8ReduceOpIN3c108BFloat16ENS0_14func_wrapper_tIS4_ZNS0_11sum_functorIS4_fS4_EclERNS_14TensorIteratorEEUlffE_EEjS4_Li4ELi8EEEEEvT1_) ;  /* 0xfffffec80cc07950 */ /* 0x000fec0003c3ffff */
.L_x_5595:
        /* <DEDUP_REMOVED lines=16> */
.L_x_9797:


//--------------------- .text._ZN2at6native13reduce_kernelILi128ELi4ENS0_8ReduceOpIN3c108BFloat16ENS0_14func_wrapper_tIS4_ZNS0_11sum_functorIS4_fS4_EclERNS_14TensorIteratorEEUlffE_EEjS4_Li4ELi8EEEEEvT1_ --------------------------
	.section	.text._ZN2at6native13reduce_kernelILi128ELi4ENS0_8ReduceOpIN3c108BFloat16ENS0_14func_wrapper_tIS4_ZNS0_11sum_functorIS4_fS4_EclERNS_14TensorIteratorEEUlffE_EEjS4_Li4ELi8EEEEEvT1_,"ax",@progbits
	.align	128
        .global         _ZN2at6native13reduce_kernelILi128ELi4ENS0_8ReduceOpIN3c108BFloat16ENS0_14func_wrapper_tIS4_ZNS0_11sum_functorIS4_fS4_EclERNS_14TensorIteratorEEUlffE_EEjS4_Li4ELi8EEEEEvT1_
        .type           _ZN2at6native13reduce_kernelILi128ELi4ENS0_8ReduceOpIN3c108BFloat16ENS0_14func_wrapper_tIS4_ZNS0_11sum_functorIS4_fS4_EclERNS_14TensorIteratorEEUlffE_EEjS4_Li4ELi8EEEEEvT1_,@function
        .size           _ZN2at6native13reduce_kernelILi128ELi4ENS0_8ReduceOpIN3c108BFloat16ENS0_14func_wrapper_tIS4_ZNS0_11sum_functorIS4_fS4_EclERNS_14TensorIteratorEEUlffE_EEjS4_Li4ELi8EEEEEvT1_,(.L_x_9799 - _ZN2at6native13reduce_kernelILi128ELi4ENS0_8ReduceOpIN3c108BFloat16ENS0_14func_wrapper_tIS4_ZNS0_11sum_functorIS4_fS4_EclERNS_14TensorIteratorEEUlffE_EEjS4_Li4ELi8EEEEEvT1_)
        .other          _ZN2at6native13reduce_kernelILi128ELi4ENS0_8ReduceOpIN3c108BFloat16ENS0_14func_wrapper_tIS4_ZNS0_11sum_functorIS4_fS4_EclERNS_14TensorIteratorEEUlffE_EEjS4_Li4ELi8EEEEEvT1_,@"STO_CUDA_ENTRY STV_DEFAULT"
_ZN2at6native13reduce_kernelILi128ELi4ENS0_8ReduceOpIN3c108BFloat16ENS0_14func_wrapper_tIS4_ZNS0_11sum_functorIS4_fS4_EclERNS_14TensorIteratorEEUlffE_EEjS4_Li4ELi8EEEEEvT1_:
.text._ZN2at6native13reduce_kernelILi128ELi4ENS0_8ReduceOpIN3c108BFloat16ENS0_14func_wrapper_tIS4_ZNS0_11sum_functorIS4_fS4_EclERNS_14TensorIteratorEEUlffE_EEjS4_Li4ELi8EEEEEvT1_:
        /* <DEDUP_REMOVED lines=293> */
.L_x_5596:
        /* <DEDUP_REMOVED lines=30> */
.L_x_5600:
        /* <DEDUP_REMOVED lines=25> */
.L_x_5606:
[----:B------:R-:W-:Y:S05]  /*15c0*/  BSYNC B2 ;  /* 0x0000000000027941 */ /* 0x000fea0003800000 */
.L_x_5605:
        /* <DEDUP_REMOVED lines=11> */
.L_x_5604:
[----:B------:R-:W-:Y:S05]  /*1680*/  BSYNC B1 ;  /* 0x0000000000017941 */ /* 0x000fea0003800000 */
.L_x_5603:
[----:B------:R-:W0:Y:S01]  /*1690*/  LDC R3, c[0x0][0x21c] ;  /* 0x00008700ff037b82 */ /* 0x000e220000000800 */
[----:B------:R-:W-:-:S04]  /*16a0*/  IADD3 R5, P0, -R6, 0x8, RZ ;  /* 0x0000000806057810 */ /* 0x000fc80007f1e1ff */
[----:B------:R-:W-:Y:S02]  /*16b0*/  LEA R18, P1, R5, R18, 0x1 ;  /* 0x0000001205127211 */ /* 0x000fe400078208ff */
[----:B------:R-:W-:-:S04]  /*16c0*/  IADD3.X R4, RZ, -0x1, RZ, P0, !PT ;  /* 0xffffffffff047810 */ /* 0x000fc800007fe4ff */
[----:B------:R-:W-:Y:S02]  /*16d0*/  LEA.HI.X R19, R5, R19, R4, 0x1, P1 ;  /* 0x0000001305137211 */ /* 0x000fe400008f0c04 */
[----:B0-----:R-:W-:-:S07]  /*16e0*/  IADD3 R3, R6, -0x8, R3 ;  /* 0xfffffff806037810 */ /* 0x001fce0007ffe003 */
.L_x_5602:
[----:B------:R-:W-:Y:S05]  /*16f0*/  BSYNC B0 ;  /* 0x0000000000007941 */ /* 0x000fea0003800000 */
.L_x_5601:
        /* <DEDUP_REMOVED lines=22> */
.L_x_5609:
        /* <DEDUP_REMOVED lines=27> */
.L_x_5608:
[----:B------:R-:W-:Y:S05]  /*1a10*/  BSYNC B0 ;  /* 0x0000000000007941 */ /* 0x000fea0003800000 */
.L_x_5607:
        /* <DEDUP_REMOVED lines=8> */
.L_x_5611:
[----:B------:R-:W-:Y:S05]  /*1aa0*/  BSYNC B0 ;  /* 0x0000000000007941 */ /* 0x000fea0003800000 */
.L_x_5610:
        /* <DEDUP_REMOVED lines=12> */
.L_x_5613:
[----:B------:R-:W-:Y:S05]  /*1b70*/  BSYNC B0 ;  /* 0x0000000000007941 */ /* 0x000fea0003800000 */
.L_x_5612:
        /* <DEDUP_REMOVED lines=10> */
.L_x_5599:
        /* <DEDUP_REMOVED lines=48> */
.L_x_5623:
        /* <DEDUP_REMOVED lines=286> */
.L_x_5619:
        /* <DEDUP_REMOVED lines=256> */
.L_x_5620:
        /* <DEDUP_REMOVED lines=244> */
.L_x_5621:
        /* <DEDUP_REMOVED lines=255> */
.L_x_5622:
        /* <DEDUP_REMOVED lines=45> */
.L_x_5618:
[C---:B------:R-:W-:Y:S02]  /*6300*/  PRMT R44, R31.reuse, 0x7610, R44 ;  /* 0x000076101f2c7816 */ /* 0x040fe4000000002c */
[----:B------:R-:W-:Y:S02]  /*6310*/  PRMT R42, R30, 0x7632, R42 ;  /* 0x000076321e2a7816 */ /* 0x000fe4000000002a */
[----:B------:R-:W-:-:S07]  /*6320*/  PRMT R31, R31, 0x7632, R31 ;  /* 0x000076321f1f7816 */ /* 0x000fce000000001f */
.L_x_5617:
[----:B------:R-:W-:Y:S05]  /*6330*/  BSYNC B0 ;  /* 0x0000000000007941 */ /* 0x000fea0003800000 */
.L_x_5616:
        /* <DEDUP_REMOVED lines=280> */
.L_x_5626:
        /* <DEDUP_REMOVED lines=285> */
.L_x_5627:
        /* <DEDUP_REMOVED lines=285> */
.L_x_5628:
        /* <DEDUP_REMOVED lines=285> */
.L_x_5629:
        /* <DEDUP_REMOVED lines=8> */
.L_x_5625:
[----:B------:R-:W-:Y:S05]  /*aab0*/  BSYNC B0 ;  /* 0x0000000000007941 */ /* 0x000fea0003800000 */
.L_x_5624:
[----:B------:R-:W-:Y:S04]  /*aac0*/  BSSY B0, `(.L_x_5630) ;  /* 0x000002a000007945 */ /* 0x000fe80003800000 */
[----:B------:R-:W-:Y:S05]  /*aad0*/  @P0 BRA `(.L_x_5631) ;  /* 0x0000000000a00947 */ /* 0x000fea0003800000 */
[----:B------:R-:W-:Y:S01]  /*aae0*/  IMAD.IADD R39, R39, 0x1, R4 ;  /* 0x0000000127277824 */ /* 0x000fe200078e0204 */
[----:B------:R-:W-:Y:S01]  /*aaf0*/  SHF.L.U32 R18, R3, 0x10, RZ ;  /* 0x0000001003127819 */ /* 0x000fe200000006ff */
[----:B------:R-:W-:Y:S01]  /*ab00*/  IMAD.U32 R3, R0, 0x10000, RZ ;  /* 0x0001000000037824 */ /* 0x000fe200078e00ff */
[----:B------:R-:W-:Y:S01]  /*ab10*/  SHF.L.U32 R26, R26, 0x10, RZ ;  /* 0x000000101a1a7819 */ /* 0x000fe200000006ff */
[----:B------:R-:W-:Y:S01]  /*ab20*/  IMAD.U32 R27, R27, 0x10000, RZ ;  /* 0x000100001b1b7824 */ /* 0x000fe200078e00ff */
[----:B------:R-:W-:Y:S01]  /*ab30*/  ISETP.GE.U32.AND P0, PT, R39, R36, PT ;  /* 0x000000242700720c */ /* 0x000fe20003f06070 */
[----:B------:R-:W-:Y:S01]  /*ab40*/  FADD.FTZ R25, R25, R18 ;  /* 0x0000001219197221 */ /* 0x000fe20000010000 */
[----:B------:R-:W-:Y:S01]  /*ab50*/  FADD.FTZ R24, R24, R3 ;  /* 0x0000000318187221 */ /* 0x000fe20000010000 */
[----:B------:R-:W-:Y:S01]  /*ab60*/  FADD.FTZ R21, R21, R26 ;  /* 0x0000001a15157221 */ /* 0x000fe20000010000 */
[----:B------:R-:W-:-:S09]  /*ab70*/  FADD.FTZ R20, R20, R27 ;  /* 0x0000001b14147221 */ /* 0x000fd20000010000 */
        /* <DEDUP_REMOVED lines=12> */
[----:B------:R-:W-:Y:S01]  /*ac40*/  IMAD.IADD R3, R27, 0x1, R4 ;  /* 0x000000011b037824 */ /* 0x000fe200078e0204 */
[----:B------:R-:W-:Y:S01]  /*ac50*/  SHF.L.U32 R41, R41, 0x10, RZ ;  /* 0x0000001029297819 */ /* 0x000fe200000006ff */
[----:B------:R-:W-:Y:S02]  /*ac60*/  IMAD.U32 R0, R37, 0x10000, RZ ;  /* 0x0001000025007824 */ /* 0x000fe400078e00ff */
[----:B------:R-:W-:Y:S01]  /*ac70*/  IMAD.U32 R40, R40, 0x10000, RZ ;  /* 0x0001000028287824 */ /* 0x000fe200078e00ff */
[----:B------:R-:W-:Y:S01]  /*ac80*/  ISETP.GE.U32.AND P0, PT, R3, R36, PT ;  /* 0x000000240300720c */ /* 0x000fe20003f06070 */
[----:B------:R-:W-:Y:S01]  /*ac90*/  FADD.FTZ R11, R11, R0 ;  /* 0x000000000b0b7221 */ /* 0x000fe20000010000 */
[----:B------:R-:W-:Y:S01]  /*aca0*/  SHF.L.U32 R3, R38, 0x10, RZ ;  /* 0x0000001026037819 */ /* 0x000fe200000006ff */
[----:B------:R-:W-:Y:S01]  /*acb0*/  FADD.FTZ R10, R10, R41 ;  /* 0x000000290a0a7221 */ /* 0x000fe20000010000 */
[----:B------:R-:W-:-:S03]  /*acc0*/  FADD.FTZ R9, R9, R40 ;  /* 0x0000002809097221 */ /* 0x000fc60000010000 */
[----:B------:R-:W-:-:S06]  /*acd0*/  FADD.FTZ R12, R12, R3 ;  /* 0x000000030c0c7221 */ /* 0x000fcc0000010000 */
        /* <DEDUP_REMOVED lines=8> */
.L_x_5631:
[----:B------:R-:W-:Y:S05]  /*ad60*/  BSYNC B0 ;  /* 0x0000000000007941 */ /* 0x000fea0003800000 */
.L_x_5630:
        /* <DEDUP_REMOVED lines=13> */
.L_x_5615:
        /* <DEDUP_REMOVED lines=32> */
.L_x_5635:
[----:B------:R-:W-:Y:S02]  /*b040*/  IMAD R16, R38, R39, RZ ;  /* 0x0000002726107224 */ /* 0x000fe400078e02ff */
[----:B------:R-:W-:-:S03]  /*b050*/  IMAD.IADD R39, R4, 0x1, R39 ;  /* 0x0000000104277824 */ /* 0x000fc600078e0227 */
[----:B------:R-:W-:Y:S01]  /*b060*/  SHF.R.U32.HI R21, RZ, 0x2, R16 ;  /* 0x00000002ff157819 */ /* 0x000fe20000011610 */
[----:B------:R-:W-:Y:S01]  /*b070*/  IMAD R16, R38, R39, RZ ;  /* 0x0000002726107224 */ /* 0x000fe200078e02ff */
[----:B------:R-:W-:-:S03]  /*b080*/  IADD3 R39, R39, R4, RZ ;  /* 0x0000000427277210 */ /* 0x000fc60007ffe0ff */
[----:B------:R-:W-:Y:S01]  /*b090*/  IMAD.WIDE.U32 R20, R21, 0x8, R18 ;  /* 0x0000000815147825 */ /* 0x000fe200078e0012 */
[----:B------:R-:W-:-:S03]  /*b0a0*/  SHF.R.U32.HI R29, RZ, 0x2, R16 ;  /* 0x00000002ff1d7819 */ /* 0x000fc60000011610 */
[C---:B------:R-:W-:Y:S01]  /*b0b0*/  IMAD R16, R38.reuse, R39, RZ ;  /* 0x0000002726107224 */ /* 0x040fe200078e02ff */
[----:B------:R-:W-:Y:S01]  /*b0c0*/  IADD3 R39, R39, R4, RZ ;  /* 0x0000000427277210 */ /* 0x000fe20007ffe0ff */
[----:B------:R-:W2:Y:S01]  /*b0d0*/  LDG.E.64 R20, desc[UR60][R20.64] ;  /* 0x0000003c14147981 */ /* 0x000ea2000c1e1b00 */
[----:B------:R-:W-:Y:S02]  /*b0e0*/  IMAD.WIDE.U32 R28, R29, 0x8, R18 ;  /* 0x000000081d1c7825 */ /* 0x000fe400078e0012 */
[----:B------:R-:W-:Y:S02]  /*b0f0*/  SHF.R.U32.HI R31, RZ, 0x2, R16 ;  /* 0x00000002ff1f7819 */ /* 0x000fe40000011610 */
[----:B------:R-:W-:Y:S02]  /*b100*/  IMAD R16, R38, R39, RZ ;  /* 0x0000002726107224 */ /* 0x000fe400078e02ff */
[----:B------:R-:W3:Y:S01]  /*b110*/  LDG.E.64 R28, desc[UR60][R28.64] ;  /* 0x0000003c1c1c7981 */ /* 0x000ee2000c1e1b00 */
[----:B------:R-:W-:-:S02]  /*b120*/  IMAD.WIDE.U32 R30, R31, 0x8, R18 ;  /* 0x000000081f1e7825 */ /* 0x000fc400078e0012 */
[----:B------:R-:W-:-:S04]  /*b130*/  SHF.R.U32.HI R33, RZ, 0x2, R16 ;  /* 0x00000002ff217819 */ /* 0x000fc80000011610 */
[----:B------:R-:W4:Y:S01]  /*b140*/  LDG.E.64 R30, desc[UR60][R30.64] ;  /* 0x0000003c1e1e7981 */ /* 0x000f22000c1e1b00 */
[----:B------:R-:W-:-:S06]  /*b150*/  IMAD.WIDE.U32 R32, R33, 0x8, R18 ;  /* 0x0000000821207825 */ /* 0x000fcc00078e0012 */
[----:B------:R-:W5:Y:S01]  /*b160*/  LDG.E.64 R32, desc[UR60][R32.64] ;  /* 0x0000003c20207981 */ /* 0x000f62000c1e1b00 */
[----:B------:R-:W-:-:S04]  /*b170*/  IMAD.IADD R39, R39, 0x1, R4 ;  /* 0x0000000127277824 */ /* 0x000fc800078e0204 */
[----:B------:R-:W-:-:S05]  /*b180*/  IMAD R37, R4, 0x3, R39 ;  /* 0x0000000304257824 */ /* 0x000fca00078e0227 */
[----:B------:R-:W-:Y:S02]  /*b190*/  ISETP.GE.U32.AND P0, PT, R37, R36, PT ;  /* 0x000000242500720c */ /* 0x000fe40003f06070 */
[C---:B--2---:R-:W-:Y:S02]  /*b1a0*/  PRMT R16, R20.reuse, 0x7632, R16 ;  /* 0x0000763214107816 */ /* 0x044fe40000000010 */
[----:B------:R-:W-:Y:S02]  /*b1b0*/  PRMT R27, R21, 0x7632, R27 ;  /* 0x00007632151b7816 */ /* 0x000fe4000000001b */
[----:B------:R-:W-:Y:S01]  /*b1c0*/  SHF.L.U32 R34, R20, 0x10, RZ ;  /* 0x0000001014227819 */ /* 0x000fe200000006ff */
[----:B------:R-:W-:Y:S01]  /*b1d0*/  IMAD.U32 R35, R16, 0x10000, RZ ;  /* 0x0001000010237824 */ /* 0x000fe200078e00ff */
[----:B------:R-:W-:Y:S01]  /*b1e0*/  SHF.L.U32 R27, R27, 0x10, RZ ;  /* 0x000000101b1b7819 */ /* 0x000fe200000006ff */
[----:B---3--:R-:W-:Y:S01]  /*b1f0*/  IMAD.U32 R37, R29, 0x10000, RZ ;  /* 0x000100001d257824 */ /* 0x008fe200078e00ff */
[----:B------:R-:W-:Y:S01]  /*b200*/  PRMT R16, R28, 0x7632, R16 ;  /* 0x000076321c107816 */ /* 0x000fe20000000010 */
[----:B------:R-:W-:Y:S01]  /*b210*/  FADD.FTZ R3, R34, R3 ;  /* 0x0000000322037221 */ /* 0x000fe20000010000 */
[----:B------:R-:W-:Y:S01]  /*b220*/  SHF.L.U32 R40, R21, 0x10, RZ ;  /* 0x0000001015287819 */ /* 0x000fe200000006ff */
[----:B------:R-:W-:Y:S01]  /*b230*/  FADD.FTZ R8, R27, R8 ;  /* 0x000000081b087221 */ /* 0x000fe20000010000 */
[----:B------:R-:W-:Y:S01]  /*b240*/  PRMT R27, R29, 0x7632, R27 ;  /* 0x000076321d1b7816 */ /* 0x000fe2000000001b */
[----:B------:R-:W-:Y:S01]  /*b250*/  FADD.FTZ R6, R35, R6 ;  /* 0x0000000623067221 */ /* 0x000fe20000010000 */
[----:B------:R-:W-:Y:S01]  /*b260*/  SHF.L.U32 R34, R16, 0x10, RZ ;  /* 0x0000001010227819 */ /* 0x000fe200000006ff */
[----:B------:R-:W-:Y:S01]  /*b270*/  FADD.FTZ R7, R40, R7 ;  /* 0x0000000728077221 */ /* 0x000fe20000010000 */
[----:B----4-:R-:W-:Y:S01]  /*b280*/  PRMT R16, R30, 0x7632, R16 ;  /* 0x000076321e107816 */ /* 0x010fe20000000010 */
[----:B------:R-:W-:Y:S01]  /*b290*/  FADD.FTZ R12, R37, R12 ;  /* 0x0000000c250c7221 */ /* 0x000fe20000010000 */
[----:B------:R-:W-:Y:S01]  /*b2a0*/  SHF.L.U32 R40, R27, 0x10, RZ ;  /* 0x000000101b287819 */ /* 0x000fe200000006ff */
[----:B------:R-:W-:Y:S01]  /*b2b0*/  FADD.FTZ R9, R34, R9 ;  /* 0x0000000922097221 */ /* 0x000fe20000010000 */
[----:B------:R-:W-:Y:S01]  /*b2c0*/  SHF.L.U32 R35, R28, 0x10, RZ ;  /* 0x000000101c237819 */ /* 0x000fe200000006ff */
[----:B------:R-:W-:Y:S01]  /*b2d0*/  IMAD.U32 R34, R30, 0x10000, RZ ;  /* 0x000100001e227824 */ /* 0x000fe200078e00ff */
[----:B------:R-:W-:Y:S01]  /*b2e0*/  SHF.L.U32 R27, R16, 0x10, RZ ;  /* 0x00000010101b7819 */ /* 0x000fe200000006ff */
[----:B------:R-:W-:Y:S01]  /*b2f0*/  FADD.FTZ R11, R40, R11 ;  /* 0x0000000b280b7221 */ /* 0x000fe20000010000 */
[----:B------:R-:W-:Y:S01]  /*b300*/  PRMT R16, R31, 0x7632, R16 ;  /* 0x000076321f107816 */ /* 0x000fe20000000010 */
[----:B------:R-:W-:Y:S01]  /*b310*/  FADD.FTZ R10, R35, R10 ;  /* 0x0000000a230a7221 */ /* 0x000fe20000010000 */
[----:B------:R-:W-:Y:S01]  /*b320*/  FADD.FTZ R13, R34, R13 ;  /* 0x0000000d220d7221 */ /* 0x000fe20000010000 */
[----:B------:R-:W-:Y:S01]  /*b330*/  FADD.FTZ R14, R27, R14 ;  /* 0x0000000e1b0e7221 */ /* 0x000fe20000010000 */
[----:B-----5:R-:W-:Y:S01]  /*b340*/  PRMT R27, R33, 0x7632, R27 ;  /* 0x00007632211b7816 */ /* 0x020fe2000000001b */
[----:B------:R-:W-:Y:S01]  /*b350*/  IMAD.U32 R35, R16, 0x10000, RZ ;  /* 0x0001000010237824 */ /* 0x000fe200078e00ff */
[----:B------:R-:W-:-:S02]  /*b360*/  PRMT R16, R32, 0x7632, R16 ;  /* 0x0000763220107816 */ /* 0x000fc40000000010 */
[----:B------:R-:W-:Y:S01]  /*b370*/  SHF.L.U32 R42, R31, 0x10, RZ ;  /* 0x000000101f2a7819 */ /* 0x000fe200000006ff */
[----:B------:R-:W-:Y:S01]  /*b380*/  FADD.FTZ R0, R35, R0 ;  /* 0x0000000023007221 */ /* 0x000fe20000010000 */
[----:B------:R-:W-:Y:S01]  /*b390*/  SHF.L.U32 R37, R32, 0x10, RZ ;  /* 0x0000001020257819 */ /* 0x000fe200000006ff */
[----:B------:R-:W-:Y:S01]  /*b3a0*/  IMAD.U32 R16, R16, 0x10000, RZ ;  /* 0x0001000010107824 */ /* 0x000fe200078e00ff */
[----:B------:R-:W-:Y:S01]  /*b3b0*/  SHF.L.U32 R41, R33, 0x10, RZ ;  /* 0x0000001021297819 */ /* 0x000fe200000006ff */
[----:B------:R-:W-:Y:S01]  /*b3c0*/  FADD.FTZ R15, R42, R15 ;  /* 0x0000000f2a0f7221 */ /* 0x000fe20000010000 */
[----:B------:R-:W-:Y:S01]  /*b3d0*/  SHF.L.U32 R34, R27, 0x10, RZ ;  /* 0x000000101b227819 */ /* 0x000fe200000006ff */
[----:B------:R-:W-:Y:S01]  /*b3e0*/  FADD.FTZ R24, R37, R24 ;  /* 0x0000001825187221 */ /* 0x000fe20000010000 */
[----:B------:R-:W-:Y:S01]  /*b3f0*/  FADD.FTZ R25, R16, R25 ;  /* 0x0000001910197221 */ /* 0x000fe20000010000 */
[----:B------:R-:W-:Y:S02]  /*b400*/  FADD.FTZ R26, R41, R26 ;  /* 0x0000001a291a7221 */ /* 0x000fe40000010000 */
[----:B------:R-:W-:Y:S01]  /*b410*/  FADD.FTZ R5, R34, R5 ;  /* 0x0000000522057221 */ /* 0x000fe20000010000 */
[----:B------:R-:W-:Y:S06]  /*b420*/  @!P0 BRA `(.L_x_5635) ;  /* 0xfffffffc00048947 */ /* 0x000fec000383ffff */
[----:B------:R-:W-:Y:S05]  /*b430*/  BSYNC B1 ;  /* 0x0000000000017941 */ /* 0x000fea0003800000 */
.L_x_5634:
        /* <DEDUP_REMOVED lines=15> */
.L_x_5633:
[----:B------:R-:W-:Y:S05]  /*b530*/  BSYNC B0 ;  /* 0x0000000000007941 */ /* 0x000fea0003800000 */
.L_x_5632:
        /* <DEDUP_REMOVED lines=42> */
.L_x_5637:
[----:B------:R-:W-:Y:S05]  /*b7e0*/  BSYNC B0 ;  /* 0x0000000000007941 */ /* 0x000fea0003800000 */
.L_x_5636:
[----:B------:R-:W-:Y:S04]  /*b7f0*/  BSSY B0, `(.L_x_5638) ;  /* 0x000002a000007945 */ /* 0x000fe80003800000 */
        /* <DEDUP_REMOVED lines=25> */
[----:B------:R-:W-:-:S03]  /*b990*/  IMAD.U32 R16, R43, 0x10000, RZ ;  /* 0x000100002b107824 */ /* 0x000fc600078e00ff */
[----:B------:R-:W-:Y:S01]  /*b9a0*/  ISETP.GE.U32.AND P0, PT, R19, R36, PT ;  /* 0x000000241300720c */ /* 0x000fe20003f06070 */
[----:B------:R-:W-:Y:S01]  /*b9b0*/  FADD.FTZ R13, R13, R4 ;  /* 0x000000040d0d7221 */ /* 0x000fe20000010000 */
[----:B------:R-:W-:Y:S01]  /*b9c0*/  SHF.L.U32 R19, R42, 0x10, RZ ;  /* 0x000000102a137819 */ /* 0x000fe200000006ff */
[----:B------:R-:W-:-:S04]  /*b9d0*/  FADD.FTZ R15, R15, R16 ;  /* 0x000000100f0f7221 */ /* 0x000fc80000010000 */
[----:B------:R-:W-:Y:S01]  /*b9e0*/  FADD.FTZ R14, R14, R19 ;  /* 0x000000130e0e7221 */ /* 0x000fe20000010000 */
[----:B------:R-:W-:-:S05]  /*b9f0*/  SHF.L.U32 R19, R44, 0x10, RZ ;  /* 0x000000102c137819 */ /* 0x000fca00000006ff */
[----:B------:R-:W-:Y:S01]  /*ba00*/  @!P0 SHF.L.U32 R21, R30, 0x10, RZ ;  /* 0x000000101e158819 */ /* 0x000fe200000006ff */
[----:B------:R-:W-:Y:S01]  /*ba10*/  @!P0 IMAD.U32 R32, R32, 0x10000, RZ ;  /* 0x0001000020208824 */ /* 0x000fe200078e00ff */
[----:B------:R-:W-:Y:S01]  /*ba20*/  @!P0 SHF.L.U32 R31, R31, 0x10, RZ ;  /* 0x000000101f1f8819 */ /* 0x000fe200000006ff */
[----:B------:R-:W-:Y:S01]  /*ba30*/  FADD.FTZ R0, R0, R19 ;  /* 0x0000001300007221 */ /* 0x000fe20000010000 */
[----:B------:R-:W-:Y:S01]  /*ba40*/  @!P0 SHF.L.U32 R4, R33, 0x10, RZ ;  /* 0x0000001021048819 */ /* 0x000fe200000006ff */
[----:B------:R-:W-:Y:S01]  /*ba50*/  @!P0 FADD.FTZ R24, R24, R21 ;  /* 0x0000001518188221 */ /* 0x000fe20000010000 */
[----:B------:R-:W-:Y:S01]  /*ba60*/  @!P0 FADD.FTZ R25, R25, R32 ;  /* 0x0000002019198221 */ /* 0x000fe20000010000 */
[----:B------:R-:W-:Y:S02]  /*ba70*/  @!P0 FADD.FTZ R26, R26, R31 ;  /* 0x0000001f1a1a8221 */ /* 0x000fe40000010000 */
[----:B------:R-:W-:-:S07]  /*ba80*/  @!P0 FADD.FTZ R5, R5, R4 ;  /* 0x0000000405058221 */ /* 0x000fce0000010000 */
.L_x_5639:
[----:B------:R-:W-:Y:S05]  /*ba90*/  BSYNC B0 ;  /* 0x0000000000007941 */ /* 0x000fea0003800000 */
.L_x_5638:
        /* <DEDUP_REMOVED lines=13> */
.L_x_5614:
[----:B------:R-:W0:Y:S01]  /*bb70*/  LDC R0, c[0x0][0x224] ;  /* 0x00008900ff007b82 */ /* 0x000e220000000800 */
[----:B------:R-:W-:Y:S07]  /*bb80*/  BSSY B0, `(.L_x_5640) ;  /* 0x000006d000007945 */ /* 0x000fee0003800000 */
        /* <DEDUP_REMOVED lines=34> */
.L_x_5643:
[----:B------:R-:W-:Y:S02]  /*bdb0*/  SHF.R.U32.HI R5, RZ, 0x2, R3 ;  /* 0x00000002ff057819 */ /* 0x000fe40000011603 */
[----:B------:R-:W-:-:S03]  /*bdc0*/  IADD3 R3, R3, R0, RZ ;  /* 0x0000000003037210 */ /* 0x000fc60007ffe0ff */
[----:B------:R-:W-:Y:S01]  /*bdd0*/  IMAD.WIDE.U32 R4, R5, 0x8, R18 ;  /* 0x0000000805047825 */ /* 0x000fe200078e0012 */
[----:B------:R-:W-:-:S03]  /*bde0*/  SHF.R.U32.HI R7, RZ, 0x2, R3 ;  /* 0x00000002ff077819 */ /* 0x000fc60000011603 */
[----:B------:R-:W-:Y:S02]  /*bdf0*/  IMAD.IADD R3, R3, 0x1, R0 ;  /* 0x0000000103037824 */ /* 0x000fe400078e0200 */
[----:B------:R-:W2:Y:S01]  /*be00*/  LDG.E.64 R4, desc[UR60][R4.64] ;  /* 0x0000003c04047981 */ /* 0x000ea2000c1e1b00 */
[----:B------:R-:W-:Y:S02]  /*be10*/  IMAD.WIDE.U32 R6, R7, 0x8, R18 ;  /* 0x0000000807067825 */ /* 0x000fe400078e0012 */
[----:B------:R-:W-:Y:S02]  /*be20*/  SHF.R.U32.HI R9, RZ, 0x2, R3 ;  /* 0x00000002ff097819 */ /* 0x000fe40000011603 */
[----:B------:R-:W-:Y:S02]  /*be30*/  IADD3 R3, R3, R0, RZ ;  /* 0x0000000003037210 */ /* 0x000fe40007ffe0ff */
[----:B------:R-:W3:Y:S01]  /*be40*/  LDG.E.64 R6, desc[UR60][R6.64] ;  /* 0x0000003c06067981 */ /* 0x000ee2000c1e1b00 */
        /* <DEDUP_REMOVED lines=10> */
[C---:B------:R-:W-:Y:S02]  /*bef0*/  PRMT R34, R5.reuse, 0x7632, R34 ;  /* 0x0000763205227816 */ /* 0x040fe40000000022 */
[----:B------:R-:W-:Y:S01]  /*bf00*/  SHF.L.U32 R35, R32, 0x10, RZ ;  /* 0x0000001020237819 */ /* 0x000fe200000006ff */
[----:B------:R-:W-:Y:S01]  /*bf10*/  FADD.FTZ R29, R38, R29 ;  /* 0x0000001d261d7221 */ /* 0x000fe20000010000 */
[----:B------:R-:W-:Y:S01]  /*bf20*/  SHF.L.U32 R40, R5, 0x10, RZ ;  /* 0x0000001005287819 */ /* 0x000fe200000006ff */
[----:B------:R-:W-:Y:S01]  /*bf30*/  IMAD.U32 R34, R34, 0x10000, RZ ;  /* 0x0001000022227824 */ /* 0x000fe200078e00ff */
[C---:B---3--:R-:W-:Y:S01]  /*bf40*/  PRMT R32, R6.reuse, 0x7632, R32 ;  /* 0x0000763206207816 */ /* 0x048fe20000000020 */
[----:B------:R-:W-:Y:S01]  /*bf50*/  FADD.FTZ R30, R35, R30 ;  /* 0x0000001e231e7221 */ /* 0x000fe20000010000 */
[----:B------:R-:W-:Y:S01]  /*bf60*/  SHF.L.U32 R35, R6, 0x10, RZ ;  /* 0x0000001006237819 */ /* 0x000fe200000006ff */
[----:B------:R-:W-:Y:S01]  /*bf70*/  FADD.FTZ R33, R34, R33 ;  /* 0x0000002122217221 */ /* 0x000fe20000010000 */
[C---:B------:R-:W-:Y:S01]  /*bf80*/  SHF.L.U32 R37, R7.reuse, 0x10, RZ ;  /* 0x0000001007257819 */ /* 0x040fe200000006ff */
[----:B------:R-:W-:Y:S01]  /*bf90*/  IMAD.U32 R38, R32, 0x10000, RZ ;  /* 0x0001000020267824 */ /* 0x000fe200078e00ff */
[----:B------:R-:W-:Y:S01]  /*bfa0*/  PRMT R34, R7, 0x7632, R34 ;  /* 0x0000763207227816 */ /* 0x000fe20000000022 */
        /* <DEDUP_REMOVED lines=11> */
[----:B-----5:R-:W-:Y:S01]  /*c060*/  PRMT R34, R11, 0x7632, R34 ;  /* 0x000076320b227816 */ /* 0x020fe20000000022 */
[----:B------:R-:W-:Y:S01]  /*c070*/  FADD.FTZ R14, R37, R14 ;  /* 0x0000000e250e7221 */ /* 0x000fe20000010000 */
[----:B------:R-:W-:Y:S01]  /*c080*/  SHF.L.U32 R35, R32, 0x10, RZ ;  /* 0x0000001020237819 */ /* 0x000fe200000006ff */
[C---:B------:R-:W-:Y:S01]  /*c090*/  IMAD.U32 R37, R10.reuse, 0x10000, RZ ;  /* 0x000100000a257824 */ /* 0x040fe200078e00ff */
[----:B------:R-:W-:Y:S01]  /*c0a0*/  PRMT R32, R10, 0x7632, R32 ;  /* 0x000076320a207816 */ /* 0x000fe20000000020 */
        /* <DEDUP_REMOVED lines=12> */
.L_x_5642:
        /* <DEDUP_REMOVED lines=14> */
.L_x_5641:
[----:B------:R-:W-:Y:S05]  /*c250*/  BSYNC B0 ;  /* 0x0000000000007941 */ /* 0x000fea0003800000 */
.L_x_5640:
        /* <DEDUP_REMOVED lines=39> */
.L_x_5645:
[----:B------:R-:W-:Y:S05]  /*c4d0*/  BSYNC B0 ;  /* 0x0000000000007941 */ /* 0x000fea0003800000 */
.L_x_5644:
        /* <DEDUP_REMOVED lines=42> */
.L_x_5647:
[----:B------:R-:W-:Y:S05]  /*c780*/  BSYNC B0 ;  /* 0x0000000000007941 */ /* 0x000fea0003800000 */
.L_x_5646:
        /* <DEDUP_REMOVED lines=12> */
.L_x_5598:
[----:B------:R-:W-:Y:S05]  /*c850*/  BSYNC B6 ;  /* 0x0000000000067941 */ /* 0x000fea0003800000 */
.L_x_5597:
        /* <DEDUP_REMOVED lines=15> */
.L_x_5649:
[----:B------:R-:W-:Y:S01]  /*c950*/  IADD3 R6, R2, R4, RZ ;  /* 0x0000000402067210 */ /* 0x000fe20007ffe0ff */
        /* <DEDUP_REMOVED lines=15> */
.L_x_5648:
        /* <DEDUP_REMOVED lines=19> */
.L_x_5652:
[----:B------:R-:W-:Y:S01]  /*cb80*/  IADD3 R0, R17, R4, RZ ;  /* 0x0000000411007210 */ /* 0x000fe20007ffe0ff */
[----:B------:R-:W-:Y:S05]  /*cb90*/  WARPSYNC.ALL ;  /* 0x0000000000007948 */ /* 0x000fea0003800000 */
[----:B------:R-:W-:Y:S01]  /*cba0*/  BAR.SYNC.DEFER_BLOCKING 0x0 ;  /* 0x0000000000007b1d */ /* 0x000fe20000010000 */
[----:B------:R-:W-:-:S04]  /*cbb0*/  ISETP.GE.U32.AND P0, PT, R0, R5, PT ;  /* 0x000000050000720c */ /* 0x000fc80003f06070 */
[----:B------:R-:W-:-:S13]  /*cbc0*/  ISETP.GE.U32.OR P0, PT, R17, R4, P0 ;  /* 0x000000041100720c */ /* 0x000fda0000706470 */
[----:B------:R-:W-:Y:S01]  /*cbd0*/  @!P0 IMAD R0, R4, 0x10, R3 ;  /* 0x0000001004008824 */ /* 0x000fe200078e0203 */
[----:B------:R-:W-:-:S04]  /*cbe0*/  SHF.R.S32.HI R4, RZ, 0x1, R4 ;  /* 0x00000001ff047819 */ /* 0x000fc80000011404 */
        /* <DEDUP_REMOVED lines=8> */
[----:B------:R-:W-:-:S07]  /*cc70*/  MOV R0, 0x20 ;  /* 0x0000002000007802 */ /* 0x000fce0000000f00 */
.L_x_5651:
[----:B------:R-:W-:Y:S01]  /*cc80*/  ISETP.GE.AND P0, PT, R0, 0x2, PT ;  /* 0x000000020000780c */ /* 0x000fe20003f06270 */
[----:B------:R-:W-:Y:S05]  /*cc90*/  WARPSYNC.ALL ;  /* 0x0000000000007948 */ /* 0x000fea0003800000 */
[----:B------:R-:W-:Y:S07]  /*cca0*/  BAR.SYNC.DEFER_BLOCKING 0x0 ;  /* 0x0000000000007b1d */ /* 0x000fee0000010000 */
[----:B------:R-:W-:Y:S05]  /*ccb0*/  @!P0 BRA `(.L_x_5650) ;  /* 0x0000000000308947 */ /* 0x000fea0003800000 */
[----:B-1----:R-:W-:-:S11]  /*ccc0*/  HFMA2.MMA R3, -RZ, RZ, 0, 5.9604644775390625e-08 ;  /* 0x00000001ff037435 */ /* 0x002fd600000001ff */
.L_x_5653:
        /* <DEDUP_REMOVED lines=11> */
.L_x_5650:
[----:B-12---:R-:W1:Y:S01]  /*cd80*/  LDC R0, c[0x0][0x3ec] ;  /* 0x0000fb00ff007b82 */ /* 0x006e620000000800 */
[----:B0-----:R-:W-:Y:S01]  /*cd90*/  HFMA2.MMA R28, -RZ, RZ, 0, 0 ;  /* 0x00000000ff1c7435 */ /* 0x001fe200000001ff */
[----:B------:R-:W-:Y:S02]  /*cda0*/  MOV R19, RZ ;  /* 0x000000ff00137202 */ /* 0x000fe40000000f00 */
[----:B-1----:R-:W-:-:S13]  /*cdb0*/  ISETP.NE.AND P0, PT, R0, RZ, PT ;  /* 0x000000ff0000720c */ /* 0x002fda0003f05270 */
        /* <DEDUP_REMOVED lines=275> */
.L_x_5654:
        /* <DEDUP_REMOVED lines=278> */
.L_x_5655:
        /* <DEDUP_REMOVED lines=279> */
.L_x_5656:
        /* <DEDUP_REMOVED lines=277> */
.L_x_5657:
        /* <DEDUP_REMOVED lines=8> */
[----:B------:R-:W-:Y:S01]  /*11390*/  HFMA2.MMA R21, -RZ, RZ, 0, 0 ;  /* 0x00000000ff157435 */ /* 0x000fe200000001ff */
[----:B------:R-:W-:Y:S01]  /*113a0*/  BSSY B0, `(.L_x_5659) ;  /* 0x0000029000007945 */ /* 0x000fe20003800000 */
[----:B------:R-:W-:Y:S01]  /*113b0*/  MOV R20, 0x2 ;  /* 0x0000000200147802 */ /* 0x000fe20000000f00 */
[----:B------:R-:W-:Y:S01]  /*113c0*/  IMAD.MOV.U32 R4, RZ, RZ, 0x4 ;  /* 0x00000004ff047424 */ /* 0x000fe200078e00ff */
[----:B------:R-:W-:-:S07]  /*113d0*/  MOV R5, 0x0 ;  /* 0x0000000000057802 */ /* 0x000fce0000000f00 */
.L_x_5663:
        /* <DEDUP_REMOVED lines=10> */
[----:B------:R-:W-:Y:S05]  /*11480*/  CALL.REL.NOINC `($__internal_17_$__cuda_sm20_rem_u64) ;  /* 0x0000007c00b07944 */ /* 0x000fea0003c00000 */
[----:B------:R-:W-:Y:S05]  /*11490*/  BRA `(.L_x_5662) ;  /* 0x00000000004c7947 */ /* 0x000fea0003800000 */
.L_x_5661:
        /* <DEDUP_REMOVED lines=19> */
.L_x_5662:
[----:B------:R-:W-:Y:S05]  /*115d0*/  BSYNC B1 ;  /* 0x0000000000017941 */ /* 0x000fea0003800000 */
.L_x_5660:
[----:B------:R-:W-:Y:S01]  /*115e0*/  ISETP.NE.U32.AND P0, PT, R4, RZ, PT ;  /* 0x000000ff0400720c */ /* 0x000fe20003f05070 */
[----:B------:R-:W-:Y:S01]  /*115f0*/  IMAD.MOV.U32 R20, RZ, RZ, R0 ;  /* 0x000000ffff147224 */ /* 0x000fe200078e0000 */
[----:B------:R-:W-:Y:S02]  /*11600*/  MOV R21, R3 ;  /* 0x0000000300157202 */ /* 0x000fe40000000f00 */
[----:B------:R-:W-:-:S13]  /*11610*/  ISETP.NE.AND.EX P0, PT, R5, RZ, PT, P0 ;  /* 0x000000ff0500720c */ /* 0x000fda0003f05300 */
[----:B------:R-:W-:Y:S05]  /*11620*/  @P0 BRA `(.L_x_5663) ;  /* 0xfffffffc006c0947 */ /* 0x000fea000383ffff */
[----:B------:R-:W-:Y:S05]  /*11630*/  BSYNC B0 ;  /* 0x0000000000007941 */ /* 0x000fea0003800000 */
.L_x_5659:
[----:B------:R-:W-:Y:S01]  /*11640*/  ISETP.NE.U32.AND P2, PT, R3, RZ, PT ;  /* 0x000000ff0300720c */ /* 0x000fe20003f45070 */
[----:B------:R-:W-:-:S12]  /*11650*/  BSSY B0, `(.L_x_5664) ;  /* 0x000001c000007945 */ /* 0x000fd80003800000 */
[----:B------:R-:W-:Y:S05]  /*11660*/  @!P2 BRA `(.L_x_5665) ;  /* 0x00000000001ca947 */ /* 0x000fea0003800000 */
[----:B------:R-:W-:Y:S01]  /*11670*/  HFMA2.MMA R14, -RZ, RZ, 0, 2.384185791015625e-07 ;  /* 0x00000004ff0e7435 */ /* 0x000fe200000001ff */
[----:B------:R-:W-:Y:S01]  /*11680*/  IMAD.MOV.U32 R15, RZ, RZ, RZ ;  /* 0x000000ffff0f7224 */ /* 0x000fe200078e00ff */
[----:B------:R-:W-:-:S09]  /*11690*/  MOV R20, 0x116b0 ;  /* 0x000116b000147802 */ /* 0x000fd20000000f00 */
[----:B------:R-:W-:Y:S05]  /*116a0*/  CALL.REL.NOINC `($__internal_16_$__cuda_sm20_div_u64) ;  /* 0x0000007800147944 */ /* 0x000fea0003c00000 */
[----:B------:R-:W-:Y:S02]  /*116b0*/  MOV R4, R14 ;  /* 0x0000000e00047202 */ /* 0x000fe40000000f00 */
[----:B------:R-:W-:Y:S01]  /*116c0*/  MOV R5, R15 ;  /* 0x0000000f00057202 */ /* 0x000fe20000000f00 */
[----:B------:R-:W-:Y:S06]  /*116d0*/  BRA `(.L_x_5666) ;  /* 0x00000000004c7947 */ /* 0x000fec0003800000 */
.L_x_5665:
        /* <DEDUP_REMOVED lines=19> */
.L_x_5666:
[----:B------:R-:W-:Y:S05]  /*11810*/  BSYNC B0 ;  /* 0x0000000000007941 */ /* 0x000fea0003800000 */
.L_x_5664:
[----:B------:R-:W-:Y:S04]  /*11820*/  BSSY B0, `(.L_x_5667) ;  /* 0x000001c000007945 */ /* 0x000fe80003800000 */
[----:B------:R-:W-:Y:S05]  /*11830*/  @!P2 BRA `(.L_x_5668) ;  /* 0x00000000001ca947 */ /* 0x000fea0003800000 */
[----:B------:R-:W-:Y:S01]  /*11840*/  HFMA2.MMA R14, -RZ, RZ, 0, 1.1920928955078125e-07 ;  /* 0x00000002ff0e7435 */ /* 0x000fe200000001ff */
[----:B------:R-:W-:Y:S01]  /*11850*/  IMAD.MOV.U32 R15, RZ, RZ, RZ ;  /* 0x000000ffff0f7224 */ /* 0x000fe200078e00ff */
[----:B------:R-:W-:-:S09]  /*11860*/  MOV R20, 0x11880 ;  /* 0x0001188000147802 */ /* 0x000fd20000000f00 */
[----:B------:R-:W-:Y:S05]  /*11870*/  CALL.REL.NOINC `($__internal_16_$__cuda_sm20_div_u64) ;  /* 0x0000007400a07944 */ /* 0x000fea0003c00000 */
[----:B------:R-:W-:Y:S02]  /*11880*/  MOV R20, R14 ;  /* 0x0000000e00147202 */ /* 0x000fe40000000f00 */
[----:B------:R-:W-:Y:S01]  /*11890*/  MOV R21, R15 ;  /* 0x0000000f00157202 */ /* 0x000fe20000000f00 */
[----:B------:R-:W-:Y:S06]  /*118a0*/  BRA `(.L_x_5669) ;  /* 0x00000000004c7947 */ /* 0x000fec0003800000 */
.L_x_5668:
        /* <DEDUP_REMOVED lines=19> */
.L_x_5669:
[----:B------:R-:W-:Y:S05]  /*119e0*/  BSYNC B0 ;  /* 0x0000000000007941 */ /* 0x000fea0003800000 */
.L_x_5667:
        /* <DEDUP_REMOVED lines=10> */
[----:B------:R-:W-:Y:S05]  /*11a90*/  CALL.REL.NOINC `($__internal_16_$__cuda_sm20_div_u64) ;  /* 0x0000007400187944 */ /* 0x000fea0003c00000 */
[----:B------:R-:W-:Y:S01]  /*11aa0*/  IMAD.MOV.U32 R4, RZ, RZ, R14 ;  /* 0x000000ffff047224 */ /* 0x000fe200078e000e */
[----:B------:R-:W-:Y:S01]  /*11ab0*/  MOV R5, R15 ;  /* 0x0000000f00057202 */ /* 0x000fe20000000f00 */
[----:B------:R-:W-:Y:S06]  /*11ac0*/  BRA `(.L_x_5672) ;  /* 0x00000000004c7947 */ /* 0x000fec0003800000 */
.L_x_5671:
        /* <DEDUP_REMOVED lines=19> */
.L_x_5672:
[----:B------:R-:W-:Y:S05]  /*11c00*/  BSYNC B0 ;  /* 0x0000000000007941 */ /* 0x000fea0003800000 */
.L_x_5670:
[----:B------:R-:W-:Y:S02]  /*11c10*/  ULDC.64 UR4, c[0x0][0x600] ;  /* 0x0001800000047ab9 */ /* 0x000fe40000000a00 */
[----:B------:R-:W-:-:S04]  /*11c20*/  IADD3 R4, P0, R4, UR4, RZ ;  /* 0x0000000404047c10 */ /* 0x000fc8000ff1e0ff */
[----:B------:R-:W-:-:S04]  /*11c30*/  IADD3.X R5, R5, UR5, RZ, P0, !PT ;  /* 0x0000000505057c10 */ /* 0x000fc800087fe4ff */
[----:B------:R-:W-:-:S07]  /*11c40*/  MOV R0, R5 ;  /* 0x0000000500007202 */ /* 0x000fce0000000f00 */
.L_x_5658:
        /* <DEDUP_REMOVED lines=9> */
[----:B------:R-:W-:Y:S02]  /*11ce0*/  IMAD.MOV.U32 R22, RZ, RZ, RZ ;  /* 0x000000ffff167224 */ /* 0x000fe400078e00ff */
[----:B------:R-:W-:Y:S01]  /*11cf0*/  IMAD R6, R2, UR4, R7 ;  /* 0x0000000402067c24 */ /* 0x000fe2000f8e0207 */
[----:B------:R-:W-:Y:S01]  /*11d00*/  ULDC UR4, c[0x0][0x228] ;  /* 0x00008a0000047ab9 */ /* 0x000fe20000000800 */
[----:B0-----:R-:W-:-:S02]  /*11d10*/  ISETP.NE.AND P0, PT, R20, RZ, PT ;  /* 0x000000ff1400720c */ /* 0x001fc40003f05270 */
[----:B-1----:R-:W-:-:S05]  /*11d20*/  IMAD R6, R3, UR4, R6 ;  /* 0x0000000403067c24 */ /* 0x002fca000f8e0206 */
        /* <DEDUP_REMOVED lines=275> */
.L_x_5674:
        /* <DEDUP_REMOVED lines=278> */
.L_x_5675:
        /* <DEDUP_REMOVED lines=279> */
.L_x_5676:
        /* <DEDUP_REMOVED lines=277> */
.L_x_5677:
        /* <DEDUP_REMOVED lines=16> */
.L_x_5679:
[----:B------:R-:W-:Y:S05]  /*16380*/  BSYNC B0 ;  /* 0x0000000000007941 */ /* 0x000fea0003800000 */
.L_x_5678:
        /* <DEDUP_REMOVED lines=17> */
.L_x_5681:
[----:B------:R-:W-:Y:S05]  /*164a0*/  BSYNC B0 ;  /* 0x0000000000007941 */ /* 0x000fea0003800000 */
.L_x_5680:
        /* <DEDUP_REMOVED lines=35> */
.L_x_5683:
[----:B------:R-:W-:Y:S05]  /*166e0*/  BSYNC B0 ;  /* 0x0000000000007941 */ /* 0x000fea0003800000 */
.L_x_5682:
        /* <DEDUP_REMOVED lines=38> */
.L_x_5688:
        /* <DEDUP_REMOVED lines=15> */
.L_x_5687:
[----:B------:R-:W-:Y:S05]  /*16a40*/  BRA `(.L_x_5686) ;  /* 0x0000000000747947 */ /* 0x000fea0003800000 */
.L_x_5685:
        /* <DEDUP_REMOVED lines=15> */
.L_x_5689:
        /* <DEDUP_REMOVED lines=14> */
.L_x_5686:
[----:B------:R-:W-:Y:S05]  /*16c20*/  BSYNC B0 ;  /* 0x0000000000007941 */ /* 0x000fea0003800000 */
.L_x_5684:
        /* <DEDUP_REMOVED lines=13> */
.L_x_5691:
        /* <DEDUP_REMOVED lines=15> */
.L_x_5690:
        /* <DEDUP_REMOVED lines=11> */
.L_x_5694:
        /* <DEDUP_REMOVED lines=15> */
.L_x_5693:
[----:B------:R-:W-:Y:S01]  /*16f90*/  BAR.SYNC.DEFER_BLOCKING 0x0 ;  /* 0x0000000000007b1d */ /* 0x000fe20000010000 */
[----:B------:R-:W-:-:S13]  /*16fa0*/  ISETP.GE.AND P0, PT, R2, 0x2, PT ;  /* 0x000000020200780c */ /* 0x000fda0003f06270 */
[----:B------:R-:W-:Y:S05]  /*16fb0*/  @!P0 BRA `(.L_x_5692) ;  /* 0x0000000000308947 */ /* 0x000fea0003800000 */
[----:B012---:R-:W-:-:S07]  /*16fc0*/  IMAD.MOV.U32 R3, RZ, RZ, 0x1 ;  /* 0x00000001ff037424 */ /* 0x007fce00078e00ff */
.L_x_5695:
        /* <DEDUP_REMOVED lines=11> */
.L_x_5692:
        /* <DEDUP_REMOVED lines=17> */
.L_x_5697:
[----:B------:R-:W-:Y:S05]  /*17190*/  @!P1 BRA `(.L_x_5698) ;  /* 0x00000004007c9947 */ /* 0x000fea0003800000 */
[----:B------:R-:W3:Y:S01]  /*171a0*/  LDC R17, c[0x0][0x624] ;  /* 0x00018900ff117b82 */ /* 0x000ee20000000800 */
[----:B012---:R-:W-:Y:S02]  /*171b0*/  F2FP.BF16.F32.PACK_AB R24, RZ, R24 ;  /* 0x00000018ff18723e */ /* 0x007fe400000010ff */
        /* <DEDUP_REMOVED lines=19> */
.L_x_5699:
        /* <DEDUP_REMOVED lines=23> */
.L_x_5700:
        /* <DEDUP_REMOVED lines=23> */
.L_x_5701:
        /* <DEDUP_REMOVED lines=23> */
.L_x_5702:
[----:B------:R-:W-:Y:S02]  /*17740*/  ULDC.64 UR4, c[0x0][0x5f0] ;  /* 0x00017c0000047ab9 */ /* 0x000fe40000000a00 */
[----:B------:R-:W-:-:S04]  /*17750*/  IADD3 R16, P0, R16, UR4, RZ ;  /* 0x0000000410107c10 */ /* 0x000fc8000ff1e0ff */
[----:B------:R-:W-:-:S05]  /*17760*/  IADD3.X R17, RZ, UR5, RZ, P0, !PT ;  /* 0x00000005ff117c10 */ /* 0x000fca00087fe4ff */
[----:B------:R-:W-:Y:S01]  /*17770*/  STG.E.U16 desc[UR60][R16.64], R27 ;  /* 0x0000001b10007986 */ /* 0x000fe2000c10153c */
[----:B------:R-:W-:Y:S05]  /*17780*/  EXIT ;  /* 0x000000000000794d */ /* 0x000fea0003800000 */
.L_x_5698:
[----:B------:R-:W-:Y:S04]  /*17790*/  STG.E desc[UR60][R4.64], R24 ;  /* 0x0000001804007986 */ /* 0x000fe8000c10193c */
[----:B------:R-:W-:Y:S04]  /*177a0*/  STG.E desc[UR60][R4.64+0x4], R25 ;  /* 0x0000041904007986 */ /* 0x000fe8000c10193c */
[----:B------:R-:W-:Y:S04]  /*177b0*/  STG.E desc[UR60][R4.64+0x8], R26 ;  /* 0x0000081a04007986 */ /* 0x000fe8000c10193c */
[----:B------:R-:W-:Y:S01]  /*177c0*/  STG.E desc[UR60][R4.64+0xc], R27 ;  /* 0x00000c1b04007986 */ /* 0x000fe2000c10193c */
[----:B------:R-:W-:Y:S05]  /*177d0*/  EXIT ;  /* 0x000000000000794d */ /* 0x000fea0003800000 */
.L_x_5696:
[----:B------:R-:W-:Y:S01]  /*177e0*/  ISETP.NE.AND P0, PT, RZ, UR36, PT ;  /* 0x00000024ff007c0c */ /* 0x000fe2000bf05270 */
[----:B------:R-:W-:Y:S02]  /*177f0*/  ULDC.U8 UR4, c[0x0][0x621] ;  /* 0x0001884000047ab9 */ /* 0x000fe40000000000 */
[----:B------:R-:W-:-:S10]  /*17800*/  ISETP.NE.AND P1, PT, RZ, UR4, PT ;  /* 0x00000004ff007c0c */ /* 0x000fd4000bf25270 */
[----:B------:R-:W-:Y:S05]  /*17810*/  @!P0 BRA `(.L_x_5703) ;  /* 0x0000000000308947 */ /* 0x000fea0003800000 */
[----:B------:R-:W3:Y:S04]  /*17820*/  LDG.E.U16 R2, desc[UR60][R12.64] ;  /* 0x0000003c0c027981 */ /* 0x000ee8000c1e1500 */
[----:B------:R-:W4:Y:S04]  /*17830*/  LDG.E.U16 R4, desc[UR60][R14.64] ;  /* 0x0000003c0e047981 */ /* 0x000f28000c1e1500 */
[----:B------:R-:W0:Y:S04]  /*17840*/  LDG.E.U16 R0, desc[UR60][R6.64] ;  /* 0x0000003c06007981 */ /* 0x000e28000c1e1500 */
[----:B------:R-:W5:Y:S01]  /*17850*/  LDG.E.U16 R8, desc[UR60][R20.64] ;  /* 0x0000003c14087981 */ /* 0x000f62000c1e1500 */
[----:B---3--:R-:W-:-:S02]  /*17860*/  SHF.L.U32 R2, R2, 0x10, RZ ;  /* 0x0000001002027819 */ /* 0x008fc400000006ff */
[----:B----4-:R-:W-:Y:S01]  /*17870*/  SHF.L.U32 R5, R4, 0x10, RZ ;  /* 0x0000001004057819 */ /* 0x010fe200000006ff */
[----:B012---:R-:W-:Y:S02]  /*17880*/  IMAD.U32 R3, R0, 0x10000, RZ ;  /* 0x0001000000037824 */ /* 0x007fe400078e00ff */
[----:B-----5:R-:W-:Y:S02]  /*17890*/  IMAD.U32 R8, R8, 0x10000, RZ ;  /* 0x0001000008087824 */ /* 0x020fe400078e00ff */
[----:B------:R-:W-:Y:S01]  /*178a0*/  FADD.FTZ R24, R24, R3 ;  /* 0x0000000318187221 */ /* 0x000fe20000010000 */
[----:B------:R-:W-:Y:S01]  /*178b0*/  FADD.FTZ R25, R25, R2 ;  /* 0x0000000219197221 */ /* 0x000fe20000010000 */
[----:B------:R-:W-:Y:S01]  /*178c0*/  FADD.FTZ R26, R26, R5 ;  /* 0x000000051a1a7221 */ /* 0x000fe20000010000 */
[----:B------:R-:W-:-:S07]  /*178d0*/  FADD.FTZ R27, R27, R8 ;  /* 0x000000081b1b7221 */ /* 0x000fce0000010000 */
.L_x_5703:
        /* <DEDUP_REMOVED lines=22> */
.L_x_5705:
        /* <DEDUP_REMOVED lines=23> */
.L_x_5706:
        /* <DEDUP_REMOVED lines=23> */
.L_x_5707:
        /* <DEDUP_REMOVED lines=23> */
.L_x_5708:
[----:B------:R-:W-:Y:S02]  /*17e90*/  ULDC.64 UR4, c[0x0][0x5f0] ;  /* 0x00017c0000047ab9 */ /* 0x000fe40000000a00 */
[----:B------:R-:W-:-:S04]  /*17ea0*/  IADD3 R16, P0, R16, UR4, RZ ;  /* 0x0000000410107c10 */ /* 0x000fc8000ff1e0ff */
[----:B------:R-:W-:-:S05]  /*17eb0*/  IADD3.X R17, RZ, UR5, RZ, P0, !PT ;  /* 0x00000005ff117c10 */ /* 0x000fca00087fe4ff */
[----:B------:R-:W-:Y:S01]  /*17ec0*/  STG.E.U16 desc[UR60][R16.64], R27 ;  /* 0x0000001b10007986 */ /* 0x000fe2000c10153c */
[----:B------:R-:W-:Y:S05]  /*17ed0*/  EXIT ;  /* 0x000000000000794d */ /* 0x000fea0003800000 */
.L_x_5704:
[----:B012---:R-:W-:Y:S02]  /*17ee0*/  F2FP.BF16.F32.PACK_AB R24, R25, R24 ;  /* 0x000000181918723e */ /* 0x007fe400000010ff */
        /* <DEDUP_REMOVED lines=8> */
.L_x_5673:
        /* <DEDUP_REMOVED lines=27> */
.L_x_5710:
[----:B------:R-:W-:Y:S05]  /*18120*/  @!P1 BRA `(.L_x_5711) ;  /* 0x00000004007c9947 */ /* 0x000fea0003800000 */
[----:B------:R-:W0:Y:S01]  /*18130*/  LDC R17, c[0x0][0x624] ;  /* 0x00018900ff117b82 */ /* 0x000e220000000800 */
[----:B------:R-:W-:Y:S02]  /*18140*/  F2FP.BF16.F32.PACK_AB R24, RZ, R24 ;  /* 0x00000018ff18723e */ /* 0x000fe400000010ff */
        /* <DEDUP_REMOVED lines=19> */
.L_x_5712:
        /* <DEDUP_REMOVED lines=23> */
.L_x_5713:
        /* <DEDUP_REMOVED lines=23> */
.L_x_5714:
        /* <DEDUP_REMOVED lines=23> */
.L_x_5715:
[----:B------:R-:W-:Y:S02]  /*186d0*/  ULDC.64 UR4, c[0x0][0x5f0] ;  /* 0x00017c0000047ab9 */ /* 0x000fe40000000a00 */
[----:B------:R-:W-:-:S04]  /*186e0*/  IADD3 R16, P0, R16, UR4, RZ ;  /* 0x0000000410107c10 */ /* 0x000fc8000ff1e0ff */
[----:B------:R-:W-:-:S05]  /*186f0*/  IADD3.X R17, RZ, UR5, RZ, P0, !PT ;  /* 0x00000005ff117c10 */ /* 0x000fca00087fe4ff */
[----:B------:R-:W-:Y:S01]  /*18700*/  STG.E.U16 desc[UR60][R16.64], R27 ;  /* 0x0000001b10007986 */ /* 0x000fe2000c10153c */
[----:B------:R-:W-:Y:S05]  /*18710*/  EXIT ;  /* 0x000000000000794d */ /* 0x000fea0003800000 */
.L_x_5711:
[----:B------:R-:W-:Y:S04]  /*18720*/  STG.E desc[UR60][R4.64], R24 ;  /* 0x0000001804007986 */ /* 0x000fe8000c10193c */
[----:B------:R-:W-:Y:S04]  /*18730*/  STG.E desc[UR60][R4.64+0x4], R25 ;  /* 0x0000041904007986 */ /* 0x000fe8000c10193c */
[----:B------:R-:W-:Y:S04]  /*18740*/  STG.E desc[UR60][R4.64+0x8], R26 ;  /* 0x0000081a04007986 */ /* 0x000fe8000c10193c */
[----:B------:R-:W-:Y:S01]  /*18750*/  STG.E desc[UR60][R4.64+0xc], R27 ;  /* 0x00000c1b04007986 */ /* 0x000fe2000c10193c */
[----:B------:R-:W-:Y:S05]  /*18760*/  EXIT ;  /* 0x000000000000794d */ /* 0x000fea0003800000 */
.L_x_5709:
        /* <DEDUP_REMOVED lines=16> */
.L_x_5716:
        /* <DEDUP_REMOVED lines=22> */
.L_x_5718:
        /* <DEDUP_REMOVED lines=23> */
.L_x_5719:
        /* <DEDUP_REMOVED lines=23> */
.L_x_5720:
        /* <DEDUP_REMOVED lines=23> */
.L_x_5721:
[----:B------:R-:W-:Y:S02]  /*18e20*/  ULDC.64 UR4, c[0x0][0x5f0] ;  /* 0x00017c0000047ab9 */ /* 0x000fe40000000a00 */
[----:B------:R-:W-:-:S04]  /*18e30*/  IADD3 R16, P0, R16, UR4, RZ ;  /* 0x0000000410107c10 */ /* 0x000fc8000ff1e0ff */
[----:B------:R-:W-:-:S05]  /*18e40*/  IADD3.X R17, RZ, UR5, RZ, P0, !PT ;  /* 0x00000005ff117c10 */ /* 0x000fca00087fe4ff */
[----:B------:R-:W-:Y:S01]  /*18e50*/  STG.E.U16 desc[UR60][R16.64], R27 ;  /* 0x0000001b10007986 */ /* 0x000fe2000c10153c */
[----:B------:R-:W-:Y:S05]  /*18e60*/  EXIT ;  /* 0x000000000000794d */ /* 0x000fea0003800000 */
.L_x_5717:
        /* <DEDUP_REMOVED lines=9> */
        .weak           $__internal_16_$__cuda_sm20_div_u64
        .type           $__internal_16_$__cuda_sm20_div_u64,@function
        .size           $__internal_16_$__cuda_sm20_div_u64,($__internal_17_$__cuda_sm20_rem_u64 - $__internal_16_$__cuda_sm20_div_u64)
$__internal_16_$__cuda_sm20_div_u64:
        /* <DEDUP_REMOVED lines=68> */
[----:B------:R-:W-:Y:S06]  /*19340*/  RET.REL.NODEC R20 `(_ZN2at6native13reduce_kernelILi128ELi4ENS0_8ReduceOpIN3c108BFloat16ENS0_14func_wrapper_tIS4_ZNS0_11sum_functorIS4_fS4_EclERNS_14TensorIteratorEEUlffE_EEjS4_Li4ELi8EEEEEvT1_) ;  /* 0xfffffe6c142c7950 */ /* 0x000fec0003c3ffff */
        .weak           $__internal_17_$__cuda_sm20_rem_u64
        .type           $__internal_17_$__cuda_sm20_rem_u64,@function
        .size           $__internal_17_$__cuda_sm20_rem_u64,(.L_x_9799 - $__internal_17_$__cuda_sm20_rem_u64)
$__internal_17_$__cuda_sm20_rem_u64:
        /* <DEDUP_REMOVED lines=64> */
[----:B------:R-:W-:Y:S06]  /*19750*/  RET.REL.NODEC R14 `(_ZN2at6native13reduce_kernelILi128ELi4ENS0_8ReduceOpIN3c108BFloat16ENS0_14func_wrapper_tIS4_ZNS0_11sum_functorIS4_fS4_EclERNS_14TensorIteratorEEUlffE_EEjS4_Li4ELi8EEEEEvT1_) ;  /* 0xfffffe680e287950 */ /* 0x000fec0003c3ffff */
.L_x_5722:
        /* <DEDUP_REMOVED lines=10> */
.L_x_9799:


//--------------------- .text._ZN2at6native13reduce_kernelILi512ELi1ENS0_8ReduceOpIN3c104HalfENS0_14func_wrapper_tIfZNS0_11sum_functorIS4_ffEclERNS_14TensorIteratorEEUlffE_EEjfLi4ELi8EEEEEvT1_ --------------------------
	.section	.text._ZN2at6native13reduce_kernelILi512ELi1ENS0_8ReduceOpIN3c104HalfENS0_14func_wrapper_tIfZNS0_11sum_functorIS4_ffEclERNS_14TensorIteratorEEUlffE_EEjfLi4ELi8EEEEEvT1_,"ax",@progbits
	.align	128
        .global         _ZN2at6native13reduce_kernelILi512ELi1ENS0_8ReduceOpIN3c104HalfENS0_14func_wrapper_tIfZNS0_11sum_functorIS4_ffEclERNS_14TensorIteratorEEUlffE_EEjfLi4ELi8EEEEEvT1_
        .type           _ZN2at6native13reduce_kernelILi512ELi1ENS0_8ReduceOpIN3c104HalfENS0_14func_wrapper_tIfZNS0_11sum_functorIS4_ffEclERNS_14TensorIteratorEEUlffE_EEjfLi4ELi8EEEEEvT1_,@function
        .size           _ZN2at6native13reduce_kernelILi512ELi1ENS0_8ReduceOpIN3c104HalfENS0_14func_wrapper_tIfZNS0_11sum_functorIS4_ffEclERNS_14TensorIteratorEEUlffE_EEjfLi4ELi8EEEEEvT1_,(.L_x_9860 - _ZN2at6native13reduce_kernelILi512ELi1ENS0_8ReduceOpIN3c104HalfENS0_14func_wrapper_tIfZNS0_11sum_functorIS4_ffEclERNS_14TensorIteratorEEUlffE_EEjfLi4ELi8EEEEEvT1_)
        .other          _ZN2at6native13reduce_kernelILi512ELi1ENS0_8ReduceOpIN3c104HalfENS0_14func_wrapper_tIfZNS0_11sum_functorIS4_ffEclERNS_14TensorIteratorEEUlffE_EEjfLi4ELi8EEEEEvT1_,@"STO_CUDA_ENTRY STV_DEFAULT"
_ZN2at6native13reduce_kernelILi512ELi1ENS0_8ReduceOpIN3c104HalfENS0_14func_wrapper_tIfZNS0_11sum_functorIS4_ffEclERNS_14TensorIteratorEEUlffE_EEjfLi4ELi8EEEEEvT1_:
.text._ZN2at6native13reduce_kernelILi512ELi1ENS0_8ReduceOpIN3c104HalfENS0_14func_wrapper_tIfZNS0_11sum_functorIS4_ffEclERNS_14TensorIteratorEEUlffE_EEjfLi4ELi8EEEEEvT1_:
        /* <DEDUP_REMOVED lines=287> */
.L_x_5723:
        /* <DEDUP_REMOVED lines=50> */
.L_x_5732:
[----:B------:R-:W-:Y:S05]  /*1510*/  BSYNC B3 ;  /* 0x0000000000037941 */ /* 0x000fea0003800000 */
.L_x_5731:
        /* <DEDUP_REMOVED lines=10> */
[----:B------:R-:W-:-:S07]  /*15c0*/  FADD.FTZ R9, R9, UR4 ;  /* 0x0000000409097e21 */ /* 0x000fce0008010000 */
.L_x_5730:
[----:B------:R-:W-:Y:S05]  /*15d0*/  BSYNC B2 ;  /* 0x0000000000027941 */ /* 0x000fea0003800000 */
.L_x_5729:
[C---:B------:R-:W-:Y:S02]  /*15e0*/  IADD3 R7, P0, -R11.reuse, 0x8, RZ ;  /* 0x000000080b077810 */ /* 0x040fe40007f1e1ff */
[----:B------:R-:W-:Y:S02]  /*15f0*/  IADD3 R10, R11, -0x8, R2 ;  /* 0xfffffff80b0a7810 */ /* 0x000fe40007ffe002 */
[----:B------:R-:W-:Y:S01]  /*1600*/  LEA R12, P1, R7, R12, 0x1 ;  /* 0x0000000c070c7211 */ /* 0x000fe200078208ff */
[----:B------:R-:W-:-:S05]  /*1610*/  IMAD.X R4, RZ, RZ, -0x1, P0 ;  /* 0xffffffffff047424 */ /* 0x000fca00000e06ff */
[----:B------:R-:W-:-:S07]  /*1620*/  LEA.HI.X R13, R7, R13, R4, 0x1, P1 ;  /* 0x0000000d070d7211 */ /* 0x000fce00008f0c04 */
.L_x_5728:
[----:B------:R-:W-:Y:S05]  /*1630*/  BSYNC B1 ;  /* 0x0000000000017941 */ /* 0x000fea0003800000 */
.L_x_5727:
        /* <DEDUP_REMOVED lines=12> */
[----:B------:R-:W-:Y:S01]  /*1700*/  MOV R21, R5 ;  /* 0x0000000500157202 */ /* 0x000fe20000000f00 */
[--C-:B------:R-:W-:Y:S01]  /*1710*/  IMAD.MOV.U32 R17, RZ, RZ, R16.reuse ;  /* 0x000000ffff117224 */ /* 0x100fe200078e0010 */
[-C--:B------:R-:W-:Y:S01]  /*1720*/  MOV R18, R16.reuse ;  /* 0x0000001000127202 */ /* 0x080fe20000000f00 */
[--C-:B------:R-:W-:Y:S01]  /*1730*/  IMAD.MOV.U32 R19, RZ, RZ, R16.reuse ;  /* 0x000000ffff137224 */ /* 0x100fe200078e0010 */
[----:B------:R-:W-:Y:S01]  /*1740*/  MOV R20, R16 ;  /* 0x0000001000147202 */ /* 0x000fe20000000f00 */
[----:B------:R-:W-:-:S07]  /*1750*/  IMAD.MOV.U32 R2, RZ, RZ, R16 ;  /* 0x000000ffff027224 */ /* 0x000fce00078e0010 */
.L_x_5735:
[----:B------:R-:W-:Y:S01]  /*1760*/  IMAD.WIDE.U32 R4, R21, 0x10, R12 ;  /* 0x0000001015047825 */ /* 0x000fe200078e000c */
[----:B------:R-:W-:-:S05]  /*1770*/  ULDC UR4, c[0x0][0x224] ;  /* 0x0000890000047ab9 */ /* 0x000fca0000000800 */
[----:B------:R-:W2:Y:S01]  /*1780*/  LDG.E.128 R4, desc[UR36][R4.64] ;  /* 0x0000002404047981 */ /* 0x000ea2000c1e1d00 */
[----:B------:R-:W-:-:S04]  /*1790*/  IADD3 R21, R21, UR4, RZ ;  /* 0x0000000415157c10 */ /* 0x000fc8000fffe0ff */
[----:B------:R-:W-:-:S04]  /*17a0*/  LEA R25, R21, 0x7, 0x3 ;  /* 0x0000000715197811 */ /* 0x000fc800078e18ff */
[----:B------:R-:W-:Y:S01]  /*17b0*/  ISETP.GE.U32.AND P0, PT, R25, R10, PT ;  /* 0x0000000a1900720c */ /* 0x000fe20003f06070 */
[--C-:B--2---:R-:W-:Y:S02]  /*17c0*/  HADD2.F32 R22, -RZ, R4.reuse.H0_H0 ;  /* 0x20000004ff167230 */ /* 0x104fe40000004100 */
[----:B------:R-:W-:Y:S02]  /*17d0*/  HADD2.F32 R23, -RZ, R4.H1_H1 ;  /* 0x30000004ff177230 */ /* 0x000fe40000004100 */
[--C-:B------:R-:W-:Y:S02]  /*17e0*/  HADD2.F32 R24, -RZ, R6.reuse.H0_H0 ;  /* 0x20000006ff187230 */ /* 0x100fe40000004100 */
[----:B------:R-:W-:Y:S01]  /*17f0*/  FADD.FTZ R9, R22, R9 ;  /* 0x0000000916097221 */ /* 0x000fe20000010000 */
[----:B------:R-:W-:Y:S02]  /*1800*/  HADD2.F32 R29, -RZ, R6.H1_H1 ;  /* 0x30000006ff1d7230 */ /* 0x000fe40000004100 */
[----:B------:R-:W-:Y:S01]  /*1810*/  FADD.FTZ R16, R23, R16 ;  /* 0x0000001017107221 */ /* 0x000fe20000010000 */
[----:B------:R-:W-:-:S02]  /*1820*/  HADD2.F32 R25, -RZ, R5.H0_H0 ;  /* 0x20000005ff197230 */ /* 0x000fc40000004100 */
[----:B------:R-:W-:Y:S01]  /*1830*/  FADD.FTZ R19, R24, R19 ;  /* 0x0000001318137221 */ /* 0x000fe20000010000 */
[----:B------:R-:W-:Y:S02]  /*1840*/  HADD2.F32 R27, -RZ, R5.H1_H1 ;  /* 0x30000005ff1b7230 */ /* 0x000fe40000004100 */
[----:B------:R-:W-:Y:S01]  /*1850*/  FADD.FTZ R18, R29, R18 ;  /* 0x000000121d127221 */ /* 0x000fe20000010000 */
[--C-:B------:R-:W-:Y:S02]  /*1860*/  HADD2.F32 R6, -RZ, R7.reuse.H0_H0 ;  /* 0x20000007ff067230 */ /* 0x100fe40000004100 */
[----:B------:R-:W-:Y:S01]  /*1870*/  FADD.FTZ R2, R25, R2 ;  /* 0x0000000219027221 */ /* 0x000fe20000010000 */
[----:B------:R-:W-:Y:S02]  /*1880*/  HADD2.F32 R4, -RZ, R7.H1_H1 ;  /* 0x30000007ff047230 */ /* 0x000fe40000004100 */
[----:B------:R-:W-:Y:S01]  /*1890*/  FADD.FTZ R20, R27, R20 ;  /* 0x000000141b147221 */ /* 0x000fe20000010000 */
[----:B------:R-:W-:-:S02]  /*18a0*/  FADD.FTZ R17, R6, R17 ;  /* 0x0000001106117221 */ /* 0x000fc40000010000 */
[----:B------:R-:W-:Y:S01]  /*18b0*/  FADD.FTZ R11, R4, R11 ;  /* 0x0000000b040b7221 */ /* 0x000fe20000010000 */
[----:B------:R-:W-:Y:S06]  /*18c0*/  @!P0 BRA `(.L_x_5735) ;  /* 0xfffffffc00a48947 */ /* 0x000fec000383ffff */
.L_x_5734:
[----:B------:R-:W-:Y:S05]  /*18d0*/  BSYNC B1 ;  /* 0x0000000000017941 */ /* 0x000fea0003800000 */
.L_x_5733:
        /* <DEDUP_REMOVED lines=8> */
.L_x_5737:
[----:B------:R-:W-:Y:S05]  /*1960*/  BSYNC B1 ;  /* 0x0000000000017941 */ /* 0x000fea0003800000 */
.L_x_5736:
        /* <DEDUP_REMOVED lines=11> */
[----:B------:R-:W-:-:S07]  /*1a20*/  FADD.FTZ R9, R9, R4 ;  /* 0x0000000409097221 */ /* 0x000fce0000010000 */
.L_x_5739:
[----:B------:R-:W-:Y:S05]  /*1a30*/  BSYNC B1 ;  /* 0x0000000000017941 */ /* 0x000fea0003800000 */
.L_x_5738:
        /* <DEDUP_REMOVED lines=8> */
.L_x_5726:
        /* <DEDUP_REMOVED lines=23> */
.L_x_5749:
        /* <DEDUP_REMOVED lines=50> */
[----:B------:R-:W-:Y:S01]  /*1f50*/  MOV R10, RZ ;  /* 0x000000ff000a7202 */ /* 0x000fe20000000f00 */
        /* <DEDUP_REMOVED lines=235> */
.L_x_5745:
[----:B------:R-:W-:Y:S01]  /*2e10*/  LOP3.LUT R11, R10, 0xfffffffe, RZ, 0xc0, !PT ;  /* 0xfffffffe0a0b7812 */ /* 0x000fe200078ec0ff */
[----:B------:R-:W-:Y:S02]  /*2e20*/  ULDC UR38, c[0x0][0x224] ;  /* 0x0000890000267ab9 */ /* 0x000fe40000000800 */
[----:B------:R-:W-:Y:S02]  /*2e30*/  MOV R4, UR38 ;  /* 0x0000002600047c02 */ /* 0x000fe40008000f00 */
[----:B------:R-:W-:-:S05]  /*2e40*/  IADD3 R10, P1, R12, R11, RZ ;  /* 0x0000000b0c0a7210 */ /* 0x000fca0007f3e0ff */
[----:B------:R-:W-:-:S06]  /*2e50*/  IMAD.X R11, RZ, RZ, R13, P1 ;  /* 0x000000ffff0b7224 */ /* 0x000fcc00008e060d */
[----:B------:R1:W5:Y:S01]  /*2e60*/  LDG.E.U16 R11, desc[UR36][R10.64] ;  /* 0x000000240a0b7981 */ /* 0x000362000c1e1500 */
[----:B------:R-:W-:Y:S01]  /*2e70*/  IADD3 R5, R5, R4, RZ ;  /* 0x0000000405057210 */ /* 0x000fe20007ffe0ff */
        /* <DEDUP_REMOVED lines=10> */
[----:B------:R-:W-:Y:S01]  /*2f20*/  MOV R18, RZ ;  /* 0x000000ff00127202 */ /* 0x000fe20000000f00 */
[----:B------:R-:W-:Y:S01]  /*2f30*/  IMAD.MOV.U32 R19, RZ, RZ, R20 ;  /* 0x000000ffff137224 */ /* 0x000fe200078e0014 */
[----:B------:R-:W-:-:S03]  /*2f40*/  ISETP.NE.AND P1, PT, R16, 0x2, PT ;  /* 0x000000021000780c */ /* 0x000fc60003f25270 */
[----:B-1----:R-:W-:-:S05]  /*2f50*/  IMAD.HI.U32 R10, R20, UR33, R18 ;  /* 0x00000021140a7c27 */ /* 0x002fca000f8e0012 */
        /* <DEDUP_REMOVED lines=233> */
.L_x_5746:
        /* <DEDUP_REMOVED lines=254> */
.L_x_5747:
        /* <DEDUP_REMOVED lines=252> */
.L_x_5748:
        /* <DEDUP_REMOVED lines=8> */
[----:B--2--5:R-:W-:Y:S02]  /*5e10*/  HADD2.F32 R21, -RZ, R11.H0_H0 ;  /* 0x2000000bff157230 */ /* 0x024fe40000004100 */
[----:B------:R-:W-:Y:S01]  /*5e20*/  HADD2.F32 R22, -RZ, R20.H0_H0 ;  /* 0x20000014ff167230 */ /* 0x000fe20000004100 */
[----:B------:R-:W-:Y:S01]  /*5e30*/  ISETP.GE.U32.AND P1, PT, R23, R2, PT ;  /* 0x000000021700720c */ /* 0x000fe20003f26070 */
[----:B------:R-:W-:Y:S02]  /*5e40*/  HADD2.F32 R23, -RZ, R10.H0_H0 ;  /* 0x2000000aff177230 */ /* 0x000fe40000004100 */
[----:B------:R-:W-:Y:S01]  /*5e50*/  FADD.FTZ R6, R21, R6 ;  /* 0x0000000615067221 */ /* 0x000fe20000010000 */
[----:B------:R-:W-:-:S02]  /*5e60*/  FADD.FTZ R7, R22, R7 ;  /* 0x0000000716077221 */ /* 0x000fc40000010000 */
[----:B------:R-:W-:Y:S01]  /*5e70*/  FADD.FTZ R8, R23, R8 ;  /* 0x0000000817087221 */ /* 0x000fe20000010000 */
[----:B---3--:R-:W-:-:S05]  /*5e80*/  HADD2.F32 R24, -RZ, R18.H0_H0 ;  /* 0x20000012ff187230 */ /* 0x008fca0000004100 */
[----:B------:R-:W-:Y:S01]  /*5e90*/  FADD.FTZ R9, R24, R9 ;  /* 0x0000000918097221 */ /* 0x000fe20000010000 */
[----:B------:R-:W-:Y:S06]  /*5ea0*/  @!P1 BRA `(.L_x_5749) ;  /* 0xffffffbc00609947 */ /* 0x000fec000383ffff */
[----:B------:R-:W-:Y:S05]  /*5eb0*/  BSYNC B2 ;  /* 0x0000000000027941 */ /* 0x000fea0003800000 */
.L_x_5744:
[----:B------:R-:W-:-:S07]  /*5ec0*/  PRMT R22, R18, 0x7610, R22 ;  /* 0x0000761012167816 */ /* 0x000fce0000000016 */
.L_x_5743:
[----:B------:R-:W-:Y:S05]  /*5ed0*/  BSYNC B1 ;  /* 0x0000000000017941 */ /* 0x000fea0003800000 */
.L_x_5742:
        /* <DEDUP_REMOVED lines=280> */
.L_x_5752:
[----:B------:R-:W-:-:S04]  /*7060*/  LOP3.LUT R11, R11, 0xfffffffe, RZ, 0xc0, !PT ;  /* 0xfffffffe0b0b7812 */ /* 0x000fc800078ec0ff */
[----:B0-----:R-:W-:-:S05]  /*7070*/  IADD3 R16, P2, R12, R11, RZ ;  /* 0x0000000b0c107210 */ /* 0x001fca0007f5e0ff */
        /* <DEDUP_REMOVED lines=279> */
.L_x_5753:
        /* <DEDUP_REMOVED lines=281> */
.L_x_5754:
        /* <DEDUP_REMOVED lines=281> */
.L_x_5755:
[----:B------:R-:W-:-:S04]  /*a510*/  LOP3.LUT R23, R22, 0xfffffffe, RZ, 0xc0, !PT ;  /* 0xfffffffe16177812 */ /* 0x000fc800078ec0ff */
[----:B------:R-:W-:-:S05]  /*a520*/  IADD3 R22, P1, R12, R23, RZ ;  /* 0x000000170c167210 */ /* 0x000fca0007f3e0ff */
[----:B------:R-:W-:-:S05]  /*a530*/  IMAD.X R23, RZ, RZ, R13, P1 ;  /* 0x000000ffff177224 */ /* 0x000fca00008e060d */
[----:B------:R1:W5:Y:S03]  /*a540*/  LDG.E.U16 R22, desc[UR36][R22.64] ;  /* 0x0000002416167981 */ /* 0x000366000c1e1500 */
.L_x_5751:
[----:B------:R-:W-:Y:S05]  /*a550*/  BSYNC B1 ;  /* 0x0000000000017941 */ /* 0x000fea0003800000 */
.L_x_5750:
[----:B------:R-:W-:Y:S04]  /*a560*/  BSSY B1, `(.L_x_5756) ;  /* 0x0000012000017945 */ /* 0x000fe80003800000 */
[----:B------:R-:W-:Y:S05]  /*a570*/  @P0 BRA `(.L_x_5757) ;  /* 0x0000000000400947 */ /* 0x000fea0003800000 */
[----:B------:R-:W-:Y:S01]  /*a580*/  IADD3 R5, R5, R4, RZ ;  /* 0x0000000405057210 */ /* 0x000fe20007ffe0ff */
[----:B-----5:R-:W-:-:S03]  /*a590*/  HADD2.F32 R11, -RZ, R11.H0_H0 ;  /* 0x2000000bff0b7230 */ /* 0x020fc60000004100 */
[----:B------:R-:W-:Y:S02]  /*a5a0*/  ISETP.GE.U32.AND P0, PT, R5, R2, PT ;  /* 0x000000020500720c */ /* 0x000fe40003f06070 */
[----:B------:R-:W-:-:S11]  /*a5b0*/  FADD.FTZ R6, R6, R11 ;  /* 0x0000000b06067221 */ /* 0x000fd60000010000 */
[----:B------:R-:W-:Y:S05]  /*a5c0*/  @P0 BRA `(.L_x_5757) ;  /* 0x00000000002c0947 */ /* 0x000fea0003800000 */
[----:B------:R-:W-:Y:S01]  /*a5d0*/  IADD3 R5, R5, R4, RZ ;  /* 0x0000000405057210 */ /* 0x000fe20007ffe0ff */
[----:B------:R-:W-:-:S03]  /*a5e0*/  HADD2.F32 R20, -RZ, R20.H0_H0 ;  /* 0x20000014ff147230 */ /* 0x000fc60000004100 */
[----:B------:R-:W-:Y:S02]  /*a5f0*/  ISETP.GE.U32.AND P0, PT, R5, R2, PT ;  /* 0x000000020500720c */ /* 0x000fe40003f06070 */
[----:B------:R-:W-:-:S11]  /*a600*/  FADD.FTZ R7, R7, R20 ;  /* 0x0000001407077221 */ /* 0x000fd60000010000 */
[----:B------:R-:W-:Y:S05]  /*a610*/  @P0 BRA `(.L_x_5757) ;  /* 0x0000000000180947 */ /* 0x000fea0003800000 */
[----:B------:R-:W-:-:S05]  /*a620*/  IMAD.IADD R5, R5, 0x1, R4 ;  /* 0x0000000105057824 */ /* 0x000fca00078e0204 */
[----:B------:R-:W-:Y:S01]  /*a630*/  ISETP.GE.U32.AND P0, PT, R5, R2, PT ;  /* 0x000000020500720c */ /* 0x000fe20003f06070 */
[----:B------:R-:W-:-:S05]  /*a640*/  HADD2.F32 R5, -RZ, R10.H0_H0 ;  /* 0x2000000aff057230 */ /* 0x000fca0000004100 */
[----:B------:R-:W-:-:S07]  /*a650*/  FADD.FTZ R8, R8, R5 ;  /* 0x0000000508087221 */ /* 0x000fce0000010000 */
[----:B------:R-:W-:-:S05]  /*a660*/  @!P0 HADD2.F32 R22, -RZ, R22.H0_H0 ;  /* 0x20000016ff168230 */ /* 0x000fca0000004100 */
[----:B------:R-:W-:-:S07]  /*a670*/  @!P0 FADD.FTZ R9, R9, R22 ;  /* 0x0000001609098221 */ /* 0x000fce0000010000 */
.L_x_5757:
[----:B------:R-:W-:Y:S05]  /*a680*/  BSYNC B1 ;  /* 0x0000000000017941 */ /* 0x000fea0003800000 */
.L_x_5756:
[----:B------:R-:W-:-:S04]  /*a690*/  FADD.FTZ R7, R6, R7 ;  /* 0x0000000706077221 */ /* 0x000fc80000010000 */
[----:B------:R-:W-:-:S04]  /*a6a0*/  FADD.FTZ R8, R7, R8 ;  /* 0x0000000807087221 */ /* 0x000fc80000010000 */
[----:B0-----:R-:W-:Y:S01]  /*a6b0*/  FADD.FTZ R16, R8, R9 ;  /* 0x0000000908107221 */ /* 0x001fe20000010000 */
[----:B------:R-:W-:Y:S06]  /*a6c0*/  BRA `(.L_x_5725) ;  /* 0x0000000800b47947 */ /* 0x000fec0003800000 */
.L_x_5741:
        /* <DEDUP_REMOVED lines=10> */
.L_x_5761:
        /* <DEDUP_REMOVED lines=21> */
[----:B-----5:R-:W-:Y:S02]  /*a8c0*/  HADD2.F32 R26, -RZ, R18.H0_H0 ;  /* 0x20000012ff1a7230 */ /* 0x020fe40000004100 */
[----:B------:R-:W-:Y:S01]  /*a8d0*/  FADD.FTZ R6, R23, R6 ;  /* 0x0000000617067221 */ /* 0x000fe20000010000 */
[----:B------:R-:W-:Y:S01]  /*a8e0*/  FADD.FTZ R7, R24, R7 ;  /* 0x0000000718077221 */ /* 0x000fe20000010000 */
[----:B------:R-:W-:Y:S01]  /*a8f0*/  FADD.FTZ R20, R25, R20 ;  /* 0x0000001419147221 */ /* 0x000fe20000010000 */
[----:B------:R-:W-:Y:S01]  /*a900*/  FADD.FTZ R21, R26, R21 ;  /* 0x000000151a157221 */ /* 0x000fe20000010000 */
[----:B------:R-:W-:Y:S06]  /*a910*/  @!P0 BRA `(.L_x_5761) ;  /* 0xfffffffc00948947 */ /* 0x000fec000383ffff */
[----:B------:R-:W-:Y:S05]  /*a920*/  BSYNC B2 ;  /* 0x0000000000027941 */ /* 0x000fea0003800000 */
.L_x_5760:
[----:B------:R-:W-:Y:S02]  /*a930*/  PRMT R16, R11, 0x7610, R16 ;  /* 0x000076100b107816 */ /* 0x000fe40000000010 */
[----:B------:R-:W-:Y:S02]  /*a940*/  PRMT R10, R8, 0x7610, R10 ;  /* 0x00007610080a7816 */ /* 0x000fe4000000000a */
[----:B------:R-:W-:-:S07]  /*a950*/  PRMT R11, R18, 0x7610, R11 ;  /* 0x00007610120b7816 */ /* 0x000fce000000000b */
.L_x_5759:
[----:B------:R-:W-:Y:S05]  /*a960*/  BSYNC B1 ;  /* 0x0000000000017941 */ /* 0x000fea0003800000 */
.L_x_5758:
        /* <DEDUP_REMOVED lines=23> */
.L_x_5763:
[----:B------:R-:W-:Y:S05]  /*aae0*/  BSYNC B1 ;  /* 0x0000000000017941 */ /* 0x000fea0003800000 */
.L_x_5762:
[----:B------:R-:W-:Y:S04]  /*aaf0*/  BSSY B1, `(.L_x_5764) ;  /* 0x0000012000017945 */ /* 0x000fe80003800000 */
[----:B------:R-:W-:Y:S05]  /*ab00*/  @P1 BRA `(.L_x_5765) ;  /* 0x0000000000401947 */ /* 0x000fea0003800000 */
[----:B0-----:R-:W-:Y:S01]  /*ab10*/  IADD3 R9, R5, R4, RZ ;  /* 0x0000000405097210 */ /* 0x001fe20007ffe0ff */
[----:B-----5:R-:W-:-:S03]  /*ab20*/  HADD2.F32 R5, -RZ, R10.H0_H0 ;  /* 0x2000000aff057230 */ /* 0x020fc60000004100 */
[----:B------:R-:W-:Y:S02]  /*ab30*/  ISETP.GE.U32.AND P0, PT, R9, R2, PT ;  /* 0x000000020900720c */ /* 0x000fe40003f06070 */
[----:B------:R-:W-:-:S11]  /*ab40*/  FADD.FTZ R6, R6, R5 ;  /* 0x0000000506067221 */ /* 0x000fd60000010000 */
[----:B------:R-:W-:Y:S05]  /*ab50*/  @P0 BRA `(.L_x_5765) ;  /* 0x00000000002c0947 */ /* 0x000fea0003800000 */
[----:B------:R-:W-:Y:S02]  /*ab60*/  IMAD.IADD R5, R9, 0x1, R4 ;  /* 0x0000000109057824 */ /* 0x000fe400078e0204 */
[----:B------:R-:W-:-:S03]  /*ab70*/  HADD2.F32 R16, -RZ, R16.H0_H0 ;  /* 0x20000010ff107230 */ /* 0x000fc60000004100 */
[----:B------:R-:W-:Y:S02]  /*ab80*/  ISETP.GE.U32.AND P0, PT, R5, R2, PT ;  /* 0x000000020500720c */ /* 0x000fe40003f06070 */
[----:B------:R-:W-:-:S11]  /*ab90*/  FADD.FTZ R7, R7, R16 ;  /* 0x0000001007077221 */ /* 0x000fd60000010000 */
[----:B------:R-:W-:Y:S05]  /*aba0*/  @P0 BRA `(.L_x_5765) ;  /* 0x0000000000180947 */ /* 0x000fea0003800000 */
[----:B------:R-:W-:Y:S01]  /*abb0*/  IADD3 R5, R5, R4, RZ ;  /* 0x0000000405057210 */ /* 0x000fe20007ffe0ff */
[----:B------:R-:W-:-:S03]  /*abc0*/  HADD2.F32 R17, -RZ, R17.H0_H0 ;  /* 0x20000011ff117230 */ /* 0x000fc60000004100 */
[----:B------:R-:W-:Y:S02]  /*abd0*/  ISETP.GE.U32.AND P0, PT, R5, R2, PT ;  /* 0x000000020500720c */ /* 0x000fe40003f06070 */
[----:B------:R-:W-:-:S11]  /*abe0*/  FADD.FTZ R20, R20, R17 ;  /* 0x0000001114147221 */ /* 0x000fd60000010000 */
[----:B------:R-:W-:-:S05]  /*abf0*/  @!P0 HADD2.F32 R2, -RZ, R11.H0_H0 ;  /* 0x2000000bff028230 */ /* 0x000fca0000004100 */
[----:B------:R-:W-:-:S07]  /*ac00*/  @!P0 FADD.FTZ R21, R21, R2 ;  /* 0x0000000215158221 */ /* 0x000fce0000010000 */
.L_x_5765:
[----:B------:R-:W-:Y:S05]  /*ac10*/  BSYNC B1 ;  /* 0x0000000000017941 */ /* 0x000fea0003800000 */
.L_x_5764:
[----:B------:R-:W-:-:S04]  /*ac20*/  FADD.FTZ R7, R7, R6 ;  /* 0x0000000607077221 */ /* 0x000fc80000010000 */
[----:B-----5:R-:W-:-:S04]  /*ac30*/  FADD.FTZ R16, R7, R20 ;  /* 0x0000001407107221 */ /* 0x020fc80000010000 */
[----:B------:R-:W-:Y:S01]  /*ac40*/  FADD.FTZ R16, R16, R21 ;  /* 0x0000001510107221 */ /* 0x000fe20000010000 */
[----:B------:R-:W-:Y:S06]  /*ac50*/  BRA `(.L_x_5725) ;  /* 0x0000000400507947 */ /* 0x000fec0003800000 */
.L_x_5740:
[----:B------:R-:W0:Y:S01]  /*ac60*/  LDC R4, c[0x0][0x224] ;  /* 0x00008900ff047b82 */ /* 0x000e220000000800 */
[----:B------:R-:W-:Y:S01]  /*ac70*/  BSSY B1, `(.L_x_5766) ;  /* 0x0000028000017945 */ /* 0x000fe20003800000 */
[----:B------:R-:W-:-:S06]  /*ac80*/  MOV R17, R5 ;  /* 0x0000000500117202 */ /* 0x000fcc0000000f00 */
        /* <DEDUP_REMOVED lines=10> */
.L_x_5769:
        /* <DEDUP_REMOVED lines=24> */
.L_x_5768:
[----:B------:R-:W-:Y:S02]  /*aeb0*/  PRMT R18, R10, 0x7610, R18 ;  /* 0x000076100a127816 */ /* 0x000fe40000000012 */
[----:B------:R-:W-:Y:S02]  /*aec0*/  PRMT R19, R20, 0x7610, R19 ;  /* 0x0000761014137816 */ /* 0x000fe40000000013 */
[----:B------:R-:W-:Y:S02]  /*aed0*/  PRMT R11, R8, 0x7610, R11 ;  /* 0x00007610080b7816 */ /* 0x000fe4000000000b */
[----:B------:R-:W-:-:S07]  /*aee0*/  PRMT R10, R22, 0x7610, R10 ;  /* 0x00007610160a7816 */ /* 0x000fce000000000a */
.L_x_5767:
[----:B------:R-:W-:Y:S05]  /*aef0*/  BSYNC B1 ;  /* 0x0000000000017941 */ /* 0x000fea0003800000 */
.L_x_5766:
        /* <DEDUP_REMOVED lines=19> */
.L_x_5771:
[----:B------:R-:W-:Y:S05]  /*b030*/  BSYNC B1 ;  /* 0x0000000000017941 */ /* 0x000fea0003800000 */
.L_x_5770:
[----:B------:R-:W-:Y:S04]  /*b040*/  BSSY B1, `(.L_x_5772) ;  /* 0x0000012000017945 */ /* 0x000fe80003800000 */
[----:B------:R-:W-:Y:S05]  /*b050*/  @P1 BRA `(.L_x_5773) ;  /* 0x0000000000401947 */ /* 0x000fea0003800000 */
[----:B0-----:R-:W-:Y:S02]  /*b060*/  IMAD.IADD R9, R17, 0x1, R4 ;  /* 0x0000000111097824 */ /* 0x001fe400078e0204 */
        /* <DEDUP_REMOVED lines=15> */
.L_x_5773:
[----:B------:R-:W-:Y:S05]  /*b160*/  BSYNC B1 ;  /* 0x0000000000017941 */ /* 0x000fea0003800000 */
.L_x_5772:
[----:B------:R-:W-:-:S04]  /*b170*/  FADD.FTZ R6, R6, R7 ;  /* 0x0000000706067221 */ /* 0x000fc80000010000 */
[----:B------:R-:W-:-:S04]  /*b180*/  FADD.FTZ R5, R6, R5 ;  /* 0x0000000506057221 */ /* 0x000fc80000010000 */
[----:B------:R-:W-:-:S07]  /*b190*/  FADD.FTZ R16, R5, R16 ;  /* 0x0000001005107221 */ /* 0x000fce0000010000 */
.L_x_5725:
[----:B------:R-:W-:Y:S05]  /*b1a0*/  BSYNC B0 ;  /* 0x0000000000007941 */ /* 0x000fea0003800000 */
.L_x_5724:
        /* <DEDUP_REMOVED lines=16> */
.L_x_5775:
        /* <DEDUP_REMOVED lines=12> */
.L_x_5774:
        /* <DEDUP_REMOVED lines=19> */
.L_x_5778:
        /* <DEDUP_REMOVED lines=12> */
.L_x_5777:
[----:B------:R-:W-:Y:S01]  /*b560*/  BAR.SYNC.DEFER_BLOCKING 0x0 ;  /* 0x0000000000007b1d */ /* 0x000fe20000010000 */
[----:B------:R-:W-:-:S13]  /*b570*/  ISETP.GE.AND P0, PT, R2, 0x2, PT ;  /* 0x000000020200780c */ /* 0x000fda0003f06270 */
[----:B------:R-:W-:Y:S05]  /*b580*/  @!P0 BRA `(.L_x_5776) ;  /* 0x0000000000188947 */ /* 0x000fea0003800000 */
[----:B------:R-:W-:-:S11]  /*b590*/  HFMA2.MMA R5, -RZ, RZ, 0, 5.9604644775390625e-08 ;  /* 0x00000001ff057435 */ /* 0x000fd600000001ff */
.L_x_5779:
[----:B------:R0:W2:Y:S02]  /*b5a0*/  SHFL.DOWN PT, R7, R16, R5, 0x1f ;  /* 0x08001f0510077589 */ /* 0x0000a400000e0000 */
[----:B0-----:R-:W-:-:S04]  /*b5b0*/  SHF.L.U32 R5, R5, 0x1, RZ ;  /* 0x0000000105057819 */ /* 0x001fc800000006ff */
[----:B------:R-:W-:Y:S01]  /*b5c0*/  ISETP.GE.AND P0, PT, R5, R2, PT ;  /* 0x000000020500720c */ /* 0x000fe20003f06270 */
[----:B--2---:R-:W-:-:S12]  /*b5d0*/  FADD.FTZ R16, R7, R16 ;  /* 0x0000001007107221 */ /* 0x004fd80000010000 */
[----:B------:R-:W-:Y:S05]  /*b5e0*/  @!P0 BRA `(.L_x_5779) ;  /* 0xfffffffc00ec8947 */ /* 0x000fea000383ffff */
.L_x_5776:
        /* <DEDUP_REMOVED lines=277> */
.L_x_5780:
        /* <DEDUP_REMOVED lines=296> */
.L_x_5782:
        /* <DEDUP_REMOVED lines=17> */
.L_x_5784:
[----:B0-----:R-:W-:Y:S05]  /*dad0*/  BSYNC B0 ;  /* 0x0000000000007941 */ /* 0x001fea0003800000 */
.L_x_5783:
        /* <DEDUP_REMOVED lines=14> */
.L_x_5786:
[----:B------:R-:W-:Y:S05]  /*dbc0*/  BSYNC B0 ;  /* 0x0000000000007941 */ /* 0x000fea0003800000 */
.L_x_5785:
        /* <DEDUP_REMOVED lines=35> */
.L_x_5788:
[----:B------:R-:W-:Y:S05]  /*de00*/  BSYNC B0 ;  /* 0x0000000000007941 */ /* 0x000fea0003800000 */
.L_x_5787:
        /* <DEDUP_REMOVED lines=31> */
.L_x_5793:
        /* <DEDUP_REMOVED lines=8> */
.L_x_5792:
[----:B------:R-:W-:Y:S05]  /*e080*/  BRA `(.L_x_5791) ;  /* 0x0000000000447947 */ /* 0x000fea0003800000 */
.L_x_5790:
        /* <DEDUP_REMOVED lines=9> */
.L_x_5794:
        /* <DEDUP_REMOVED lines=8> */
.L_x_5791:
[----:B------:R-:W-:Y:S05]  /*e1a0*/  BSYNC B0 ;  /* 0x0000000000007941 */ /* 0x000fea0003800000 */
.L_x_5789:
        /* <DEDUP_REMOVED lines=13> */
.L_x_5796:
        /* <DEDUP_REMOVED lines=12> */
.L_x_5795:
        /* <DEDUP_REMOVED lines=10> */
.L_x_5799:
        /* <DEDUP_REMOVED lines=12> */
.L_x_5798:
[----:B------:R-:W-:Y:S01]  /*e4a0*/  BAR.SYNC.DEFER_BLOCKING 0x0 ;  /* 0x0000000000007b1d */ /* 0x000fe20000010000 */
[----:B------:R-:W-:-:S13]  /*e4b0*/  ISETP.GE.AND P0, PT, R2, 0x2, PT ;  /* 0x000000020200780c */ /* 0x000fda0003f06270 */
[----:B------:R-:W-:Y:S05]  /*e4c0*/  @!P0 BRA `(.L_x_5797) ;  /* 0x0000000000188947 */ /* 0x000fea0003800000 */
[----:B------:R-:W-:-:S07]  /*e4d0*/  IMAD.MOV.U32 R3, RZ, RZ, 0x1 ;  /* 0x00000001ff037424 */ /* 0x000fce00078e00ff */
.L_x_5800:
[----:B0-----:R0:W2:Y:S02]  /*e4e0*/  SHFL.DOWN PT, R9, R16, R3, 0x1f ;  /* 0x08001f0310097589 */ /* 0x0010a400000e0000 */
[----:B0-----:R-:W-:-:S04]  /*e4f0*/  SHF.L.U32 R3, R3, 0x1, RZ ;  /* 0x0000000103037819 */ /* 0x001fc800000006ff */
[----:B------:R-:W-:Y:S01]  /*e500*/  ISETP.GE.AND P0, PT, R3, R2, PT ;  /* 0x000000020300720c */ /* 0x000fe20003f06270 */
[----:B--2---:R-:W-:-:S12]  /*e510*/  FADD.FTZ R16, R9, R16 ;  /* 0x0000001009107221 */ /* 0x004fd80000010000 */
[----:B------:R-:W-:Y:S05]  /*e520*/  @!P0 BRA `(.L_x_5800) ;  /* 0xfffffffc00ec8947 */ /* 0x000fea000383ffff */
.L_x_5797:
        /* <DEDUP_REMOVED lines=11> */
.L_x_5802:
        /* <DEDUP_REMOVED lines=20> */
.L_x_5804:
[----:B------:R-:W-:Y:S02]  /*e720*/  ULDC.64 UR4, c[0x0][0x5f0] ;  /* 0x00017c0000047ab9 */ /* 0x000fe40000000a00 */
[----:B------:R-:W-:-:S04]  /*e730*/  IADD3 R2, P0, R17, UR4, RZ ;  /* 0x0000000411027c10 */ /* 0x000fc8000ff1e0ff */
[----:B------:R-:W-:-:S05]  /*e740*/  IADD3.X R3, RZ, UR5, RZ, P0, !PT ;  /* 0x00000005ff037c10 */ /* 0x000fca00087fe4ff */
[----:B------:R-:W-:Y:S01]  /*e750*/  STG.E desc[UR36][R2.64], R16 ;  /* 0x0000001002007986 */ /* 0x000fe2000c101924 */
[----:B------:R-:W-:Y:S05]  /*e760*/  EXIT ;  /* 0x000000000000794d */ /* 0x000fea0003800000 */
.L_x_5803:
[----:B------:R-:W-:Y:S01]  /*e770*/  STG.E desc[UR36][R4.64], R16 ;  /* 0x0000001004007986 */ /* 0x000fe2000c101924 */
[----:B------:R-:W-:Y:S05]  /*e780*/  EXIT ;  /* 0x000000000000794d */ /* 0x000fea0003800000 */
.L_x_5801:
[----:B------:R-:W-:Y:S01]  /*e790*/  ISETP.NE.AND P0, PT, RZ, UR38, PT ;  /* 0x00000026ff007c0c */ /* 0x000fe2000bf05270 */
[----:B------:R-:W-:Y:S02]  /*e7a0*/  ULDC.U8 UR4, c[0x0][0x621] ;  /* 0x0001884000047ab9 */ /* 0x000fe40000000000 */
[----:B------:R-:W-:-:S10]  /*e7b0*/  ISETP.NE.AND P1, PT, RZ, UR4, PT ;  /* 0x00000004ff007c0c */ /* 0x000fd4000bf25270 */
[----:B------:R-:W-:Y:S05]  /*e7c0*/  @!P0 BRA `(.L_x_5805) ;  /* 0x0000000000088947 */ /* 0x000fea0003800000 */
[----:B------:R-:W0:Y:S02]  /*e7d0*/  LDG.E R3, desc[UR36][R6.64] ;  /* 0x0000002406037981 */ /* 0x000e24000c1e1900 */
[----:B0-----:R-:W-:-:S07]  /*e7e0*/  FADD.FTZ R16, R16, R3 ;  /* 0x0000000310107221 */ /* 0x001fce0000010000 */
.L_x_5805:
        /* <DEDUP_REMOVED lines=20> */
.L_x_5807:
[----:B------:R-:W-:Y:S02]  /*e930*/  ULDC.64 UR4, c[0x0][0x5f0] ;  /* 0x00017c0000047ab9 */ /* 0x000fe40000000a00 */
[----:B------:R-:W-:-:S05]  /*e940*/  IADD3 R2, P0, R17, UR4, RZ ;  /* 0x0000000411027c10 */ /* 0x000fca000ff1e0ff */
[----:B------:R-:W-:-:S05]  /*e950*/  IMAD.X R3, RZ, RZ, UR5, P0 ;  /* 0x00000005ff037e24 */ /* 0x000fca00080e06ff */
[----:B------:R-:W-:Y:S01]  /*e960*/  STG.E desc[UR36][R2.64], R16 ;  /* 0x0000001002007986 */ /* 0x000fe2000c101924 */
[----:B------:R-:W-:Y:S05]  /*e970*/  EXIT ;  /* 0x000000000000794d */ /* 0x000fea0003800000 */
.L_x_5806:
[----:B------:R-:W-:Y:S01]  /*e980*/  STG.E desc[UR36][R6.64], R16 ;  /* 0x0000001006007986 */ /* 0x000fe2000c101924 */
[----:B------:R-:W-:Y:S05]  /*e990*/  EXIT ;  /* 0x000000000000794d */ /* 0x000fea0003800000 */
.L_x_5781:
        /* <DEDUP_REMOVED lines=21> */
.L_x_5809:
        /* <DEDUP_REMOVED lines=20> */
.L_x_5811:
[----:B------:R-:W-:Y:S02]  /*ec30*/  ULDC.64 UR4, c[0x0][0x5f0] ;  /* 0x00017c0000047ab9 */ /* 0x000fe40000000a00 */
[----:B------:R-:W-:-:S04]  /*ec40*/  IADD3 R2, P0, R17, UR4, RZ ;  /* 0x0000000411027c10 */ /* 0x000fc8000ff1e0ff */
[----:B------:R-:W-:-:S05]  /*ec50*/  IADD3.X R3, RZ, UR5, RZ, P0, !PT ;  /* 0x00000005ff037c10 */ /* 0x000fca00087fe4ff */
[----:B------:R-:W-:Y:S01]  /*ec60*/  STG.E desc[UR36][R2.64], R16 ;  /* 0x0000001002007986 */ /* 0x000fe2000c101924 */
[----:B------:R-:W-:Y:S05]  /*ec70*/  EXIT ;  /* 0x000000000000794d */ /* 0x000fea0003800000 */
.L_x_5810:
[----:B------:R-:W-:Y:S01]  /*ec80*/  STG.E desc[UR36][R4.64], R16 ;  /* 0x0000001004007986 */ /* 0x000fe2000c101924 */
[----:B------:R-:W-:Y:S05]  /*ec90*/  EXIT ;  /* 0x000000000000794d */ /* 0x000fea0003800000 */
.L_x_5808:
[----:B------:R-:W-:Y:S01]  /*eca0*/  ISETP.NE.AND P0, PT, RZ, UR38, PT ;  /* 0x00000026ff007c0c */ /* 0x000fe2000bf05270 */
[----:B------:R-:W-:Y:S02]  /*ecb0*/  ULDC.U8 UR4, c[0x0][0x621] ;  /* 0x0001884000047ab9 */ /* 0x000fe40000000000 */
[----:B------:R-:W-:-:S10]  /*ecc0*/  ISETP.NE.AND P1, PT, RZ, UR4, PT ;  /* 0x00000004ff007c0c */ /* 0x000fd4000bf25270 */
[----:B------:R-:W-:Y:S05]  /*ecd0*/  @!P0 BRA `(.L_x_5812) ;  /* 0x0000000000088947 */ /* 0x000fea0003800000 */
[----:B------:R-:W2:Y:S02]  /*ece0*/  LDG.E R3, desc[UR36][R6.64] ;  /* 0x0000002406037981 */ /* 0x000ea4000c1e1900 */
[----:B--2---:R-:W-:-:S07]  /*ecf0*/  FADD.FTZ R16, R16, R3 ;  /* 0x0000000310107221 */ /* 0x004fce0000010000 */
.L_x_5812:
        /* <DEDUP_REMOVED lines=20> */
.L_x_5814:
[----:B------:R-:W-:Y:S02]  /*ee40*/  ULDC.64 UR4, c[0x0][0x5f0] ;  /* 0x00017c0000047ab9 */ /* 0x000fe40000000a00 */
[----:B------:R-:W-:-:S04]  /*ee50*/  IADD3 R2, P0, R17, UR4, RZ ;  /* 0x0000000411027c10 */ /* 0x000fc8000ff1e0ff */
[----:B------:R-:W-:-:S05]  /*ee60*/  IADD3.X R3, RZ, UR5, RZ, P0, !PT ;  /* 0x00000005ff037c10 */ /* 0x000fca00087fe4ff */
[----:B------:R-:W-:Y:S01]  /*ee70*/  STG.E desc[UR36][R2.64], R16 ;  /* 0x0000001002007986 */ /* 0x000fe2000c101924 */
[----:B------:R-:W-:Y:S05]  /*ee80*/  EXIT ;  /* 0x000000000000794d */ /* 0x000fea0003800000 */
.L_x_5813:
[----:B------:R-:W-:Y:S01]  /*ee90*/  STG.E desc[UR36][R6.64], R16 ;  /* 0x0000001006007986 */ /* 0x000fe2000c101924 */
[----:B------:R-:W-:Y:S05]  /*eea0*/  EXIT ;  /* 0x000000000000794d */ /* 0x000fea0003800000 */
.L_x_5815:
        /* <DEDUP_REMOVED lines=13> */
.L_x_9860:


//--------------------- .text._ZN2at6native13reduce_kernelILi256ELi2ENS0_8ReduceOpIN3c104HalfENS0_14func_wrapper_tIfZNS0_11sum_functorIS4_ffEclERNS_14TensorIteratorEEUlffE_EEjfLi4ELi8EEEEEvT1_ --------------------------
	.section	.text._ZN2at6native13reduce_kernelILi256ELi2ENS0_8ReduceOpIN3c104HalfENS0_14func_wrapper_tIfZNS0_11sum_functorIS4_ffEclERNS_14TensorIteratorEEUlffE_EEjfLi4ELi8EEEEEvT1_,"ax",@progbits
	.align	128
        .global         _ZN2at6native13reduce_kernelILi256ELi2ENS0_8ReduceOpIN3c104HalfENS0_14func_wrapper_tIfZNS0_11sum_functorIS4_ffEclERNS_14TensorIteratorEEUlffE_EEjfLi4ELi8EEEEEvT1_
        .type           _ZN2at6native13reduce_kernelILi256ELi2ENS0_8ReduceOpIN3c104HalfENS0_14func_wrapper_tIfZNS0_11sum_functorIS4_ffEclERNS_14TensorIteratorEEUlffE_EEjfLi4ELi8EEEEEvT1_,@function
        .size           _ZN2at6native13reduce_kernelILi256ELi2ENS0_8ReduceOpIN3c104HalfENS0_14func_wrapper_tIfZNS0_11sum_functorIS4_ffEclERNS_14TensorIteratorEEUlffE_EEjfLi4ELi8EEEEEvT1_,(.L_x_9861 - _ZN2at6native13reduce_kernelILi256ELi2ENS0_8ReduceOpIN3c104HalfENS0_14func_wrapper_tIfZNS0_11sum_functorIS4_ffEclERNS_14TensorIteratorEEUlffE_EEjfLi4ELi8EEEEEvT1_)
        .other          _ZN2at6native13reduce_kernelILi256ELi2ENS0_8ReduceOpIN3c104HalfENS0_14func_wrapper_tIfZNS0_11sum_functorIS4_ffEclERNS_14TensorIteratorEEUlffE_EEjfLi4ELi8EEEEEvT1_,@"STO_CUDA_ENTRY STV_DEFAULT"
_ZN2at6native13reduce_kernelILi256ELi2ENS0_8ReduceOpIN3c104HalfENS0_14func_wrapper_tIfZNS0_11sum_functorIS4_ffEclERNS_14TensorIteratorEEUlffE_EEjfLi4ELi8EEEEEvT1_:
.text._ZN2at6native13reduce_kernelILi256ELi2ENS0_8ReduceOpIN3c104HalfENS0_14func_wrapper_tIfZNS0_11sum_functorIS4_ffEclERNS_14TensorIteratorEEUlffE_EEjfLi4ELi8EEEEEvT1_:
        /* <DEDUP_REMOVED lines=288> */
.L_x_5816:
        /* <DEDUP_REMOVED lines=35> */
[----:B------:R-:W-:Y:S01]  /*1430*/  HFMA2.MMA R8, -RZ, RZ, 0, 2.8789043426513671875e-05 ;  /* 0x000001e3ff087435 */ /* 0x000fe200000001ff */
        /* <DEDUP_REMOVED lines=8> */
.L_x_5820:
        /* <DEDUP_REMOVED lines=25> */
.L_x_5826:
[----:B------:R-:W-:Y:S05]  /*1650*/  BSYNC B2 ;  /* 0x0000000000027941 */ /* 0x000fea0003800000 */
.L_x_5825:
        /* <DEDUP_REMOVED lines=11> */
.L_x_5824:
[----:B------:R-:W-:Y:S05]  /*1710*/  BSYNC B1 ;  /* 0x0000000000017941 */ /* 0x000fea0003800000 */
.L_x_5823:
[----:B------:R-:W0:Y:S01]  /*1720*/  LDC R5, c[0x0][0x21c] ;  /* 0x00008700ff057b82 */ /* 0x000e220000000800 */
[----:B------:R-:W-:-:S04]  /*1730*/  IADD3 R3, P0, -R6, 0x8, RZ ;  /* 0x0000000806037810 */ /* 0x000fc80007f1e1ff */
[----:B------:R-:W-:Y:S01]  /*1740*/  LEA R18, P1, R3, R18, 0x1 ;  /* 0x0000001203127211 */ /* 0x000fe200078208ff */
[----:B------:R-:W-:-:S05]  /*1750*/  IMAD.X R4, RZ, RZ, -0x1, P0 ;  /* 0xffffffffff047424 */ /* 0x000fca00000e06ff */
[----:B------:R-:W-:Y:S02]  /*1760*/  LEA.HI.X R19, R3, R19, R4, 0x1, P1 ;  /* 0x0000001303137211 */ /* 0x000fe400008f0c04 */
[----:B0-----:R-:W-:-:S07]  /*1770*/  IADD3 R14, R6, -0x8, R5 ;  /* 0xfffffff8060e7810 */ /* 0x001fce0007ffe005 */
.L_x_5822:
[----:B------:R-:W-:Y:S05]  /*1780*/  BSYNC B0 ;  /* 0x0000000000007941 */ /* 0x000fea0003800000 */
.L_x_5821:
[----:B------:R-:W0:Y:S01]  /*1790*/  LDC.64 R4, c[0x0][0x230] ;  /* 0x00008c00ff047b82 */ /* 0x000e220000000a00 */
[----:B------:R-:W-:Y:S01]  /*17a0*/  BSSY B0, `(.L_x_5827) ;  /* 0x000002c000007945 */ /* 0x000fe20003800000 */
[----:B------:R-:W-:Y:S01]  /*17b0*/  ISETP.NE.AND P2, PT, R2, RZ, PT ;  /* 0x000000ff0200720c */ /* 0x000fe20003f45270 */
[--C-:B------:R-:W-:Y:S01]  /*17c0*/  IMAD.MOV.U32 R11, RZ, RZ, R8.reuse ;  /* 0x000000ffff0b7224 */ /* 0x100fe200078e0008 */
[-C--:B------:R-:W-:Y:S01]  /*17d0*/  MOV R10, R8.reuse ;  /* 0x00000008000a7202 */ /* 0x080fe20000000f00 */
        /* <DEDUP_REMOVED lines=13> */
[----:B------:R-:W-:Y:S01]  /*18b0*/  IMAD.MOV.U32 R12, RZ, RZ, R8 ;  /* 0x000000ffff0c7224 */ /* 0x000fe200078e0008 */
[-C--:B------:R-:W-:Y:S02]  /*18c0*/  MOV R11, R8.reuse ;  /* 0x00000008000b7202 */ /* 0x080fe40000000f00 */
[-C--:B------:R-:W-:Y:S02]  /*18d0*/  MOV R13, R8.reuse ;  /* 0x00000008000d7202 */ /* 0x080fe40000000f00 */
[----:B------:R-:W-:-:S07]  /*18e0*/  MOV R9, R8 ;  /* 0x0000000800097202 */ /* 0x000fce0000000f00 */
.L_x_5829:
[----:B------:R-:W-:Y:S01]  /*18f0*/  IMAD.WIDE.U32 R4, R21, 0x10, R18 ;  /* 0x0000001015047825 */ /* 0x000fe200078e0012 */
[----:B------:R-:W-:-:S05]  /*1900*/  ULDC UR4, c[0x0][0x224] ;  /* 0x0000890000047ab9 */ /* 0x000fca0000000800 */
[----:B------:R-:W2:Y:S01]  /*1910*/  LDG.E.128 R4, desc[UR60][R4.64] ;  /* 0x0000003c04047981 */ /* 0x000ea2000c1e1d00 */
[----:B------:R-:W-:-:S05]  /*1920*/  VIADD R21, R21, UR4 ;  /* 0x0000000415157c36 */ /* 0x000fca0008000000 */
        /* <DEDUP_REMOVED lines=19> */
.L_x_5828:
[----:B------:R-:W-:Y:S05]  /*1a60*/  BSYNC B0 ;  /* 0x0000000000007941 */ /* 0x000fea0003800000 */
.L_x_5827:
        /* <DEDUP_REMOVED lines=8> */
.L_x_5831:
[----:B------:R-:W-:Y:S05]  /*1af0*/  BSYNC B0 ;  /* 0x0000000000007941 */ /* 0x000fea0003800000 */
.L_x_5830:
        /* <DEDUP_REMOVED lines=12> */
.L_x_5833:
[----:B------:R-:W-:Y:S05]  /*1bc0*/  BSYNC B0 ;  /* 0x0000000000007941 */ /* 0x000fea0003800000 */
.L_x_5832:
        /* <DEDUP_REMOVED lines=9> */
.L_x_5819:
        /* <DEDUP_REMOVED lines=10> */
[----:B------:R-:W-:Y:S01]  /*1d00*/  IMAD R3, R12, 0x3, R13 ;  /* 0x000000030c037824 */ /* 0x000fe200078e020d */
[----:B0-----:R-:W-:Y:S01]  /*1d10*/  MOV R11, R10 ;  /* 0x0000000a000b7202 */ /* 0x001fe20000000f00 */
[----:B------:R-:W-:Y:S06]  /*1d20*/  @!P1 BRA `(.L_x_5835) ;  /* 0x0000008800c89947 */ /* 0x000fec0003800000 */
        /* <DEDUP_REMOVED lines=9> */
[----:B------:R-:W0:Y:S01]  /*1dc0*/  LDC.64 R14, c[0x0][0x258] ;  /* 0x00009600ff0e7b82 */ /* 0x000e220000000a00 */
[----:B------:R-:W-:Y:S01]  /*1dd0*/  BSSY B1, `(.L_x_5838) ;  /* 0x0000417000017945 */ /* 0x000fe20003800000 */
[----:B------:R-:W-:Y:S01]  /*1de0*/  ISETP.NE.AND P0, PT, R0, RZ, PT ;  /* 0x000000ff0000720c */ /* 0x000fe20003f05270 */
[--C-:B------:R-:W-:Y:S01]  /*1df0*/  IMAD.MOV.U32 R8, RZ, RZ, R10.reuse ;  /* 0x000000ffff087224 */ /* 0x100fe200078e000a */
[-C--:B------:R-:W-:Y:S01]  /*1e00*/  MOV R9, R10.reuse ;  /* 0x0000000a00097202 */ /* 0x080fe20000000f00 */
[----:B------:R-:W-:Y:S01]  /*1e10*/  IMAD.MOV.U32 R6, RZ, RZ, R10 ;  /* 0x000000ffff067224 */ /* 0x000fe200078e000a */
[-C--:B------:R-:W-:Y:S02]  /*1e20*/  MOV R7, R10.reuse ;  /* 0x0000000a00077202 */ /* 0x080fe40000000f00 */
[-C--:B------:R-:W-:Y:S02]  /*1e30*/  MOV R5, R10.reuse ;  /* 0x0000000a00057202 */ /* 0x080fe40000000f00 */
[----:B------:R-:W-:-:S07]  /*1e40*/  MOV R4, R10 ;  /* 0x0000000a00047202 */ /* 0x000fce0000000f00 */
.L_x_5843:
        /* <DEDUP_REMOVED lines=275> */
[----:B------:R-:W-:Y:S02]  /*2f80*/  @P1 MOV R24, RZ ;  /* 0x000000ff00181202 */ /* 0x000fe40000000f00 */
        /* <DEDUP_REMOVED lines=10> */
.L_x_5839:
[----:B------:R-:W-:Y:S01]  /*3030*/  LOP3.LUT R3, R3, 0xfffffffc, RZ, 0xc0, !PT ;  /* 0xfffffffc03037812 */ /* 0x000fe200078ec0ff */
[----:B------:R-:W-:-:S03]  /*3040*/  ULDC UR36, c[0x0][0x224] ;  /* 0x0000890000247ab9 */ /* 0x000fc60000000800 */
[----:B------:R-:W-:-:S04]  /*3050*/  IADD3 R20, P1, R18, R3, RZ ;  /* 0x0000000312147210 */ /* 0x000fc80007f3e0ff */
[----:B------:R-:W-:-:S05]  /*3060*/  IADD3.X R21, RZ, R19, RZ, P1, !PT ;  /* 0x00000013ff157210 */ /* 0x000fca0000ffe4ff */
[----:B------:R-:W2:Y:S01]  /*3070*/  LDG.E R20, desc[UR60][R20.64] ;  /* 0x0000003c14147981 */ /* 0x000ea2000c1e1900 */
[----:B------:R-:W-:-:S05]  /*3080*/  MOV R12, UR36 ;  /* 0x00000024000c7c02 */ /* 0x000fca0008000f00 */
[----:B------:R-:W-:Y:S01]  /*3090*/  IMAD.IADD R13, R13, 0x1, R12 ;  /* 0x000000010d0d7824 */ /* 0x000fe200078e020c */
[----:B--2---:R-:W-:Y:S01]  /*30a0*/  PRMT R25, R20, 0x5432, R20 ;  /* 0x0000543214197816 */ /* 0x004fe20000000014 */
[----:B------:R-:W-:Y:S06]  /*30b0*/  @!P0 BRA `(.L_x_5840) ;  /* 0x0000000c00a88947 */ /* 0x000fec0003800000 */
[----:B------:R-:W-:Y:S01]  /*30c0*/  HFMA2.MMA R20, -RZ, RZ, 0, 0 ;  /* 0x00000000ff147435 */ /* 0x000fe200000001ff */
[----:B------:R-:W-:Y:S02]  /*30d0*/  MOV R21, R13 ;  /* 0x0000000d00157202 */ /* 0x000fe40000000f00 */
[----:B0-----:R-:W-:-:S07]  /*30e0*/  ISETP.NE.AND P1, PT, R14, 0x1, PT ;  /* 0x000000010e00780c */ /* 0x001fce0003f25270 */
        /* <DEDUP_REMOVED lines=231> */
.L_x_5840:
[----:B------:R-:W-:-:S04]  /*3f60*/  LOP3.LUT R21, R0, 0xfffffffc, RZ, 0xc0, !PT ;  /* 0xfffffffc00157812 */ /* 0x000fc800078ec0ff */
[----:B------:R-:W-:-:S04]  /*3f70*/  IADD3 R20, P1, R18, R21, RZ ;  /* 0x0000001512147210 */ /* 0x000fc80007f3e0ff */
[----:B------:R-:W-:-:S05]  /*3f80*/  IADD3.X R21, RZ, R19, RZ, P1, !PT ;  /* 0x00000013ff157210 */ /* 0x000fca0000ffe4ff */
[----:B------:R-:W2:Y:S01]  /*3f90*/  LDG.E R20, desc[UR60][R20.64] ;  /* 0x0000003c14147981 */ /* 0x000ea2000c1e1900 */
[----:B------:R-:W-:Y:S01]  /*3fa0*/  IADD3 R13, R13, R12, RZ ;  /* 0x0000000c0d0d7210 */ /* 0x000fe20007ffe0ff */
[----:B------:R-:W-:Y:S01]  /*3fb0*/  IMAD.MOV.U32 R0, RZ, RZ, RZ ;  /* 0x000000ffff007224 */ /* 0x000fe200078e00ff */
[----:B------:R-:W-:Y:S02]  /*3fc0*/  MOV R3, RZ ;  /* 0x000000ff00037202 */ /* 0x000fe40000000f00 */
        /* <DEDUP_REMOVED lines=236> */
.L_x_5841:
[----:B------:R-:W-:-:S04]  /*4e90*/  LOP3.LUT R3, R3, 0xfffffffc, RZ, 0xc0, !PT ;  /* 0xfffffffc03037812 */ /* 0x000fc800078ec0ff */
[----:B------:R-:W-:-:S04]  /*4ea0*/  IADD3 R20, P1, R18, R3, RZ ;  /* 0x0000000312147210 */ /* 0x000fc80007f3e0ff */
[----:B------:R-:W-:-:S05]  /*4eb0*/  IADD3.X R21, RZ, R19, RZ, P1, !PT ;  /* 0x00000013ff157210 */ /* 0x000fca0000ffe4ff */
[----:B------:R-:W2:Y:S01]  /*4ec0*/  LDG.E R20, desc[UR60][R20.64] ;  /* 0x0000003c14147981 */ /* 0x000ea2000c1e1900 */
        /* <DEDUP_REMOVED lines=237> */
.L_x_5842:
[----:B------:R-:W-:Y:S01]  /*5da0*/  LOP3.LUT R21, R0, 0xfffffffc, RZ, 0xc0, !PT ;  /* 0xfffffffc00157812 */ /* 0x000fe200078ec0ff */
[----:B------:R-:W-:-:S03]  /*5db0*/  ULDC UR4, c[0x0][0x21c] ;  /* 0x0000870000047ab9 */ /* 0x000fc60000000800 */
[----:B------:R-:W-:-:S04]  /*5dc0*/  IADD3 R20, P1, R18, R21, RZ ;  /* 0x0000001512147210 */ /* 0x000fc80007f3e0ff */
[----:B------:R-:W-:-:S05]  /*5dd0*/  IADD3.X R21, RZ, R19, RZ, P1, !PT ;  /* 0x00000013ff157210 */ /* 0x000fca0000ffe4ff */
[----:B------:R1:W2:Y:S01]  /*5de0*/  LDG.E R29, desc[UR60][R20.64] ;  /* 0x0000003c141d7981 */ /* 0x0002a2000c1e1900 */
[----:B------:R-:W-:Y:S01]  /*5df0*/  IADD3 R13, R13, R12, RZ ;  /* 0x0000000c0d0d7210 */ /* 0x000fe20007ffe0ff */
[----:B------:R-:W-:Y:S02]  /*5e00*/  IMAD.U32 R22, RZ, RZ, UR4 ;  /* 0x00000004ff167e24 */ /* 0x000fe4000f8e00ff */
[--C-:B------:R-:W-:Y:S02]  /*5e10*/  HADD2.F32 R3, -RZ, R25.reuse.H1_H1 ;  /* 0x30000019ff037230 */ /* 0x100fe40000004100 */
[----:B------:R-:W-:Y:S02]  /*5e20*/  IMAD R27, R12, 0x3, R13 ;  /* 0x000000030c1b7824 */ /* 0x000fe400078e020d */
[----:B------:R-:W-:Y:S02]  /*5e30*/  HADD2.F32 R0, -RZ, R25.H0_H0 ;  /* 0x20000019ff007230 */ /* 0x000fe40000004100 */
[----:B------:R-:W-:Y:S01]  /*5e40*/  FADD.FTZ R6, R3, R6 ;  /* 0x0000000603067221 */ /* 0x000fe20000010000 */
[--C-:B------:R-:W-:Y:S01]  /*5e50*/  HADD2.F32 R28, -RZ, R24.reuse.H1_H1 ;  /* 0x30000018ff1c7230 */ /* 0x100fe20000004100 */
[----:B------:R-:W-:Y:S01]  /*5e60*/  ISETP.GE.U32.AND P1, PT, R27, R22, PT ;  /* 0x000000161b00720c */ /* 0x000fe20003f26070 */
[----:B------:R-:W-:-:S02]  /*5e70*/  HADD2.F32 R3, -RZ, R24.H0_H0 ;  /* 0x20000018ff037230 */ /* 0x000fc40000004100 */
[----:B------:R-:W-:Y:S01]  /*5e80*/  FADD.FTZ R7, R0, R7 ;  /* 0x0000000700077221 */ /* 0x000fe20000010000 */
[--C-:B-1----:R-:W-:Y:S02]  /*5e90*/  HADD2.F32 R21, -RZ, R26.reuse.H1_H1 ;  /* 0x3000001aff157230 */ /* 0x102fe40000004100 */
[----:B------:R-:W-:Y:S01]  /*5ea0*/  FADD.FTZ R9, R28, R9 ;  /* 0x000000091c097221 */ /* 0x000fe20000010000 */
[----:B------:R-:W-:Y:S02]  /*5eb0*/  HADD2.F32 R0, -RZ, R26.H0_H0 ;  /* 0x2000001aff007230 */ /* 0x000fe40000004100 */
[----:B------:R-:W-:Y:S01]  /*5ec0*/  FADD.FTZ R8, R3, R8 ;  /* 0x0000000803087221 */ /* 0x000fe20000010000 */
[----:B------:R-:W-:Y:S02]  /*5ed0*/  FADD.FTZ R10, R21, R10 ;  /* 0x0000000a150a7221 */ /* 0x000fe40000010000 */
[----:B------:R-:W-:Y:S01]  /*5ee0*/  FADD.FTZ R11, R0, R11 ;  /* 0x0000000b000b7221 */ /* 0x000fe20000010000 */
[----:B--2---:R-:W-:-:S02]  /*5ef0*/  HADD2.F32 R20, -RZ, R29.H0_H0 ;  /* 0x2000001dff147230 */ /* 0x004fc40000004100 */
[----:B------:R-:W-:-:S03]  /*5f00*/  HADD2.F32 R27, -RZ, R29.H1_H1 ;  /* 0x3000001dff1b7230 */ /* 0x000fc60000004100 */
[----:B------:R-:W-:Y:S02]  /*5f10*/  FADD.FTZ R5, R20, R5 ;  /* 0x0000000514057221 */ /* 0x000fe40000010000 */
[----:B------:R-:W-:Y:S01]  /*5f20*/  FADD.FTZ R4, R27, R4 ;  /* 0x000000041b047221 */ /* 0x000fe20000010000 */
[----:B------:R-:W-:Y:S06]  /*5f30*/  @!P1 BRA `(.L_x_5843) ;  /* 0xffffffbc00c49947 */ /* 0x000fec000383ffff */
[----:B------:R-:W-:Y:S05]  /*5f40*/  BSYNC B1 ;  /* 0x0000000000017941 */ /* 0x000fea0003800000 */
.L_x_5838:
[----:B------:R-:W-:-:S07]  /*5f50*/  PRMT R30, R29, 0x5432, R29 ;  /* 0x000054321d1e7816 */ /* 0x000fce000000001d */
.L_x_5837:
[----:B------:R-:W-:Y:S05]  /*5f60*/  BSYNC B0 ;  /* 0x0000000000007941 */ /* 0x000fea0003800000 */
.L_x_5836:
        /* <DEDUP_REMOVED lines=280> */
.L_x_5846:
        /* <DEDUP_REMOVED lines=282> */
.L_x_5847:
        /* <DEDUP_REMOVED lines=282> */
.L_x_5848:
        /* <DEDUP_REMOVED lines=282> */
.L_x_5849:
[----:B------:R-:W-:-:S04]  /*a5d0*/  LOP3.LUT R15, R0, 0xfffffffc, RZ, 0xc0, !PT ;  /* 0xfffffffc000f7812 */ /* 0x000fc800078ec0ff */
[----:B------:R-:W-:-:S04]  /*a5e0*/  IADD3 R14, P1, R18, R15, RZ ;  /* 0x0000000f120e7210 */ /* 0x000fc80007f3e0ff */
[----:B------:R-:W-:-:S05]  /*a5f0*/  IADD3.X R15, RZ, R19, RZ, P1, !PT ;  /* 0x00000013ff0f7210 */ /* 0x000fca0000ffe4ff */
[----:B------:R-:W2:Y:S02]  /*a600*/  LDG.E R14, desc[UR60][R14.64] ;  /* 0x0000003c0e0e7981 */ /* 0x000ea4000c1e1900 */
[----:B--2---:R-:W-:-:S07]  /*a610*/  PRMT R30, R14, 0x5432, R14 ;  /* 0x000054320e1e7816 */ /* 0x004fce000000000e */
.L_x_5845:
[----:B------:R-:W-:Y:S05]  /*a620*/  BSYNC B0 ;  /* 0x0000000000007941 */ /* 0x000fea0003800000 */
.L_x_5844:
[----:B------:R-:W-:Y:S04]  /*a630*/  BSSY B0, `(.L_x_5850) ;  /* 0x000001a000007945 */ /* 0x000fe80003800000 */
[----:B------:R-:W-:Y:S05]  /*a640*/  @P0 BRA `(.L_x_5851) ;  /* 0x0000000000600947 */ /* 0x000fea0003800000 */
[----:B------:R-:W-:Y:S02]  /*a650*/  IMAD.IADD R13, R13, 0x1, R12 ;  /* 0x000000010d0d7824 */ /* 0x000fe400078e020c */
[--C-:B------:R-:W-:Y:S02]  /*a660*/  HADD2.F32 R3, -RZ, R25.reuse.H1_H1 ;  /* 0x30000019ff037230 */ /* 0x100fe40000004100 */
[----:B------:R-:W-:Y:S01]  /*a670*/  HADD2.F32 R0, -RZ, R25.H0_H0 ;  /* 0x20000019ff007230 */ /* 0x000fe20000004100 */
[----:B------:R-:W-:Y:S02]  /*a680*/  ISETP.GE.U32.AND P0, PT, R13, R22, PT ;  /* 0x000000160d00720c */ /* 0x000fe40003f06070 */
[----:B------:R-:W-:Y:S02]  /*a690*/  FADD.FTZ R6, R6, R3 ;  /* 0x0000000306067221 */ /* 0x000fe40000010000 */
[----:B------:R-:W-:-:S09]  /*a6a0*/  FADD.FTZ R7, R7, R0 ;  /* 0x0000000007077221 */ /* 0x000fd20000010000 */
[----:B------:R-:W-:Y:S05]  /*a6b0*/  @P0 BRA `(.L_x_5851) ;  /* 0x0000000000440947 */ /* 0x000fea0003800000 */
[----:B------:R-:W-:Y:S01]  /*a6c0*/  IADD3 R13, R13, R12, RZ ;  /* 0x0000000c0d0d7210 */ /* 0x000fe20007ffe0ff */
[--C-:B------:R-:W-:Y:S02]  /*a6d0*/  HADD2.F32 R0, -RZ, R24.reuse.H1_H1 ;  /* 0x30000018ff007230 */ /* 0x100fe40000004100 */
[----:B------:R-:W-:Y:S01]  /*a6e0*/  HADD2.F32 R3, -RZ, R24.H0_H0 ;  /* 0x20000018ff037230 */ /* 0x000fe20000004100 */
[----:B------:R-:W-:Y:S02]  /*a6f0*/  ISETP.GE.U32.AND P0, PT, R13, R22, PT ;  /* 0x000000160d00720c */ /* 0x000fe40003f06070 */
[----:B------:R-:W-:Y:S02]  /*a700*/  FADD.FTZ R9, R9, R0 ;  /* 0x0000000009097221 */ /* 0x000fe40000010000 */
[----:B------:R-:W-:-:S09]  /*a710*/  FADD.FTZ R8, R8, R3 ;  /* 0x0000000308087221 */ /* 0x000fd20000010000 */
[----:B------:R-:W-:Y:S05]  /*a720*/  @P0 BRA `(.L_x_5851) ;  /* 0x0000000000280947 */ /* 0x000fea0003800000 */
[----:B------:R-:W-:-:S04]  /*a730*/  IADD3 R3, R13, R12, RZ ;  /* 0x0000000c0d037210 */ /* 0x000fc80007ffe0ff */
[----:B------:R-:W-:Y:S01]  /*a740*/  ISETP.GE.U32.AND P0, PT, R3, R22, PT ;  /* 0x000000160300720c */ /* 0x000fe20003f06070 */
[--C-:B------:R-:W-:Y:S02]  /*a750*/  HADD2.F32 R3, -RZ, R26.reuse.H1_H1 ;  /* 0x3000001aff037230 */ /* 0x100fe40000004100 */
[----:B------:R-:W-:-:S03]  /*a760*/  HADD2.F32 R26, -RZ, R26.H0_H0 ;  /* 0x2000001aff1a7230 */ /* 0x000fc60000004100 */
[----:B------:R-:W-:Y:S02]  /*a770*/  FADD.FTZ R10, R10, R3 ;  /* 0x000000030a0a7221 */ /* 0x000fe40000010000 */
[----:B------:R-:W-:-:S05]  /*a780*/  FADD.FTZ R11, R11, R26 ;  /* 0x0000001a0b0b7221 */ /* 0x000fca0000010000 */
[--C-:B------:R-:W-:Y:S02]  /*a790*/  @!P0 HADD2.F32 R0, -RZ, R30.reuse.H1_H1 ;  /* 0x3000001eff008230 */ /* 0x100fe40000004100 */
[----:B------:R-:W-:-:S03]  /*a7a0*/  @!P0 HADD2.F32 R13, -RZ, R30.H0_H0 ;  /* 0x2000001eff0d8230 */ /* 0x000fc60000004100 */
[----:B------:R-:W-:Y:S02]  /*a7b0*/  @!P0 FADD.FTZ R5, R5, R0 ;  /* 0x0000000005058221 */ /* 0x000fe40000010000 */
[----:B------:R-:W-:-:S07]  /*a7c0*/  @!P0 FADD.FTZ R4, R4, R13 ;  /* 0x0000000d04048221 */ /* 0x000fce0000010000 */
.L_x_5851:
[----:B------:R-:W-:Y:S05]  /*a7d0*/  BSYNC B0 ;  /* 0x0000000000007941 */ /* 0x000fea0003800000 */
.L_x_5850:
[----:B------:R-:W-:Y:S01]  /*a7e0*/  FADD.FTZ R8, R8, R7 ;  /* 0x0000000708087221 */ /* 0x000fe20000010000 */
[----:B------:R-:W-:-:S03]  /*a7f0*/  FADD.FTZ R9, R9, R6 ;  /* 0x0000000609097221 */ /* 0x000fc60000010000 */
[----:B------:R-:W-:Y:S01]  /*a800*/  FADD.FTZ R11, R8, R11 ;  /* 0x0000000b080b7221 */ /* 0x000fe20000010000 */
[----:B------:R-:W-:-:S03]  /*a810*/  FADD.FTZ R10, R9, R10 ;  /* 0x0000000a090a7221 */ /* 0x000fc60000010000 */
[----:B------:R-:W-:Y:S01]  /*a820*/  FADD.FTZ R19, R11, R4 ;  /* 0x000000040b137221 */ /* 0x000fe20000010000 */
[----:B------:R-:W-:Y:S01]  /*a830*/  FADD.FTZ R18, R10, R5 ;  /* 0x000000050a127221 */ /* 0x000fe20000010000 */
[----:B------:R-:W-:Y:S06]  /*a840*/  BRA `(.L_x_5818) ;  /* 0x0000001000087947 */ /* 0x000fec0003800000 */
.L_x_5835:
        /* <DEDUP_REMOVED lines=16> */
.L_x_5855:
        /* <DEDUP_REMOVED lines=12> */
[----:B------:R-:W2:Y:S02]  /*aa10*/  LDG.E R26, desc[UR60][R26.64] ;  /* 0x0000003c1a1a7981 */ /* 0x000ea4000c1e1900 */
[----:B------:R-:W-:Y:S01]  /*aa20*/  SHF.R.U32.HI R9, RZ, 0x1, R6 ;  /* 0x00000001ff097819 */ /* 0x000fe20000011606 */
[--C-:B------:R-:W-:Y:S02]  /*aa30*/  IMAD.WIDE.U32 R6, R7, 0x4, R18.reuse ;  /* 0x0000000407067825 */ /* 0x100fe400078e0012 */
[----:B------:R-:W3:Y:S02]  /*aa40*/  LDG.E R4, desc[UR60][R4.64] ;  /* 0x0000003c04047981 */ /* 0x000ee4000c1e1900 */
[----:B------:R-:W-:-:S02]  /*aa50*/  IMAD.WIDE.U32 R8, R9, 0x4, R18 ;  /* 0x0000000409087825 */ /* 0x000fc400078e0012 */
[----:B------:R-:W4:Y:S04]  /*aa60*/  LDG.E R6, desc[UR60][R6.64] ;  /* 0x0000003c06067981 */ /* 0x000f28000c1e1900 */
[----:B------:R-:W5:Y:S01]  /*aa70*/  LDG.E R8, desc[UR60][R8.64] ;  /* 0x0000003c08087981 */ /* 0x000f62000c1e1900 */
[----:B------:R-:W-:-:S04]  /*aa80*/  IMAD.IADD R13, R13, 0x1, R12 ;  /* 0x000000010d0d7824 */ /* 0x000fc800078e020c */
[----:B------:R-:W-:-:S05]  /*aa90*/  IMAD R31, R12, 0x3, R13 ;  /* 0x000000030c1f7824 */ /* 0x000fca00078e020d */
[----:B------:R-:W-:Y:S01]  /*aaa0*/  ISETP.GE.U32.AND P0, PT, R31, R22, PT ;  /* 0x000000161f00720c */ /* 0x000fe20003f06070 */
[--C-:B--2---:R-:W-:Y:S02]  /*aab0*/  HADD2.F32 R25, -RZ, R26.reuse.H0_H0 ;  /* 0x2000001aff197230 */ /* 0x104fe40000004100 */
[----:B------:R-:W-:Y:S02]  /*aac0*/  HADD2.F32 R29, -RZ, R26.H1_H1 ;  /* 0x3000001aff1d7230 */ /* 0x000fe40000004100 */
[----:B---3--:R-:W-:Y:S02]  /*aad0*/  HADD2.F32 R28, -RZ, R4.H0_H0 ;  /* 0x20000004ff1c7230 */ /* 0x008fe40000004100 */
[----:B------:R-:W-:Y:S01]  /*aae0*/  FADD.FTZ R10, R25, R10 ;  /* 0x0000000a190a7221 */ /* 0x000fe20000010000 */
[----:B------:R-:W-:Y:S01]  /*aaf0*/  FADD.FTZ R14, R29, R14 ;  /* 0x0000000e1d0e7221 */ /* 0x000fe20000010000 */
[----:B----4-:R-:W-:Y:S02]  /*ab00*/  HADD2.F32 R5, -RZ, R6.H0_H0 ;  /* 0x20000006ff057230 */ /* 0x010fe40000004100 */
[----:B------:R-:W-:Y:S01]  /*ab10*/  FADD.FTZ R15, R28, R15 ;  /* 0x0000000f1c0f7221 */ /* 0x000fe20000010000 */
[----:B------:R-:W-:-:S02]  /*ab20*/  HADD2.F32 R28, -RZ, R4.H1_H1 ;  /* 0x30000004ff1c7230 */ /* 0x000fc40000004100 */
[----:B------:R-:W-:Y:S02]  /*ab30*/  HADD2.F32 R30, -RZ, R6.H1_H1 ;  /* 0x30000006ff1e7230 */ /* 0x000fe40000004100 */
[----:B------:R-:W-:Y:S01]  /*ab40*/  FADD.FTZ R20, R5, R20 ;  /* 0x0000001405147221 */ /* 0x000fe20000010000 */
[--C-:B-----5:R-:W-:Y:S02]  /*ab50*/  HADD2.F32 R7, -RZ, R8.reuse.H0_H0 ;  /* 0x20000008ff077230 */ /* 0x120fe40000004100 */
[----:B------:R-:W-:Y:S01]  /*ab60*/  FADD.FTZ R21, R28, R21 ;  /* 0x000000151c157221 */ /* 0x000fe20000010000 */
[----:B------:R-:W-:Y:S02]  /*ab70*/  HADD2.F32 R32, -RZ, R8.H1_H1 ;  /* 0x30000008ff207230 */ /* 0x000fe40000004100 */
[----:B------:R-:W-:Y:S01]  /*ab80*/  FADD.FTZ R11, R30, R11 ;  /* 0x0000000b1e0b7221 */ /* 0x000fe20000010000 */
[----:B------:R-:W-:Y:S02]  /*ab90*/  FADD.FTZ R0, R7, R0 ;  /* 0x0000000007007221 */ /* 0x000fe40000010000 */
[----:B------:R-:W-:Y:S01]  /*aba0*/  FADD.FTZ R3, R32, R3 ;  /* 0x0000000320037221 */ /* 0x000fe20000010000 */
[----:B------:R-:W-:Y:S06]  /*abb0*/  @!P0 BRA `(.L_x_5855) ;  /* 0xfffffffc00648947 */ /* 0x000fec000383ffff */
[----:B------:R-:W-:Y:S05]  /*abc0*/  BSYNC B1 ;  /* 0x0000000000017941 */ /* 0x000fea0003800000 */
.L_x_5854:
[----:B------:R-:W-:Y:S02]  /*abd0*/  PRMT R9, R4, 0x5432, R6 ;  /* 0x0000543204097816 */ /* 0x000fe40000000006 */
[----:B------:R-:W-:Y:S02]  /*abe0*/  PRMT R7, R26, 0x5410, R4 ;  /* 0x000054101a077816 */ /* 0x000fe40000000004 */
[----:B------:R-:W-:Y:S02]  /*abf0*/  PRMT R6, R8, 0x7610, R6 ;  /* 0x0000761008067816 */ /* 0x000fe40000000006 */
[----:B------:R-:W-:Y:S02]  /*ac00*/  PRMT R26, R26, 0x7632, R26 ;  /* 0x000076321a1a7816 */ /* 0x000fe4000000001a */
[----:B------:R-:W-:-:S07]  /*ac10*/  PRMT R8, R8, 0x7632, R8 ;  /* 0x0000763208087816 */ /* 0x000fce0000000008 */
.L_x_5853:
[----:B------:R-:W-:Y:S05]  /*ac20*/  BSYNC B0 ;  /* 0x0000000000007941 */ /* 0x000fea0003800000 */
.L_x_5852:
        /* <DEDUP_REMOVED lines=31> */
[--C-:B--2---:R-:W-:Y:S02]  /*ae20*/  PRMT R6, R6, 0x7610, R4.reuse ;  /* 0x0000761006067816 */ /* 0x104fe40000000004 */
[----:B------:R-:W-:Y:S02]  /*ae30*/  PRMT R9, R9, 0x5410, R4 ;  /* 0x0000541009097816 */ /* 0x000fe40000000004 */
[----:B---3--:R-:W-:-:S02]  /*ae40*/  @!P0 PRMT R6, R18, 0x7610, R6 ;  /* 0x0000761012068816 */ /* 0x008fc40000000006 */
[----:B------:R-:W-:-:S07]  /*ae50*/  @!P0 PRMT R8, R18, 0x7632, R8 ;  /* 0x0000763212088816 */ /* 0x000fce0000000008 */
.L_x_5857:
[----:B------:R-:W-:Y:S05]  /*ae60*/  BSYNC B0 ;  /* 0x0000000000007941 */ /* 0x000fea0003800000 */
.L_x_5856:
[----:B------:R-:W-:Y:S04]  /*ae70*/  BSSY B0, `(.L_x_5858) ;  /* 0x000001a000007945 */ /* 0x000fe80003800000 */
[----:B------:R-:W-:Y:S05]  /*ae80*/  @P1 BRA `(.L_x_5859) ;  /* 0x0000000000601947 */ /* 0x000fea0003800000 */
[----:B------:R-:W-:Y:S01]  /*ae90*/  IADD3 R19, R13, R12, RZ ;  /* 0x0000000c0d137210 */ /* 0x000fe20007ffe0ff */
[----:B------:R-:W-:Y:S02]  /*aea0*/  HADD2.F32 R5, -RZ, R7.H0_H0 ;  /* 0x20000007ff057230 */ /* 0x000fe40000004100 */
[----:B------:R-:W-:Y:S01]  /*aeb0*/  HADD2.F32 R13, -RZ, R26.H0_H0 ;  /* 0x2000001aff0d7230 */ /* 0x000fe20000004100 */
[----:B------:R-:W-:Y:S02]  /*aec0*/  ISETP.GE.U32.AND P0, PT, R19, R22, PT ;  /* 0x000000161300720c */ /* 0x000fe40003f06070 */
[----:B------:R-:W-:Y:S02]  /*aed0*/  FADD.FTZ R10, R10, R5 ;  /* 0x000000050a0a7221 */ /* 0x000fe40000010000 */
[----:B------:R-:W-:-:S09]  /*aee0*/  FADD.FTZ R14, R14, R13 ;  /* 0x0000000d0e0e7221 */ /* 0x000fd20000010000 */
[----:B------:R-:W-:Y:S05]  /*aef0*/  @P0 BRA `(.L_x_5859) ;  /* 0x0000000000440947 */ /* 0x000fea0003800000 */
[----:B------:R-:W-:Y:S01]  /*af00*/  IADD3 R5, R19, R12, RZ ;  /* 0x0000000c13057210 */ /* 0x000fe20007ffe0ff */
[----:B------:R-:W-:Y:S02]  /*af10*/  HADD2.F32 R4, -RZ, R7.H1_H1 ;  /* 0x30000007ff047230 */ /* 0x000fe40000004100 */
[----:B------:R-:W-:Y:S01]  /*af20*/  HADD2.F32 R18, -RZ, R9.H0_H0 ;  /* 0x20000009ff127230 */ /* 0x000fe20000004100 */
[----:B------:R-:W-:Y:S02]  /*af30*/  ISETP.GE.U32.AND P0, PT, R5, R22, PT ;  /* 0x000000160500720c */ /* 0x000fe40003f06070 */
[----:B------:R-:W-:Y:S02]  /*af40*/  FADD.FTZ R15, R15, R4 ;  /* 0x000000040f0f7221 */ /* 0x000fe40000010000 */
[----:B------:R-:W-:-:S09]  /*af50*/  FADD.FTZ R21, R21, R18 ;  /* 0x0000001215157221 */ /* 0x000fd20000010000 */
[----:B------:R-:W-:Y:S05]  /*af60*/  @P0 BRA `(.L_x_5859) ;  /* 0x0000000000280947 */ /* 0x000fea0003800000 */
[----:B------:R-:W-:Y:S02]  /*af70*/  IMAD.IADD R5, R5, 0x1, R12 ;  /* 0x0000000105057824 */ /* 0x000fe400078e020c */
[----:B------:R-:W-:Y:S02]  /*af80*/  HADD2.F32 R9, -RZ, R9.H1_H1 ;  /* 0x30000009ff097230 */ /* 0x000fe40000004100 */
[----:B------:R-:W-:Y:S01]  /*af90*/  HADD2.F32 R4, -RZ, R6.H1_H1 ;  /* 0x30000006ff047230 */ /* 0x000fe20000004100 */
[----:B------:R-:W-:Y:S02]  /*afa0*/  ISETP.GE.U32.AND P0, PT, R5, R22, PT ;  /* 0x000000160500720c */ /* 0x000fe40003f06070 */
[----:B------:R-:W-:Y:S02]  /*afb0*/  FADD.FTZ R20, R20, R9 ;  /* 0x0000000914147221 */ /* 0x000fe40000010000 */
[----:B------:R-:W-:-:S09]  /*afc0*/  FADD.FTZ R11, R11, R4 ;  /* 0x000000040b0b7221 */ /* 0x000fd20000010000 */
[----:B------:R-:W-:Y:S02]  /*afd0*/  @!P0 HADD2.F32 R5, -RZ, R6.H0_H0 ;  /* 0x20000006ff058230 */ /* 0x000fe40000004100 */
[----:B------:R-:W-:-:S03]  /*afe0*/  @!P0 HADD2.F32 R8, -RZ, R8.H0_H0 ;  /* 0x20000008ff088230 */ /* 0x000fc60000004100 */
[----:B------:R-:W-:Y:S02]  /*aff0*/  @!P0 FADD.FTZ R0, R0, R5 ;  /* 0x0000000500008221 */ /* 0x000fe40000010000 */
[----:B------:R-:W-:-:S07]  /*b000*/  @!P0 FADD.FTZ R3, R3, R8 ;  /* 0x0000000803038221 */ /* 0x000fce0000010000 */
.L_x_5859:
[----:B------:R-:W-:Y:S05]  /*b010*/  BSYNC B0 ;  /* 0x0000000000007941 */ /* 0x000fea0003800000 */
.L_x_5858:
[----:B------:R-:W-:Y:S01]  /*b020*/  FADD.FTZ R14, R14, R21 ;  /* 0x000000150e0e7221 */ /* 0x000fe20000010000 */
[----:B------:R-:W-:-:S03]  /*b030*/  FADD.FTZ R15, R10, R15 ;  /* 0x0000000f0a0f7221 */ /* 0x000fc60000010000 */
[----:B------:R-:W-:Y:S01]  /*b040*/  FADD.FTZ R14, R14, R11 ;  /* 0x0000000b0e0e7221 */ /* 0x000fe20000010000 */
[----:B------:R-:W-:-:S03]  /*b050*/  FADD.FTZ R15, R15, R20 ;  /* 0x000000140f0f7221 */ /* 0x000fc60000010000 */
[----:B------:R-:W-:Y:S01]  /*b060*/  FADD.FTZ R19, R14, R3 ;  /* 0x000000030e137221 */ /* 0x000fe20000010000 */
[----:B------:R-:W-:Y:S01]  /*b070*/  FADD.FTZ R18, R15, R0 ;  /* 0x000000000f127221 */ /* 0x000fe20000010000 */
[----:B------:R-:W-:Y:S06]  /*b080*/  BRA `(.L_x_5818) ;  /* 0x0000000400f87947 */ /* 0x000fec0003800000 */
.L_x_5834:
        /* <DEDUP_REMOVED lines=20> */
.L_x_5863:
        /* <DEDUP_REMOVED lines=8> */
[----:B------:R-:W2:Y:S01]  /*b250*/  LDG.E R20, desc[UR60][R20.64] ;  /* 0x0000003c14147981 */ /* 0x000ea2000c1e1900 */
[----:B------:R-:W-:-:S03]  /*b260*/  SHF.R.U32.HI R5, RZ, 0x1, R13 ;  /* 0x00000001ff057819 */ /* 0x000fc6000001160d */
[----:B------:R-:W3:Y:S01]  /*b270*/  LDG.E R14, desc[UR60][R14.64] ;  /* 0x0000003c0e0e7981 */ /* 0x000ee2000c1e1900 */
[----:B------:R-:W-:-:S04]  /*b280*/  IMAD.WIDE.U32 R24, R25, 0x4, R18 ;  /* 0x0000000419187825 */ /* 0x000fc800078e0012 */
[----:B------:R-:W-:Y:S02]  /*b290*/  IMAD.WIDE.U32 R4, R5, 0x4, R18 ;  /* 0x0000000405047825 */ /* 0x000fe400078e0012 */
[----:B------:R-:W4:Y:S04]  /*b2a0*/  LDG.E R24, desc[UR60][R24.64] ;  /* 0x0000003c18187981 */ /* 0x000f28000c1e1900 */
[----:B------:R4:W5:Y:S01]  /*b2b0*/  LDG.E R4, desc[UR60][R4.64] ;  /* 0x0000003c04047981 */ /* 0x000962000c1e1900 */
[----:B------:R-:W-:-:S05]  /*b2c0*/  IADD3 R13, R13, R12, RZ ;  /* 0x0000000c0d0d7210 */ /* 0x000fca0007ffe0ff */
[----:B------:R-:W-:-:S05]  /*b2d0*/  IMAD R29, R12, 0x3, R13 ;  /* 0x000000030c1d7824 */ /* 0x000fca00078e020d */
[----:B------:R-:W-:Y:S01]  /*b2e0*/  ISETP.GE.U32.AND P0, PT, R29, R22, PT ;  /* 0x000000161d00720c */ /* 0x000fe20003f06070 */
[--C-:B--2---:R-:W-:Y:S02]  /*b2f0*/  HADD2.F32 R26, -RZ, R20.reuse.H1_H1 ;  /* 0x30000014ff1a7230 */ /* 0x104fe40000004100 */
[----:B------:R-:W-:Y:S02]  /*b300*/  HADD2.F32 R27, -RZ, R20.H0_H0 ;  /* 0x20000014ff1b7230 */ /* 0x000fe40000004100 */
[--C-:B---3--:R-:W-:Y:S02]  /*b310*/  HADD2.F32 R28, -RZ, R14.reuse.H0_H0 ;  /* 0x2000000eff1c7230 */ /* 0x108fe40000004100 */
[----:B------:R-:W-:Y:S01]  /*b320*/  FADD.FTZ R7, R26, R7 ;  /* 0x000000071a077221 */ /* 0x000fe20000010000 */
[----:B------:R-:W-:Y:S02]  /*b330*/  HADD2.F32 R15, -RZ, R14.H1_H1 ;  /* 0x3000000eff0f7230 */ /* 0x000fe40000004100 */
[----:B------:R-:W-:Y:S01]  /*b340*/  FADD.FTZ R6, R27, R6 ;  /* 0x000000061b067221 */ /* 0x000fe20000010000 */
[----:B------:R-:W-:Y:S01]  /*b350*/  FADD.FTZ R9, R28, R9 ;  /* 0x000000091c097221 */ /* 0x000fe20000010000 */
[----:B----4-:R-:W-:-:S02]  /*b360*/  HADD2.F32 R5, -RZ, R24.H0_H0 ;  /* 0x20000018ff057230 */ /* 0x010fc40000004100 */
[----:B------:R-:W-:Y:S01]  /*b370*/  FADD.FTZ R8, R15, R8 ;  /* 0x000000080f087221 */ /* 0x000fe20000010000 */
[----:B------:R-:W-:Y:S02]  /*b380*/  HADD2.F32 R26, -RZ, R24.H1_H1 ;  /* 0x30000018ff1a7230 */ /* 0x000fe40000004100 */
        /* <DEDUP_REMOVED lines=8> */
.L_x_5862:
[----:B------:R-:W-:Y:S02]  /*b410*/  PRMT R21, R20, 0x7632, R21 ;  /* 0x0000763214157816 */ /* 0x000fe40000000015 */
[----:B------:R-:W-:Y:S02]  /*b420*/  PRMT R15, R14, 0x7610, R14 ;  /* 0x000076100e0f7816 */ /* 0x000fe4000000000e */
[--C-:B------:R-:W-:Y:S02]  /*b430*/  PRMT R20, R20, 0x5410, R24.reuse ;  /* 0x0000541014147816 */ /* 0x100fe40000000018 */
[----:B------:R-:W-:Y:S02]  /*b440*/  PRMT R24, R24, 0x7632, R24 ;  /* 0x0000763218187816 */ /* 0x000fe40000000018 */
[----:B------:R-:W-:-:S07]  /*b450*/  PRMT R14, R4, 0x7610, R4 ;  /* 0x00007610040e7816 */ /* 0x000fce0000000004 */
.L_x_5861:
[----:B------:R-:W-:Y:S05]  /*b460*/  BSYNC B0 ;  /* 0x0000000000007941 */ /* 0x000fea0003800000 */
.L_x_5860:
        /* <DEDUP_REMOVED lines=28> */
[----:B---3--:R-:W-:-:S04]  /*b630*/  @!P0 PRMT R14, R18, 0x7610, R14 ;  /* 0x00007610120e8816 */ /* 0x008fc8000000000e */
[----:B------:R-:W-:-:S07]  /*b640*/  @!P0 PRMT R14, R14, 0x7610, R18 ;  /* 0x000076100e0e8816 */ /* 0x000fce0000000012 */
.L_x_5865:
[----:B------:R-:W-:Y:S05]  /*b650*/  BSYNC B0 ;  /* 0x0000000000007941 */ /* 0x000fea0003800000 */
.L_x_5864:
[----:B------:R-:W-:Y:S04]  /*b660*/  BSSY B0, `(.L_x_5866) ;  /* 0x000001a000007945 */ /* 0x000fe80003800000 */
[----:B------:R-:W-:Y:S05]  /*b670*/  @P1 BRA `(.L_x_5867) ;  /* 0x0000000000601947 */ /* 0x000fea0003800000 */
[----:B------:R-:W-:Y:S02]  /*b680*/  IMAD.IADD R13, R13, 0x1, R12 ;  /* 0x000000010d0d7824 */ /* 0x000fe400078e020c */
[----:B------:R-:W-:Y:S02]  /*b690*/  HADD2.F32 R5, -RZ, R20.H0_H0 ;  /* 0x20000014ff057230 */ /* 0x000fe40000004100 */
[----:B------:R-:W-:Y:S01]  /*b6a0*/  HADD2.F32 R4, -RZ, R21.H0_H0 ;  /* 0x20000015ff047230 */ /* 0x000fe20000004100 */
[----:B------:R-:W-:Y:S02]  /*b6b0*/  ISETP.GE.U32.AND P0, PT, R13, R22, PT ;  /* 0x000000160d00720c */ /* 0x000fe40003f06070 */
[----:B------:R-:W-:Y:S02]  /*b6c0*/  FADD.FTZ R6, R6, R5 ;  /* 0x0000000506067221 */ /* 0x000fe40000010000 */
[----:B------:R-:W-:-:S09]  /*b6d0*/  FADD.FTZ R7, R7, R4 ;  /* 0x0000000407077221 */ /* 0x000fd20000010000 */
[----:B------:R-:W-:Y:S05]  /*b6e0*/  @P0 BRA `(.L_x_5867) ;  /* 0x0000000000440947 */ /* 0x000fea0003800000 */
[----:B------:R-:W-:Y:S01]  /*b6f0*/  IADD3 R5, R13, R12, RZ ;  /* 0x0000000c0d057210 */ /* 0x000fe20007ffe0ff */
[--C-:B------:R-:W-:Y:S02]  /*b700*/  HADD2.F32 R4, -RZ, R15.reuse.H0_H0 ;  /* 0x2000000fff047230 */ /* 0x100fe40000004100 */
[----:B------:R-:W-:Y:S01]  /*b710*/  HADD2.F32 R15, -RZ, R15.H1_H1 ;  /* 0x3000000fff0f7230 */ /* 0x000fe20000004100 */
[----:B------:R-:W-:Y:S02]  /*b720*/  ISETP.GE.U32.AND P0, PT, R5, R22, PT ;  /* 0x000000160500720c */ /* 0x000fe40003f06070 */
[----:B------:R-:W-:Y:S02]  /*b730*/  FADD.FTZ R9, R9, R4 ;  /* 0x0000000409097221 */ /* 0x000fe40000010000 */
[----:B------:R-:W-:-:S09]  /*b740*/  FADD.FTZ R8, R8, R15 ;  /* 0x0000000f08087221 */ /* 0x000fd20000010000 */
[----:B------:R-:W-:Y:S05]  /*b750*/  @P0 BRA `(.L_x_5867) ;  /* 0x0000000000280947 */ /* 0x000fea0003800000 */
[----:B------:R-:W-:Y:S01]  /*b760*/  IADD3 R5, R5, R12, RZ ;  /* 0x0000000c05057210 */ /* 0x000fe20007ffe0ff */
[----:B------:R-:W-:-:S03]  /*b770*/  HADD2.F32 R24, -RZ, R24.H0_H0 ;  /* 0x20000018ff187230 */ /* 0x000fc60000004100 */
[----:B------:R-:W-:Y:S01]  /*b780*/  ISETP.GE.U32.AND P0, PT, R5, R22, PT ;  /* 0x000000160500720c */ /* 0x000fe20003f06070 */
[----:B------:R-:W-:Y:S02]  /*b790*/  HADD2.F32 R5, -RZ, R20.H1_H1 ;  /* 0x30000014ff057230 */ /* 0x000fe40000004100 */
[----:B------:R-:W-:-:S03]  /*b7a0*/  FADD.FTZ R11, R11, R24 ;  /* 0x000000180b0b7221 */ /* 0x000fc60000010000 */
[----:B------:R-:W-:-:S07]  /*b7b0*/  FADD.FTZ R10, R10, R5 ;  /* 0x000000050a0a7221 */ /* 0x000fce0000010000 */
[--C-:B------:R-:W-:Y:S02]  /*b7c0*/  @!P0 HADD2.F32 R13, -RZ, R14.reuse.H0_H0 ;  /* 0x2000000eff0d8230 */ /* 0x100fe40000004100 */
[----:B------:R-:W-:-:S03]  /*b7d0*/  @!P0 HADD2.F32 R14, -RZ, R14.H1_H1 ;  /* 0x3000000eff0e8230 */ /* 0x000fc60000004100 */
[----:B------:R-:W-:Y:S02]  /*b7e0*/  @!P0 FADD.FTZ R0, R0, R13 ;  /* 0x0000000d00008221 */ /* 0x000fe40000010000 */
[----:B------:R-:W-:-:S07]  /*b7f0*/  @!P0 FADD.FTZ R3, R3, R14 ;  /* 0x0000000e03038221 */ /* 0x000fce0000010000 */
.L_x_5867:
[----:B------:R-:W-:Y:S05]  /*b800*/  BSYNC B0 ;  /* 0x0000000000007941 */ /* 0x000fea0003800000 */
.L_x_5866:
[----:B------:R-:W-:Y:S01]  /*b810*/  FADD.FTZ R8, R7, R8 ;  /* 0x0000000807087221 */ /* 0x000fe20000010000 */
[----:B------:R-:W-:-:S03]  /*b820*/  FADD.FTZ R9, R6, R9 ;  /* 0x0000000906097221 */ /* 0x000fc60000010000 */
[----:B------:R-:W-:Y:S01]  /*b830*/  FADD.FTZ R8, R8, R11 ;  /* 0x0000000b08087221 */ /* 0x000fe20000010000 */
[----:B------:R-:W-:-:S03]  /*b840*/  FADD.FTZ R9, R9, R10 ;  /* 0x0000000a09097221 */ /* 0x000fc60000010000 */
[----:B------:R-:W-:Y:S01]  /*b850*/  FADD.FTZ R19, R8, R3 ;  /* 0x0000000308137221 */ /* 0x000fe20000010000 */
[----:B------:R-:W-:-:S07]  /*b860*/  FADD.FTZ R18, R9, R0 ;  /* 0x0000000009127221 */ /* 0x000fce0000010000 */
.L_x_5818:
[----:B------:R-:W-:Y:S05]  /*b870*/  BSYNC B6 ;  /* 0x0000000000067941 */ /* 0x000fea0003800000 */
.L_x_5817:
        /* <DEDUP_REMOVED lines=15> */
.L_x_5869:
        /* <DEDUP_REMOVED lines=14> */
.L_x_5868:
        /* <DEDUP_REMOVED lines=19> */
.L_x_5872:
        /* <DEDUP_REMOVED lines=14> */
.L_x_5871:
[----:B------:R-:W-:Y:S01]  /*bc60*/  ISETP.GE.AND P0, PT, R0, 0x2, PT ;  /* 0x000000020000780c */ /* 0x000fe20003f06270 */
[----:B------:R-:W-:Y:S05]  /*bc70*/  WARPSYNC.ALL ;  /* 0x0000000000007948 */ /* 0x000fea0003800000 */
[----:B------:R-:W-:Y:S07]  /*bc80*/  BAR.SYNC.DEFER_BLOCKING 0x0 ;  /* 0x0000000000007b1d */ /* 0x000fee0000010000 */
[----:B------:R-:W-:Y:S05]  /*bc90*/  @!P0 BRA `(.L_x_5870) ;  /* 0x0000000000208947 */ /* 0x000fea0003800000 */
[----:B------:R-:W-:-:S07]  /*bca0*/  IMAD.MOV.U32 R3, RZ, RZ, 0x1 ;  /* 0x00000001ff037424 */ /* 0x000fce00078e00ff */
.L_x_5873:
[----:B------:R-:W1:Y:S04]  /*bcb0*/  SHFL.DOWN PT, R5, R18, R3, 0x1f ;  /* 0x08001f0312057589 */ /* 0x000e6800000e0000 */
[----:B------:R2:W3:Y:S02]  /*bcc0*/  SHFL.DOWN PT, R4, R19, R3, 0x1f ;  /* 0x08001f0313047589 */ /* 0x0004e400000e0000 */
[----:B--2---:R-:W-:-:S04]  /*bcd0*/  SHF.L.U32 R3, R3, 0x1, RZ ;  /* 0x0000000103037819 */ /* 0x004fc800000006ff */
[----:B------:R-:W-:Y:S01]  /*bce0*/  ISETP.GE.AND P0, PT, R3, R0, PT ;  /* 0x000000000300720c */ /* 0x000fe20003f06270 */
[----:B-1----:R-:W-:Y:S01]  /*bcf0*/  FADD.FTZ R18, R5, R18 ;  /* 0x0000001205127221 */ /* 0x002fe20000010000 */
[----:B---3--:R-:W-:-:S11]  /*bd00*/  FADD.FTZ R19, R4, R19 ;  /* 0x0000001304137221 */ /* 0x008fd60000010000 */
[----:B------:R-:W-:Y:S05]  /*bd10*/  @!P0 BRA `(.L_x_5873) ;  /* 0xfffffffc00e48947 */ /* 0x000fea000383ffff */
.L_x_5870:
        /* <DEDUP_REMOVED lines=278> */
.L_x_5874:
        /* <DEDUP_REMOVED lines=278> */
.L_x_5875:
        /* <DEDUP_REMOVED lines=297> */
.L_x_5877:
        /* <DEDUP_REMOVED lines=277> */
.L_x_5878:
        /* <DEDUP_REMOVED lines=16> */
.L_x_5880:
[----:B------:R-:W-:Y:S05]  /*104c0*/  BSYNC B0 ;  /* 0x0000000000007941 */ /* 0x000fea0003800000 */
.L_x_5879:
        /* <DEDUP_REMOVED lines=15> */
.L_x_5882:
[----:B------:R-:W-:Y:S05]  /*105c0*/  BSYNC B0 ;  /* 0x0000000000007941 */ /* 0x000fea0003800000 */
.L_x_5881:
        /* <DEDUP_REMOVED lines=35> */
.L_x_5884:
[----:B------:R-:W-:Y:S05]  /*10800*/  BSYNC B0 ;  /* 0x0000000000007941 */ /* 0x000fea0003800000 */
.L_x_5883:
        /* <DEDUP_REMOVED lines=35> */
.L_x_5889:
        /* <DEDUP_REMOVED lines=10> */
.L_x_5888:
[----:B------:R-:W-:Y:S05]  /*10ae0*/  BRA `(.L_x_5887) ;  /* 0x0000000000547947 */ /* 0x000fea0003800000 */
.L_x_5886:
        /* <DEDUP_REMOVED lines=11> */
.L_x_5890:
        /* <DEDUP_REMOVED lines=10> */
.L_x_5887:
[----:B------:R-:W-:Y:S05]  /*10c40*/  BSYNC B0 ;  /* 0x0000000000007941 */ /* 0x000fea0003800000 */
.L_x_5885:
        /* <DEDUP_REMOVED lines=13> */
.L_x_5892:
        /* <DEDUP_REMOVED lines=13> */
.L_x_5891:
        /* <DEDUP_REMOVED lines=10> */
.L_x_5895:
        /* <DEDUP_REMOVED lines=13> */
.L_x_5894:
[----:B------:R-:W-:Y:S01]  /*10f60*/  BAR.SYNC.DEFER_BLOCKING 0x0 ;  /* 0x0000000000007b1d */ /* 0x000fe20000010000 */
[----:B------:R-:W-:-:S13]  /*10f70*/  ISETP.GE.AND P0, PT, R2, 0x2, PT ;  /* 0x000000020200780c */ /* 0x000fda0003f06270 */
[----:B------:R-:W-:Y:S05]  /*10f80*/  @!P0 BRA `(.L_x_5893) ;  /* 0x0000000000208947 */ /* 0x000fea0003800000 */
[----:B------:R-:W-:-:S11]  /*10f90*/  HFMA2.MMA R11, -RZ, RZ, 0, 5.9604644775390625e-08 ;  /* 0x00000001ff0b7435 */ /* 0x000fd600000001ff */
.L_x_5896:
[----:B------:R-:W1:Y:S04]  /*10fa0*/  SHFL.DOWN PT, R13, R16, R11, 0x1f ;  /* 0x08001f0b100d7589 */ /* 0x000e6800000e0000 */
[----:B0-----:R0:W2:Y:S02]  /*10fb0*/  SHFL.DOWN PT, R0, R17, R11, 0x1f ;  /* 0x08001f0b11007589 */ /* 0x0010a400000e0000 */
[----:B0-----:R-:W-:-:S05]  /*10fc0*/  IMAD.SHL.U32 R11, R11, 0x2, RZ ;  /* 0x000000020b0b7824 */ /* 0x001fca00078e00ff */
[----:B------:R-:W-:Y:S01]  /*10fd0*/  ISETP.GE.AND P0, PT, R11, R2, PT ;  /* 0x000000020b00720c */ /* 0x000fe20003f06270 */
[----:B-1----:R-:W-:Y:S01]  /*10fe0*/  FADD.FTZ R16, R13, R16 ;  /* 0x000000100d107221 */ /* 0x002fe20000010000 */
[----:B--2---:R-:W-:-:S11]  /*10ff0*/  FADD.FTZ R17, R0, R17 ;  /* 0x0000001100117221 */ /* 0x004fd60000010000 */
[----:B------:R-:W-:Y:S05]  /*11000*/  @!P0 BRA `(.L_x_5896) ;  /* 0xfffffffc00e48947 */ /* 0x000fea000383ffff */
.L_x_5893:
        /* <DEDUP_REMOVED lines=13> */
.L_x_5898:
        /* <DEDUP_REMOVED lines=21> */
.L_x_5900:
        /* <DEDUP_REMOVED lines=22> */
.L_x_5901:
[----:B------:R-:W-:Y:S02]  /*11390*/  ULDC.64 UR4, c[0x0][0x5f0] ;  /* 0x00017c0000047ab9 */ /* 0x000fe40000000a00 */
[----:B------:R-:W-:-:S04]  /*113a0*/  IADD3 R22, P0, R22, UR4, RZ ;  /* 0x0000000416167c10 */ /* 0x000fc8000ff1e0ff */
[----:B------:R-:W-:-:S05]  /*113b0*/  IADD3.X R23, RZ, UR5, RZ, P0, !PT ;  /* 0x00000005ff177c10 */ /* 0x000fca00087fe4ff */
[----:B------:R-:W-:Y:S01]  /*113c0*/  STG.E desc[UR60][R22.64], R17 ;  /* 0x0000001116007986 */ /* 0x000fe2000c10193c */
[----:B------:R-:W-:Y:S05]  /*113d0*/  EXIT ;  /* 0x000000000000794d */ /* 0x000fea0003800000 */
.L_x_5899:
[----:B------:R-:W-:Y:S04]  /*113e0*/  STG.E desc[UR60][R4.64], R16 ;  /* 0x0000001004007986 */ /* 0x000fe8000c10193c */
[----:B------:R-:W-:Y:S01]  /*113f0*/  STG.E desc[UR60][R4.64+0x4], R17 ;  /* 0x0000041104007986 */ /* 0x000fe2000c10193c */
[----:B------:R-:W-:Y:S05]  /*11400*/  EXIT ;  /* 0x000000000000794d */ /* 0x000fea0003800000 */
.L_x_5897:
        /* <DEDUP_REMOVED lines=8> */
.L_x_5902:
        /* <DEDUP_REMOVED lines=21> */
.L_x_5904:
        /* <DEDUP_REMOVED lines=22> */
.L_x_5905:
[----:B------:R-:W-:Y:S02]  /*11740*/  ULDC.64 UR4, c[0x0][0x5f0] ;  /* 0x00017c0000047ab9 */ /* 0x000fe40000000a00 */
[----:B------:R-:W-:-:S04]  /*11750*/  IADD3 R22, P0, R22, UR4, RZ ;  /* 0x0000000416167c10 */ /* 0x000fc8000ff1e0ff */
[----:B------:R-:W-:-:S05]  /*11760*/  IADD3.X R23, RZ, UR5, RZ, P0, !PT ;  /* 0x00000005ff177c10 */ /* 0x000fca00087fe4ff */
[----:B------:R-:W-:Y:S01]  /*11770*/  STG.E desc[UR60][R22.64], R17 ;  /* 0x0000001116007986 */ /* 0x000fe2000c10193c */
[----:B------:R-:W-:Y:S05]  /*11780*/  EXIT ;  /* 0x000000000000794d */ /* 0x000fea0003800000 */
.L_x_5903:
[----:B------:R-:W-:Y:S04]  /*11790*/  STG.E desc[UR60][R6.64], R16 ;  /* 0x0000001006007986 */ /* 0x000fe8000c10193c */
[----:B------:R-:W-:Y:S01]  /*117a0*/  STG.E desc[UR60][R8.64], R17 ;  /* 0x0000001108007986 */ /* 0x000fe2000c10193c */
[----:B------:R-:W-:Y:S05]  /*117b0*/  EXIT ;  /* 0x000000000000794d */ /* 0x000fea0003800000 */
.L_x_5876:
        /* <DEDUP_REMOVED lines=23> */
.L_x_5907:
        /* <DEDUP_REMOVED lines=21> */
.L_x_5909:
        /* <DEDUP_REMOVED lines=22> */
.L_x_5910:
[----:B------:R-:W-:Y:S02]  /*11be0*/  ULDC.64 UR4, c[0x0][0x5f0] ;  /* 0x00017c0000047ab9 */ /* 0x000fe40000000a00 */
[----:B------:R-:W-:-:S05]  /*11bf0*/  IADD3 R22, P0, R22, UR4, RZ ;  /* 0x0000000416167c10 */ /* 0x000fca000ff1e0ff */
[----:B------:R-:W-:-:S05]  /*11c00*/  IMAD.X R23, RZ, RZ, UR5, P0 ;  /* 0x00000005ff177e24 */ /* 0x000fca00080e06ff */
[----:B------:R-:W-:Y:S01]  /*11c10*/  STG.E desc[UR60][R22.64], R19 ;  /* 0x0000001316007986 */ /* 0x000fe2000c10193c */
[----:B------:R-:W-:Y:S05]  /*11c20*/  EXIT ;  /* 0x000000000000794d */ /* 0x000fea0003800000 */
.L_x_5908:
[----:B------:R-:W-:Y:S04]  /*11c30*/  STG.E desc[UR60][R4.64], R18 ;  /* 0x0000001204007986 */ /* 0x000fe8000c10193c */
[----:B------:R-:W-:Y:S01]  /*11c40*/  STG.E desc[UR60][R4.64+0x4], R19 ;  /* 0x0000041304007986 */ /* 0x000fe2000c10193c */
[----:B------:R-:W-:Y:S05]  /*11c50*/  EXIT ;  /* 0x000000000000794d */ /* 0x000fea0003800000 */
.L_x_5906:
        /* <DEDUP_REMOVED lines=8> */
.L_x_5911:
        /* <DEDUP_REMOVED lines=21> */
.L_x_5913:
        /* <DEDUP_REMOVED lines=22> */
.L_x_5914:
[----:B------:R-:W-:Y:S02]  /*11f90*/  ULDC.64 UR4, c[0x0][0x5f0] ;  /* 0x00017c0000047ab9 */ /* 0x000fe40000000a00 */
[----:B------:R-:W-:-:S04]  /*11fa0*/  IADD3 R22, P0, R22, UR4, RZ ;  /* 0x0000000416167c10 */ /* 0x000fc8000ff1e0ff */
[----:B------:R-:W-:-:S05]  /*11fb0*/  IADD3.X R23, RZ, UR5, RZ, P0, !PT ;  /* 0x00000005ff177c10 */ /* 0x000fca00087fe4ff */
[----:B------:R-:W-:Y:S01]  /*11fc0*/  STG.E desc[UR60][R22.64], R19 ;  /* 0x0000001316007986 */ /* 0x000fe2000c10193c */
[----:B------:R-:W-:Y:S05]  /*11fd0*/  EXIT ;  /* 0x000000000000794d */ /* 0x000fea0003800000 */
.L_x_5912:
[----:B------:R-:W-:Y:S04]  /*11fe0*/  STG.E desc[UR60][R6.64], R18 ;  /* 0x0000001206007986 */ /* 0x000fe8000c10193c */
[----:B------:R-:W-:Y:S01]  /*11ff0*/  STG.E desc[UR60][R8.64], R19 ;  /* 0x0000001308007986 */ /* 0x000fe2000c10193c */
[----:B------:R-:W-:Y:S05]  /*12000*/  EXIT ;  /* 0x000000000000794d */ /* 0x000fea0003800000 */
.L_x_5915:
        /* <DEDUP_REMOVED lines=15> */
.L_x_9861:


//--------------------- .text._ZN2at6native13reduce_kernelILi128ELi4ENS0_8ReduceOpIN3c104HalfENS0_14func_wrapper_tIfZNS0_11sum_functorIS4_ffEclERNS_14TensorIteratorEEUlffE_EEjfLi4ELi8EEEEEvT1_ --------------------------
	.section	.text._ZN2at6native13reduce_kernelILi128ELi4ENS0_8ReduceOpIN3c104HalfENS0_14func_wrapper_tIfZNS0_11sum_functorIS4_ffEclERNS_14TensorIteratorEEUlffE_EEjfLi4ELi8EEEEEvT1_,"ax",@progbits
	.align	128
        .global         _ZN2at6native13reduce_kernelILi128ELi4ENS0_8ReduceOpIN3c104HalfENS0_14func_wrapper_tIfZNS0_11sum_functorIS4_ffEclERNS_14TensorIteratorEEUlffE_EEjfLi4ELi8EEEEEvT1_
        .type           _ZN2at6native13reduce_kernelILi128ELi4ENS0_8ReduceOpIN3c104HalfENS0_14func_wrapper_tIfZNS0_11sum_functorIS4_ffEclERNS_14TensorIteratorEEUlffE_EEjfLi4ELi8EEEEEvT1_,@function
        .size           _ZN2at6native13reduce_kernelILi128ELi4ENS0_8ReduceOpIN3c104HalfENS0_14func_wrapper_tIfZNS0_11sum_functorIS4_ffEclERNS_14TensorIteratorEEUlffE_EEjfLi4ELi8EEEEEvT1_,(.L_x_9862 - _ZN2at6native13reduce_kernelILi128ELi4ENS0_8ReduceOpIN3c104HalfENS0_14func_wrapper_tIfZNS0_11sum_functorIS4_ffEclERNS_14TensorIteratorEEUlffE_EEjfLi4ELi8EEEEEvT1_)
        .other          _ZN2at6native13reduce_kernelILi128ELi4ENS0_8ReduceOpIN3c104HalfENS0_14func_wrapper_tIfZNS0_11sum_functorIS4_ffEclERNS_14TensorIteratorEEUlffE_EEjfLi4ELi8EEEEEvT1_,@"STO_CUDA_ENTRY STV_DEFAULT"
_ZN2at6native13reduce_kernelILi128ELi4ENS0_8ReduceOpIN3c104HalfENS0_14func_wrapper_tIfZNS0_11sum_functorIS4_ffEclERNS_14TensorIteratorEEUlffE_EEjfLi4ELi8EEEEEvT1_:
.text._ZN2at6native13reduce_kernelILi128ELi4ENS0_8ReduceOpIN3c104HalfENS0_14func_wrapper_tIfZNS0_11sum_functorIS4_ffEclERNS_14TensorIteratorEEUlffE_EEjfLi4ELi8EEEEEvT1_:
        /* <DEDUP_REMOVED lines=17> */
[----:B----4-:R-:W-:-:S03]  /*0110*/  IMAD R28, R17, UR8, R28 ;  /* 0x00000008111c7c24 */ /* 0x010fc6000f8e021c */
[----:B------:R-:W-:Y:S01]  /*0120*/  SHF.L.U32 R19, R5, 0x2, RZ ;  /* 0x0000000205137819 */ /* 0x000fe200000006ff */
        /* <DEDUP_REMOVED lines=274> */
.L_x_5916:
        /* <DEDUP_REMOVED lines=21> */
[----:B------:R-:W-:Y:S01]  /*13a0*/  HFMA2.MMA R8, -RZ, RZ, 0, 2.8789043426513671875e-05 ;  /* 0x000001e3ff087435 */ /* 0x000fe200000001ff */
        /* <DEDUP_REMOVED lines=8> */
.L_x_5920:
[----:B------:R-:W0:Y:S01]  /*1430*/  LDC R8, c[0x0][0x214] ;  /* 0x00008500ff087b82 */ /* 0x000e220000000800 */
[----:B------:R-:W-:Y:S01]  /*1440*/  SHF.R.U64 R0, R22, 0x1, R23 ;  /* 0x0000000116007819 */ /* 0x000fe20000001217 */
[----:B------:R-:W-:Y:S01]  /*1450*/  ULDC UR4, c[0x0][0x21c] ;  /* 0x0000870000047ab9 */ /* 0x000fe20000000800 */
[----:B------:R-:W-:Y:S01]  /*1460*/  BSSY B0, `(.L_x_5921) ;  /* 0x0000029000007945 */ /* 0x000fe20003800000 */
[----:B------:R-:W-:Y:S02]  /*1470*/  MOV R3, UR4 ;  /* 0x0000000400037c02 */ /* 0x000fe40008000f00 */
        /* <DEDUP_REMOVED lines=20> */
.L_x_5926:
[----:B------:R-:W-:Y:S05]  /*15c0*/  BSYNC B2 ;  /* 0x0000000000027941 */ /* 0x000fea0003800000 */
.L_x_5925:
        /* <DEDUP_REMOVED lines=11> */
.L_x_5924:
[----:B------:R-:W-:Y:S05]  /*1680*/  BSYNC B1 ;  /* 0x0000000000017941 */ /* 0x000fea0003800000 */
.L_x_5923:
[----:B------:R-:W0:Y:S01]  /*1690*/  LDC R6, c[0x0][0x21c] ;  /* 0x00008700ff067b82 */ /* 0x000e220000000800 */
[----:B------:R-:W-:-:S04]  /*16a0*/  IADD3 R5, P0, -R7, 0x8, RZ ;  /* 0x0000000807057810 */ /* 0x000fc80007f1e1ff */
[----:B------:R-:W-:Y:S02]  /*16b0*/  LEA R22, P1, R5, R22, 0x1 ;  /* 0x0000001605167211 */ /* 0x000fe400078208ff */
[----:B------:R-:W-:-:S04]  /*16c0*/  IADD3.X R4, RZ, -0x1, RZ, P0, !PT ;  /* 0xffffffffff047810 */ /* 0x000fc800007fe4ff */
[----:B------:R-:W-:Y:S02]  /*16d0*/  LEA.HI.X R23, R5, R23, R4, 0x1, P1 ;  /* 0x0000001705177211 */ /* 0x000fe400008f0c04 */
[----:B0-----:R-:W-:-:S07]  /*16e0*/  IADD3 R3, R7, -0x8, R6 ;  /* 0xfffffff807037810 */ /* 0x001fce0007ffe006 */
.L_x_5922:
[----:B------:R-:W-:Y:S05]  /*16f0*/  BSYNC B0 ;  /* 0x0000000000007941 */ /* 0x000fea0003800000 */
.L_x_5921:
        /* <DEDUP_REMOVED lines=8> */
[-C--:B------:R-:W-:Y:S02]  /*1780*/  MOV R12, R8.reuse ;  /* 0x00000008000c7202 */ /* 0x080fe40000000f00 */
        /* <DEDUP_REMOVED lines=10> */
[----:B------:R-:W-:Y:S01]  /*1830*/  IMAD.MOV.U32 R12, RZ, RZ, R8 ;  /* 0x000000ffff0c7224 */ /* 0x000fe200078e0008 */
[-C--:B------:R-:W-:Y:S02]  /*1840*/  MOV R11, R8.reuse ;  /* 0x00000008000b7202 */ /* 0x080fe40000000f00 */
[----:B------:R-:W-:-:S07]  /*1850*/  MOV R15, R8 ;  /* 0x00000008000f7202 */ /* 0x000fce0000000f00 */
.L_x_5929:
        /* <DEDUP_REMOVED lines=8> */
[----:B------:R-:W-:Y:S02]  /*18e0*/  HADD2.F32 R27, -RZ, R6.H0_H0 ;  /* 0x20000006ff1b7230 */ /* 0x000fe40000004100 */
[----:B------:R-:W-:Y:S01]  /*18f0*/  FADD.FTZ R12, R25, R12 ;  /* 0x0000000c190c7221 */ /* 0x000fe20000010000 */
[----:B------:R-:W-:Y:S02]  /*1900*/  HADD2.F32 R5, -RZ, R7.H0_H0 ;  /* 0x20000007ff057230 */ /* 0x000fe40000004100 */
[----:B------:R-:W-:Y:S01]  /*1910*/  FADD.FTZ R11, R20, R11 ;  /* 0x0000000b140b7221 */ /* 0x000fe20000010000 */
[----:B------:R-:W-:-:S02]  /*1920*/  HADD2.F32 R21, -RZ, R4.H0_H0 ;  /* 0x20000004ff157230 */ /* 0x000fc40000004100 */
[----:B------:R-:W-:Y:S01]  /*1930*/  FADD.FTZ R10, R27, R10 ;  /* 0x0000000a1b0a7221 */ /* 0x000fe20000010000 */
[----:B------:R-:W-:Y:S02]  /*1940*/  HADD2.F32 R14, -RZ, R4.H1_H1 ;  /* 0x30000004ff0e7230 */ /* 0x000fe40000004100 */
[----:B------:R-:W-:Y:S01]  /*1950*/  FADD.FTZ R8, R5, R8 ;  /* 0x0000000805087221 */ /* 0x000fe20000010000 */
[----:B------:R-:W-:Y:S02]  /*1960*/  HADD2.F32 R6, -RZ, R6.H1_H1 ;  /* 0x30000006ff067230 */ /* 0x000fe40000004100 */
[----:B------:R-:W-:Y:S01]  /*1970*/  FADD.FTZ R0, R21, R0 ;  /* 0x0000000015007221 */ /* 0x000fe20000010000 */
[----:B------:R-:W-:Y:S02]  /*1980*/  HADD2.F32 R7, -RZ, R7.H1_H1 ;  /* 0x30000007ff077230 */ /* 0x000fe40000004100 */
[----:B------:R-:W-:Y:S01]  /*1990*/  FADD.FTZ R15, R14, R15 ;  /* 0x0000000f0e0f7221 */ /* 0x000fe20000010000 */
[----:B------:R-:W-:-:S02]  /*19a0*/  FADD.FTZ R9, R6, R9 ;  /* 0x0000000906097221 */ /* 0x000fc40000010000 */
[----:B------:R-:W-:Y:S01]  /*19b0*/  FADD.FTZ R24, R7, R24 ;  /* 0x0000001807187221 */ /* 0x000fe20000010000 */
[----:B------:R-:W-:Y:S06]  /*19c0*/  @!P0 BRA `(.L_x_5929) ;  /* 0xfffffffc00a48947 */ /* 0x000fec000383ffff */
.L_x_5928:
[----:B------:R-:W-:Y:S05]  /*19d0*/  BSYNC B0 ;  /* 0x0000000000007941 */ /* 0x000fea0003800000 */
.L_x_5927:
        /* <DEDUP_REMOVED lines=8> */
.L_x_5931:
[----:B------:R-:W-:Y:S05]  /*1a60*/  BSYNC B0 ;  /* 0x0000000000007941 */ /* 0x000fea0003800000 */
.L_x_5930:
        /* <DEDUP_REMOVED lines=12> */
.L_x_5933:
[----:B------:R-:W-:Y:S05]  /*1b30*/  BSYNC B0 ;  /* 0x0000000000007941 */ /* 0x000fea0003800000 */
.L_x_5932:
        /* <DEDUP_REMOVED lines=10> */
.L_x_5919:
        /* <DEDUP_REMOVED lines=45> */
[-C--:B------:R-:W-:Y:S02]  /*1eb0*/  MOV R12, R3.reuse ;  /* 0x00000003000c7202 */ /* 0x080fe40000000f00 */
[----:B------:R-:W-:-:S07]  /*1ec0*/  MOV R13, R3 ;  /* 0x00000003000d7202 */ /* 0x000fce0000000f00 */
.L_x_5943:
        /* <DEDUP_REMOVED lines=287> */
.L_x_5939:
[----:B------:R-:W-:Y:S01]  /*30c0*/  LOP3.LUT R17, R17, 0xfffffff8, RZ, 0xc0, !PT ;  /* 0xfffffff811117812 */ /* 0x000fe200078ec0ff */
[----:B------:R-:W-:-:S03]  /*30d0*/  ULDC UR36, c[0x0][0x224] ;  /* 0x0000890000247ab9 */ /* 0x000fc60000000800 */
[----:B------:R-:W-:-:S04]  /*30e0*/  IADD3 R20, P1, R22, R17, RZ ;  /* 0x0000001116147210 */ /* 0x000fc80007f3e0ff */
[----:B------:R-:W-:-:S06]  /*30f0*/  IADD3.X R21, RZ, R23, RZ, P1, !PT ;  /* 0x00000017ff157210 */ /* 0x000fcc0000ffe4ff */
[----:B------:R-:W2:Y:S01]  /*3100*/  LDG.E.64 R20, desc[UR60][R20.64] ;  /* 0x0000003c14147981 */ /* 0x000ea2000c1e1b00 */
[----:B------:R-:W-:-:S05]  /*3110*/  IMAD.U32 R17, RZ, RZ, UR36 ;  /* 0x00000024ff117e24 */ /* 0x000fca000f8e00ff */
[----:B------:R-:W-:Y:S02]  /*3120*/  IADD3 R30, R28, R17, RZ ;  /* 0x000000111c1e7210 */ /* 0x000fe40007ffe0ff */
[C-C-:B--2---:R-:W-:Y:S02]  /*3130*/  PRMT R35, R20.reuse, 0x5410, R21.reuse ;  /* 0x0000541014237816 */ /* 0x144fe40000000015 */
        /* <DEDUP_REMOVED lines=236> */
.L_x_5940:
[----:B------:R-:W-:-:S04]  /*4000*/  LOP3.LUT R21, R31, 0xfffffff8, RZ, 0xc0, !PT ;  /* 0xfffffff81f157812 */ /* 0x000fc800078ec0ff */
[----:B------:R-:W-:-:S04]  /*4010*/  IADD3 R20, P1, R22, R21, RZ ;  /* 0x0000001516147210 */ /* 0x000fc80007f3e0ff */
[----:B------:R-:W-:-:S06]  /*4020*/  IADD3.X R21, RZ, R23, RZ, P1, !PT ;  /* 0x00000017ff157210 */ /* 0x000fcc0000ffe4ff */
[----:B------:R-:W2:Y:S01]  /*4030*/  LDG.E.64 R20, desc[UR60][R20.64] ;  /* 0x0000003c14147981 */ /* 0x000ea2000c1e1b00 */
[----:B------:R-:W-:Y:S01]  /*4040*/  IMAD.IADD R29, R30, 0x1, R17 ;  /* 0x000000011e1d7824 */ /* 0x000fe200078e0211 */
[----:B------:R-:W-:Y:S02]  /*4050*/  MOV R28, RZ ;  /* 0x000000ff001c7202 */ /* 0x000fe40000000f00 */
[----:B------:R-:W-:Y:S02]  /*4060*/  MOV R32, RZ ;  /* 0x000000ff00207202 */ /* 0x000fe40000000f00 */
[----:B--2---:R-:W-:Y:S02]  /*4070*/  PRMT R37, R37, 0x5410, R20 ;  /* 0x0000541025257816 */ /* 0x004fe40000000014 */
[----:B------:R-:W-:Y:S02]  /*4080*/  PRMT R38, R20, 0x5432, R21 ;  /* 0x0000543214267816 */ /* 0x000fe40000000015 */
[----:B------:R-:W-:Y:S01]  /*4090*/  PRMT R41, R21, 0x7632, R41 ;  /* 0x0000763215297816 */ /* 0x000fe20000000029 */
[----:B------:R-:W-:Y:S06]  /*40a0*/  @!P0 BRA `(.L_x_5941) ;  /* 0x0000000c00d48947 */ /* 0x000fec0003800000 */
[----:B------:R-:W-:Y:S01]  /*40b0*/  MOV R21, R29 ;  /* 0x0000001d00157202 */ /* 0x000fe20000000f00 */
        /* <DEDUP_REMOVED lines=244> */
.L_x_5941:
[----:B------:R-:W-:-:S04]  /*5000*/  LOP3.LUT R21, R32, 0xfffffff8, RZ, 0xc0, !PT ;  /* 0xfffffff820157812 */ /* 0x000fc800078ec0ff */
[----:B------:R-:W-:-:S04]  /*5010*/  IADD3 R20, P1, R22, R21, RZ ;  /* 0x0000001516147210 */ /* 0x000fc80007f3e0ff */
[----:B------:R-:W-:-:S06]  /*5020*/  IADD3.X R21, RZ, R23, RZ, P1, !PT ;  /* 0x00000017ff157210 */ /* 0x000fcc0000ffe4ff */
[----:B------:R-:W2:Y:S01]  /*5030*/  LDG.E.64 R20, desc[UR60][R20.64] ;  /* 0x0000003c14147981 */ /* 0x000ea2000c1e1b00 */
[----:B------:R-:W-:Y:S01]  /*5040*/  IMAD.IADD R29, R29, 0x1, R17 ;  /* 0x000000011d1d7824 */ /* 0x000fe200078e0211 */
[--C-:B--2---:R-:W-:Y:S02]  /*5050*/  PRMT R39, R20, 0x5410, R21.reuse ;  /* 0x0000541014277816 */ /* 0x104fe40000000015 */
[----:B------:R-:W-:Y:S02]  /*5060*/  PRMT R42, R42, 0x7610, R20 ;  /* 0x000076102a2a7816 */ /* 0x000fe40000000014 */
[----:B------:R-:W-:Y:S01]  /*5070*/  PRMT R43, R43, 0x7610, R21 ;  /* 0x000076102b2b7816 */ /* 0x000fe20000000015 */
        /* <DEDUP_REMOVED lines=235> */
.L_x_5942:
[----:B------:R-:W-:Y:S01]  /*5f30*/  LOP3.LUT R21, R28, 0xfffffff8, RZ, 0xc0, !PT ;  /* 0xfffffff81c157812 */ /* 0x000fe200078ec0ff */
[----:B------:R-:W-:Y:S01]  /*5f40*/  HADD2.F32 R31, -RZ, R36.H0_H0 ;  /* 0x20000024ff1f7230 */ /* 0x000fe20000004100 */
[----:B------:R-:W-:Y:S02]  /*5f50*/  ULDC UR4, c[0x0][0x21c] ;  /* 0x0000870000047ab9 */ /* 0x000fe40000000800 */
[----:B------:R-:W-:-:S04]  /*5f60*/  IADD3 R20, P1, R22, R21, RZ ;  /* 0x0000001516147210 */ /* 0x000fc80007f3e0ff */
[----:B------:R-:W-:-:S06]  /*5f70*/  IADD3.X R21, RZ, R23, RZ, P1, !PT ;  /* 0x00000017ff157210 */ /* 0x000fcc0000ffe4ff */
[----:B------:R-:W2:Y:S01]  /*5f80*/  LDG.E.64 R20, desc[UR60][R20.64] ;  /* 0x0000003c14147981 */ /* 0x000ea2000c1e1b00 */
[--C-:B------:R-:W-:Y:S02]  /*5f90*/  HADD2.F32 R28, -RZ, R35.reuse.H0_H0 ;  /* 0x20000023ff1c7230 */ /* 0x100fe40000004100 */
[----:B------:R-:W-:Y:S01]  /*5fa0*/  FADD.FTZ R12, R31, R12 ;  /* 0x0000000c1f0c7221 */ /* 0x000fe20000010000 */
[----:B------:R-:W-:Y:S02]  /*5fb0*/  HADD2.F32 R30, -RZ, R35.H1_H1 ;  /* 0x30000023ff1e7230 */ /* 0x000fe40000004100 */
[----:B------:R-:W-:Y:S02]  /*5fc0*/  HADD2.F32 R31, -RZ, R36.H1_H1 ;  /* 0x30000024ff1f7230 */ /* 0x000fe40000004100 */
[----:B------:R-:W-:Y:S01]  /*5fd0*/  FADD.FTZ R13, R28, R13 ;  /* 0x0000000d1c0d7221 */ /* 0x000fe20000010000 */
[----:B------:R-:W-:Y:S02]  /*5fe0*/  HADD2.F32 R28, -RZ, R37.H1_H1 ;  /* 0x30000025ff1c7230 */ /* 0x000fe40000004100 */
[----:B------:R-:W-:Y:S01]  /*5ff0*/  FADD.FTZ R11, R30, R11 ;  /* 0x0000000b1e0b7221 */ /* 0x000fe20000010000 */
[----:B------:R-:W-:-:S02]  /*6000*/  HADD2.F32 R30, -RZ, R38.H1_H1 ;  /* 0x30000026ff1e7230 */ /* 0x000fc40000004100 */
[----:B------:R-:W-:Y:S01]  /*6010*/  FADD.FTZ R10, R31, R10 ;  /* 0x0000000a1f0a7221 */ /* 0x000fe20000010000 */
[----:B------:R-:W-:Y:S02]  /*6020*/  HADD2.F32 R33, -RZ, R38.H0_H0 ;  /* 0x20000026ff217230 */ /* 0x000fe40000004100 */
[----:B------:R-:W-:Y:S01]  /*6030*/  FADD.FTZ R9, R28, R9 ;  /* 0x000000091c097221 */ /* 0x000fe20000010000 */
[----:B------:R-:W-:Y:S01]  /*6040*/  IADD3 R28, R29, R17, RZ ;  /* 0x000000111d1c7210 */ /* 0x000fe20007ffe0ff */
[----:B------:R-:W-:Y:S02]  /*6050*/  IMAD.U32 R29, RZ, RZ, UR4 ;  /* 0x00000004ff1d7e24 */ /* 0x000fe4000f8e00ff */
[----:B------:R-:W-:Y:S01]  /*6060*/  FADD.FTZ R7, R30, R7 ;  /* 0x000000071e077221 */ /* 0x000fe20000010000 */
[----:B------:R-:W-:Y:S02]  /*6070*/  HADD2.F32 R30, -RZ, R39.H0_H0 ;  /* 0x20000027ff1e7230 */ /* 0x000fe40000004100 */
[----:B------:R-:W-:Y:S01]  /*6080*/  FADD.FTZ R8, R33, R8 ;  /* 0x0000000821087221 */ /* 0x000fe20000010000 */
[----:B------:R-:W-:-:S02]  /*6090*/  IMAD R34, R17, 0x3, R28 ;  /* 0x0000000311227824 */ /* 0x000fc400078e021c */
[----:B------:R-:W-:Y:S02]  /*60a0*/  HADD2.F32 R31, -RZ, R42.H1_H1 ;  /* 0x3000002aff1f7230 */ /* 0x000fe40000004100 */
[----:B------:R-:W-:Y:S01]  /*60b0*/  FADD.FTZ R5, R30, R5 ;  /* 0x000000051e057221 */ /* 0x000fe20000010000 */
[----:B------:R-:W-:Y:S01]  /*60c0*/  HADD2.F32 R32, -RZ, R39.H1_H1 ;  /* 0x30000027ff207230 */ /* 0x000fe20000004100 */
[----:B------:R-:W-:Y:S01]  /*60d0*/  ISETP.GE.U32.AND P1, PT, R34, R29, PT ;  /* 0x0000001d2200720c */ /* 0x000fe20003f26070 */
[----:B------:R-:W-:Y:S02]  /*60e0*/  HADD2.F32 R45, -RZ, R41.H0_H0 ;  /* 0x20000029ff2d7230 */ /* 0x000fe40000004100 */
[----:B------:R-:W-:Y:S01]  /*60f0*/  FADD.FTZ R4, R31, R4 ;  /* 0x000000041f047221 */ /* 0x000fe20000010000 */
[----:B------:R-:W-:Y:S02]  /*6100*/  HADD2.F32 R30, -RZ, R43.H1_H1 ;  /* 0x3000002bff1e7230 */ /* 0x000fe40000004100 */
[----:B------:R-:W-:Y:S01]  /*6110*/  FADD.FTZ R3, R32, R3 ;  /* 0x0000000320037221 */ /* 0x000fe20000010000 */
[----:B------:R-:W-:-:S02]  /*6120*/  FADD.FTZ R6, R45, R6 ;  /* 0x000000062d067221 */ /* 0x000fc40000010000 */
[----:B------:R-:W-:Y:S01]  /*6130*/  FADD.FTZ R0, R30, R0 ;  /* 0x000000001e007221 */ /* 0x000fe20000010000 */
[--C-:B--2---:R-:W-:Y:S02]  /*6140*/  HADD2.F32 R31, -RZ, R20.reuse.H0_H0 ;  /* 0x20000014ff1f7230 */ /* 0x104fe40000004100 */
[----:B------:R-:W-:Y:S02]  /*6150*/  HADD2.F32 R32, -RZ, R20.H1_H1 ;  /* 0x30000014ff207230 */ /* 0x000fe40000004100 */
[--C-:B------:R-:W-:Y:S02]  /*6160*/  HADD2.F32 R33, -RZ, R21.reuse.H0_H0 ;  /* 0x20000015ff217230 */ /* 0x100fe40000004100 */
[----:B------:R-:W-:Y:S01]  /*6170*/  FADD.FTZ R24, R31, R24 ;  /* 0x000000181f187221 */ /* 0x000fe20000010000 */
[----:B------:R-:W-:Y:S02]  /*6180*/  HADD2.F32 R34, -RZ, R21.H1_H1 ;  /* 0x30000015ff227230 */ /* 0x000fe40000004100 */
[----:B------:R-:W-:Y:S01]  /*6190*/  FADD.FTZ R25, R32, R25 ;  /* 0x0000001920197221 */ /* 0x000fe20000010000 */
[----:B------:R-:W-:-:S02]  /*61a0*/  FADD.FTZ R26, R33, R26 ;  /* 0x0000001a211a7221 */ /* 0x000fc40000010000 */
[----:B------:R-:W-:Y:S01]  /*61b0*/  FADD.FTZ R27, R34, R27 ;  /* 0x0000001b221b7221 */ /* 0x000fe20000010000 */
[----:B------:R-:W-:Y:S06]  /*61c0*/  @!P1 BRA `(.L_x_5943) ;  /* 0xffffffbc00409947 */ /* 0x000fec000383ffff */
[----:B------:R-:W-:Y:S05]  /*61d0*/  BSYNC B1 ;  /* 0x0000000000017941 */ /* 0x000fea0003800000 */
.L_x_5938:
[----:B------:R-:W-:Y:S02]  /*61e0*/  PRMT R37, R20, 0x7610, R37 ;  /* 0x0000761014257816 */ /* 0x000fe40000000025 */
[----:B------:R-:W-:Y:S02]  /*61f0*/  PRMT R41, R41, 0x7610, R20 ;  /* 0x0000761029297816 */ /* 0x000fe40000000014 */
[C---:B------:R-:W-:Y:S02]  /*6200*/  PRMT R42, R21.reuse, 0x7610, R42 ;  /* 0x00007610152a7816 */ /* 0x040fe4000000002a */
[----:B------:R-:W-:-:S07]  /*6210*/  PRMT R43, R21, 0x7632, R43 ;  /* 0x00007632152b7816 */ /* 0x000fce000000002b */
.L_x_5937:
[----:B------:R-:W-:Y:S05]  /*6220*/  BSYNC B0 ;  /* 0x0000000000007941 */ /* 0x000fea0003800000 */
.L_x_5936:
        /* <DEDUP_REMOVED lines=280> */
.L_x_5946:
[----:B0-----:R-:W-:-:S04]  /*73b0*/  LOP3.LUT R15, R31, 0xfffffff8, RZ, 0xc0, !PT ;  /* 0xfffffff81f0f7812 */ /* 0x001fc800078ec0ff */
[----:B------:R-:W-:-:S04]  /*73c0*/  IADD3 R14, P2, R22, R15, RZ ;  /* 0x0000000f160e7210 */ /* 0x000fc80007f5e0ff */
[----:B------:R-:W-:-:S06]  /*73d0*/  IADD3.X R15, RZ, R23, RZ, P2, !PT ;  /* 0x00000017ff0f7210 */ /* 0x000fcc00017fe4ff */
[----:B------:R-:W2:Y:S01]  /*73e0*/  LDG.E.64 R14, desc[UR60][R14.64] ;  /* 0x0000003c0e0e7981 */ /* 0x000ea2000c1e1b00 */
[----:B------:R-:W-:-:S05]  /*73f0*/  IMAD.IADD R21, R28, 0x1, R17 ;  /* 0x000000011c157824 */ /* 0x000fca00078e0211 */
[----:B------:R-:W-:Y:S02]  /*7400*/  ISETP.GE.U32.AND P2, PT, R21, R29, PT ;  /* 0x0000001d1500720c */ /* 0x000fe40003f46070 */
[C-C-:B--2---:R-:W-:Y:S02]  /*7410*/  PRMT R35, R14.reuse, 0x5410, R15.reuse ;  /* 0x000054100e237816 */ /* 0x144fe4000000000f */
        /* <DEDUP_REMOVED lines=276> */
.L_x_5947:
[----:B------:R-:W-:-:S04]  /*8560*/  LOP3.LUT R15, R40, 0xfffffff8, RZ, 0xc0, !PT ;  /* 0xfffffff8280f7812 */ /* 0x000fc800078ec0ff */
[----:B------:R-:W-:-:S04]  /*8570*/  IADD3 R14, P2, R22, R15, RZ ;  /* 0x0000000f160e7210 */ /* 0x000fc80007f5e0ff */
[----:B------:R-:W-:-:S06]  /*8580*/  IADD3.X R15, RZ, R23, RZ, P2, !PT ;  /* 0x00000017ff0f7210 */ /* 0x000fcc00017fe4ff */
[----:B------:R-:W2:Y:S01]  /*8590*/  LDG.E.64 R14, desc[UR60][R14.64] ;  /* 0x0000003c0e0e7981 */ /* 0x000ea2000c1e1b00 */
[----:B------:R-:W-:-:S04]  /*85a0*/  IADD3 R21, R21, R17, RZ ;  /* 0x0000001115157210 */ /* 0x000fc80007ffe0ff */
[----:B------:R-:W-:Y:S02]  /*85b0*/  ISETP.GE.U32.AND P2, PT, R21, R29, PT ;  /* 0x0000001d1500720c */ /* 0x000fe40003f46070 */
[----:B--2---:R-:W-:Y:S02]  /*85c0*/  PRMT R37, R37, 0x5410, R14 ;  /* 0x0000541025257816 */ /* 0x004fe4000000000e */
[----:B------:R-:W-:Y:S02]  /*85d0*/  PRMT R38, R14, 0x5432, R15 ;  /* 0x000054320e267816 */ /* 0x000fe4000000000f */
[----:B------:R-:W-:-:S07]  /*85e0*/  PRMT R41, R15, 0x7632, R41 ;  /* 0x000076320f297816 */ /* 0x000fce0000000029 */
        /* <DEDUP_REMOVED lines=275> */
.L_x_5948:
[----:B------:R-:W-:-:S04]  /*9720*/  LOP3.LUT R15, R40, 0xfffffff8, RZ, 0xc0, !PT ;  /* 0xfffffff8280f7812 */ /* 0x000fc800078ec0ff */
[----:B------:R-:W-:-:S05]  /*9730*/  IADD3 R14, P2, R22, R15, RZ ;  /* 0x0000000f160e7210 */ /* 0x000fca0007f5e0ff */
[----:B------:R-:W-:-:S06]  /*9740*/  IMAD.X R15, RZ, RZ, R23, P2 ;  /* 0x000000ffff0f7224 */ /* 0x000fcc00010e0617 */
[----:B------:R-:W2:Y:S01]  /*9750*/  LDG.E.64 R14, desc[UR60][R14.64] ;  /* 0x0000003c0e0e7981 */ /* 0x000ea2000c1e1b00 */
[----:B------:R-:W-:-:S04]  /*9760*/  IADD3 R21, R21, R17, RZ ;  /* 0x0000001115157210 */ /* 0x000fc80007ffe0ff */
[----:B------:R-:W-:Y:S02]  /*9770*/  ISETP.GE.U32.AND P2, PT, R21, R29, PT ;  /* 0x0000001d1500720c */ /* 0x000fe40003f46070 */
[--C-:B--2---:R-:W-:Y:S02]  /*9780*/  PRMT R39, R14, 0x5410, R15.reuse ;  /* 0x000054100e277816 */ /* 0x104fe4000000000f */
        /* <DEDUP_REMOVED lines=277> */
.L_x_5949:
[----:B------:R-:W-:-:S04]  /*a8e0*/  LOP3.LUT R15, R30, 0xfffffff8, RZ, 0xc0, !PT ;  /* 0xfffffff81e0f7812 */ /* 0x000fc800078ec0ff */
[----:B------:R-:W-:-:S04]  /*a8f0*/  IADD3 R14, P1, R22, R15, RZ ;  /* 0x0000000f160e7210 */ /* 0x000fc80007f3e0ff */
[----:B------:R-:W-:-:S06]  /*a900*/  IADD3.X R15, RZ, R23, RZ, P1, !PT ;  /* 0x00000017ff0f7210 */ /* 0x000fcc0000ffe4ff */
[----:B------:R-:W2:Y:S02]  /*a910*/  LDG.E.64 R14, desc[UR60][R14.64] ;  /* 0x0000003c0e0e7981 */ /* 0x000ea4000c1e1b00 */
[----:B--2---:R-:W-:Y:S02]  /*a920*/  PRMT R37, R14, 0x7610, R37 ;  /* 0x000076100e257816 */ /* 0x004fe40000000025 */
[----:B------:R-:W-:Y:S02]  /*a930*/  PRMT R41, R41, 0x7610, R14 ;  /* 0x0000761029297816 */ /* 0x000fe4000000000e */
[C---:B------:R-:W-:Y:S02]  /*a940*/  PRMT R42, R15.reuse, 0x7610, R42 ;  /* 0x000076100f2a7816 */ /* 0x040fe4000000002a */
[----:B------:R-:W-:-:S07]  /*a950*/  PRMT R43, R15, 0x7632, R43 ;  /* 0x000076320f2b7816 */ /* 0x000fce000000002b */
.L_x_5945:
[----:B------:R-:W-:Y:S05]  /*a960*/  BSYNC B0 ;  /* 0x0000000000007941 */ /* 0x000fea0003800000 */
.L_x_5944:
[----:B------:R-:W-:Y:S04]  /*a970*/  BSSY B0, `(.L_x_5950) ;  /* 0x000002a000007945 */ /* 0x000fe80003800000 */
[----:B------:R-:W-:Y:S05]  /*a980*/  @P0 BRA `(.L_x_5951) ;  /* 0x0000000000a00947 */ /* 0x000fea0003800000 */
[----:B------:R-:W-:Y:S02]  /*a990*/  IMAD.IADD R28, R28, 0x1, R17 ;  /* 0x000000011c1c7824 */ /* 0x000fe400078e0211 */
[--C-:B0-----:R-:W-:Y:S02]  /*a9a0*/  HADD2.F32 R14, -RZ, R35.reuse.H0_H0 ;  /* 0x20000023ff0e7230 */ /* 0x101fe40000004100 */
[--C-:B------:R-:W-:Y:S01]  /*a9b0*/  HADD2.F32 R15, -RZ, R36.reuse.H0_H0 ;  /* 0x20000024ff0f7230 */ /* 0x100fe20000004100 */
[----:B------:R-:W-:Y:S01]  /*a9c0*/  ISETP.GE.U32.AND P0, PT, R28, R29, PT ;  /* 0x0000001d1c00720c */ /* 0x000fe20003f06070 */
[----:B------:R-:W-:Y:S02]  /*a9d0*/  HADD2.F32 R20, -RZ, R35.H1_H1 ;  /* 0x30000023ff147230 */ /* 0x000fe40000004100 */
[----:B------:R-:W-:Y:S01]  /*a9e0*/  FADD.FTZ R13, R13, R14 ;  /* 0x0000000e0d0d7221 */ /* 0x000fe20000010000 */
[----:B------:R-:W-:Y:S02]  /*a9f0*/  HADD2.F32 R21, -RZ, R36.H1_H1 ;  /* 0x30000024ff157230 */ /* 0x000fe40000004100 */
[----:B------:R-:W-:Y:S01]  /*aa00*/  FADD.FTZ R12, R12, R15 ;  /* 0x0000000f0c0c7221 */ /* 0x000fe20000010000 */
[----:B------:R-:W-:-:S02]  /*aa10*/  FADD.FTZ R11, R11, R20 ;  /* 0x000000140b0b7221 */ /* 0x000fc40000010000 */
[----:B------:R-:W-:-:S04]  /*aa20*/  FADD.FTZ R10, R10, R21 ;  /* 0x000000150a0a7221 */ /* 0x000fc80000010000 */
[----:B------:R-:W-:Y:S05]  /*aa30*/  @P0 BRA `(.L_x_5951) ;  /* 0x0000000000740947 */ /* 0x000fea0003800000 */
[----:B------:R-:W-:Y:S01]  /*aa40*/  IADD3 R20, R28, R17, RZ ;  /* 0x000000111c147210 */ /* 0x000fe20007ffe0ff */
[--C-:B------:R-:W-:Y:S02]  /*aa50*/  HADD2.F32 R15, -RZ, R38.reuse.H0_H0 ;  /* 0x20000026ff0f7230 */ /* 0x100fe40000004100 */
[----:B------:R-:W-:Y:S01]  /*aa60*/  HADD2.F32 R14, -RZ, R37.H1_H1 ;  /* 0x30000025ff0e7230 */ /* 0x000fe20000004100 */
[----:B------:R-:W-:Y:S01]  /*aa70*/  ISETP.GE.U32.AND P0, PT, R20, R29, PT ;  /* 0x0000001d1400720c */ /* 0x000fe20003f06070 */
[----:B------:R-:W-:Y:S02]  /*aa80*/  HADD2.F32 R38, -RZ, R38.H1_H1 ;  /* 0x30000026ff267230 */ /* 0x000fe40000004100 */
[----:B------:R-:W-:Y:S01]  /*aa90*/  FADD.FTZ R8, R8, R15 ;  /* 0x0000000f08087221 */ /* 0x000fe20000010000 */
[----:B------:R-:W-:Y:S02]  /*aaa0*/  HADD2.F32 R21, -RZ, R41.H0_H0 ;  /* 0x20000029ff157230 */ /* 0x000fe40000004100 */
[----:B------:R-:W-:Y:S01]  /*aab0*/  FADD.FTZ R9, R9, R14 ;  /* 0x0000000e09097221 */ /* 0x000fe20000010000 */
[----:B------:R-:W-:-:S02]  /*aac0*/  FADD.FTZ R7, R7, R38 ;  /* 0x0000002607077221 */ /* 0x000fc40000010000 */
[----:B------:R-:W-:-:S04]  /*aad0*/  FADD.FTZ R6, R6, R21 ;  /* 0x0000001506067221 */ /* 0x000fc80000010000 */
[----:B------:R-:W-:Y:S05]  /*aae0*/  @P0 BRA `(.L_x_5951) ;  /* 0x0000000000480947 */ /* 0x000fea0003800000 */
[----:B------:R-:W-:Y:S01]  /*aaf0*/  IADD3 R14, R20, R17, RZ ;  /* 0x00000011140e7210 */ /* 0x000fe20007ffe0ff */
[----:B------:R-:W-:Y:S02]  /*ab00*/  HADD2.F32 R15, -RZ, R42.H1_H1 ;  /* 0x3000002aff0f7230 */ /* 0x000fe40000004100 */
[--C-:B------:R-:W-:Y:S01]  /*ab10*/  HADD2.F32 R20, -RZ, R39.reuse.H1_H1 ;  /* 0x30000027ff147230 */ /* 0x100fe20000004100 */
[----:B------:R-:W-:Y:S01]  /*ab20*/  ISETP.GE.U32.AND P0, PT, R14, R29, PT ;  /* 0x0000001d0e00720c */ /* 0x000fe20003f06070 */
[----:B------:R-:W-:Y:S02]  /*ab30*/  HADD2.F32 R14, -RZ, R39.H0_H0 ;  /* 0x20000027ff0e7230 */ /* 0x000fe40000004100 */
[----:B------:R-:W-:Y:S01]  /*ab40*/  FADD.FTZ R4, R4, R15 ;  /* 0x0000000f04047221 */ /* 0x000fe20000010000 */
[----:B------:R-:W-:Y:S02]  /*ab50*/  HADD2.F32 R15, -RZ, R43.H1_H1 ;  /* 0x3000002bff0f7230 */ /* 0x000fe40000004100 */
[----:B------:R-:W-:Y:S01]  /*ab60*/  FADD.FTZ R3, R3, R20 ;  /* 0x0000001403037221 */ /* 0x000fe20000010000 */
[----:B------:R-:W-:-:S02]  /*ab70*/  FADD.FTZ R5, R5, R14 ;  /* 0x0000000e05057221 */ /* 0x000fc40000010000 */
[----:B------:R-:W-:-:S04]  /*ab80*/  FADD.FTZ R0, R0, R15 ;  /* 0x0000000f00007221 */ /* 0x000fc80000010000 */
[----:B------:R-:W-:Y:S02]  /*ab90*/  @!P0 HADD2.F32 R37, -RZ, R37.H0_H0 ;  /* 0x20000025ff258230 */ /* 0x000fe40000004100 */
[----:B------:R-:W-:Y:S02]  /*aba0*/  @!P0 HADD2.F32 R14, -RZ, R41.H1_H1 ;  /* 0x30000029ff0e8230 */ /* 0x000fe40000004100 */
[----:B------:R-:W-:Y:S02]  /*abb0*/  @!P0 HADD2.F32 R17, -RZ, R42.H0_H0 ;  /* 0x2000002aff118230 */ /* 0x000fe40000004100 */
[----:B------:R-:W-:Y:S01]  /*abc0*/  @!P0 FADD.FTZ R24, R24, R37 ;  /* 0x0000002518188221 */ /* 0x000fe20000010000 */
[----:B------:R-:W-:Y:S02]  /*abd0*/  @!P0 HADD2.F32 R20, -RZ, R43.H0_H0 ;  /* 0x2000002bff148230 */ /* 0x000fe40000004100 */
[----:B------:R-:W-:Y:S01]  /*abe0*/  @!P0 FADD.FTZ R25, R25, R14 ;  /* 0x0000000e19198221 */ /* 0x000fe20000010000 */
[----:B------:R-:W-:-:S02]  /*abf0*/  @!P0 FADD.FTZ R26, R26, R17 ;  /* 0x000000111a1a8221 */ /* 0x000fc40000010000 */
[----:B------:R-:W-:-:S07]  /*ac00*/  @!P0 FADD.FTZ R27, R27, R20 ;  /* 0x000000141b1b8221 */ /* 0x000fce0000010000 */
.L_x_5951:
[----:B------:R-:W-:Y:S05]  /*ac10*/  BSYNC B0 ;  /* 0x0000000000007941 */ /* 0x000fea0003800000 */
.L_x_5950:
        /* <DEDUP_REMOVED lines=13> */
.L_x_5935:
        /* <DEDUP_REMOVED lines=32> */
.L_x_5955:
[-C--:B------:R-:W-:Y:S01]  /*aef0*/  IMAD R10, R34, R28.reuse, RZ ;  /* 0x0000001c220a7224 */ /* 0x080fe200078e02ff */
[----:B------:R-:W-:-:S04]  /*af00*/  IADD3 R28, R17, R28, RZ ;  /* 0x0000001c111c7210 */ /* 0x000fc80007ffe0ff */
        /* <DEDUP_REMOVED lines=20> */
[--C-:B--2---:R-:W-:Y:S02]  /*b050*/  HADD2.F32 R36, -RZ, R10.reuse.H0_H0 ;  /* 0x2000000aff247230 */ /* 0x104fe40000004100 */
[----:B------:R-:W-:Y:S02]  /*b060*/  HADD2.F32 R35, -RZ, R10.H1_H1 ;  /* 0x3000000aff237230 */ /* 0x000fe40000004100 */
[--C-:B------:R-:W-:Y:S02]  /*b070*/  HADD2.F32 R37, -RZ, R11.reuse.H1_H1 ;  /* 0x3000000bff257230 */ /* 0x100fe40000004100 */
[----:B------:R-:W-:Y:S01]  /*b080*/  FADD.FTZ R33, R36, R33 ;  /* 0x0000002124217221 */ /* 0x000fe20000010000 */
[----:B------:R-:W-:Y:S02]  /*b090*/  HADD2.F32 R36, -RZ, R11.H0_H0 ;  /* 0x2000000bff247230 */ /* 0x000fe40000004100 */
[----:B------:R-:W-:Y:S01]  /*b0a0*/  FADD.FTZ R32, R35, R32 ;  /* 0x0000002023207221 */ /* 0x000fe20000010000 */
[----:B---3--:R-:W-:-:S02]  /*b0b0*/  HADD2.F32 R38, -RZ, R12.H0_H0 ;  /* 0x2000000cff267230 */ /* 0x008fc40000004100 */
[----:B------:R-:W-:Y:S01]  /*b0c0*/  FADD.FTZ R30, R37, R30 ;  /* 0x0000001e251e7221 */ /* 0x000fe20000010000 */
[----:B------:R-:W-:Y:S02]  /*b0d0*/  HADD2.F32 R39, -RZ, R12.H1_H1 ;  /* 0x3000000cff277230 */ /* 0x000fe40000004100 */
[----:B------:R-:W-:Y:S01]  /*b0e0*/  FADD.FTZ R31, R36, R31 ;  /* 0x0000001f241f7221 */ /* 0x000fe20000010000 */
[--C-:B------:R-:W-:Y:S02]  /*b0f0*/  HADD2.F32 R36, -RZ, R13.reuse.H0_H0 ;  /* 0x2000000dff247230 */ /* 0x100fe40000004100 */
[----:B------:R-:W-:Y:S01]  /*b100*/  FADD.FTZ R9, R38, R9 ;  /* 0x0000000926097221 */ /* 0x000fe20000010000 */
[----:B------:R-:W-:Y:S02]  /*b110*/  HADD2.F32 R35, -RZ, R13.H1_H1 ;  /* 0x3000000dff237230 */ /* 0x000fe40000004100 */
[----:B------:R-:W-:Y:S01]  /*b120*/  FADD.FTZ R8, R39, R8 ;  /* 0x0000000827087221 */ /* 0x000fe20000010000 */
[----:B----4-:R-:W-:-:S02]  /*b130*/  HADD2.F32 R38, -RZ, R14.H0_H0 ;  /* 0x2000000eff267230 */ /* 0x010fc40000004100 */
[----:B------:R-:W-:Y:S01]  /*b140*/  FADD.FTZ R7, R36, R7 ;  /* 0x0000000724077221 */ /* 0x000fe20000010000 */
[----:B------:R-:W-:Y:S02]  /*b150*/  HADD2.F32 R37, -RZ, R14.H1_H1 ;  /* 0x3000000eff257230 */ /* 0x000fe40000004100 */
[----:B------:R-:W-:Y:S01]  /*b160*/  FADD.FTZ R6, R35, R6 ;  /* 0x0000000623067221 */ /* 0x000fe20000010000 */
[--C-:B------:R-:W-:Y:S02]  /*b170*/  HADD2.F32 R40, -RZ, R15.reuse.H0_H0 ;  /* 0x2000000fff287230 */ /* 0x100fe40000004100 */
[----:B------:R-:W-:Y:S01]  /*b180*/  FADD.FTZ R5, R38, R5 ;  /* 0x0000000526057221 */ /* 0x000fe20000010000 */
[----:B------:R-:W-:Y:S02]  /*b190*/  HADD2.F32 R35, -RZ, R15.H1_H1 ;  /* 0x3000000fff237230 */ /* 0x000fe40000004100 */
[----:B------:R-:W-:Y:S01]  /*b1a0*/  FADD.FTZ R4, R37, R4 ;  /* 0x0000000425047221 */ /* 0x000fe20000010000 */
[----:B-----5:R-:W-:-:S02]  /*b1b0*/  HADD2.F32 R37, -RZ, R20.H0_H0 ;  /* 0x20000014ff257230 */ /* 0x020fc40000004100 */
        /* <DEDUP_REMOVED lines=11> */
.L_x_5954:
[----:B------:R-:W-:Y:S02]  /*b270*/  PRMT R35, R10, 0x7610, R10 ;  /* 0x000076100a237816 */ /* 0x000fe4000000000a */
[----:B------:R-:W-:Y:S02]  /*b280*/  PRMT R36, R11, 0x7610, R11 ;  /* 0x000076100b247816 */ /* 0x000fe4000000000b */
[----:B------:R-:W-:-:S07]  /*b290*/  PRMT R37, R20, 0x7610, R20 ;  /* 0x0000761014257816 */ /* 0x000fce0000000014 */
.L_x_5953:
[----:B------:R-:W-:Y:S05]  /*b2a0*/  BSYNC B0 ;  /* 0x0000000000007941 */ /* 0x000fea0003800000 */
.L_x_5952:
        /* <DEDUP_REMOVED lines=33> */
[----:B---3--:R-:W-:Y:S02]  /*b4c0*/  @!P0 PRMT R37, R22, 0x7610, R37 ;  /* 0x0000761016258816 */ /* 0x008fe40000000025 */
[----:B------:R-:W-:Y:S02]  /*b4d0*/  @!P0 PRMT R21, R23, 0x7610, R21 ;  /* 0x0000761017158816 */ /* 0x000fe40000000015 */
[----:B------:R-:W-:Y:S02]  /*b4e0*/  @!P0 PRMT R37, R37, 0x7610, R22 ;  /* 0x0000761025258816 */ /* 0x000fe40000000016 */
[----:B------:R-:W-:-:S07]  /*b4f0*/  @!P0 PRMT R21, R21, 0x7610, R23 ;  /* 0x0000761015158816 */ /* 0x000fce0000000017 */
.L_x_5957:
[----:B------:R-:W-:Y:S05]  /*b500*/  BSYNC B0 ;  /* 0x0000000000007941 */ /* 0x000fea0003800000 */
.L_x_5956:
[----:B------:R-:W-:Y:S04]  /*b510*/  BSSY B0, `(.L_x_5958) ;  /* 0x000002a000007945 */ /* 0x000fe80003800000 */
[----:B------:R-:W-:Y:S05]  /*b520*/  @P1 BRA `(.L_x_5959) ;  /* 0x0000000000a01947 */ /* 0x000fea0003800000 */
[----:B------:R-:W-:Y:S01]  /*b530*/  IADD3 R28, R28, R17, RZ ;  /* 0x000000111c1c7210 */ /* 0x000fe20007ffe0ff */
[--C-:B------:R-:W-:Y:S02]  /*b540*/  HADD2.F32 R10, -RZ, R35.reuse.H0_H0 ;  /* 0x20000023ff0a7230 */ /* 0x100fe40000004100 */
[----:B------:R-:W-:Y:S01]  /*b550*/  HADD2.F32 R35, -RZ, R35.H1_H1 ;  /* 0x30000023ff237230 */ /* 0x000fe20000004100 */
[----:B------:R-:W-:Y:S01]  /*b560*/  ISETP.GE.U32.AND P0, PT, R28, R29, PT ;  /* 0x0000001d1c00720c */ /* 0x000fe20003f06070 */
[--C-:B------:R-:W-:Y:S02]  /*b570*/  HADD2.F32 R20, -RZ, R36.reuse.H0_H0 ;  /* 0x20000024ff147230 */ /* 0x100fe40000004100 */
[----:B------:R-:W-:Y:S01]  /*b580*/  FADD.FTZ R33, R33, R10 ;  /* 0x0000000a21217221 */ /* 0x000fe20000010000 */
[----:B------:R-:W-:Y:S02]  /*b590*/  HADD2.F32 R11, -RZ, R36.H1_H1 ;  /* 0x30000024ff0b7230 */ /* 0x000fe40000004100 */
[----:B------:R-:W-:Y:S01]  /*b5a0*/  FADD.FTZ R32, R32, R35 ;  /* 0x0000002320207221 */ /* 0x000fe20000010000 */
[----:B------:R-:W-:-:S02]  /*b5b0*/  FADD.FTZ R31, R31, R20 ;  /* 0x000000141f1f7221 */ /* 0x000fc40000010000 */
[----:B------:R-:W-:-:S04]  /*b5c0*/  FADD.FTZ R30, R30, R11 ;  /* 0x0000000b1e1e7221 */ /* 0x000fc80000010000 */
[----:B------:R-:W-:Y:S05]  /*b5d0*/  @P0 BRA `(.L_x_5959) ;  /* 0x0000000000740947 */ /* 0x000fea0003800000 */
[----:B------:R-:W-:Y:S02]  /*b5e0*/  IMAD.IADD R20, R28, 0x1, R17 ;  /* 0x000000011c147824 */ /* 0x000fe400078e0211 */
        /* <DEDUP_REMOVED lines=10> */
[----:B------:R-:W-:Y:S01]  /*b690*/  IADD3 R10, R20, R17, RZ ;  /* 0x00000011140a7210 */ /* 0x000fe20007ffe0ff */
[--C-:B------:R-:W-:Y:S02]  /*b6a0*/  HADD2.F32 R11, -RZ, R14.reuse.H1_H1 ;  /* 0x3000000eff0b7230 */ /* 0x100fe40000004100 */
[--C-:B------:R-:W-:Y:S01]  /*b6b0*/  HADD2.F32 R12, -RZ, R15.reuse.H0_H0 ;  /* 0x2000000fff0c7230 */ /* 0x100fe20000004100 */
[----:B------:R-:W-:Y:S01]  /*b6c0*/  ISETP.GE.U32.AND P0, PT, R10, R29, PT ;  /* 0x0000001d0a00720c */ /* 0x000fe20003f06070 */
[----:B------:R-:W-:Y:S02]  /*b6d0*/  HADD2.F32 R10, -RZ, R14.H0_H0 ;  /* 0x2000000eff0a7230 */ /* 0x000fe40000004100 */
[----:B------:R-:W-:Y:S01]  /*b6e0*/  FADD.FTZ R4, R4, R11 ;  /* 0x0000000b04047221 */ /* 0x000fe20000010000 */
[----:B------:R-:W-:Y:S02]  /*b6f0*/  HADD2.F32 R15, -RZ, R15.H1_H1 ;  /* 0x3000000fff0f7230 */ /* 0x000fe40000004100 */
[----:B------:R-:W-:Y:S01]  /*b700*/  FADD.FTZ R3, R3, R12 ;  /* 0x0000000c03037221 */ /* 0x000fe20000010000 */
[----:B------:R-:W-:-:S02]  /*b710*/  FADD.FTZ R5, R5, R10 ;  /* 0x0000000a05057221 */ /* 0x000fc40000010000 */
[----:B------:R-:W-:-:S04]  /*b720*/  FADD.FTZ R0, R0, R15 ;  /* 0x0000000f00007221 */ /* 0x000fc80000010000 */
[--C-:B------:R-:W-:Y:S02]  /*b730*/  @!P0 HADD2.F32 R11, -RZ, R37.reuse.H0_H0 ;  /* 0x20000025ff0b8230 */ /* 0x100fe40000004100 */
[----:B------:R-:W-:Y:S02]  /*b740*/  @!P0 HADD2.F32 R10, -RZ, R37.H1_H1 ;  /* 0x30000025ff0a8230 */ /* 0x000fe40000004100 */
[--C-:B------:R-:W-:Y:S02]  /*b750*/  @!P0 HADD2.F32 R13, -RZ, R21.reuse.H0_H0 ;  /* 0x20000015ff0d8230 */ /* 0x100fe40000004100 */
[----:B------:R-:W-:Y:S01]  /*b760*/  @!P0 FADD.FTZ R24, R24, R11 ;  /* 0x0000000b18188221 */ /* 0x000fe20000010000 */
[----:B------:R-:W-:Y:S02]  /*b770*/  @!P0 HADD2.F32 R12, -RZ, R21.H1_H1 ;  /* 0x30000015ff0c8230 */ /* 0x000fe40000004100 */
[----:B------:R-:W-:Y:S01]  /*b780*/  @!P0 FADD.FTZ R25, R25, R10 ;  /* 0x0000000a19198221 */ /* 0x000fe20000010000 */
[----:B------:R-:W-:-:S02]  /*b790*/  @!P0 FADD.FTZ R26, R26, R13 ;  /* 0x0000000d1a1a8221 */ /* 0x000fc40000010000 */
[----:B------:R-:W-:-:S07]  /*b7a0*/  @!P0 FADD.FTZ R27, R27, R12 ;  /* 0x0000000c1b1b8221 */ /* 0x000fce0000010000 */
.L_x_5959:
[----:B------:R-:W-:Y:S05]  /*b7b0*/  BSYNC B0 ;  /* 0x0000000000007941 */ /* 0x000fea0003800000 */
.L_x_5958:
        /* <DEDUP_REMOVED lines=13> */
.L_x_5934:
        /* <DEDUP_REMOVED lines=37> */
.L_x_5963:
        /* <DEDUP_REMOVED lines=17> */
[----:B------:R-:W-:Y:S01]  /*bbf0*/  ISETP.GE.U32.AND P0, PT, R34, R29, PT ;  /* 0x0000001d2200720c */ /* 0x000fe20003f06070 */
[--C-:B--2---:R-:W-:Y:S02]  /*bc00*/  HADD2.F32 R35, -RZ, R12.reuse.H0_H0 ;  /* 0x2000000cff237230 */ /* 0x104fe40000004100 */
[--C-:B------:R-:W-:Y:S02]  /*bc10*/  HADD2.F32 R34, -RZ, R13.reuse.H0_H0 ;  /* 0x2000000dff227230 */ /* 0x100fe40000004100 */
[----:B------:R-:W-:Y:S02]  /*bc20*/  HADD2.F32 R36, -RZ, R13.H1_H1 ;  /* 0x3000000dff247230 */ /* 0x000fe40000004100 */
[----:B------:R-:W-:Y:S01]  /*bc30*/  FADD.FTZ R32, R35, R32 ;  /* 0x0000002023207221 */ /* 0x000fe20000010000 */
[----:B------:R-:W-:Y:S02]  /*bc40*/  HADD2.F32 R35, -RZ, R12.H1_H1 ;  /* 0x3000000cff237230 */ /* 0x000fe40000004100 */
        /* <DEDUP_REMOVED lines=29> */
.L_x_5962:
[----:B------:R-:W-:Y:S02]  /*be20*/  PRMT R34, R12, 0x7610, R12 ;  /* 0x000076100c227816 */ /* 0x000fe4000000000c */
[----:B------:R-:W-:Y:S02]  /*be30*/  PRMT R35, R13, 0x7610, R13 ;  /* 0x000076100d237816 */ /* 0x000fe4000000000d */
[----:B------:R-:W-:Y:S02]  /*be40*/  PRMT R36, R14, 0x7610, R14 ;  /* 0x000076100e247816 */ /* 0x000fe4000000000e */
[----:B------:R-:W-:-:S07]  /*be50*/  PRMT R37, R15, 0x7610, R15 ;  /* 0x000076100f257816 */ /* 0x000fce000000000f */
.L_x_5961:
[----:B------:R-:W-:Y:S05]  /*be60*/  BSYNC B0 ;  /* 0x0000000000007941 */ /* 0x000fea0003800000 */
.L_x_5960:
        /* <DEDUP_REMOVED lines=19> */
[----:B------:R-:W-:Y:S02]  /*bfa0*/  IADD3 R12, R14, R0, RZ ;  /* 0x000000000e0c7210 */ /* 0x000fe40007ffe0ff */
[----:B------:R-:W-:Y:S02]  /*bfb0*/  SHF.R.U32.HI R13, RZ, 0x2, R14 ;  /* 0x00000002ff0d7819 */ /* 0x000fe4000001160e */
        /* <DEDUP_REMOVED lines=12> */
.L_x_5965:
[----:B------:R-:W-:Y:S05]  /*c080*/  BSYNC B0 ;  /* 0x0000000000007941 */ /* 0x000fea0003800000 */
.L_x_5964:
[----:B------:R-:W-:Y:S04]  /*c090*/  BSSY B0, `(.L_x_5966) ;  /* 0x000002a000007945 */ /* 0x000fe80003800000 */
        /* <DEDUP_REMOVED lines=41> */
.L_x_5967:
[----:B------:R-:W-:Y:S05]  /*c330*/  BSYNC B0 ;  /* 0x0000000000007941 */ /* 0x000fea0003800000 */
.L_x_5966:
        /* <DEDUP_REMOVED lines=12> */
.L_x_5918:
[----:B------:R-:W-:Y:S05]  /*c400*/  BSYNC B6 ;  /* 0x0000000000067941 */ /* 0x000fea0003800000 */
.L_x_5917:
[----:B------:R-:W-:Y:S02]  /*c410*/  ULDC UR4, c[0x0][0x234] ;  /* 0x00008d0000047ab9 */ /* 0x000fe40000000800 */
[----:B------:R-:W-:-:S13]  /*c420*/  ISETP.NE.AND P0, PT, RZ, UR4, PT ;  /* 0x00000004ff007c0c */ /* 0x000fda000bf05270 */
[----:B------:R-:W-:Y:S05]  /*c430*/  @!P0 BRA `(.L_x_5968) ;  /* 0x0000000000708947 */ /* 0x000fea0003800000 */
[----:B------:R-:W0:Y:S01]  /*c440*/  S2R R4, SR_CgaCtaId ;  /* 0x0000000000047919 */ /* 0x000e220000008800 */
[----:B------:R-:W1:Y:S01]  /*c450*/  LDC R5, c[0x0][RZ] ;  /* 0x00000000ff057b82 */ /* 0x000e620000000800 */
[----:B------:R-:W-:-:S05]  /*c460*/  MOV R0, 0x400 ;  /* 0x0000040000007802 */ /* 0x000fca0000000f00 */
[----:B------:R-:W-:Y:S02]  /*c470*/  VIADD R3, R0, 0x10 ;  /* 0x0000001000037836 */ /* 0x000fe40000000000 */
[----:B------:R-:W2:Y:S01]  /*c480*/  LDC R7, c[0x0][0x4] ;  /* 0x00000100ff077b82 */ /* 0x000ea20000000800 */
[----:B-1----:R-:W-:Y:S02]  /*c490*/  IMAD R0, R2, R5, R16 ;  /* 0x0000000502007224 */ /* 0x002fe400078e0210 */
[----:B0-----:R-:W-:Y:S02]  /*c4a0*/  LEA R3, R4, R3, 0x18 ;  /* 0x0000000304037211 */ /* 0x001fe400078ec0ff */
[----:B--2---:R-:W-:Y:S02]  /*c4b0*/  SHF.R.U32.HI R4, RZ, 0x1, R7 ;  /* 0x00000001ff047819 */ /* 0x004fe40000011607 */
[----:B------:R-:W-:Y:S02]  /*c4c0*/  LEA R0, R0, R3, 0x4 ;  /* 0x0000000300007211 */ /* 0x000fe400078e20ff */
[----:B------:R-:W-:-:S03]  /*c4d0*/  ISETP.NE.AND P0, PT, R4, RZ, PT ;  /* 0x000000ff0400720c */ /* 0x000fc60003f05270 */
[----:B------:R0:W-:Y:S10]  /*c4e0*/  STS.128 [R0], R24 ;  /* 0x0000001800007388 */ /* 0x0001f40000000c00 */
[----:B------:R-:W-:Y:S05]  /*c4f0*/  @!P0 BRA `(.L_x_5968) ;  /* 0x0000000000408947 */ /* 0x000fea0003800000 */
.L_x_5969:
[----:B------:R-:W-:Y:S01]  /*c500*/  IADD3 R6, R2, R4, RZ ;  /* 0x0000000402067210 */ /* 0x000fe20007ffe0ff */
[----:B------:R-:W-:Y:S05]  /*c510*/  WARPSYNC.ALL ;  /* 0x0000000000007948 */ /* 0x000fea0003800000 */
[----:B------:R-:W-:Y:S01]  /*c520*/  BAR.SYNC.DEFER_BLOCKING 0x0 ;  /* 0x0000000000007b1d */ /* 0x000fe20000010000 */
[----:B------:R-:W-:-:S04]  /*c530*/  ISETP.GE.U32.AND P0, PT, R6, R7, PT ;  /* 0x000000070600720c */ /* 0x000fc80003f06070 */
[----:B------:R-:W-:-:S13]  /*c540*/  ISETP.GE.U32.OR P0, PT, R2, R4, P0 ;  /* 0x000000040200720c */ /* 0x000fda0000706470 */
[----:B------:R-:W-:-:S04]  /*c550*/  @!P0 IMAD R6, R6, R5, R16 ;  /* 0x0000000506068224 */ /* 0x000fc800078e0210 */
[----:B------:R-:W-:-:S05]  /*c560*/  @!P0 IMAD R6, R6, 0x10, R3 ;  /* 0x0000001006068824 */ /* 0x000fca00078e0203 */
        /* <DEDUP_REMOVED lines=9> */
.L_x_5968:
        /* <DEDUP_REMOVED lines=16> */
[----:B------:R-:W-:-:S03]  /*c700*/  HFMA2.MMA R0, -RZ, RZ, 0, 1.9073486328125e-06 ;  /* 0x00000020ff007435 */ /* 0x000fc600000001ff */
[----:B------:R-:W-:-:S13]  /*c710*/  ISETP.GE.AND P0, PT, R4, 0x20, PT ;  /* 0x000000200400780c */ /* 0x000fda0003f06270 */
[----:B0-----:R-:W-:Y:S05]  /*c720*/  @!P0 BRA `(.L_x_5971) ;  /* 0x0000000000408947 */ /* 0x001fea0003800000 */
.L_x_5972:
[----:B------:R-:W-:Y:S01]  /*c730*/  IMAD.IADD R0, R16, 0x1, R4 ;  /* 0x0000000110007824 */ /* 0x000fe200078e0204 */
        /* <DEDUP_REMOVED lines=14> */
[----:B------:R-:W-:-:S07]  /*c820*/  MOV R0, 0x20 ;  /* 0x0000002000007802 */ /* 0x000fce0000000f00 */
.L_x_5971:
[----:B------:R-:W-:Y:S01]  /*c830*/  ISETP.GE.AND P0, PT, R0, 0x2, PT ;  /* 0x000000020000780c */ /* 0x000fe20003f06270 */
[----:B------:R-:W-:Y:S05]  /*c840*/  WARPSYNC.ALL ;  /* 0x0000000000007948 */ /* 0x000fea0003800000 */
[----:B------:R-:W-:Y:S07]  /*c850*/  BAR.SYNC.DEFER_BLOCKING 0x0 ;  /* 0x0000000000007b1d */ /* 0x000fee0000010000 */
[----:B------:R-:W-:Y:S05]  /*c860*/  @!P0 BRA `(.L_x_5970) ;  /* 0x0000000000308947 */ /* 0x000fea0003800000 */
[----:B0-----:R-:W-:-:S07]  /*c870*/  IMAD.MOV.U32 R3, RZ, RZ, 0x1 ;  /* 0x00000001ff037424 */ /* 0x001fce00078e00ff */
.L_x_5973:
        /* <DEDUP_REMOVED lines=11> */
.L_x_5970:
[----:B------:R-:W2:Y:S01]  /*c930*/  LDC R20, c[0x0][0x3ec] ;  /* 0x0000fb00ff147b82 */ /* 0x000ea20000000800 */
[----:B------:R-:W-:Y:S01]  /*c940*/  HFMA2.MMA R23, -RZ, RZ, 0, 0 ;  /* 0x00000000ff177435 */ /* 0x000fe200000001ff */
[----:B------:R-:W-:Y:S01]  /*c950*/  IMAD.MOV.U32 R28, RZ, RZ, RZ ;  /* 0x000000ffff1c7224 */ /* 0x000fe200078e00ff */
[----:B--2---:R-:W-:-:S13]  /*c960*/  ISETP.NE.AND P1, PT, R20, RZ, PT ;  /* 0x000000ff1400720c */ /* 0x004fda0003f25270 */
[----:B------:R-:W-:Y:S05]  /*c970*/  @!P1 BRA `(.L_x_5974) ;  /* 0x0000001000489947 */ /* 0x000fea0003800000 */
[----:B------:R-:W-:Y:S01]  /*c980*/  MOV R4, RZ ;  /* 0x000000ff00047202 */ /* 0x000fe20000000f00 */
[----:B------:R-:W-:Y:S01]  /*c990*/  ULDC.64 UR6, c[0x0][0x3f0] ;  /* 0x0000fc0000067ab9 */ /* 0x000fe20000000a00 */
[----:B------:R-:W-:Y:S01]  /*c9a0*/  MOV R5, R19 ;  /* 0x0000001300057202 */ /* 0x000fe20000000f00 */
[----:B------:R-:W-:Y:S01]  /*c9b0*/  ULDC UR4, c[0x0][0x3f8] ;  /* 0x0000fe0000047ab9 */ /* 0x000fe20000000800 */
[----:B------:R-:W-:Y:S01]  /*c9c0*/  ISETP.NE.AND P0, PT, R20, 0x1, PT ;  /* 0x000000011400780c */ /* 0x000fe20003f05270 */
[----:B------:R-:W-:-:S05]  /*c9d0*/  IMAD.HI.U32 R4, R19, UR7, R4 ;  /* 0x0000000713047c27 */ /* 0x000fca000f8e0004 */
[----:B------:R-:W-:Y:S01]  /*c9e0*/  SHF.R.U32.HI R5, RZ, UR4, R4 ;  /* 0x00000004ff057c19 */ /* 0x000fe20008011604 */
[----:B------:R-:W-:-:S04]  /*c9f0*/  ULDC UR4, c[0x0][0x51c] ;  /* 0x0001470000047ab9 */ /* 0x000fc80000000800 */
[----:B0-----:R-:W-:-:S04]  /*ca00*/  IMAD.MOV R3, RZ, RZ, -R5 ;  /* 0x000000ffff037224 */ /* 0x001fc800078e0a05 */
        /* <DEDUP_REMOVED lines=265> */
.L_x_5974:
        /* <DEDUP_REMOVED lines=272> */
[----:B01----:R-:W-:-:S05]  /*eba0*/  IMAD.HI.U32 R0, R5, UR9, R4 ;  /* 0x0000000905007c27 */ /* 0x003fca000f8e0004 */
[----:B------:R-:W-:Y:S01]  /*ebb0*/  SHF.R.U32.HI R0, RZ, UR6, R0 ;  /* 0x00000006ff007c19 */ /* 0x000fe20008011600 */
[----:B------:R-:W-:-:S03]  /*ebc0*/  ULDC UR6, c[0x0][0x5dc] ;  /* 0x0001770000067ab9 */ /* 0x000fc60000000800 */
[----:B------:R-:W-:-:S05]  /*ebd0*/  IADD3 R4, -R0, RZ, RZ ;  /* 0x000000ff00047210 */ /* 0x000fca0007ffe1ff */
[----:B------:R-:W-:-:S04]  /*ebe0*/  IMAD R4, R4, UR8, R5 ;  /* 0x0000000804047c24 */ /* 0x000fc8000f8e0205 */
[----:B------:R-:W-:-:S07]  /*ebf0*/  IMAD R23, R4, UR6, R23 ;  /* 0x0000000604177c24 */ /* 0x000fce000f8e0217 */
.L_x_5975:
        /* <DEDUP_REMOVED lines=23> */
[----:B0-----:R-:W-:-:S04]  /*ed70*/  IMAD.MOV R3, RZ, RZ, -R5 ;  /* 0x000000ffff037224 */ /* 0x001fc800078e0a05 */
        /* <DEDUP_REMOVED lines=255> */
.L_x_5976:
        /* <DEDUP_REMOVED lines=277> */
.L_x_5977:
[----:B------:R-:W-:Y:S01]  /*10ec0*/  ULDC.64 UR6, c[0x0][0x600] ;  /* 0x0001800000067ab9 */ /* 0x000fe20000000a00 */
[----:B------:R-:W-:Y:S02]  /*10ed0*/  CS2R R4, SRZ ;  /* 0x0000000000047805 */ /* 0x000fe4000001ff00 */
[----:B------:R-:W-:Y:S02]  /*10ee0*/  ISETP.NE.U32.AND P0, PT, RZ, UR6, PT ;  /* 0x00000006ff007c0c */ /* 0x000fe4000bf05070 */
[----:B------:R-:W-:Y:S02]  /*10ef0*/  IADD3 R12, P2, R17, UR4, RZ ;  /* 0x00000004110c7c10 */ /* 0x000fe4000ff5e0ff */
[----:B------:R-:W-:Y:S02]  /*10f00*/  ISETP.NE.AND.EX P0, PT, RZ, UR7, PT, P0 ;  /* 0x00000007ff007c0c */ /* 0x000fe4000bf05300 */
[----:B------:R-:W-:Y:S02]  /*10f10*/  IADD3.X R13, RZ, UR5, RZ, P2, !PT ;  /* 0x00000005ff0d7c10 */ /* 0x000fe400097fe4ff */
[----:B01----:R-:W-:-:S09]  /*10f20*/  MOV R0, RZ ;  /* 0x000000ff00007202 */ /* 0x003fd20000000f00 */
        /* <DEDUP_REMOVED lines=8> */
[----:B------:R-:W-:Y:S01]  /*10fb0*/  HFMA2.MMA R22, -RZ, RZ, 0, 0 ;  /* 0x00000000ff167435 */ /* 0x000fe200000001ff */
[----:B------:R-:W-:Y:S01]  /*10fc0*/  IMAD R7, R16, UR6, RZ ;  /* 0x0000000610077c24 */ /* 0x000fe2000f8e02ff */
[----:B------:R-:W-:Y:S01]  /*10fd0*/  ULDC UR6, c[0x0][0x240] ;  /* 0x0000900000067ab9 */ /* 0x000fe20000000800 */
[----:B------:R-:W-:Y:S02]  /*10fe0*/  MOV R19, RZ ;  /* 0x000000ff00137202 */ /* 0x000fe40000000f00 */
        /* <DEDUP_REMOVED lines=278> */
.L_x_5979:
        /* <DEDUP_REMOVED lines=277> */
.L_x_5980:
        /* <DEDUP_REMOVED lines=279> */
.L_x_5981:
[----:B------:R-:W-:-:S05]  /*14410*/  IADD3 R14, P0, R18, UR4, RZ ;  /* 0x00000004120e7c10 */ /* 0x000fca000ff1e0ff */
[----:B------:R-:W-:Y:S01]  /*14420*/  IMAD.X R15, RZ, RZ, UR5, P0 ;  /* 0x00000005ff0f7e24 */ /* 0x000fe200080e06ff */
[----:B------:R-:W-:Y:S07]  /*14430*/  @!P1 BRA `(.L_x_5982) ;  /* 0x0000001000489947 */ /* 0x000fee0003800000 */
[----:B------:R-:W-:Y:S01]  /*14440*/  HFMA2.MMA R28, -RZ, RZ, 0, 0 ;  /* 0x00000000ff1c7435 */ /* 0x000fe200000001ff */
[----:B------:R-:W-:Y:S01]  /*14450*/  IADD3 R29, R9, 0x3, RZ ;  /* 0x00000003091d7810 */ /* 0x000fe20007ffe0ff */
        /* <DEDUP_REMOVED lines=272> */
.L_x_5982:
        /* <DEDUP_REMOVED lines=16> */
.L_x_5984:
[----:B------:R-:W-:Y:S05]  /*15660*/  BSYNC B0 ;  /* 0x0000000000007941 */ /* 0x000fea0003800000 */
.L_x_5983:
        /* <DEDUP_REMOVED lines=17> */
.L_x_5986:
[----:B------:R-:W-:Y:S05]  /*15780*/  BSYNC B0 ;  /* 0x0000000000007941 */ /* 0x000fea0003800000 */
.L_x_5985:
        /* <DEDUP_REMOVED lines=35> */
.L_x_5988:
[----:B------:R-:W-:Y:S05]  /*159c0*/  BSYNC B0 ;  /* 0x0000000000007941 */ /* 0x000fea0003800000 */
.L_x_5987:
        /* <DEDUP_REMOVED lines=38> */
.L_x_5993:
        /* <DEDUP_REMOVED lines=15> */
.L_x_5992:
[----:B------:R-:W-:Y:S05]  /*15d20*/  BRA `(.L_x_5991) ;  /* 0x0000000000747947 */ /* 0x000fea0003800000 */
.L_x_5990:
[----:B------:R-:W-:Y:S01]  /*15d30*/  ULDC UR7, c[0x0][0x22c] ;  /* 0x00008b0000077ab9 */ /* 0x000fe20000000800 */
[----:B------:R-:W-:Y:S02]  /*15d40*/  MOV R25, UR9 ;  /* 0x0000000900197c02 */ /* 0x000fe40008000f00 */
        /* <DEDUP_REMOVED lines=8> */
[----:B------:R-:W-:Y:S01]  /*15dd0*/  IMAD R3, R3, UR6, RZ ;  /* 0x0000000603037c24 */ /* 0x000fe2000f8e02ff */
[----:B------:R-:W-:Y:S02]  /*15de0*/  MOV R26, UR9 ;  /* 0x00000009001a7c02 */ /* 0x000fe40008000f00 */
[----:B------:R-:W-:Y:S02]  /*15df0*/  MOV R27, UR9 ;  /* 0x00000009001b7c02 */ /* 0x000fe40008000f00 */
[----:B------:R-:W1:Y:S08]  /*15e00*/  LDC.64 R8, c[0x0][0x608] ;  /* 0x00018200ff087b82 */ /* 0x000e700000000a00 */
[----:B------:R-:W2:Y:S02]  /*15e10*/  LDC R33, c[0x0][0x4] ;  /* 0x00000100ff217b82 */ /* 0x000ea40000000800 */
.L_x_5994:
[----:B------:R-:W-:-:S04]  /*15e20*/  IMAD.IADD R11, R3, 0x1, R28 ;  /* 0x00000001030b7824 */ /* 0x000fc800078e021c */
        /* <DEDUP_REMOVED lines=13> */
.L_x_5991:
[----:B------:R-:W-:Y:S05]  /*15f00*/  BSYNC B0 ;  /* 0x0000000000007941 */ /* 0x000fea0003800000 */
.L_x_5989:
        /* <DEDUP_REMOVED lines=13> */
.L_x_5996:
        /* <DEDUP_REMOVED lines=15> */
.L_x_5995:
        /* <DEDUP_REMOVED lines=11> */
.L_x_5999:
        /* <DEDUP_REMOVED lines=15> */
.L_x_5998:
[----:B------:R-:W-:Y:S01]  /*16270*/  BAR.SYNC.DEFER_BLOCKING 0x0 ;  /* 0x0000000000007b1d */ /* 0x000fe20000010000 */
[----:B------:R-:W-:-:S13]  /*16280*/  ISETP.GE.AND P0, PT, R2, 0x2, PT ;  /* 0x000000020200780c */ /* 0x000fda0003f06270 */
[----:B------:R-:W-:Y:S05]  /*16290*/  @!P0 BRA `(.L_x_5997) ;  /* 0x0000000000308947 */ /* 0x000fea0003800000 */
[----:B------:R-:W-:-:S11]  /*162a0*/  HFMA2.MMA R3, -RZ, RZ, 0, 5.9604644775390625e-08 ;  /* 0x00000001ff037435 */ /* 0x000fd600000001ff */
.L_x_6000:
        /* <DEDUP_REMOVED lines=11> */
.L_x_5997:
        /* <DEDUP_REMOVED lines=17> */
.L_x_6002:
        /* <DEDUP_REMOVED lines=12> */
[----:B------:R-:W-:Y:S01]  /*16530*/  HFMA2.MMA R8, -RZ, RZ, 0, 4.4763088226318359375e-05 ;  /* 0x000002efff087435 */ /* 0x000fe200000001ff */
[----:B------:R-:W-:Y:S01]  /*16540*/  MOV R6, UR6 ;  /* 0x0000000600067c02 */ /* 0x000fe20008000f00 */
[----:B------:R-:W-:Y:S01]  /*16550*/  IMAD.U32 R10, RZ, RZ, UR4 ;  /* 0x00000004ff0a7e24 */ /* 0x000fe2000f8e00ff */
[----:B------:R-:W-:Y:S01]  /*16560*/  MOV R7, UR7 ;  /* 0x0000000700077c02 */ /* 0x000fe20008000f00 */
[----:B------:R-:W-:Y:S01]  /*16570*/  IMAD.MOV.U32 R13, RZ, RZ, RZ ;  /* 0x000000ffff0d7224 */ /* 0x000fe200078e00ff */
[----:B------:R-:W-:-:S02]  /*16580*/  MOV R11, UR5 ;  /* 0x00000005000b7c02 */ /* 0x000fc40008000f00 */
[----:B---3--:R-:W-:-:S07]  /*16590*/  MOV R12, 0x1 ;  /* 0x00000001000c7802 */ /* 0x008fce0000000f00 */
[----:B------:R-:W-:-:S07]  /*165a0*/  LEPC R20, `(.L_x_6004) ;  /* 0x000000001014794e */ /* 0x000fce0000000000 */
[----:B012-4-:R-:W-:Y:S05]  /*165b0*/  CALL.ABS.NOINC R2 ;  /* 0x0000000002007343 */ /* 0x017fea0003c00000 */
.L_x_6004:
        /* <DEDUP_REMOVED lines=13> */
[----:B------:R-:W-:Y:S01]  /*16690*/  HFMA2.MMA R12, -RZ, RZ, 0, 5.9604644775390625e-08 ;  /* 0x00000001ff0c7435 */ /* 0x000fe200000001ff */
[----:B------:R-:W-:Y:S01]  /*166a0*/  IMAD.U32 R6, RZ, RZ, UR4 ;  /* 0x00000004ff067e24 */ /* 0x000fe2000f8e00ff */
[----:B------:R-:W-:Y:S01]  /*166b0*/  MOV R7, UR5 ;  /* 0x0000000500077c02 */ /* 0x000fe20008000f00 */
[----:B------:R-:W-:Y:S01]  /*166c0*/  IMAD.MOV.U32 R8, RZ, RZ, 0x2ef ;  /* 0x000002efff087424 */ /* 0x000fe200078e00ff */
[----:B------:R-:W-:-:S02]  /*166d0*/  MOV R10, UR6 ;  /* 0x00000006000a7c02 */ /* 0x000fc40008000f00 */
[----:B------:R-:W-:Y:S02]  /*166e0*/  MOV R11, UR7 ;  /* 0x00000007000b7c02 */ /* 0x000fe40008000f00 */
[----:B-1----:R-:W-:-:S07]  /*166f0*/  MOV R13, RZ ;  /* 0x000000ff000d7202 */ /* 0x002fce0000000f00 */
[----:B------:R-:W-:-:S07]  /*16700*/  LEPC R20, `(.L_x_6005) ;  /* 0x000000001014794e */ /* 0x000fce0000000000 */
[----:B0-2---:R-:W-:Y:S05]  /*16710*/  CALL.ABS.NOINC R2 ;  /* 0x0000000002007343 */ /* 0x005fea0003c00000 */
.L_x_6005:
        /* <DEDUP_REMOVED lines=19> */
[----:B-1----:R-:W-:-:S07]  /*16850*/  MOV R12, 0x1 ;  /* 0x00000001000c7802 */ /* 0x002fce0000000f00 */
[----:B------:R-:W-:-:S07]  /*16860*/  LEPC R20, `(.L_x_6006) ;  /* 0x000000001014794e */ /* 0x000fce0000000000 */
[----:B0-2---:R-:W-:Y:S05]  /*16870*/  CALL.ABS.NOINC R2 ;  /* 0x0000000002007343 */ /* 0x005fea0003c00000 */
.L_x_6006:
        /* <DEDUP_REMOVED lines=21> */
[----:B0-23--:R-:W-:Y:S05]  /*169d0*/  CALL.ABS.NOINC R2 ;  /* 0x0000000002007343 */ /* 0x00dfea0003c00000 */
.L_x_6007:
[----:B------:R-:W-:Y:S02]  /*169e0*/  ULDC.64 UR4, c[0x0][0x5f0] ;  /* 0x00017c0000047ab9 */ /* 0x000fe40000000a00 */
[----:B-1----:R-:W-:-:S04]  /*169f0*/  IADD3 R2, P0, R17, UR4, RZ ;  /* 0x0000000411027c10 */ /* 0x002fc8000ff1e0ff */
[----:B------:R-:W-:-:S05]  /*16a00*/  IADD3.X R3, RZ, UR5, RZ, P0, !PT ;  /* 0x00000005ff037c10 */ /* 0x000fca00087fe4ff */
[----:B------:R-:W-:Y:S01]  /*16a10*/  STG.E desc[UR60][R2.64], R27 ;  /* 0x0000001b02007986 */ /* 0x000fe2000c10193c */
[----:B------:R-:W-:Y:S05]  /*16a20*/  EXIT ;  /* 0x000000000000794d */ /* 0x000fea0003800000 */
.L_x_6003:
[----:B------:R-:W-:Y:S04]  /*16a30*/  STG.E desc[UR60][R4.64], R24 ;  /* 0x0000001804007986 */ /* 0x000fe8000c10193c */
[----:B------:R-:W-:Y:S04]  /*16a40*/  STG.E desc[UR60][R4.64+0x4], R25 ;  /* 0x0000041904007986 */ /* 0x000fe8000c10193c */
[----:B------:R-:W-:Y:S04]  /*16a50*/  STG.E desc[UR60][R4.64+0x8], R26 ;  /* 0x0000081a04007986 */ /* 0x000fe8000c10193c */
[----:B------:R-:W-:Y:S01]  /*16a60*/  STG.E desc[UR60][R4.64+0xc], R27 ;  /* 0x00000c1b04007986 */ /* 0x000fe2000c10193c */
[----:B------:R-:W-:Y:S05]  /*16a70*/  EXIT ;  /* 0x000000000000794d */ /* 0x000fea0003800000 */
.L_x_6001:
        /* <DEDUP_REMOVED lines=12> */
.L_x_6008:
        /* <DEDUP_REMOVED lines=21> */
.L_x_6010:
        /* <DEDUP_REMOVED lines=22> */
.L_x_6011:
        /* <DEDUP_REMOVED lines=22> */
.L_x_6012:
        /* <DEDUP_REMOVED lines=22> */
.L_x_6013:
[----:B------:R-:W-:Y:S02]  /*170b0*/  ULDC.64 UR4, c[0x0][0x5f0] ;  /* 0x00017c0000047ab9 */ /* 0x000fe40000000a00 */
[----:B-1----:R-:W-:-:S04]  /*170c0*/  IADD3 R2, P0, R17, UR4, RZ ;  /* 0x0000000411027c10 */ /* 0x002fc8000ff1e0ff */
[----:B------:R-:W-:-:S05]  /*170d0*/  IADD3.X R3, RZ, UR5, RZ, P0, !PT ;  /* 0x00000005ff037c10 */ /* 0x000fca00087fe4ff */
[----:B------:R-:W-:Y:S01]  /*170e0*/  STG.E desc[UR60][R2.64], R27 ;  /* 0x0000001b02007986 */ /* 0x000fe2000c10193c */
[----:B------:R-:W-:Y:S05]  /*170f0*/  EXIT ;  /* 0x000000000000794d */ /* 0x000fea0003800000 */
.L_x_6009:
[----:B------:R-:W-:Y:S04]  /*17100*/  STG.E desc[UR60][R6.64], R24 ;  /* 0x0000001806007986 */ /* 0x000fe8000c10193c */
[----:B------:R-:W-:Y:S04]  /*17110*/  STG.E desc[UR60][R12.64], R25 ;  /* 0x000000190c007986 */ /* 0x000fe8000c10193c */
[----:B------:R-:W-:Y:S04]  /*17120*/  STG.E desc[UR60][R14.64], R26 ;  /* 0x0000001a0e007986 */ /* 0x000fe8000c10193c */
[----:B------:R-:W-:Y:S01]  /*17130*/  STG.E desc[UR60][R20.64], R27 ;  /* 0x0000001b14007986 */ /* 0x000fe2000c10193c */
[----:B------:R-:W-:Y:S05]  /*17140*/  EXIT ;  /* 0x000000000000794d */ /* 0x000fea0003800000 */
.L_x_5978:
        /* <DEDUP_REMOVED lines=27> */
.L_x_6015:
        /* <DEDUP_REMOVED lines=18> */
[----:B0-----:R-:W-:-:S07]  /*17420*/  MOV R12, 0x1 ;  /* 0x00000001000c7802 */ /* 0x001fce0000000f00 */
[----:B------:R-:W-:-:S07]  /*17430*/  LEPC R20, `(.L_x_6017) ;  /* 0x000000001014794e */ /* 0x000fce0000000000 */
[----:B-1----:R-:W-:Y:S05]  /*17440*/  CALL.ABS.NOINC R2 ;  /* 0x0000000002007343 */ /* 0x002fea0003c00000 */
.L_x_6017:
        /* <DEDUP_REMOVED lines=22> */
.L_x_6018:
        /* <DEDUP_REMOVED lines=22> */
.L_x_6019:
        /* <DEDUP_REMOVED lines=22> */
.L_x_6020:
[----:B------:R-:W-:Y:S02]  /*17870*/  ULDC.64 UR4, c[0x0][0x5f0] ;  /* 0x00017c0000047ab9 */ /* 0x000fe40000000a00 */
[----:B-1----:R-:W-:-:S04]  /*17880*/  IADD3 R2, P0, R17, UR4, RZ ;  /* 0x0000000411027c10 */ /* 0x002fc8000ff1e0ff */
[----:B------:R-:W-:-:S05]  /*17890*/  IADD3.X R3, RZ, UR5, RZ, P0, !PT ;  /* 0x00000005ff037c10 */ /* 0x000fca00087fe4ff */
[----:B------:R-:W-:Y:S01]  /*178a0*/  STG.E desc[UR60][R2.64], R27 ;  /* 0x0000001b02007986 */ /* 0x000fe2000c10193c */
[----:B------:R-:W-:Y:S05]  /*178b0*/  EXIT ;  /* 0x000000000000794d */ /* 0x000fea0003800000 */
.L_x_6016:
[----:B------:R-:W-:Y:S04]  /*178c0*/  STG.E desc[UR60][R4.64], R24 ;  /* 0x0000001804007986 */ /* 0x000fe8000c10193c */
[----:B------:R-:W-:Y:S04]  /*178d0*/  STG.E desc[UR60][R4.64+0x4], R25 ;  /* 0x0000041904007986 */ /* 0x000fe8000c10193c */
[----:B------:R-:W-:Y:S04]  /*178e0*/  STG.E desc[UR60][R4.64+0x8], R26 ;  /* 0x0000081a04007986 */ /* 0x000fe8000c10193c */
[----:B------:R-:W-:Y:S01]  /*178f0*/  STG.E desc[UR60][R4.64+0xc], R27 ;  /* 0x00000c1b04007986 */ /* 0x000fe2000c10193c */
[----:B------:R-:W-:Y:S05]  /*17900*/  EXIT ;  /* 0x000000000000794d */ /* 0x000fea0003800000 */
.L_x_6014:
        /* <DEDUP_REMOVED lines=12> */
.L_x_6021:
        /* <DEDUP_REMOVED lines=21> */
.L_x_6023:
        /* <DEDUP_REMOVED lines=22> */
.L_x_6024:
        /* <DEDUP_REMOVED lines=22> */
.L_x_6025:
        /* <DEDUP_REMOVED lines=22> */
.L_x_6026:
[----:B------:R-:W-:Y:S02]  /*17f40*/  ULDC.64 UR4, c[0x0][0x5f0] ;  /* 0x00017c0000047ab9 */ /* 0x000fe40000000a00 */
[----:B-1----:R-:W-:-:S04]  /*17f50*/  IADD3 R2, P0, R17, UR4, RZ ;  /* 0x0000000411027c10 */ /* 0x002fc8000ff1e0ff */
[----:B------:R-:W-:-:S05]  /*17f60*/  IADD3.X R3, RZ, UR5, RZ, P0, !PT ;  /* 0x00000005ff037c10 */ /* 0x000fca00087fe4ff */
[----:B------:R-:W-:Y:S01]  /*17f70*/  STG.E desc[UR60][R2.64], R27 ;  /* 0x0000001b02007986 */ /* 0x000fe2000c10193c */
[----:B------:R-:W-:Y:S05]  /*17f80*/  EXIT ;  /* 0x000000000000794d */ /* 0x000fea0003800000 */
.L_x_6022:
[----:B------:R-:W-:Y:S04]  /*17f90*/  STG.E desc[UR60][R6.64], R24 ;  /* 0x0000001806007986 */ /* 0x000fe8000c10193c */
[----:B------:R-:W-:Y:S04]  /*17fa0*/  STG.E desc[UR60][R8.64], R25 ;  /* 0x0000001908007986 */ /* 0x000fe8000c10193c */
[----:B------:R-:W-:Y:S04]  /*17fb0*/  STG.E desc[UR60][R10.64], R26 ;  /* 0x0000001a0a007986 */ /* 0x000fe8000c10193c */
[----:B------:R-:W-:Y:S01]  /*17fc0*/  STG.E desc[UR60][R12.64], R27 ;  /* 0x0000001b0c007986 */ /* 0x000fe2000c10193c */
[----:B------:R-:W-:Y:S05]  /*17fd0*/  EXIT ;  /* 0x000000000000794d */ /* 0x000fea0003800000 */
.L_x_6027:
        /* <DEDUP_REMOVED lines=10> */
.L_x_9862:


//--------------------- .text._ZN2at6native13reduce_kernelILi512ELi1ENS0_8ReduceOpIN3c104HalfENS0_14func_wrapper_tIS4_ZNS0_11sum_functorIS4_fS4_EclERNS_14TensorIteratorEEUlffE_EEjS4_Li4ELi8EEEEEvT1_ --------------------------
	.section	.text._ZN2at6native13reduce_kernelILi512ELi1ENS0_8ReduceOpIN3c104HalfENS0_14func_wrapper_tIS4_ZNS0_11sum_functorIS4_fS4_EclERNS_14TensorIteratorEEUlffE_EEjS4_Li4ELi8EEEEEvT1_,"ax",@progbits
	.align	128
        .global         _ZN2at6native13reduce_kernelILi512ELi1ENS0_8ReduceOpIN3c104HalfENS0_14func_wrapper_tIS4_ZNS0_11sum_functorIS4_fS4_EclERNS_14TensorIteratorEEUlffE_EEjS4_Li4ELi8EEEEEvT1_
        .type           _ZN2at6native13reduce_kernelILi512ELi1ENS0_8ReduceOpIN3c104HalfENS0_14func_wrapper_tIS4_ZNS0_11sum_functorIS4_fS4_EclERNS_14TensorIteratorEEUlffE_EEjS4_Li4ELi8EEEEEvT1_,@function
        .size           _ZN2at6native13reduce_kernelILi512ELi1ENS0_8ReduceOpIN3c104HalfENS0_14func_wrapper_tIS4_ZNS0_11sum_functorIS4_fS4_EclERNS_14TensorIteratorEEUlffE_EEjS4_Li4ELi8EEEEEvT1_,(.L_x_9801 - _ZN2at6native13reduce_kernelILi512ELi1ENS0_8ReduceOpIN3c104HalfENS0_14func_wrapper_tIS4_ZNS0_11sum_functorIS4_fS4_EclERNS_14TensorIteratorEEUlffE_EEjS4_Li4ELi8EEEEEvT1_)
        .other          _ZN2at6native13reduce_kernelILi512ELi1ENS0_8ReduceOpIN3c104HalfENS0_14func_wrapper_tIS4_ZNS0_11sum_functorIS4_fS4_EclERNS_14TensorIteratorEEUlffE_EEjS4_Li4ELi8EEEEEvT1_,@"STO_CUDA_ENTRY STV_DEFAULT"
_ZN2at6native13reduce_kernelILi512ELi1ENS0_8ReduceOpIN3c104HalfENS0_14func_wrapper_tIS4_ZNS0_11sum_functorIS4_fS4_EclERNS_14TensorIteratorEEUlffE_EEjS4_Li4ELi8EEEEEvT1_:
.text._ZN2at6native13reduce_kernelILi512ELi1ENS0_8ReduceOpIN3c104HalfENS0_14func_wrapper_tIS4_ZNS0_11sum_functorIS4_fS4_EclERNS_14TensorIteratorEEUlffE_EEjS4_Li4ELi8EEEEEvT1_:
        /* <DEDUP_REMOVED lines=287> */
.L_x_6028:
        /* <DEDUP_REMOVED lines=50> */
.L_x_6037:
[----:B------:R-:W-:Y:S05]  /*1510*/  BSYNC B3 ;  /* 0x0000000000037941 */ /* 0x000fea0003800000 */
.L_x_6036:
        /* <DEDUP_REMOVED lines=11> */
.L_x_6035:
[----:B------:R-:W-:Y:S05]  /*15d0*/  BSYNC B2 ;  /* 0x0000000000027941 */ /* 0x000fea0003800000 */
.L_x_6034:
[C---:B------:R-:W-:Y:S02]  /*15e0*/  IADD3 R7, P0, -R11.reuse, 0x8, RZ ;  /* 0x000000080b077810 */ /* 0x040fe40007f1e1ff */
[----:B------:R-:W-:Y:S02]  /*15f0*/  IADD3 R10, R11, -0x8, R2 ;  /* 0xfffffff80b0a7810 */ /* 0x000fe40007ffe002 */
[----:B------:R-:W-:Y:S01]  /*1600*/  LEA R12, P1, R7, R12, 0x1 ;  /* 0x0000000c070c7211 */ /* 0x000fe200078208ff */
[----:B------:R-:W-:-:S05]  /*1610*/  IMAD.X R4, RZ, RZ, -0x1, P0 ;  /* 0xffffffffff047424 */ /* 0x000fca00000e06ff */
[----:B------:R-:W-:-:S07]  /*1620*/  LEA.HI.X R13, R7, R13, R4, 0x1, P1 ;  /* 0x0000000d070d7211 */ /* 0x000fce00008f0c04 */
.L_x_6033:
[----:B------:R-:W-:Y:S05]  /*1630*/  BSYNC B1 ;  /* 0x0000000000017941 */ /* 0x000fea0003800000 */
.L_x_6032:
        /* <DEDUP_REMOVED lines=18> */
.L_x_6040:
        /* <DEDUP_REMOVED lines=23> */
.L_x_6039:
[----:B------:R-:W-:Y:S05]  /*18d0*/  BSYNC B1 ;  /* 0x0000000000017941 */ /* 0x000fea0003800000 */
.L_x_6038:
        /* <DEDUP_REMOVED lines=8> */
.L_x_6042:
[----:B------:R-:W-:Y:S05]  /*1960*/  BSYNC B1 ;  /* 0x0000000000017941 */ /* 0x000fea0003800000 */
.L_x_6041:
        /* <DEDUP_REMOVED lines=12> */
.L_x_6044:
[----:B------:R-:W-:Y:S05]  /*1a30*/  BSYNC B1 ;  /* 0x0000000000017941 */ /* 0x000fea0003800000 */
.L_x_6043:
        /* <DEDUP_REMOVED lines=8> */
.L_x_6031:
        /* <DEDUP_REMOVED lines=23> */
.L_x_6054:
        /* <DEDUP_REMOVED lines=286> */
.L_x_6050:
        /* <DEDUP_REMOVED lines=254> */
.L_x_6051:
        /* <DEDUP_REMOVED lines=254> */
.L_x_6052:
        /* <DEDUP_REMOVED lines=252> */
.L_x_6053:
        /* <DEDUP_REMOVED lines=19> */
.L_x_6049:
[----:B------:R-:W-:-:S07]  /*5ec0*/  PRMT R22, R18, 0x7610, R22 ;  /* 0x0000761012167816 */ /* 0x000fce0000000016 */
.L_x_6048:
[----:B------:R-:W-:Y:S05]  /*5ed0*/  BSYNC B1 ;  /* 0x0000000000017941 */ /* 0x000fea0003800000 */
.L_x_6047:
        /* <DEDUP_REMOVED lines=280> */
.L_x_6057:
        /* <DEDUP_REMOVED lines=281> */
.L_x_6058:
        /* <DEDUP_REMOVED lines=281> */
.L_x_6059:
        /* <DEDUP_REMOVED lines=281> */
.L_x_6060:
[----:B------:R-:W-:-:S04]  /*a510*/  LOP3.LUT R23, R22, 0xfffffffe, RZ, 0xc0, !PT ;  /* 0xfffffffe16177812 */ /* 0x000fc800078ec0ff */
[----:B------:R-:W-:-:S05]  /*a520*/  IADD3 R22, P1, R12, R23, RZ ;  /* 0x000000170c167210 */ /* 0x000fca0007f3e0ff */
[----:B------:R-:W-:-:S05]  /*a530*/  IMAD.X R23, RZ, RZ, R13, P1 ;  /* 0x000000ffff177224 */ /* 0x000fca00008e060d */
[----:B------:R1:W5:Y:S03]  /*a540*/  LDG.E.U16 R22, desc[UR36][R22.64] ;  /* 0x0000002416167981 */ /* 0x000366000c1e1500 */
.L_x_6056:
[----:B------:R-:W-:Y:S05]  /*a550*/  BSYNC B1 ;  /* 0x0000000000017941 */ /* 0x000fea0003800000 */
.L_x_6055:
        /* <DEDUP_REMOVED lines=18> */
.L_x_6062:
[----:B------:R-:W-:Y:S05]  /*a680*/  BSYNC B1 ;  /* 0x0000000000017941 */ /* 0x000fea0003800000 */
.L_x_6061:
[----:B------:R-:W-:-:S04]  /*a690*/  FADD.FTZ R7, R6, R7 ;  /* 0x0000000706077221 */ /* 0x000fc80000010000 */
[----:B------:R-:W-:-:S04]  /*a6a0*/  FADD.FTZ R8, R7, R8 ;  /* 0x0000000807087221 */ /* 0x000fc80000010000 */
[----:B------:R-:W-:Y:S01]  /*a6b0*/  FADD.FTZ R9, R8, R9 ;  /* 0x0000000908097221 */ /* 0x000fe20000010000 */
[----:B------:R-:W-:Y:S06]  /*a6c0*/  BRA `(.L_x_6030) ;  /* 0x0000000800b07947 */ /* 0x000fec0003800000 */
.L_x_6046:
        /* <DEDUP_REMOVED lines=10> */
.L_x_6066:
        /* <DEDUP_REMOVED lines=28> */
.L_x_6065:
[----:B------:R-:W-:Y:S02]  /*a930*/  PRMT R16, R11, 0x7610, R16 ;  /* 0x000076100b107816 */ /* 0x000fe40000000010 */
[----:B------:R-:W-:Y:S02]  /*a940*/  PRMT R10, R8, 0x7610, R10 ;  /* 0x00007610080a7816 */ /* 0x000fe4000000000a */
[----:B------:R-:W-:-:S07]  /*a950*/  PRMT R11, R18, 0x7610, R11 ;  /* 0x00007610120b7816 */ /* 0x000fce000000000b */
.L_x_6064:
[----:B------:R-:W-:Y:S05]  /*a960*/  BSYNC B1 ;  /* 0x0000000000017941 */ /* 0x000fea0003800000 */
.L_x_6063:
        /* <DEDUP_REMOVED lines=23> */
.L_x_6068:
[----:B------:R-:W-:Y:S05]  /*aae0*/  BSYNC B1 ;  /* 0x0000000000017941 */ /* 0x000fea0003800000 */
.L_x_6067:
        /* <DEDUP_REMOVED lines=18> */
.L_x_6070:
[----:B------:R-:W-:Y:S05]  /*ac10*/  BSYNC B1 ;  /* 0x0000000000017941 */ /* 0x000fea0003800000 */
.L_x_6069:
[----:B------:R-:W-:-:S04]  /*ac20*/  FADD.FTZ R7, R7, R6 ;  /* 0x0000000607077221 */ /* 0x000fc80000010000 */
[----:B------:R-:W-:-:S04]  /*ac30*/  FADD.FTZ R20, R7, R20 ;  /* 0x0000001407147221 */ /* 0x000fc80000010000 */
[----:B0-----:R-:W-:Y:S01]  /*ac40*/  FADD.FTZ R9, R20, R21 ;  /* 0x0000001514097221 */ /* 0x001fe20000010000 */
[----:B------:R-:W-:Y:S06]  /*ac50*/  BRA `(.L_x_6030) ;  /* 0x00000004004c7947 */ /* 0x000fec0003800000 */
.L_x_6045:
        /* <DEDUP_REMOVED lines=13> */
.L_x_6074:
        /* <DEDUP_REMOVED lines=24> */
.L_x_6073:
[----:B------:R-:W-:Y:S02]  /*aeb0*/  PRMT R18, R20, 0x7610, R18 ;  /* 0x0000761014127816 */ /* 0x000fe40000000012 */
[----:B------:R-:W-:Y:S02]  /*aec0*/  PRMT R16, R10, 0x7610, R16 ;  /* 0x000076100a107816 */ /* 0x000fe40000000010 */
[----:B------:R-:W-:-:S07]  /*aed0*/  PRMT R8, R19, 0x7610, R8 ;  /* 0x0000761013087816 */ /* 0x000fce0000000008 */
.L_x_6072:
[----:B------:R-:W-:Y:S05]  /*aee0*/  BSYNC B1 ;  /* 0x0000000000017941 */ /* 0x000fea0003800000 */
.L_x_6071:
        /* <DEDUP_REMOVED lines=19> */
.L_x_6076:
[----:B------:R-:W-:Y:S05]  /*b020*/  BSYNC B1 ;  /* 0x0000000000017941 */ /* 0x000fea0003800000 */
.L_x_6075:
        /* <DEDUP_REMOVED lines=12> */
[----:B------:R-:W-:-:S04]  /*b0f0*/  IADD3 R11, R13, R4, RZ ;  /* 0x000000040d0b7210 */ /* 0x000fc80007ffe0ff */
[----:B------:R-:W-:Y:S01]  /*b100*/  ISETP.GE.U32.AND P0, PT, R11, R2, PT ;  /* 0x000000020b00720c */ /* 0x000fe20003f06070 */
[----:B------:R-:W-:-:S05]  /*b110*/  HADD2.F32 R2, -RZ, R17.H0_H0 ;  /* 0x20000011ff027230 */ /* 0x000fca0000004100 */
[----:B------:R-:W-:-:S07]  /*b120*/  FADD.FTZ R5, R5, R2 ;  /* 0x0000000205057221 */ /* 0x000fce0000010000 */
[----:B------:R-:W-:-:S05]  /*b130*/  @!P0 HADD2.F32 R8, -RZ, R8.H0_H0 ;  /* 0x20000008ff088230 */ /* 0x000fca0000004100 */
[----:B------:R-:W-:-:S07]  /*b140*/  @!P0 FADD.FTZ R9, R9, R8 ;  /* 0x0000000809098221 */ /* 0x000fce0000010000 */
.L_x_6078:
[----:B------:R-:W-:Y:S05]  /*b150*/  BSYNC B1 ;  /* 0x0000000000017941 */ /* 0x000fea0003800000 */
.L_x_6077:
[----:B------:R-:W-:-:S04]  /*b160*/  FADD.FTZ R6, R6, R7 ;  /* 0x0000000706067221 */ /* 0x000fc80000010000 */
[----:B------:R-:W-:-:S04]  /*b170*/  FADD.FTZ R6, R6, R5 ;  /* 0x0000000506067221 */ /* 0x000fc80000010000 */
[----:B------:R-:W-:-:S07]  /*b180*/  FADD.FTZ R9, R6, R9 ;  /* 0x0000000906097221 */ /* 0x000fce0000010000 */
.L_x_6030:
[----:B------:R-:W-:Y:S05]  /*b190*/  BSYNC B0 ;  /* 0x0000000000007941 */ /* 0x000fea0003800000 */
.L_x_6029:
        /* <DEDUP_REMOVED lines=16> */
.L_x_6080:
        /* <DEDUP_REMOVED lines=12> */
.L_x_6079:
        /* <DEDUP_REMOVED lines=16> */
[----:B------:R-:W-:-:S03]  /*b460*/  IMAD.MOV.U32 R2, RZ, RZ, 0x20 ;  /* 0x00000020ff027424 */ /* 0x000fc600078e00ff */
[----:B------:R-:W-:-:S13]  /*b470*/  ISETP.GE.AND P0, PT, R5, 0x20, PT ;  /* 0x000000200500780c */ /* 0x000fda0003f06270 */
[----:B--2---:R-:W-:Y:S05]  /*b480*/  @!P0 BRA `(.L_x_6082) ;  /* 0x0000000000308947 */ /* 0x004fea0003800000 */
.L_x_6083:
[----:B------:R-:W-:Y:S01]  /*b490*/  IADD3 R2, R0, R5, RZ ;  /* 0x0000000500027210 */ /* 0x000fe20007ffe0ff */
[----:B------:R-:W-:Y:S03]  /*b4a0*/  BAR.SYNC.DEFER_BLOCKING 0x0 ;  /* 0x0000000000007b1d */ /* 0x000fe60000010000 */
[----:B------:R-:W-:-:S04]  /*b4b0*/  ISETP.GE.U32.AND P0, PT, R2, R7, PT ;  /* 0x000000070200720c */ /* 0x000fc80003f06070 */
[----:B------:R-:W-:-:S13]  /*b4c0*/  ISETP.GE.U32.OR P0, PT, R0, R5, P0 ;  /* 0x000000050000720c */ /* 0x000fda0000706470 */
[----:B------:R-:W-:Y:S02]  /*b4d0*/  @!P0 LEA R2, R5, R4, 0x2 ;  /* 0x0000000405028211 */ /* 0x000fe400078e10ff */
[----:B------:R-:W-:-:S04]  /*b4e0*/  SHF.R.S32.HI R5, RZ, 0x1, R5 ;  /* 0x00000001ff057819 */ /* 0x000fc80000011405 */
[----:B------:R-:W2:Y:S02]  /*b4f0*/  @!P0 LDS R2, [R2] ;  /* 0x0000000002028984 */ /* 0x000ea40000000800 */
[----:B--2---:R-:W-:-:S05]  /*b500*/  @!P0 FADD.FTZ R9, R9, R2 ;  /* 0x0000000209098221 */ /* 0x004fca0000010000 */
[----:B------:R2:W-:Y:S01]  /*b510*/  @!P0 STS [R4], R9 ;  /* 0x0000000904008388 */ /* 0x0005e20000000800 */
[----:B------:R-:W-:-:S13]  /*b520*/  ISETP.GE.AND P0, PT, R5, 0x20, PT ;  /* 0x000000200500780c */ /* 0x000fda0003f06270 */
[----:B--2---:R-:W-:Y:S05]  /*b530*/  @P0 BRA `(.L_x_6083) ;  /* 0xfffffffc00d40947 */ /* 0x004fea000383ffff */
[----:B------:R-:W-:-:S07]  /*b540*/  IMAD.MOV.U32 R2, RZ, RZ, 0x20 ;  /* 0x00000020ff027424 */ /* 0x000fce00078e00ff */
.L_x_6082:
[----:B------:R-:W-:Y:S01]  /*b550*/  BAR.SYNC.DEFER_BLOCKING 0x0 ;  /* 0x0000000000007b1d */ /* 0x000fe20000010000 */
[----:B------:R-:W-:-:S13]  /*b560*/  ISETP.GE.AND P0, PT, R2, 0x2, PT ;  /* 0x000000020200780c */ /* 0x000fda0003f06270 */
[----:B------:R-:W-:Y:S05]  /*b570*/  @!P0 BRA `(.L_x_6081) ;  /* 0x0000000000188947 */ /* 0x000fea0003800000 */
[----:B------:R-:W-:-:S11]  /*b580*/  HFMA2.MMA R4, -RZ, RZ, 0, 5.9604644775390625e-08 ;  /* 0x00000001ff047435 */ /* 0x000fd600000001ff */
.L_x_6084:
[----:B------:R2:W3:Y:S02]  /*b590*/  SHFL.DOWN PT, R6, R9, R4, 0x1f ;  /* 0x08001f0409067589 */ /* 0x0004e400000e0000 */
[----:B--2---:R-:W-:-:S04]  /*b5a0*/  SHF.L.U32 R4, R4, 0x1, RZ ;  /* 0x0000000104047819 */ /* 0x004fc800000006ff */
[----:B------:R-:W-:Y:S01]  /*b5b0*/  ISETP.GE.AND P0, PT, R4, R2, PT ;  /* 0x000000020400720c */ /* 0x000fe20003f06270 */
[----:B---3--:R-:W-:-:S12]  /*b5c0*/  FADD.FTZ R9, R6, R9 ;  /* 0x0000000906097221 */ /* 0x008fd80000010000 */
[----:B------:R-:W-:Y:S05]  /*b5d0*/  @!P0 BRA `(.L_x_6084) ;  /* 0xfffffffc00ec8947 */ /* 0x000fea000383ffff */
.L_x_6081:
[----:B-----5:R-:W2:Y:S01]  /*b5e0*/  LDC R8, c[0x0][0x3ec] ;  /* 0x0000fb00ff087b82 */ /* 0x020ea20000000800 */
        /* <DEDUP_REMOVED lines=276> */
.L_x_6085:
[----:B------:R-:W-:Y:S01]  /*c730*/  ULDC.64 UR6, c[0x0][0x600] ;  /* 0x0001800000067ab9 */ /* 0x000fe20000000a00 */
[----:B------:R-:W-:Y:S01]  /*c740*/  ULDC.64 UR4, c[0x0][0x5f0] ;  /* 0x00017c0000047ab9 */ /* 0x000fe20000000a00 */
[----:B------:R-:W-:Y:S02]  /*c750*/  ISETP.NE.U32.AND P0, PT, RZ, UR6, PT ;  /* 0x00000006ff007c0c */ /* 0x000fe4000bf05070 */
[----:B------:R-:W-:Y:S02]  /*c760*/  CS2R R4, SRZ ;  /* 0x0000000000047805 */ /* 0x000fe4000001ff00 */
[----:B0-----:R-:W-:Y:S02]  /*c770*/  IADD3 R12, P1, R2, UR4, RZ ;  /* 0x00000004020c7c10 */ /* 0x001fe4000ff3e0ff */
[----:B------:R-:W-:Y:S02]  /*c780*/  ISETP.NE.AND.EX P0, PT, RZ, UR7, PT, P0 ;  /* 0x00000007ff007c0c */ /* 0x000fe4000bf05300 */
[----:B------:R-:W-:Y:S01]  /*c790*/  MOV R6, RZ ;  /* 0x000000ff00067202 */ /* 0x000fe20000000f00 */
[----:B------:R-:W-:-:S10]  /*c7a0*/  IMAD.X R13, RZ, RZ, UR5, P1 ;  /* 0x00000005ff0d7e24 */ /* 0x000fd400088e06ff */
[----:B------:R-:W-:Y:S05]  /*c7b0*/  @!P0 BRA `(.L_x_6086) ;  /* 0x00000008000c8947 */ /* 0x000fea0003800000 */
[----:B------:R-:W-:Y:S01]  /*c7c0*/  HFMA2.MMA R18, -RZ, RZ, 0, 2.384185791015625e-07 ;  /* 0x00000004ff127435 */ /* 0x000fe200000001ff */
[----:B------:R-:W-:Y:S01]  /*c7d0*/  MOV R10, 0x2 ;  /* 0x00000002000a7802 */ /* 0x000fe20000000f00 */
[----:B------:R-:W-:Y:S01]  /*c7e0*/  IMAD.MOV.U32 R7, RZ, RZ, RZ ;  /* 0x000000ffff077224 */ /* 0x000fe200078e00ff */
[----:B------:R-:W-:-:S08]  /*c7f0*/  MOV R19, 0x0 ;  /* 0x0000000000137802 */ /* 0x000fd00000000f00 */
.L_x_6089:
[-C--:B------:R-:W-:Y:S02]  /*c800*/  LOP3.LUT R4, R7, R19.reuse, RZ, 0xfc, !PT ;  /* 0x0000001307047212 */ /* 0x080fe400078efcff */
[----:B------:R-:W-:Y:S02]  /*c810*/  MOV R5, R19 ;  /* 0x0000001300057202 */ /* 0x000fe40000000f00 */
[----:B------:R-:W-:Y:S01]  /*c820*/  ISETP.NE.U32.AND P0, PT, R4, RZ, PT ;  /* 0x000000ff0400720c */ /* 0x000fe20003f05070 */
[----:B------:R-:W-:-:S12]  /*c830*/  IMAD.MOV.U32 R4, RZ, RZ, R18 ;  /* 0x000000ffff047224 */ /* 0x000fd800078e0012 */
[----:B------:R-:W-:Y:S05]  /*c840*/  @!P0 BRA `(.L_x_6087) ;  /* 0x0000000000188947 */ /* 0x000fea0003800000 */
[----:B------:R-:W-:Y:S01]  /*c850*/  MOV R17, R18 ;  /* 0x0000001200117202 */ /* 0x000fe20000000f00 */
[----:B------:R-:W-:Y:S01]  /*c860*/  IMAD.MOV.U32 R8, RZ, RZ, R10 ;  /* 0x000000ffff087224 */ /* 0x000fe200078e000a */
[----:B------:R-:W-:Y:S02]  /*c870*/  MOV R18, R7 ;  /* 0x0000000700127202 */ /* 0x000fe40000000f00 */
[----:B------:R-:W-:-:S07]  /*c880*/  MOV R16, 0xc8a0 ;  /* 0x0000c8a000107802 */ /* 0x000fce0000000f00 */
[----:B-1----:R-:W-:Y:S05]  /*c890*/  CALL.REL.NOINC `($__internal_19_$__cuda_sm20_rem_u64) ;  /* 0x0000003000c47944 */ /* 0x002fea0003c00000 */
[----:B------:R-:W-:Y:S05]  /*c8a0*/  BRA `(.L_x_6088) ;  /* 0x00000000004c7947 */ /* 0x000fea0003800000 */
.L_x_6087:
        /* <DEDUP_REMOVED lines=19> */
.L_x_6088:
        /* <DEDUP_REMOVED lines=10> */
[----:B-1----:R-:W-:Y:S05]  /*ca80*/  CALL.REL.NOINC `($__internal_18_$__cuda_sm20_div_u64) ;  /* 0x0000002c00307944 */ /* 0x002fea0003c00000 */
[----:B------:R-:W-:Y:S01]  /*ca90*/  MOV R16, R10 ;  /* 0x0000000a00107202 */ /* 0x000fe20000000f00 */
[----:B------:R-:W-:Y:S01]  /*caa0*/  IMAD.MOV.U32 R17, RZ, RZ, R11 ;  /* 0x000000ffff117224 */ /* 0x000fe200078e000b */
[----:B------:R-:W-:Y:S06]  /*cab0*/  BRA `(.L_x_6091) ;  /* 0x00000000004c7947 */ /* 0x000fec0003800000 */
.L_x_6090:
[----:B------:R-:W0:Y:S01]  /*cac0*/  I2F.U32.RP R8, R4 ;  /* 0x0000000400087306 */ /* 0x000e220000209000 */
[----:B------:R-:W-:Y:S01]  /*cad0*/  ISETP.NE.U32.AND P3, PT, R4, RZ, PT ;  /* 0x000000ff0400720c */ /* 0x000fe20003f65070 */
[----:B------:R-:W-:-:S06]  /*cae0*/  HFMA2.MMA R17, -RZ, RZ, 0, 0 ;  /* 0x00000000ff117435 */ /* 0x000fcc00000001ff */
[----:B0-----:R-:W0:Y:S02]  /*caf0*/  MUFU.RCP R8, R8 ;  /* 0x0000000800087308 */ /* 0x001e240000001000 */
[----:B0-----:R-:W-:-:S06]  /*cb00*/  IADD3 R6, R8, 0xffffffe, RZ ;  /* 0x0ffffffe08067810 */ /* 0x001fcc0007ffe0ff */
[----:B------:R0:W2:Y:S02]  /*cb10*/  F2I.FTZ.U32.TRUNC.NTZ R7, R6 ;  /* 0x0000000600077305 */ /* 0x0000a4000021f000 */
[----:B0-----:R-:W-:Y:S01]  /*cb20*/  IMAD.MOV.U32 R6, RZ, RZ, RZ ;  /* 0x000000ffff067224 */ /* 0x001fe200078e00ff */
[----:B--2---:R-:W-:-:S05]  /*cb30*/  IADD3 R11, RZ, -R7, RZ ;  /* 0x80000007ff0b7210 */ /* 0x004fca0007ffe0ff */
        /* <DEDUP_REMOVED lines=11> */
.L_x_6091:
[----:B------:R-:W-:Y:S05]  /*cbf0*/  @!P2 BRA `(.L_x_6092) ;  /* 0x00000000001ca947 */ /* 0x000fea0003800000 */
[----:B------:R-:W-:Y:S01]  /*cc00*/  IMAD.MOV.U32 R10, RZ, RZ, 0x2 ;  /* 0x00000002ff0a7424 */ /* 0x000fe200078e00ff */
[----:B------:R-:W-:Y:S02]  /*cc10*/  MOV R6, RZ ;  /* 0x000000ff00067202 */ /* 0x000fe40000000f00 */
[----:B------:R-:W-:-:S07]  /*cc20*/  MOV R8, 0xcc40 ;  /* 0x0000cc4000087802 */ /* 0x000fce0000000f00 */
[----:B-1----:R-:W-:Y:S05]  /*cc30*/  CALL.REL.NOINC `($__internal_18_$__cuda_sm20_div_u64) ;  /* 0x0000002800c47944 */ /* 0x002fea0003c00000 */
[----:B------:R-:W-:Y:S01]  /*cc40*/  MOV R4, R10 ;  /* 0x0000000a00047202 */ /* 0x000fe20000000f00 */
[----:B------:R-:W-:Y:S01]  /*cc50*/  IMAD.MOV.U32 R5, RZ, RZ, R11 ;  /* 0x000000ffff057224 */ /* 0x000fe200078e000b */
[----:B------:R-:W-:Y:S06]  /*cc60*/  BRA `(.L_x_6093) ;  /* 0x0000000000507947 */ /* 0x000fec0003800000 */
.L_x_6092:
        /* <DEDUP_REMOVED lines=20> */
.L_x_6093:
[-C--:B------:R-:W-:Y:S01]  /*cdb0*/  IMAD R7, R17, R2.reuse, RZ ;  /* 0x0000000211077224 */ /* 0x080fe200078e02ff */
[----:B------:R-:W-:Y:S01]  /*cdc0*/  BSSY B0, `(.L_x_6094) ;  /* 0x000001e000007945 */ /* 0x000fe20003800000 */
[----:B------:R-:W-:-:S05]  /*cdd0*/  IMAD.WIDE.U32 R10, R16, R2, RZ ;  /* 0x00000002100a7225 */ /* 0x000fca00078e00ff */
[----:B------:R-:W-:-:S04]  /*cde0*/  IADD3 R6, R11, R7, RZ ;  /* 0x000000070b067210 */ /* 0x000fc80007ffe0ff */
[----:B------:R-:W-:-:S13]  /*cdf0*/  LOP3.LUT P0, RZ, R6, 0x7, RZ, 0xc0, !PT ;  /* 0x0000000706ff7812 */ /* 0x000fda000780c0ff */
[----:B------:R-:W-:Y:S05]  /*ce00*/  @!P0 BRA `(.L_x_6095) ;  /* 0x0000000000148947 */ /* 0x000fea0003800000 */
[----:B------:R-:W-:-:S07]  /*ce10*/  MOV R8, 0xce30 ;  /* 0x0000ce3000087802 */ /* 0x000fce0000000f00 */
[----:B-1----:R-:W-:Y:S05]  /*ce20*/  CALL.REL.NOINC `($__internal_18_$__cuda_sm20_div_u64) ;  /* 0x0000002800487944 */ /* 0x002fea0003c00000 */
[----:B------:R-:W-:Y:S01]  /*ce30*/  MOV R4, R10 ;  /* 0x0000000a00047202 */ /* 0x000fe20000000f00 */
[----:B------:R-:W-:Y:S01]  /*ce40*/  IMAD.MOV.U32 R5, RZ, RZ, R11 ;  /* 0x000000ffff057224 */ /* 0x000fe200078e000b */
[----:B------:R-:W-:Y:S06]  /*ce50*/  BRA `(.L_x_6096) ;  /* 0x0000000000507947 */ /* 0x000fec0003800000 */
.L_x_6095:
[----:B------:R-:W0:Y:S01]  /*ce60*/  I2F.U32.RP R5, R4 ;  /* 0x0000000400057306 */ /* 0x000e220000209000 */
[----:B------:R-:W-:-:S07]  /*ce70*/  ISETP.NE.U32.AND P2, PT, R4, RZ, PT ;  /* 0x000000ff0400720c */ /* 0x000fce0003f45070 */
[----:B0-----:R-:W0:Y:S02]  /*ce80*/  MUFU.RCP R5, R5 ;  /* 0x0000000500057308 */ /* 0x001e240000001000 */
[----:B0-----:R-:W-:Y:S01]  /*ce90*/  IADD3 R6, R5, 0xffffffe, RZ ;  /* 0x0ffffffe05067810 */ /* 0x001fe20007ffe0ff */
[----:B------:R-:W-:-:S05]  /*cea0*/  IMAD.MOV.U32 R5, RZ, RZ, RZ ;  /* 0x000000ffff057224 */ /* 0x000fca00078e00ff */
[----:B------:R0:W2:Y:S02]  /*ceb0*/  F2I.FTZ.U32.TRUNC.NTZ R7, R6 ;  /* 0x0000000600077305 */ /* 0x0000a4000021f000 */
[----:B0-----:R-:W-:Y:S01]  /*cec0*/  IMAD.MOV.U32 R6, RZ, RZ, RZ ;  /* 0x000000ffff067224 */ /* 0x001fe200078e00ff */
[----:B--2---:R-:W-:-:S05]  /*ced0*/  IADD3 R11, RZ, -R7, RZ ;  /* 0x80000007ff0b7210 */ /* 0x004fca0007ffe0ff */
        /* <DEDUP_REMOVED lines=12> */
.L_x_6096:
[----:B------:R-:W-:Y:S05]  /*cfa0*/  BSYNC B0 ;  /* 0x0000000000007941 */ /* 0x000fea0003800000 */
.L_x_6094:
[----:B------:R-:W-:Y:S02]  /*cfb0*/  ULDC.64 UR4, c[0x0][0x600] ;  /* 0x0001800000047ab9 */ /* 0x000fe40000000a00 */
[----:B------:R-:W-:-:S04]  /*cfc0*/  IADD3 R4, P0, R4, UR4, RZ ;  /* 0x0000000404047c10 */ /* 0x000fc8000ff1e0ff */
[----:B------:R-:W-:-:S04]  /*cfd0*/  IADD3.X R5, R5, UR5, RZ, P0, !PT ;  /* 0x0000000505057c10 */ /* 0x000fc800087fe4ff */
[----:B------:R-:W-:-:S07]  /*cfe0*/  MOV R6, R5 ;  /* 0x0000000500067202 */ /* 0x000fce0000000f00 */
.L_x_6086:
[----:B------:R-:W-:Y:S02]  /*cff0*/  ULDC UR4, c[0x0][0x238] ;  /* 0x00008e0000047ab9 */ /* 0x000fe40000000800 */
[----:B------:R-:W-:-:S13]  /*d000*/  ISETP.NE.AND P0, PT, RZ, UR4, PT ;  /* 0x00000004ff007c0c */ /* 0x000fda000bf05270 */
[----:B------:R-:W-:Y:S05]  /*d010*/  @!P0 BRA `(.L_x_6097) ;  /* 0x00000020007c8947 */ /* 0x000fea0003800000 */
[----:B------:R-:W0:Y:S01]  /*d020*/  LDC R7, c[0x0][0x3ec] ;  /* 0x0000fb00ff077b82 */ /* 0x000e220000000800 */
[----:B------:R-:W2:Y:S01]  /*d030*/  S2R R2, SR_CTAID.X ;  /* 0x0000000000027919 */ /* 0x000ea20000002500 */
[----:B------:R-:W-:Y:S01]  /*d040*/  ULDC UR4, c[0x0][0x23c] ;  /* 0x00008f0000047ab9 */ /* 0x000fe20000000800 */
[----:B------:R-:W-:Y:S01]  /*d050*/  HFMA2.MMA R16, -RZ, RZ, 0, 0 ;  /* 0x00000000ff107435 */ /* 0x000fe200000001ff */
        /* <DEDUP_REMOVED lines=280> */
.L_x_6098:
        /* <DEDUP_REMOVED lines=18> */
.L_x_6100:
[----:B0-----:R-:W-:Y:S05]  /*e300*/  BSYNC B0 ;  /* 0x0000000000007941 */ /* 0x001fea0003800000 */
.L_x_6099:
        /* <DEDUP_REMOVED lines=14> */
.L_x_6102:
[----:B------:R-:W-:Y:S05]  /*e3f0*/  BSYNC B0 ;  /* 0x0000000000007941 */ /* 0x000fea0003800000 */
.L_x_6101:
        /* <DEDUP_REMOVED lines=35> */
.L_x_6104:
[----:B------:R-:W-:Y:S05]  /*e630*/  BSYNC B0 ;  /* 0x0000000000007941 */ /* 0x000fea0003800000 */
.L_x_6103:
        /* <DEDUP_REMOVED lines=27> */
[----:B------:R-:W-:Y:S02]  /*e7f0*/  IMAD.MOV.U32 R14, RZ, RZ, R12 ;  /* 0x000000ffff0e7224 */ /* 0x000fe400078e000c */
[----:B------:R-:W-:-:S04]  /*e800*/  IMAD R15, R2, UR5, RZ ;  /* 0x00000005020f7c24 */ /* 0x000fc8000f8e02ff */
[----:B------:R-:W2:Y:S01]  /*e810*/  LDC.64 R8, c[0x0][0x608] ;  /* 0x00018200ff087b82 */ /* 0x000ea20000000a00 */
[----:B0-----:R-:W-:-:S07]  /*e820*/  IMAD R17, R17, UR4, RZ ;  /* 0x0000000411117c24 */ /* 0x001fce000f8e02ff */
.L_x_6109:
[----:B------:R-:W-:-:S05]  /*e830*/  IADD3 R13, R15, R14, RZ ;  /* 0x0000000e0f0d7210 */ /* 0x000fca0007ffe0ff */
[----:B--2---:R-:W-:-:S06]  /*e840*/  IMAD.WIDE.U32 R12, R13, 0x4, R8 ;  /* 0x000000040d0c7825 */ /* 0x004fcc00078e0008 */
[----:B------:R-:W2:Y:S01]  /*e850*/  LDG.E R12, desc[UR36][R12.64] ;  /* 0x000000240c0c7981 */ /* 0x000ea2000c1e1900 */
[----:B------:R-:W-:-:S04]  /*e860*/  IADD3 R14, R17, R14, RZ ;  /* 0x0000000e110e7210 */ /* 0x000fc80007ffe0ff */
[----:B------:R-:W-:Y:S01]  /*e870*/  ISETP.GE.U32.AND P0, PT, R14, UR6, PT ;  /* 0x000000060e007c0c */ /* 0x000fe2000bf06070 */
[----:B--2---:R-:W-:-:S12]  /*e880*/  FADD.FTZ R7, R12, R7 ;  /* 0x000000070c077221 */ /* 0x004fd80000010000 */
[----:B------:R-:W-:Y:S05]  /*e890*/  @!P0 BRA `(.L_x_6109) ;  /* 0xfffffffc00e48947 */ /* 0x000fea000383ffff */
[----:B------:R-:W-:Y:S05]  /*e8a0*/  BSYNC B1 ;  /* 0x0000000000017941 */ /* 0x000fea0003800000 */
.L_x_6108:
[----:B------:R-:W-:Y:S05]  /*e8b0*/  BRA `(.L_x_6107) ;  /* 0x0000000000447947 */ /* 0x000fea0003800000 */
.L_x_6106:
[----:B------:R-:W-:Y:S02]  /*e8c0*/  ULDC UR5, c[0x0][0x22c] ;  /* 0x00008b0000057ab9 */ /* 0x000fe40000000800 */
[----:B------:R-:W-:-:S13]  /*e8d0*/  ISETP.GE.U32.AND P0, PT, R3, UR5, PT ;  /* 0x0000000503007c0c */ /* 0x000fda000bf06070 */
[----:B------:R-:W-:Y:S05]  /*e8e0*/  @P0 BRA `(.L_x_6107) ;  /* 0x0000000000380947 */ /* 0x000fea0003800000 */
[----:B------:R-:W-:Y:S01]  /*e8f0*/  ULDC UR4, c[0x0][0x10] ;  /* 0x0000040000047ab9 */ /* 0x000fe20000000800 */
[----:B------:R-:W2:Y:S01]  /*e900*/  LDC R14, c[0x0][RZ] ;  /* 0x00000000ff0e7b82 */ /* 0x000ea20000000800 */
[----:B------:R-:W-:Y:S02]  /*e910*/  IMAD.MOV.U32 R15, RZ, RZ, R3 ;  /* 0x000000ffff0f7224 */ /* 0x000fe400078e0003 */
[----:B------:R-:W-:-:S05]  /*e920*/  IMAD R2, R2, UR4, RZ ;  /* 0x0000000402027c24 */ /* 0x000fca000f8e02ff */
[----:B0-----:R-:W0:Y:S08]  /*e930*/  LDC.64 R8, c[0x0][0x608] ;  /* 0x00018200ff087b82 */ /* 0x001e300000000a00 */
[----:B------:R-:W3:Y:S02]  /*e940*/  LDC R18, c[0x0][0x4] ;  /* 0x00000100ff127b82 */ /* 0x000ee40000000800 */
.L_x_6110:
[----:B------:R-:W-:-:S05]  /*e950*/  IADD3 R13, R2, R15, RZ ;  /* 0x0000000f020d7210 */ /* 0x000fca0007ffe0ff */
[----:B--2---:R-:W-:-:S04]  /*e960*/  IMAD R13, R13, R14, R0 ;  /* 0x0000000e0d0d7224 */ /* 0x004fc800078e0200 */
[----:B0-----:R-:W-:-:S06]  /*e970*/  IMAD.WIDE.U32 R12, R13, 0x4, R8 ;  /* 0x000000040d0c7825 */ /* 0x001fcc00078e0008 */
[----:B------:R-:W2:Y:S01]  /*e980*/  LDG.E R12, desc[UR36][R12.64] ;  /* 0x000000240c0c7981 */ /* 0x000ea2000c1e1900 */
[----:B---3--:R-:W-:-:S04]  /*e990*/  IADD3 R15, R18, R15, RZ ;  /* 0x0000000f120f7210 */ /* 0x008fc80007ffe0ff */
[----:B------:R-:W-:Y:S01]  /*e9a0*/  ISETP.GE.U32.AND P0, PT, R15, UR5, PT ;  /* 0x000000050f007c0c */ /* 0x000fe2000bf06070 */
[----:B--2---:R-:W-:-:S12]  /*e9b0*/  FADD.FTZ R7, R12, R7 ;  /* 0x000000070c077221 */ /* 0x004fd80000010000 */
[----:B------:R-:W-:Y:S05]  /*e9c0*/  @!P0 BRA `(.L_x_6110) ;  /* 0xfffffffc00e08947 */ /* 0x000fea000383ffff */
.L_x_6107:
[----:B------:R-:W-:Y:S05]  /*e9d0*/  BSYNC B0 ;  /* 0x0000000000007941 */ /* 0x000fea0003800000 */
.L_x_6105:
        /* <DEDUP_REMOVED lines=12> */
[----:B------:R-:W-:-:S07]  /*eaa0*/  IMAD.U32 R8, RZ, RZ, UR4 ;  /* 0x00000004ff087e24 */ /* 0x000fce000f8e00ff */
.L_x_6112:
        /* <DEDUP_REMOVED lines=12> */
.L_x_6111:
[----:B------:R-:W-:Y:S05]  /*eb70*/  @!P2 BRA `(.L_x_6113) ;  /* 0x000000000078a947 */ /* 0x000fea0003800000 */
[----:B------:R-:W-:Y:S02]  /*eb80*/  ISETP.GT.AND P0, PT, R13, 0x20, PT ;  /* 0x000000200d00780c */ /* 0x000fe40003f04270 */
[----:B------:R-:W-:-:S11]  /*eb90*/  MOV R3, R13 ;  /* 0x0000000d00037202 */ /* 0x000fd60000000f00 */
[----:B------:R-:W-:Y:S05]  /*eba0*/  @!P0 BRA `(.L_x_6114) ;  /* 0x0000000000488947 */ /* 0x000fea0003800000 */
[----:B------:R-:W-:Y:S01]  /*ebb0*/  LEA.HI R3, R13, R13, RZ, 0x1 ;  /* 0x0000000d0d037211 */ /* 0x000fe200078f08ff */
[----:B------:R2:W-:Y:S03]  /*ebc0*/  STS [R2], R7 ;  /* 0x0000000702007388 */ /* 0x0005e60000000800 */
[----:B------:R-:W-:Y:S01]  /*ebd0*/  SHF.R.S32.HI R8, RZ, 0x1, R3 ;  /* 0x00000001ff087819 */ /* 0x000fe20000011403 */
[----:B------:R-:W-:-:S03]  /*ebe0*/  IMAD.MOV.U32 R3, RZ, RZ, 0x20 ;  /* 0x00000020ff037424 */ /* 0x000fc600078e00ff */
[----:B------:R-:W-:-:S13]  /*ebf0*/  ISETP.GE.AND P0, PT, R8, 0x20, PT ;  /* 0x000000200800780c */ /* 0x000fda0003f06270 */
[----:B--2---:R-:W-:Y:S05]  /*ec00*/  @!P0 BRA `(.L_x_6114) ;  /* 0x0000000000308947 */ /* 0x004fea0003800000 */
.L_x_6115:
        /* <DEDUP_REMOVED lines=11> */
[----:B------:R-:W-:-:S07]  /*ecc0*/  IMAD.MOV.U32 R3, RZ, RZ, 0x20 ;  /* 0x00000020ff037424 */ /* 0x000fce00078e00ff */
.L_x_6114:
[----:B------:R-:W-:Y:S01]  /*ecd0*/  BAR.SYNC.DEFER_BLOCKING 0x0 ;  /* 0x0000000000007b1d */ /* 0x000fe20000010000 */
[----:B------:R-:W-:-:S13]  /*ece0*/  ISETP.GE.AND P0, PT, R3, 0x2, PT ;  /* 0x000000020300780c */ /* 0x000fda0003f06270 */
[----:B------:R-:W-:Y:S05]  /*ecf0*/  @!P0 BRA `(.L_x_6113) ;  /* 0x0000000000188947 */ /* 0x000fea0003800000 */
[----:B------:R-:W-:-:S11]  /*ed00*/  HFMA2.MMA R0, -RZ, RZ, 0, 5.9604644775390625e-08 ;  /* 0x00000001ff007435 */ /* 0x000fd600000001ff */
.L_x_6116:
[----:B0-----:R0:W2:Y:S02]  /*ed10*/  SHFL.DOWN PT, R2, R7, R0, 0x1f ;  /* 0x08001f0007027589 */ /* 0x0010a400000e0000 */
[----:B0-----:R-:W-:-:S04]  /*ed20*/  SHF.L.U32 R0, R0, 0x1, RZ ;  /* 0x0000000100007819 */ /* 0x001fc800000006ff */
[----:B------:R-:W-:Y:S01]  /*ed30*/  ISETP.GE.AND P0, PT, R0, R3, PT ;  /* 0x000000030000720c */ /* 0x000fe20003f06270 */
[----:B--2---:R-:W-:-:S12]  /*ed40*/  FADD.FTZ R7, R2, R7 ;  /* 0x0000000702077221 */ /* 0x004fd80000010000 */
[----:B------:R-:W-:Y:S05]  /*ed50*/  @!P0 BRA `(.L_x_6116) ;  /* 0xfffffffc00ec8947 */ /* 0x000fea000383ffff */
.L_x_6113:
        /* <DEDUP_REMOVED lines=11> */
.L_x_6118:
        /* <DEDUP_REMOVED lines=21> */
.L_x_6120:
[----:B------:R-:W-:Y:S02]  /*ef60*/  ULDC.64 UR4, c[0x0][0x5f0] ;  /* 0x00017c0000047ab9 */ /* 0x000fe40000000a00 */
[----:B------:R-:W-:-:S05]  /*ef70*/  IADD3 R16, P0, R16, UR4, RZ ;  /* 0x0000000410107c10 */ /* 0x000fca000ff1e0ff */
[----:B------:R-:W-:-:S05]  /*ef80*/  IMAD.X R17, RZ, RZ, UR5, P0 ;  /* 0x00000005ff117e24 */ /* 0x000fca00080e06ff */
[----:B------:R-:W-:Y:S01]  /*ef90*/  STG.E.U16 desc[UR36][R16.64], R18 ;  /* 0x0000001210007986 */ /* 0x000fe2000c101524 */
[----:B------:R-:W-:Y:S05]  /*efa0*/  EXIT ;  /* 0x000000000000794d */ /* 0x000fea0003800000 */
.L_x_6119:
[----:B------:R-:W-:Y:S01]  /*efb0*/  STG.E desc[UR36][R4.64], R7 ;  /* 0x0000000704007986 */ /* 0x000fe2000c101924 */
[----:B------:R-:W-:Y:S05]  /*efc0*/  EXIT ;  /* 0x000000000000794d */ /* 0x000fea0003800000 */
.L_x_6117:
[----:B------:R-:W-:Y:S01]  /*efd0*/  ISETP.NE.AND P0, PT, RZ, UR38, PT ;  /* 0x00000026ff007c0c */ /* 0x000fe2000bf05270 */
[----:B------:R-:W-:Y:S02]  /*efe0*/  ULDC.U8 UR4, c[0x0][0x621] ;  /* 0x0001884000047ab9 */ /* 0x000fe40000000000 */
[----:B------:R-:W-:-:S10]  /*eff0*/  ISETP.NE.AND P1, PT, RZ, UR4, PT ;  /* 0x00000004ff007c0c */ /* 0x000fd4000bf25270 */
[----:B------:R-:W-:Y:S05]  /*f000*/  @!P0 BRA `(.L_x_6121) ;  /* 0x00000000000c8947 */ /* 0x000fea0003800000 */
[----:B------:R-:W2:Y:S02]  /*f010*/  LDG.E.U16 R0, desc[UR36][R10.64] ;  /* 0x000000240a007981 */ /* 0x000ea4000c1e1500 */
[----:B--2---:R-:W-:-:S05]  /*f020*/  HADD2.F32 R0, -RZ, R0.H0_H0 ;  /* 0x20000000ff007230 */ /* 0x004fca0000004100 */
[----:B0-----:R-:W-:-:S07]  /*f030*/  FADD.FTZ R7, R7, R0 ;  /* 0x0000000007077221 */ /* 0x001fce0000010000 */
.L_x_6121:
        /* <DEDUP_REMOVED lines=21> */
.L_x_6123:
[----:B------:R-:W-:Y:S02]  /*f190*/  ULDC.64 UR4, c[0x0][0x5f0] ;  /* 0x00017c0000047ab9 */ /* 0x000fe40000000a00 */
[----:B------:R-:W-:-:S04]  /*f1a0*/  IADD3 R16, P0, R16, UR4, RZ ;  /* 0x0000000410107c10 */ /* 0x000fc8000ff1e0ff */
[----:B------:R-:W-:-:S05]  /*f1b0*/  IADD3.X R17, RZ, UR5, RZ, P0, !PT ;  /* 0x00000005ff117c10 */ /* 0x000fca00087fe4ff */
[----:B------:R-:W-:Y:S01]  /*f1c0*/  STG.E.U16 desc[UR36][R16.64], R18 ;  /* 0x0000001210007986 */ /* 0x000fe2000c101524 */
[----:B------:R-:W-:Y:S05]  /*f1d0*/  EXIT ;  /* 0x000000000000794d */ /* 0x000fea0003800000 */
.L_x_6122:
[----:B0-----:R-:W-:-:S05]  /*f1e0*/  F2FP.F16.F32.PACK_AB R7, RZ, R7 ;  /* 0x00000007ff07723e */ /* 0x001fca00000000ff */
[----:B------:R-:W-:Y:S01]  /*f1f0*/  STG.E.U16 desc[UR36][R10.64], R7 ;  /* 0x000000070a007986 */ /* 0x000fe2000c101524 */
[----:B------:R-:W-:Y:S05]  /*f200*/  EXIT ;  /* 0x000000000000794d */ /* 0x000fea0003800000 */
.L_x_6097:
        /* <DEDUP_REMOVED lines=21> */
.L_x_6125:
[----:B------:R-:W-:Y:S05]  /*f360*/  @!P1 BRA `(.L_x_6126) ;  /* 0x0000000000649947 */ /* 0x000fea0003800000 */
[----:B------:R-:W0:Y:S01]  /*f370*/  LDC R0, c[0x0][0x624] ;  /* 0x00018900ff007b82 */ /* 0x000e220000000800 */
[----:B------:R-:W-:Y:S02]  /*f380*/  F2FP.F16.F32.PACK_AB R16, RZ, R9 ;  /* 0x00000009ff10723e */ /* 0x000fe400000000ff */
        /* <DEDUP_REMOVED lines=18> */
.L_x_6127:
[----:B------:R-:W-:Y:S02]  /*f4b0*/  ULDC.64 UR4, c[0x0][0x5f0] ;  /* 0x00017c0000047ab9 */ /* 0x000fe40000000a00 */
[----:B------:R-:W-:-:S04]  /*f4c0*/  IADD3 R2, P0, R2, UR4, RZ ;  /* 0x0000000402027c10 */ /* 0x000fc8000ff1e0ff */
[----:B------:R-:W-:-:S05]  /*f4d0*/  IADD3.X R3, RZ, UR5, RZ, P0, !PT ;  /* 0x00000005ff037c10 */ /* 0x000fca00087fe4ff */
[----:B------:R-:W-:Y:S01]  /*f4e0*/  STG.E.U16 desc[UR36][R2.64], R16 ;  /* 0x0000001002007986 */ /* 0x000fe2000c101524 */
[----:B------:R-:W-:Y:S05]  /*f4f0*/  EXIT ;  /* 0x000000000000794d */ /* 0x000fea0003800000 */
.L_x_6126:
[----:B------:R-:W-:Y:S01]  /*f500*/  STG.E desc[UR36][R4.64], R9 ;  /* 0x0000000904007986 */ /* 0x000fe2000c101924 */
[----:B------:R-:W-:Y:S05]  /*f510*/  EXIT ;  /* 0x000000000000794d */ /* 0x000fea0003800000 */
.L_x_6124:
[----:B------:R-:W-:Y:S01]  /*f520*/  ISETP.NE.AND P0, PT, RZ, UR38, PT ;  /* 0x00000026ff007c0c */ /* 0x000fe2000bf05270 */
[----:B------:R-:W-:Y:S02]  /*f530*/  ULDC.U8 UR4, c[0x0][0x621] ;  /* 0x0001884000047ab9 */ /* 0x000fe40000000000 */
[----:B------:R-:W-:-:S10]  /*f540*/  ISETP.NE.AND P1, PT, RZ, UR4, PT ;  /* 0x00000004ff007c0c */ /* 0x000fd4000bf25270 */
[----:B------:R-:W-:Y:S05]  /*f550*/  @!P0 BRA `(.L_x_6128) ;  /* 0x00000000000c8947 */ /* 0x000fea0003800000 */
[----:B------:R-:W2:Y:S02]  /*f560*/  LDG.E.U16 R0, desc[UR36][R12.64] ;  /* 0x000000240c007981 */ /* 0x000ea4000c1e1500 */
[----:B--2---:R-:W-:-:S05]  /*f570*/  HADD2.F32 R0, -RZ, R0.H0_H0 ;  /* 0x20000000ff007230 */ /* 0x004fca0000004100 */
[----:B------:R-:W-:-:S07]  /*f580*/  FADD.FTZ R9, R9, R0 ;  /* 0x0000000009097221 */ /* 0x000fce0000010000 */
.L_x_6128:
[----:B------:R-:W-:Y:S01]  /*f590*/  F2FP.F16.F32.PACK_AB R16, RZ, R9 ;  /* 0x00000009ff10723e */ /* 0x000fe200000000ff */
        /* <DEDUP_REMOVED lines=20> */
.L_x_6130:
[----:B------:R-:W-:Y:S02]  /*f6e0*/  ULDC.64 UR4, c[0x0][0x5f0] ;  /* 0x00017c0000047ab9 */ /* 0x000fe40000000a00 */
[----:B------:R-:W-:-:S05]  /*f6f0*/  IADD3 R2, P0, R2, UR4, RZ ;  /* 0x0000000402027c10 */ /* 0x000fca000ff1e0ff */
[----:B------:R-:W-:-:S05]  /*f700*/  IMAD.X R3, RZ, RZ, UR5, P0 ;  /* 0x00000005ff037e24 */ /* 0x000fca00080e06ff */
[----:B------:R-:W-:Y:S01]  /*f710*/  STG.E.U16 desc[UR36][R2.64], R16 ;  /* 0x0000001002007986 */ /* 0x000fe2000c101524 */
[----:B------:R-:W-:Y:S05]  /*f720*/  EXIT ;  /* 0x000000000000794d */ /* 0x000fea0003800000 */
.L_x_6129:
[----:B------:R-:W-:Y:S01]  /*f730*/  STG.E.U16 desc[UR36][R12.64], R16 ;  /* 0x000000100c007986 */ /* 0x000fe2000c101524 */
[----:B------:R-:W-:Y:S05]  /*f740*/  EXIT ;  /* 0x000000000000794d */ /* 0x000fea0003800000 */
        .weak           $__internal_18_$__cuda_sm20_div_u64
        .type           $__internal_18_$__cuda_sm20_div_u64,@function
        .size           $__internal_18_$__cuda_sm20_div_u64,($__internal_19_$__cuda_sm20_rem_u64 - $__internal_18_$__cuda_sm20_div_u64)
$__internal_18_$__cuda_sm20_div_u64:
        /* <DEDUP_REMOVED lines=69> */
[----:B------:R-:W-:Y:S06]  /*fba0*/  RET.REL.NODEC R6 `(_ZN2at6native13reduce_kernelILi512ELi1ENS0_8ReduceOpIN3c104HalfENS0_14func_wrapper_tIS4_ZNS0_11sum_functorIS4_fS4_EclERNS_14TensorIteratorEEUlffE_EEjS4_Li4ELi8EEEEEvT1_) ;  /* 0xffffff0406147950 */ /* 0x000fec0003c3ffff */
        .weak           $__internal_19_$__cuda_sm20_rem_u64
        .type           $__internal_19_$__cuda_sm20_rem_u64,@function
        .size           $__internal_19_$__cuda_sm20_rem_u64,(.L_x_9801 - $__internal_19_$__cuda_sm20_rem_u64)
$__internal_19_$__cuda_sm20_rem_u64:
        /* <DEDUP_REMOVED lines=64> */
[----:B------:R-:W-:Y:S06]  /*ffb0*/  RET.REL.NODEC R16 `(_ZN2at6native13reduce_kernelILi512ELi1ENS0_8ReduceOpIN3c104HalfENS0_14func_wrapper_tIS4_ZNS0_11sum_functorIS4_fS4_EclERNS_14TensorIteratorEEUlffE_EEjS4_Li4ELi8EEEEEvT1_) ;  /* 0xffffff0010107950 */ /* 0x000fec0003c3ffff */
.L_x_6131:
        /* <DEDUP_REMOVED lines=12> */
.L_x_9801:


//--------------------- .text._ZN2at6native13reduce_kernelILi256ELi2ENS0_8ReduceOpIN3c104HalfENS0_14func_wrapper_tIS4_ZNS0_11sum_functorIS4_fS4_EclERNS_14TensorIteratorEEUlffE_EEjS4_Li4ELi8EEEEEvT1_ --------------------------
	.section	.text._ZN2at6native13reduce_kernelILi256ELi2ENS0_8ReduceOpIN3c104HalfENS0_14func_wrapper_tIS4_ZNS0_11sum_functorIS4_fS4_EclERNS_14TensorIteratorEEUlffE_EEjS4_Li4ELi8EEEEEvT1_,"ax",@progbits
	.align	128
        .global         _ZN2at6native13reduce_kernelILi256ELi2ENS0_8ReduceOpIN3c104HalfENS0_14func_wrapper_tIS4_ZNS0_11sum_functorIS4_fS4_EclERNS_14TensorIteratorEEUlffE_EEjS4_Li4ELi8EEEEEvT1_
        .type           _ZN2at6native13reduce_kernelILi256ELi2ENS0_8ReduceOpIN3c104HalfENS0_14func_wrapper_tIS4_ZNS0_11sum_functorIS4_fS4_EclERNS_14TensorIteratorEEUlffE_EEjS4_Li4ELi8EEEEEvT1_,@function
        .size           _ZN2at6native13reduce_kernelILi256ELi2ENS0_8ReduceOpIN3c104HalfENS0_14func_wrapper_tIS4_ZNS0_11sum_functorIS4_fS4_EclERNS_14TensorIteratorEEUlffE_EEjS4_Li4ELi8EEEEEvT1_,(.L_x_9803 - _ZN2at6native13reduce_kernelILi256ELi2ENS0_8ReduceOpIN3c104HalfENS0_14func_wrapper_tIS4_ZNS0_11sum_functorIS4_fS4_EclERNS_14TensorIteratorEEUlffE_EEjS4_Li4ELi8EEEEEvT1_)
        .other          _ZN2at6native13reduce_kernelILi256ELi2ENS0_8ReduceOpIN3c104HalfENS0_14func_wrapper_tIS4_ZNS0_11sum_functorIS4_fS4_EclERNS_14TensorIteratorEEUlffE_EEjS4_Li4ELi8EEEEEvT1_,@"STO_CUDA_ENTRY STV_DEFAULT"
_ZN2at6native13reduce_kernelILi256ELi2ENS0_8ReduceOpIN3c104HalfENS0_14func_wrapper_tIS4_ZNS0_11sum_functorIS4_fS4_EclERNS_14TensorIteratorEEUlffE_EEjS4_Li4ELi8EEEEEvT1_:
.text._ZN2at6native13reduce_kernelILi256ELi2ENS0_8ReduceOpIN3c104HalfENS0_14func_wrapper_tIS4_ZNS0_11sum_functorIS4_fS4_EclERNS_14TensorIteratorEEUlffE_EEjS4_Li4ELi8EEEEEvT1_:
        /* <DEDUP_REMOVED lines=288> */
.L_x_6132:
        /* <DEDUP_REMOVED lines=44> */
.L_x_6136:
        /* <DEDUP_REMOVED lines=25> */
.L_x_6142:
[----:B------:R-:W-:Y:S05]  /*1650*/  BSYNC B2 ;  /* 0x0000000000027941 */ /* 0x000fea0003800000 */
.L_x_6141:
        /* <DEDUP_REMOVED lines=10> */
[----:B------:R-:W-:-:S07]  /*1700*/  FADD.FTZ R0, R0, UR4 ;  /* 0x0000000400007e21 */ /* 0x000fce0008010000 */
.L_x_6140:
[----:B------:R-:W-:Y:S05]  /*1710*/  BSYNC B1 ;  /* 0x0000000000017941 */ /* 0x000fea0003800000 */
.L_x_6139:
[----:B------:R-:W0:Y:S01]  /*1720*/  LDC R5, c[0x0][0x21c] ;  /* 0x00008700ff057b82 */ /* 0x000e220000000800 */
[----:B------:R-:W-:-:S04]  /*1730*/  IADD3 R3, P0, -R6, 0x8, RZ ;  /* 0x0000000806037810 */ /* 0x000fc80007f1e1ff */
[----:B------:R-:W-:Y:S02]  /*1740*/  LEA R18, P1, R3, R18, 0x1 ;  /* 0x0000001203127211 */ /* 0x000fe400078208ff */
[----:B------:R-:W-:-:S04]  /*1750*/  IADD3.X R4, RZ, -0x1, RZ, P0, !PT ;  /* 0xffffffffff047810 */ /* 0x000fc800007fe4ff */
[----:B------:R-:W-:Y:S02]  /*1760*/  LEA.HI.X R19, R3, R19, R4, 0x1, P1 ;  /* 0x0000001303137211 */ /* 0x000fe400008f0c04 */
[----:B0-----:R-:W-:-:S07]  /*1770*/  IADD3 R14, R6, -0x8, R5 ;  /* 0xfffffff8060e7810 */ /* 0x001fce0007ffe005 */
.L_x_6138:
[----:B------:R-:W-:Y:S05]  /*1780*/  BSYNC B0 ;  /* 0x0000000000007941 */ /* 0x000fea0003800000 */
.L_x_6137:
        /* <DEDUP_REMOVED lines=14> */
[----:B------:R-:W-:Y:S01]  /*1870*/  ISETP.GE.U32.AND P0, PT, R3, R14, PT ;  /* 0x0000000e0300720c */ /* 0x000fe20003f06070 */
[----:B------:R-:W-:-:S12]  /*1880*/  IMAD.MOV.U32 R3, RZ, RZ, R8 ;  /* 0x000000ffff037224 */ /* 0x000fd800078e0008 */
[----:B------:R-:W-:Y:S05]  /*1890*/  @P0 BRA `(.L_x_6144) ;  /* 0x0000000000700947 */ /* 0x000fea0003800000 */
[--C-:B------:R-:W-:Y:S01]  /*18a0*/  IMAD.MOV.U32 R10, RZ, RZ, R8.reuse ;  /* 0x000000ffff0a7224 */ /* 0x100fe200078e0008 */
[-C--:B------:R-:W-:Y:S01]  /*18b0*/  MOV R11, R8.reuse ;  /* 0x00000008000b7202 */ /* 0x080fe20000000f00 */
[--C-:B------:R-:W-:Y:S01]  /*18c0*/  IMAD.MOV.U32 R12, RZ, RZ, R8.reuse ;  /* 0x000000ffff0c7224 */ /* 0x100fe200078e0008 */
[----:B------:R-:W-:Y:S01]  /*18d0*/  MOV R13, R8 ;  /* 0x00000008000d7202 */ /* 0x000fe20000000f00 */
[----:B------:R-:W-:-:S07]  /*18e0*/  IMAD.MOV.U32 R9, RZ, RZ, R8 ;  /* 0x000000ffff097224 */ /* 0x000fce00078e0008 */
.L_x_6145:
        /* <DEDUP_REMOVED lines=23> */
.L_x_6144:
[----:B------:R-:W-:Y:S05]  /*1a60*/  BSYNC B0 ;  /* 0x0000000000007941 */ /* 0x000fea0003800000 */
.L_x_6143:
        /* <DEDUP_REMOVED lines=8> */
.L_x_6147:
[----:B------:R-:W-:Y:S05]  /*1af0*/  BSYNC B0 ;  /* 0x0000000000007941 */ /* 0x000fea0003800000 */
.L_x_6146:
        /* <DEDUP_REMOVED lines=12> */
.L_x_6149:
[----:B------:R-:W-:Y:S05]  /*1bc0*/  BSYNC B0 ;  /* 0x0000000000007941 */ /* 0x000fea0003800000 */
.L_x_6148:
        /* <DEDUP_REMOVED lines=9> */
.L_x_6135:
        /* <DEDUP_REMOVED lines=31> */
.L_x_6159:
        /* <DEDUP_REMOVED lines=286> */
.L_x_6155:
        /* <DEDUP_REMOVED lines=232> */
[----:B------:R-:W-:-:S03]  /*3eb0*/  @P1 IMAD.MOV.U32 R26, RZ, RZ, RZ ;  /* 0x000000ffff1a1224 */ /* 0x000fc600078e00ff */
[----:B------:R-:W-:-:S03]  /*3ec0*/  IADD3 R3, -R27, RZ, RZ ;  /* 0x000000ff1b037210 */ /* 0x000fc60007ffe1ff */
[----:B------:R-:W1:Y:S02]  /*3ed0*/  @P1 LDC R22, c[0x0][0x37c] ;  /* 0x0000df00ff161b82 */ /* 0x000e640000000800 */
[----:B------:R-:W-:-:S04]  /*3ee0*/  IMAD R3, R3, UR36, R24 ;  /* 0x0000002403037c24 */ /* 0x000fc8000f8e0218 */
[----:B------:R-:W-:Y:S02]  /*3ef0*/  IMAD R0, R3, UR28, R0 ;  /* 0x0000001c03007c24 */ /* 0x000fe4000f8e0200 */
[----:B------:R-:W2:Y:S01]  /*3f00*/  @P1 LDC R28, c[0x0][0x3e8] ;  /* 0x0000fa00ff1c1b82 */ /* 0x000ea20000000800 */
[----:B0-----:R-:W-:-:S05]  /*3f10*/  @P1 IMAD.HI.U32 R20, R27, R20, R26 ;  /* 0x000000141b141227 */ /* 0x001fca00078e001a */
[----:B------:R-:W-:-:S04]  /*3f20*/  @P1 SHF.R.U32.HI R20, RZ, R21, R20 ;  /* 0x00000015ff141219 */ /* 0x000fc80000011614 */
[----:B------:R-:W-:-:S05]  /*3f30*/  @P1 IADD3 R21, -R20, RZ, RZ ;  /* 0x000000ff14151210 */ /* 0x000fca0007ffe1ff */
[----:B-1----:R-:W-:-:S04]  /*3f40*/  @P1 IMAD R27, R22, R21, R27 ;  /* 0x00000015161b1224 */ /* 0x002fc800078e021b */
[----:B--2---:R-:W-:-:S07]  /*3f50*/  @P1 IMAD R0, R27, R28, R0 ;  /* 0x0000001c1b001224 */ /* 0x004fce00078e0200 */
.L_x_6156:
[----:B------:R-:W-:-:S04]  /*3f60*/  LOP3.LUT R21, R0, 0xfffffffc, RZ, 0xc0, !PT ;  /* 0xfffffffc00157812 */ /* 0x000fc800078ec0ff */
[----:B------:R-:W-:-:S05]  /*3f70*/  IADD3 R20, P1, R18, R21, RZ ;  /* 0x0000001512147210 */ /* 0x000fca0007f3e0ff */
[----:B------:R-:W-:-:S05]  /*3f80*/  IMAD.X R21, RZ, RZ, R19, P1 ;  /* 0x000000ffff157224 */ /* 0x000fca00008e0613 */
[----:B------:R-:W2:Y:S01]  /*3f90*/  LDG.E R20, desc[UR60][R20.64] ;  /* 0x0000003c14147981 */ /* 0x000ea2000c1e1900 */
[----:B------:R-:W-:Y:S01]  /*3fa0*/  IADD3 R13, R13, R12, RZ ;  /* 0x0000000c0d0d7210 */ /* 0x000fe20007ffe0ff */
[----:B------:R-:W-:Y:S01]  /*3fb0*/  IMAD.MOV.U32 R3, RZ, RZ, RZ ;  /* 0x000000ffff037224 */ /* 0x000fe200078e00ff */
[----:B------:R-:W-:Y:S02]  /*3fc0*/  MOV R0, RZ ;  /* 0x000000ff00007202 */ /* 0x000fe40000000f00 */
        /* <DEDUP_REMOVED lines=236> */
.L_x_6157:
[----:B------:R-:W-:-:S04]  /*4e90*/  LOP3.LUT R3, R3, 0xfffffffc, RZ, 0xc0, !PT ;  /* 0xfffffffc03037812 */ /* 0x000fc800078ec0ff */
[----:B------:R-:W-:-:S04]  /*4ea0*/  IADD3 R20, P1, R18, R3, RZ ;  /* 0x0000000312147210 */ /* 0x000fc80007f3e0ff */
[----:B------:R-:W-:-:S05]  /*4eb0*/  IADD3.X R21, RZ, R19, RZ, P1, !PT ;  /* 0x00000013ff157210 */ /* 0x000fca0000ffe4ff */
        /* <DEDUP_REMOVED lines=238> */
.L_x_6158:
[----:B------:R-:W-:Y:S01]  /*5da0*/  LOP3.LUT R21, R0, 0xfffffffc, RZ, 0xc0, !PT ;  /* 0xfffffffc00157812 */ /* 0x000fe200078ec0ff */
[----:B------:R-:W-:-:S03]  /*5db0*/  ULDC UR4, c[0x0][0x21c] ;  /* 0x0000870000047ab9 */ /* 0x000fc60000000800 */
[----:B------:R-:W-:-:S05]  /*5dc0*/  IADD3 R20, P1, R18, R21, RZ ;  /* 0x0000001512147210 */ /* 0x000fca0007f3e0ff */
[----:B------:R-:W-:-:S05]  /*5dd0*/  IMAD.X R21, RZ, RZ, R19, P1 ;  /* 0x000000ffff157224 */ /* 0x000fca00008e0613 */
[----:B------:R1:W2:Y:S01]  /*5de0*/  LDG.E R29, desc[UR60][R20.64] ;  /* 0x0000003c141d7981 */ /* 0x0002a2000c1e1900 */
[----:B------:R-:W-:Y:S01]  /*5df0*/  IADD3 R13, R13, R12, RZ ;  /* 0x0000000c0d0d7210 */ /* 0x000fe20007ffe0ff */
[--C-:B------:R-:W-:Y:S01]  /*5e00*/  HADD2.F32 R3, -RZ, R25.reuse.H1_H1 ;  /* 0x30000019ff037230 */ /* 0x100fe20000004100 */
[----:B------:R-:W-:Y:S01]  /*5e10*/  MOV R22, UR4 ;  /* 0x0000000400167c02 */ /* 0x000fe20008000f00 */
[----:B------:R-:W-:Y:S02]  /*5e20*/  HADD2.F32 R0, -RZ, R25.H0_H0 ;  /* 0x20000019ff007230 */ /* 0x000fe40000004100 */
[----:B------:R-:W-:Y:S02]  /*5e30*/  IMAD R27, R12, 0x3, R13 ;  /* 0x000000030c1b7824 */ /* 0x000fe400078e020d */
[----:B------:R-:W-:Y:S01]  /*5e40*/  FADD.FTZ R6, R3, R6 ;  /* 0x0000000603067221 */ /* 0x000fe20000010000 */
[--C-:B------:R-:W-:Y:S02]  /*5e50*/  HADD2.F32 R28, -RZ, R24.reuse.H1_H1 ;  /* 0x30000018ff1c7230 */ /* 0x100fe40000004100 */
[----:B------:R-:W-:Y:S01]  /*5e60*/  FADD.FTZ R7, R0, R7 ;  /* 0x0000000700077221 */ /* 0x000fe20000010000 */
[----:B------:R-:W-:Y:S01]  /*5e70*/  HADD2.F32 R3, -RZ, R24.H0_H0 ;  /* 0x20000018ff037230 */ /* 0x000fe20000004100 */
[----:B------:R-:W-:Y:S01]  /*5e80*/  ISETP.GE.U32.AND P1, PT, R27, R22, PT ;  /* 0x000000161b00720c */ /* 0x000fe20003f26070 */
[----:B-1----:R-:W-:-:S02]  /*5e90*/  HADD2.F32 R21, -RZ, R26.H1_H1 ;  /* 0x3000001aff157230 */ /* 0x002fc40000004100 */
[----:B------:R-:W-:Y:S01]  /*5ea0*/  FADD.FTZ R9, R28, R9 ;  /* 0x000000091c097221 */ /* 0x000fe20000010000 */
[----:B------:R-:W-:Y:S02]  /*5eb0*/  HADD2.F32 R0, -RZ, R26.H0_H0 ;  /* 0x2000001aff007230 */ /* 0x000fe40000004100 */
[----:B------:R-:W-:Y:S01]  /*5ec0*/  FADD.FTZ R8, R3, R8 ;  /* 0x0000000803087221 */ /* 0x000fe20000010000 */
[----:B------:R-:W-:Y:S02]  /*5ed0*/  FADD.FTZ R10, R21, R10 ;  /* 0x0000000a150a7221 */ /* 0x000fe40000010000 */
[----:B------:R-:W-:Y:S01]  /*5ee0*/  FADD.FTZ R11, R0, R11 ;  /* 0x0000000b000b7221 */ /* 0x000fe20000010000 */
[--C-:B--2---:R-:W-:Y:S02]  /*5ef0*/  HADD2.F32 R20, -RZ, R29.reuse.H0_H0 ;  /* 0x2000001dff147230 */ /* 0x104fe40000004100 */
[----:B------:R-:W-:-:S03]  /*5f00*/  HADD2.F32 R27, -RZ, R29.H1_H1 ;  /* 0x3000001dff1b7230 */ /* 0x000fc60000004100 */
[----:B------:R-:W-:Y:S02]  /*5f10*/  FADD.FTZ R5, R20, R5 ;  /* 0x0000000514057221 */ /* 0x000fe40000010000 */
[----:B------:R-:W-:Y:S01]  /*5f20*/  FADD.FTZ R4, R27, R4 ;  /* 0x000000041b047221 */ /* 0x000fe20000010000 */
[----:B------:R-:W-:Y:S06]  /*5f30*/  @!P1 BRA `(.L_x_6159) ;  /* 0xffffffbc00c49947 */ /* 0x000fec000383ffff */
[----:B------:R-:W-:Y:S05]  /*5f40*/  BSYNC B1 ;  /* 0x0000000000017941 */ /* 0x000fea0003800000 */
.L_x_6154:
[----:B------:R-:W-:-:S07]  /*5f50*/  PRMT R30, R29, 0x5432, R29 ;  /* 0x000054321d1e7816 */ /* 0x000fce000000001d */
.L_x_6153:
[----:B------:R-:W-:Y:S05]  /*5f60*/  BSYNC B0 ;  /* 0x0000000000007941 */ /* 0x000fea0003800000 */
.L_x_6152:
        /* <DEDUP_REMOVED lines=280> */
.L_x_6162:
[----:B0-----:R-:W-:-:S04]  /*70f0*/  LOP3.LUT R15, R0, 0xfffffffc, RZ, 0xc0, !PT ;  /* 0xfffffffc000f7812 */ /* 0x001fc800078ec0ff */
        /* <DEDUP_REMOVED lines=281> */
.L_x_6163:
        /* <DEDUP_REMOVED lines=282> */
.L_x_6164:
        /* <DEDUP_REMOVED lines=282> */
.L_x_6165:
[----:B------:R-:W-:-:S04]  /*a5d0*/  LOP3.LUT R15, R0, 0xfffffffc, RZ, 0xc0, !PT ;  /* 0xfffffffc000f7812 */ /* 0x000fc800078ec0ff */
[----:B------:R-:W-:-:S04]  /*a5e0*/  IADD3 R14, P1, R18, R15, RZ ;  /* 0x0000000f120e7210 */ /* 0x000fc80007f3e0ff */
[----:B------:R-:W-:-:S05]  /*a5f0*/  IADD3.X R15, RZ, R19, RZ, P1, !PT ;  /* 0x00000013ff0f7210 */ /* 0x000fca0000ffe4ff */
[----:B------:R-:W2:Y:S02]  /*a600*/  LDG.E R14, desc[UR60][R14.64] ;  /* 0x0000003c0e0e7981 */ /* 0x000ea4000c1e1900 */
[----:B--2---:R-:W-:-:S07]  /*a610*/  PRMT R30, R14, 0x5432, R14 ;  /* 0x000054320e1e7816 */ /* 0x004fce000000000e */
.L_x_6161:
[----:B------:R-:W-:Y:S05]  /*a620*/  BSYNC B0 ;  /* 0x0000000000007941 */ /* 0x000fea0003800000 */
.L_x_6160:
[----:B------:R-:W-:Y:S04]  /*a630*/  BSSY B0, `(.L_x_6166) ;  /* 0x000001a000007945 */ /* 0x000fe80003800000 */
        /* <DEDUP_REMOVED lines=25> */
.L_x_6167:
[----:B------:R-:W-:Y:S05]  /*a7d0*/  BSYNC B0 ;  /* 0x0000000000007941 */ /* 0x000fea0003800000 */
.L_x_6166:
[----:B------:R-:W-:Y:S01]  /*a7e0*/  FADD.FTZ R8, R8, R7 ;  /* 0x0000000708087221 */ /* 0x000fe20000010000 */
[----:B------:R-:W-:-:S03]  /*a7f0*/  FADD.FTZ R9, R9, R6 ;  /* 0x0000000609097221 */ /* 0x000fc60000010000 */
[----:B------:R-:W-:Y:S01]  /*a800*/  FADD.FTZ R11, R8, R11 ;  /* 0x0000000b080b7221 */ /* 0x000fe20000010000 */
[----:B------:R-:W-:-:S03]  /*a810*/  FADD.FTZ R10, R9, R10 ;  /* 0x0000000a090a7221 */ /* 0x000fc60000010000 */
[----:B------:R-:W-:Y:S01]  /*a820*/  FADD.FTZ R19, R11, R4 ;  /* 0x000000040b137221 */ /* 0x000fe20000010000 */
[----:B------:R-:W-:Y:S01]  /*a830*/  FADD.FTZ R18, R10, R5 ;  /* 0x000000050a127221 */ /* 0x000fe20000010000 */
[----:B------:R-:W-:Y:S06]  /*a840*/  BRA `(.L_x_6134) ;  /* 0x0000001000087947 */ /* 0x000fec0003800000 */
.L_x_6151:
        /* <DEDUP_REMOVED lines=16> */
.L_x_6171:
        /* <DEDUP_REMOVED lines=19> */
[----:B------:R-:W-:-:S05]  /*aa80*/  IADD3 R13, R13, R12, RZ ;  /* 0x0000000c0d0d7210 */ /* 0x000fca0007ffe0ff */
        /* <DEDUP_REMOVED lines=20> */
.L_x_6170:
[----:B------:R-:W-:Y:S02]  /*abd0*/  PRMT R9, R4, 0x5432, R6 ;  /* 0x0000543204097816 */ /* 0x000fe40000000006 */
[----:B------:R-:W-:Y:S02]  /*abe0*/  PRMT R7, R26, 0x5410, R4 ;  /* 0x000054101a077816 */ /* 0x000fe40000000004 */
[----:B------:R-:W-:Y:S02]  /*abf0*/  PRMT R6, R8, 0x7610, R6 ;  /* 0x0000761008067816 */ /* 0x000fe40000000006 */
[----:B------:R-:W-:Y:S02]  /*ac00*/  PRMT R26, R26, 0x7632, R26 ;  /* 0x000076321a1a7816 */ /* 0x000fe4000000001a */
[----:B------:R-:W-:-:S07]  /*ac10*/  PRMT R8, R8, 0x7632, R8 ;  /* 0x0000763208087816 */ /* 0x000fce0000000008 */
.L_x_6169:
[----:B------:R-:W-:Y:S05]  /*ac20*/  BSYNC B0 ;  /* 0x0000000000007941 */ /* 0x000fea0003800000 */
.L_x_6168:
        /* <DEDUP_REMOVED lines=35> */
.L_x_6173:
[----:B------:R-:W-:Y:S05]  /*ae60*/  BSYNC B0 ;  /* 0x0000000000007941 */ /* 0x000fea0003800000 */
.L_x_6172:
        /* <DEDUP_REMOVED lines=16> */
[----:B------:R-:W-:Y:S01]  /*af70*/  IADD3 R5, R5, R12, RZ ;  /* 0x0000000c05057210 */ /* 0x000fe20007ffe0ff */
        /* <DEDUP_REMOVED lines=9> */
.L_x_6175:
[----:B------:R-:W-:Y:S05]  /*b010*/  BSYNC B0 ;  /* 0x0000000000007941 */ /* 0x000fea0003800000 */
.L_x_6174:
[----:B------:R-:W-:Y:S01]  /*b020*/  FADD.FTZ R14, R14, R21 ;  /* 0x000000150e0e7221 */ /* 0x000fe20000010000 */
[----:B------:R-:W-:-:S03]  /*b030*/  FADD.FTZ R15, R10, R15 ;  /* 0x0000000f0a0f7221 */ /* 0x000fc60000010000 */
[----:B------:R-:W-:Y:S01]  /*b040*/  FADD.FTZ R14, R14, R11 ;  /* 0x0000000b0e0e7221 */ /* 0x000fe20000010000 */
[----:B------:R-:W-:-:S03]  /*b050*/  FADD.FTZ R15, R15, R20 ;  /* 0x000000140f0f7221 */ /* 0x000fc60000010000 */
[----:B------:R-:W-:Y:S01]  /*b060*/  FADD.FTZ R19, R14, R3 ;  /* 0x000000030e137221 */ /* 0x000fe20000010000 */
[----:B------:R-:W-:Y:S01]  /*b070*/  FADD.FTZ R18, R15, R0 ;  /* 0x000000000f127221 */ /* 0x000fe20000010000 */
[----:B------:R-:W-:Y:S06]  /*b080*/  BRA `(.L_x_6134) ;  /* 0x0000000400f87947 */ /* 0x000fec0003800000 */
.L_x_6150:
        /* <DEDUP_REMOVED lines=20> */
.L_x_6179:
[-C--:B------:R-:W-:Y:S02]  /*b1d0*/  IADD3 R5, R13, R12.reuse, RZ ;  /* 0x0000000c0d057210 */ /* 0x080fe40007ffe0ff */
[----:B------:R-:W-:Y:S02]  /*b1e0*/  SHF.R.U32.HI R21, RZ, 0x1, R13 ;  /* 0x00000001ff157819 */ /* 0x000fe4000001160d */
[----:B------:R-:W-:Y:S02]  /*b1f0*/  SHF.R.U32.HI R15, RZ, 0x1, R5 ;  /* 0x00000001ff0f7819 */ /* 0x000fe40000011605 */
[----:B------:R-:W-:Y:S01]  /*b200*/  IADD3 R5, R5, R12, RZ ;  /* 0x0000000c05057210 */ /* 0x000fe20007ffe0ff */
[----:B------:R-:W-:-:S03]  /*b210*/  IMAD.WIDE.U32 R20, R21, 0x4, R18 ;  /* 0x0000000415147825 */ /* 0x000fc600078e0012 */
[----:B------:R-:W-:Y:S01]  /*b220*/  SHF.R.U32.HI R25, RZ, 0x1, R5 ;  /* 0x00000001ff197819 */ /* 0x000fe20000011605 */
[----:B------:R-:W-:Y:S02]  /*b230*/  IMAD.IADD R13, R5, 0x1, R12 ;  /* 0x00000001050d7824 */ /* 0x000fe400078e020c */
[----:B------:R-:W-:Y:S01]  /*b240*/  IMAD.WIDE.U32 R14, R15, 0x4, R18 ;  /* 0x000000040f0e7825 */ /* 0x000fe200078e0012 */
[----:B------:R-:W2:Y:S02]  /*b250*/  LDG.E R20, desc[UR60][R20.64] ;  /* 0x0000003c14147981 */ /* 0x000ea4000c1e1900 */
[----:B------:R-:W-:Y:S01]  /*b260*/  SHF.R.U32.HI R5, RZ, 0x1, R13 ;  /* 0x00000001ff057819 */ /* 0x000fe2000001160d */
[--C-:B------:R-:W-:Y:S02]  /*b270*/  IMAD.WIDE.U32 R24, R25, 0x4, R18.reuse ;  /* 0x0000000419187825 */ /* 0x100fe400078e0012 */
[----:B------:R-:W3:Y:S02]  /*b280*/  LDG.E R14, desc[UR60][R14.64] ;  /* 0x0000003c0e0e7981 */ /* 0x000ee4000c1e1900 */
[----:B------:R-:W-:-:S02]  /*b290*/  IMAD.WIDE.U32 R4, R5, 0x4, R18 ;  /* 0x0000000405047825 */ /* 0x000fc400078e0012 */
        /* <DEDUP_REMOVED lines=11> */
[----:B----4-:R-:W-:-:S02]  /*b350*/  HADD2.F32 R5, -RZ, R24.H0_H0 ;  /* 0x20000018ff057230 */ /* 0x010fc40000004100 */
[----:B------:R-:W-:Y:S01]  /*b360*/  FADD.FTZ R9, R28, R9 ;  /* 0x000000091c097221 */ /* 0x000fe20000010000 */
[----:B------:R-:W-:Y:S02]  /*b370*/  HADD2.F32 R26, -RZ, R24.H1_H1 ;  /* 0x30000018ff1a7230 */ /* 0x000fe40000004100 */
[----:B------:R-:W-:Y:S01]  /*b380*/  FADD.FTZ R8, R15, R8 ;  /* 0x000000080f087221 */ /* 0x000fe20000010000 */
[--C-:B-----5:R-:W-:Y:S02]  /*b390*/  HADD2.F32 R21, -RZ, R4.reuse.H0_H0 ;  /* 0x20000004ff157230 */ /* 0x120fe40000004100 */
[----:B------:R-:W-:Y:S01]  /*b3a0*/  FADD.FTZ R10, R5, R10 ;  /* 0x0000000a050a7221 */ /* 0x000fe20000010000 */
[----:B------:R-:W-:Y:S02]  /*b3b0*/  HADD2.F32 R28, -RZ, R4.H1_H1 ;  /* 0x30000004ff1c7230 */ /* 0x000fe40000004100 */
[----:B------:R-:W-:Y:S01]  /*b3c0*/  FADD.FTZ R11, R26, R11 ;  /* 0x0000000b1a0b7221 */ /* 0x000fe20000010000 */
[----:B------:R-:W-:-:S02]  /*b3d0*/  FADD.FTZ R0, R21, R0 ;  /* 0x0000000015007221 */ /* 0x000fc40000010000 */
[----:B------:R-:W-:Y:S01]  /*b3e0*/  FADD.FTZ R3, R28, R3 ;  /* 0x000000031c037221 */ /* 0x000fe20000010000 */
[----:B------:R-:W-:Y:S06]  /*b3f0*/  @!P0 BRA `(.L_x_6179) ;  /* 0xfffffffc00748947 */ /* 0x000fec000383ffff */
[----:B------:R-:W-:Y:S05]  /*b400*/  BSYNC B1 ;  /* 0x0000000000017941 */ /* 0x000fea0003800000 */
.L_x_6178:
[----:B------:R-:W-:Y:S02]  /*b410*/  PRMT R21, R20, 0x7632, R21 ;  /* 0x0000763214157816 */ /* 0x000fe40000000015 */
[----:B------:R-:W-:Y:S02]  /*b420*/  PRMT R15, R14, 0x7610, R14 ;  /* 0x000076100e0f7816 */ /* 0x000fe4000000000e */
[--C-:B------:R-:W-:Y:S02]  /*b430*/  PRMT R20, R20, 0x5410, R24.reuse ;  /* 0x0000541014147816 */ /* 0x100fe40000000018 */
[----:B------:R-:W-:Y:S02]  /*b440*/  PRMT R24, R24, 0x7632, R24 ;  /* 0x0000763218187816 */ /* 0x000fe40000000018 */
[----:B------:R-:W-:-:S07]  /*b450*/  PRMT R14, R4, 0x7610, R4 ;  /* 0x00007610040e7816 */ /* 0x000fce0000000004 */
.L_x_6177:
[----:B------:R-:W-:Y:S05]  /*b460*/  BSYNC B0 ;  /* 0x0000000000007941 */ /* 0x000fea0003800000 */
.L_x_6176:
        /* <DEDUP_REMOVED lines=30> */
.L_x_6181:
[----:B------:R-:W-:Y:S05]  /*b650*/  BSYNC B0 ;  /* 0x0000000000007941 */ /* 0x000fea0003800000 */
.L_x_6180:
        /* <DEDUP_REMOVED lines=9> */
[----:B------:R-:W-:Y:S02]  /*b6f0*/  IMAD.IADD R5, R13, 0x1, R12 ;  /* 0x000000010d057824 */ /* 0x000fe400078e020c */
        /* <DEDUP_REMOVED lines=16> */
.L_x_6183:
[----:B------:R-:W-:Y:S05]  /*b800*/  BSYNC B0 ;  /* 0x0000000000007941 */ /* 0x000fea0003800000 */
.L_x_6182:
[----:B------:R-:W-:Y:S01]  /*b810*/  FADD.FTZ R8, R7, R8 ;  /* 0x0000000807087221 */ /* 0x000fe20000010000 */
[----:B------:R-:W-:-:S03]  /*b820*/  FADD.FTZ R9, R6, R9 ;  /* 0x0000000906097221 */ /* 0x000fc60000010000 */
[----:B------:R-:W-:Y:S01]  /*b830*/  FADD.FTZ R8, R8, R11 ;  /* 0x0000000b08087221 */ /* 0x000fe20000010000 */
[----:B------:R-:W-:-:S03]  /*b840*/  FADD.FTZ R9, R9, R10 ;  /* 0x0000000a09097221 */ /* 0x000fc60000010000 */
[----:B------:R-:W-:Y:S01]  /*b850*/  FADD.FTZ R19, R8, R3 ;  /* 0x0000000308137221 */ /* 0x000fe20000010000 */
[----:B------:R-:W-:-:S07]  /*b860*/  FADD.FTZ R18, R9, R0 ;  /* 0x0000000009127221 */ /* 0x000fce0000010000 */
.L_x_6134:
[----:B------:R-:W-:Y:S05]  /*b870*/  BSYNC B6 ;  /* 0x0000000000067941 */ /* 0x000fea0003800000 */
.L_x_6133:
        /* <DEDUP_REMOVED lines=15> */
.L_x_6185:
        /* <DEDUP_REMOVED lines=14> */
.L_x_6184:
        /* <DEDUP_REMOVED lines=19> */
.L_x_6188:
        /* <DEDUP_REMOVED lines=14> */
.L_x_6187:
[----:B------:R-:W-:Y:S01]  /*bc60*/  ISETP.GE.AND P0, PT, R0, 0x2, PT ;  /* 0x000000020000780c */ /* 0x000fe20003f06270 */
[----:B------:R-:W-:Y:S05]  /*bc70*/  WARPSYNC.ALL ;  /* 0x0000000000007948 */ /* 0x000fea0003800000 */
[----:B------:R-:W-:Y:S07]  /*bc80*/  BAR.SYNC.DEFER_BLOCKING 0x0 ;  /* 0x0000000000007b1d */ /* 0x000fee0000010000 */
[----:B------:R-:W-:Y:S05]  /*bc90*/  @!P0 BRA `(.L_x_6186) ;  /* 0x0000000000208947 */ /* 0x000fea0003800000 */
[----:B------:R-:W-:-:S11]  /*bca0*/  HFMA2.MMA R3, -RZ, RZ, 0, 5.9604644775390625e-08 ;  /* 0x00000001ff037435 */ /* 0x000fd600000001ff */
.L_x_6189:
[----:B------:R-:W1:Y:S04]  /*bcb0*/  SHFL.DOWN PT, R5, R18, R3, 0x1f ;  /* 0x08001f0312057589 */ /* 0x000e6800000e0000 */
[----:B------:R2:W3:Y:S02]  /*bcc0*/  SHFL.DOWN PT, R4, R19, R3, 0x1f ;  /* 0x08001f0313047589 */ /* 0x0004e400000e0000 */
[----:B--2---:R-:W-:-:S05]  /*bcd0*/  IMAD.SHL.U32 R3, R3, 0x2, RZ ;  /* 0x0000000203037824 */ /* 0x004fca00078e00ff */
[----:B------:R-:W-:Y:S01]  /*bce0*/  ISETP.GE.AND P0, PT, R3, R0, PT ;  /* 0x000000000300720c */ /* 0x000fe20003f06270 */
[----:B-1----:R-:W-:Y:S01]  /*bcf0*/  FADD.FTZ R18, R5, R18 ;  /* 0x0000001205127221 */ /* 0x002fe20000010000 */
[----:B---3--:R-:W-:-:S11]  /*bd00*/  FADD.FTZ R19, R4, R19 ;  /* 0x0000001304137221 */ /* 0x008fd60000010000 */
[----:B------:R-:W-:Y:S05]  /*bd10*/  @!P0 BRA `(.L_x_6189) ;  /* 0xfffffffc00e48947 */ /* 0x000fea000383ffff */
.L_x_6186:
        /* <DEDUP_REMOVED lines=278> */
.L_x_6190:
        /* <DEDUP_REMOVED lines=278> */
.L_x_6191:
        /* <DEDUP_REMOVED lines=13> */
.L_x_6197:
        /* <DEDUP_REMOVED lines=9> */
[----:B------:R-:W-:Y:S05]  /*e140*/  CALL.REL.NOINC `($__internal_21_$__cuda_sm20_rem_u64) ;  /* 0x0000004c00287944 */ /* 0x000fea0003c00000 */
[----:B------:R-:W-:Y:S05]  /*e150*/  BRA `(.L_x_6196) ;  /* 0x00000000004c7947 */ /* 0x000fea0003800000 */
.L_x_6195:
        /* <DEDUP_REMOVED lines=19> */
.L_x_6196:
[----:B------:R-:W-:Y:S05]  /*e290*/  BSYNC B1 ;  /* 0x0000000000017941 */ /* 0x000fea0003800000 */
.L_x_6194:
[----:B------:R-:W-:Y:S01]  /*e2a0*/  ISETP.NE.U32.AND P0, PT, R10, RZ, PT ;  /* 0x000000ff0a00720c */ /* 0x000fe20003f05070 */
[----:B------:R-:W-:Y:S01]  /*e2b0*/  IMAD.MOV.U32 R12, RZ, RZ, R0 ;  /* 0x000000ffff0c7224 */ /* 0x000fe200078e0000 */
[----:B------:R-:W-:Y:S02]  /*e2c0*/  MOV R14, R3 ;  /* 0x00000003000e7202 */ /* 0x000fe40000000f00 */
[----:B------:R-:W-:-:S13]  /*e2d0*/  ISETP.NE.AND.EX P0, PT, R11, RZ, PT, P0 ;  /* 0x000000ff0b00720c */ /* 0x000fda0003f05300 */
[----:B------:R-:W-:Y:S05]  /*e2e0*/  @P0 BRA `(.L_x_6197) ;  /* 0xfffffffc00700947 */ /* 0x000fea000383ffff */
[----:B------:R-:W-:Y:S05]  /*e2f0*/  BSYNC B0 ;  /* 0x0000000000007941 */ /* 0x000fea0003800000 */
.L_x_6193:
[----:B------:R-:W-:Y:S01]  /*e300*/  ISETP.NE.U32.AND P2, PT, R3, RZ, PT ;  /* 0x000000ff0300720c */ /* 0x000fe20003f45070 */
[----:B------:R-:W-:-:S12]  /*e310*/  BSSY B0, `(.L_x_6198) ;  /* 0x000001c000007945 */ /* 0x000fd80003800000 */
[----:B------:R-:W-:Y:S05]  /*e320*/  @!P2 BRA `(.L_x_6199) ;  /* 0x00000000001ca947 */ /* 0x000fea0003800000 */
[----:B------:R-:W-:Y:S01]  /*e330*/  HFMA2.MMA R14, -RZ, RZ, 0, 2.384185791015625e-07 ;  /* 0x00000004ff0e7435 */ /* 0x000fe200000001ff */
[----:B------:R-:W-:Y:S01]  /*e340*/  IMAD.MOV.U32 R15, RZ, RZ, RZ ;  /* 0x000000ffff0f7224 */ /* 0x000fe200078e00ff */
[----:B------:R-:W-:-:S09]  /*e350*/  MOV R20, 0xe370 ;  /* 0x0000e37000147802 */ /* 0x000fd20000000f00 */
[----:B------:R-:W-:Y:S05]  /*e360*/  CALL.REL.NOINC `($__internal_20_$__cuda_sm20_div_u64) ;  /* 0x00000044008c7944 */ /* 0x000fea0003c00000 */
[----:B------:R-:W-:Y:S02]  /*e370*/  MOV R8, R10 ;  /* 0x0000000a00087202 */ /* 0x000fe40000000f00 */
[----:B------:R-:W-:Y:S01]  /*e380*/  MOV R9, R11 ;  /* 0x0000000b00097202 */ /* 0x000fe20000000f00 */
[----:B------:R-:W-:Y:S06]  /*e390*/  BRA `(.L_x_6200) ;  /* 0x00000000004c7947 */ /* 0x000fec0003800000 */
.L_x_6199:
        /* <DEDUP_REMOVED lines=19> */
.L_x_6200:
[----:B------:R-:W-:Y:S05]  /*e4d0*/  BSYNC B0 ;  /* 0x0000000000007941 */ /* 0x000fea0003800000 */
.L_x_6198:
[----:B------:R-:W-:Y:S04]  /*e4e0*/  BSSY B0, `(.L_x_6201) ;  /* 0x000001a000007945 */ /* 0x000fe80003800000 */
[----:B------:R-:W-:Y:S05]  /*e4f0*/  @!P2 BRA `(.L_x_6202) ;  /* 0x000000000014a947 */ /* 0x000fea0003800000 */
[----:B------:R-:W-:Y:S01]  /*e500*/  HFMA2.MMA R14, -RZ, RZ, 0, 1.1920928955078125e-07 ;  /* 0x00000002ff0e7435 */ /* 0x000fe200000001ff */
[----:B------:R-:W-:Y:S01]  /*e510*/  IMAD.MOV.U32 R15, RZ, RZ, RZ ;  /* 0x000000ffff0f7224 */ /* 0x000fe200078e00ff */
[----:B------:R-:W-:-:S09]  /*e520*/  MOV R20, 0xe540 ;  /* 0x0000e54000147802 */ /* 0x000fd20000000f00 */
[----:B------:R-:W-:Y:S05]  /*e530*/  CALL.REL.NOINC `($__internal_20_$__cuda_sm20_div_u64) ;  /* 0x0000004400187944 */ /* 0x000fea0003c00000 */
[----:B------:R-:W-:Y:S05]  /*e540*/  BRA `(.L_x_6203) ;  /* 0x00000000004c7947 */ /* 0x000fea0003800000 */
.L_x_6202:
        /* <DEDUP_REMOVED lines=19> */
.L_x_6203:
[----:B------:R-:W-:Y:S05]  /*e680*/  BSYNC B0 ;  /* 0x0000000000007941 */ /* 0x000fea0003800000 */
.L_x_6201:
        /* <DEDUP_REMOVED lines=10> */
[----:B------:R-:W-:Y:S05]  /*e730*/  CALL.REL.NOINC `($__internal_20_$__cuda_sm20_div_u64) ;  /* 0x0000004000987944 */ /* 0x000fea0003c00000 */
[----:B------:R-:W-:Y:S02]  /*e740*/  MOV R8, R10 ;  /* 0x0000000a00087202 */ /* 0x000fe40000000f00 */
[----:B------:R-:W-:Y:S01]  /*e750*/  MOV R9, R11 ;  /* 0x0000000b00097202 */ /* 0x000fe20000000f00 */
[----:B------:R-:W-:Y:S06]  /*e760*/  BRA `(.L_x_6206) ;  /* 0x00000000004c7947 */ /* 0x000fec0003800000 */
.L_x_6205:
        /* <DEDUP_REMOVED lines=19> */
.L_x_6206:
[----:B------:R-:W-:Y:S05]  /*e8a0*/  BSYNC B0 ;  /* 0x0000000000007941 */ /* 0x000fea0003800000 */
.L_x_6204:
[----:B------:R-:W-:Y:S02]  /*e8b0*/  ULDC.64 UR4, c[0x0][0x600] ;  /* 0x0001800000047ab9 */ /* 0x000fe40000000a00 */
[----:B------:R-:W-:-:S04]  /*e8c0*/  IADD3 R8, P0, R8, UR4, RZ ;  /* 0x0000000408087c10 */ /* 0x000fc8000ff1e0ff */
[----:B------:R-:W-:-:S04]  /*e8d0*/  IADD3.X R9, R9, UR5, RZ, P0, !PT ;  /* 0x0000000509097c10 */ /* 0x000fc800087fe4ff */
[----:B------:R-:W-:-:S07]  /*e8e0*/  MOV R0, R9 ;  /* 0x0000000900007202 */ /* 0x000fce0000000f00 */
.L_x_6192:
        /* <DEDUP_REMOVED lines=288> */
.L_x_6208:
        /* <DEDUP_REMOVED lines=278> */
.L_x_6209:
        /* <DEDUP_REMOVED lines=16> */
.L_x_6211:
[----:B------:R-:W-:Y:S05]  /*10d50*/  BSYNC B0 ;  /* 0x0000000000007941 */ /* 0x000fea0003800000 */
.L_x_6210:
        /* <DEDUP_REMOVED lines=15> */
.L_x_6213:
[----:B------:R-:W-:Y:S05]  /*10e50*/  BSYNC B0 ;  /* 0x0000000000007941 */ /* 0x000fea0003800000 */
.L_x_6212:
        /* <DEDUP_REMOVED lines=35> */
.L_x_6215:
[----:B------:R-:W-:Y:S05]  /*11090*/  BSYNC B0 ;  /* 0x0000000000007941 */ /* 0x000fea0003800000 */
.L_x_6214:
        /* <DEDUP_REMOVED lines=35> */
.L_x_6220:
        /* <DEDUP_REMOVED lines=10> */
.L_x_6219:
[----:B------:R-:W-:Y:S05]  /*11370*/  BRA `(.L_x_6218) ;  /* 0x0000000000547947 */ /* 0x000fea0003800000 */
.L_x_6217:
        /* <DEDUP_REMOVED lines=11> */
.L_x_6221:
        /* <DEDUP_REMOVED lines=10> */
.L_x_6218:
[----:B------:R-:W-:Y:S05]  /*114d0*/  BSYNC B0 ;  /* 0x0000000000007941 */ /* 0x000fea0003800000 */
.L_x_6216:
        /* <DEDUP_REMOVED lines=13> */
.L_x_6223:
        /* <DEDUP_REMOVED lines=13> */
.L_x_6222:
        /* <DEDUP_REMOVED lines=10> */
.L_x_6226:
        /* <DEDUP_REMOVED lines=13> */
.L_x_6225:
[----:B------:R-:W-:Y:S01]  /*117f0*/  BAR.SYNC.DEFER_BLOCKING 0x0 ;  /* 0x0000000000007b1d */ /* 0x000fe20000010000 */
[----:B------:R-:W-:-:S13]  /*11800*/  ISETP.GE.AND P0, PT, R2, 0x2, PT ;  /* 0x000000020200780c */ /* 0x000fda0003f06270 */
[----:B------:R-:W-:Y:S05]  /*11810*/  @!P0 BRA `(.L_x_6224) ;  /* 0x0000000000208947 */ /* 0x000fea0003800000 */
[----:B0-----:R-:W-:-:S11]  /*11820*/  HFMA2.MMA R3, -RZ, RZ, 0, 5.9604644775390625e-08 ;  /* 0x00000001ff037435 */ /* 0x001fd600000001ff */
.L_x_6227:
[----:B------:R-:W0:Y:S04]  /*11830*/  SHFL.DOWN PT, R11, R18, R3, 0x1f ;  /* 0x08001f03120b7589 */ /* 0x000e2800000e0000 */
[----:B------:R1:W2:Y:S02]  /*11840*/  SHFL.DOWN PT, R10, R19, R3, 0x1f ;  /* 0x08001f03130a7589 */ /* 0x0002a400000e0000 */
[----:B-1----:R-:W-:-:S04]  /*11850*/  SHF.L.U32 R3, R3, 0x1, RZ ;  /* 0x0000000103037819 */ /* 0x002fc800000006ff */
[----:B------:R-:W-:Y:S01]  /*11860*/  ISETP.GE.AND P0, PT, R3, R2, PT ;  /* 0x000000020300720c */ /* 0x000fe20003f06270 */
[----:B0-----:R-:W-:Y:S01]  /*11870*/  FADD.FTZ R18, R11, R18 ;  /* 0x000000120b127221 */ /* 0x001fe20000010000 */
[----:B--2---:R-:W-:-:S11]  /*11880*/  FADD.FTZ R19, R10, R19 ;  /* 0x000000130a137221 */ /* 0x004fd60000010000 */
[----:B------:R-:W-:Y:S05]  /*11890*/  @!P0 BRA `(.L_x_6227) ;  /* 0xfffffffc00e48947 */ /* 0x000fea000383ffff */
.L_x_6224:
        /* <DEDUP_REMOVED lines=13> */
.L_x_6229:
        /* <DEDUP_REMOVED lines=22> */
.L_x_6231:
        /* <DEDUP_REMOVED lines=23> */
.L_x_6232:
[----:B------:R-:W-:Y:S02]  /*11c40*/  ULDC.64 UR4, c[0x0][0x5f0] ;  /* 0x00017c0000047ab9 */ /* 0x000fe40000000a00 */
[----:B------:R-:W-:-:S04]  /*11c50*/  IADD3 R16, P0, R16, UR4, RZ ;  /* 0x0000000410107c10 */ /* 0x000fc8000ff1e0ff */
[----:B------:R-:W-:-:S05]  /*11c60*/  IADD3.X R17, RZ, UR5, RZ, P0, !PT ;  /* 0x00000005ff117c10 */ /* 0x000fca00087fe4ff */
[----:B------:R-:W-:Y:S01]  /*11c70*/  STG.E.U16 desc[UR60][R16.64], R19 ;  /* 0x0000001310007986 */ /* 0x000fe2000c10153c */
[----:B------:R-:W-:Y:S05]  /*11c80*/  EXIT ;  /* 0x000000000000794d */ /* 0x000fea0003800000 */
.L_x_6230:
[----:B------:R-:W-:Y:S04]  /*11c90*/  STG.E desc[UR60][R8.64], R18 ;  /* 0x0000001208007986 */ /* 0x000fe8000c10193c */
[----:B------:R-:W-:Y:S01]  /*11ca0*/  STG.E desc[UR60][R8.64+0x4], R19 ;  /* 0x0000041308007986 */ /* 0x000fe2000c10193c */
[----:B------:R-:W-:Y:S05]  /*11cb0*/  EXIT ;  /* 0x000000000000794d */ /* 0x000fea0003800000 */
.L_x_6228:
        /* <DEDUP_REMOVED lines=10> */
.L_x_6233:
        /* <DEDUP_REMOVED lines=22> */
.L_x_6235:
        /* <DEDUP_REMOVED lines=23> */
.L_x_6236:
[----:B------:R-:W-:Y:S02]  /*12030*/  ULDC.64 UR4, c[0x0][0x5f0] ;  /* 0x00017c0000047ab9 */ /* 0x000fe40000000a00 */
[----:B------:R-:W-:-:S05]  /*12040*/  IADD3 R16, P0, R16, UR4, RZ ;  /* 0x0000000410107c10 */ /* 0x000fca000ff1e0ff */
[----:B------:R-:W-:-:S05]  /*12050*/  IMAD.X R17, RZ, RZ, UR5, P0 ;  /* 0x00000005ff117e24 */ /* 0x000fca00080e06ff */
[----:B------:R-:W-:Y:S01]  /*12060*/  STG.E.U16 desc[UR60][R16.64], R19 ;  /* 0x0000001310007986 */ /* 0x000fe2000c10153c */
[----:B------:R-:W-:Y:S05]  /*12070*/  EXIT ;  /* 0x000000000000794d */ /* 0x000fea0003800000 */
.L_x_6234:
[----:B0-----:R-:W-:-:S04]  /*12080*/  F2FP.F16.F32.PACK_AB R18, R19, R18 ;  /* 0x000000121312723e */ /* 0x001fc800000000ff */
[----:B------:R-:W-:Y:S01]  /*12090*/  PRMT R3, R18, 0x7632, R3 ;  /* 0x0000763212037816 */ /* 0x000fe20000000003 */
[----:B------:R-:W-:Y:S04]  /*120a0*/  STG.E.U16 desc[UR60][R4.64], R18 ;  /* 0x0000001204007986 */ /* 0x000fe8000c10153c */
[----:B------:R-:W-:Y:S01]  /*120b0*/  STG.E.U16 desc[UR60][R6.64], R3 ;  /* 0x0000000306007986 */ /* 0x000fe2000c10153c */
[----:B------:R-:W-:Y:S05]  /*120c0*/  EXIT ;  /* 0x000000000000794d */ /* 0x000fea0003800000 */
.L_x_6207:
        /* <DEDUP_REMOVED lines=23> */
.L_x_6238:
        /* <DEDUP_REMOVED lines=22> */
.L_x_6240:
        /* <DEDUP_REMOVED lines=23> */
.L_x_6241:
[----:B------:R-:W-:Y:S02]  /*12510*/  ULDC.64 UR4, c[0x0][0x5f0] ;  /* 0x00017c0000047ab9 */ /* 0x000fe40000000a00 */
[----:B------:R-:W-:-:S04]  /*12520*/  IADD3 R22, P0, R22, UR4, RZ ;  /* 0x0000000416167c10 */ /* 0x000fc8000ff1e0ff */
[----:B------:R-:W-:-:S05]  /*12530*/  IADD3.X R23, RZ, UR5, RZ, P0, !PT ;  /* 0x00000005ff177c10 */ /* 0x000fca00087fe4ff */
[----:B------:R-:W-:Y:S01]  /*12540*/  STG.E.U16 desc[UR60][R22.64], R19 ;  /* 0x0000001316007986 */ /* 0x000fe2000c10153c */
[----:B------:R-:W-:Y:S05]  /*12550*/  EXIT ;  /* 0x000000000000794d */ /* 0x000fea0003800000 */
.L_x_6239:
[----:B------:R-:W-:Y:S04]  /*12560*/  STG.E desc[UR60][R8.64], R18 ;  /* 0x0000001208007986 */ /* 0x000fe8000c10193c */
[----:B------:R-:W-:Y:S01]  /*12570*/  STG.E desc[UR60][R8.64+0x4], R19 ;  /* 0x0000041308007986 */ /* 0x000fe2000c10193c */
[----:B------:R-:W-:Y:S05]  /*12580*/  EXIT ;  /* 0x000000000000794d */ /* 0x000fea0003800000 */
.L_x_6237:
        /* <DEDUP_REMOVED lines=10> */
.L_x_6242:
        /* <DEDUP_REMOVED lines=22> */
.L_x_6244:
        /* <DEDUP_REMOVED lines=23> */
.L_x_6245:
[----:B------:R-:W-:Y:S02]  /*12900*/  ULDC.64 UR4, c[0x0][0x5f0] ;  /* 0x00017c0000047ab9 */ /* 0x000fe40000000a00 */
[----:B------:R-:W-:-:S04]  /*12910*/  IADD3 R22, P0, R22, UR4, RZ ;  /* 0x0000000416167c10 */ /* 0x000fc8000ff1e0ff */
[----:B------:R-:W-:-:S05]  /*12920*/  IADD3.X R23, RZ, UR5, RZ, P0, !PT ;  /* 0x00000005ff177c10 */ /* 0x000fca00087fe4ff */
[----:B------:R-:W-:Y:S01]  /*12930*/  STG.E.U16 desc[UR60][R22.64], R19 ;  /* 0x0000001316007986 */ /* 0x000fe2000c10153c */
[----:B------:R-:W-:Y:S05]  /*12940*/  EXIT ;  /* 0x000000000000794d */ /* 0x000fea0003800000 */
.L_x_6243:
[----:B------:R-:W-:-:S04]  /*12950*/  F2FP.F16.F32.PACK_AB R18, R19, R18 ;  /* 0x000000121312723e */ /* 0x000fc800000000ff */
[----:B------:R-:W-:Y:S01]  /*12960*/  PRMT R2, R18, 0x7632, R2 ;  /* 0x0000763212027816 */ /* 0x000fe20000000002 */
[----:B------:R-:W-:Y:S04]  /*12970*/  STG.E.U16 desc[UR60][R6.64], R18 ;  /* 0x0000001206007986 */ /* 0x000fe8000c10153c */
[----:B------:R-:W-:Y:S01]  /*12980*/  STG.E.U16 desc[UR60][R4.64], R2 ;  /* 0x0000000204007986 */ /* 0x000fe2000c10153c */
[----:B------:R-:W-:Y:S05]  /*12990*/  EXIT ;  /* 0x000000000000794d */ /* 0x000fea0003800000 */
        .weak           $__internal_20_$__cuda_sm20_div_u64
        .type           $__internal_20_$__cuda_sm20_div_u64,@function
        .size           $__internal_20_$__cuda_sm20_div_u64,($__internal_21_$__cuda_sm20_rem_u64 - $__internal_20_$__cuda_sm20_div_u64)
$__internal_20_$__cuda_sm20_div_u64:
        /* <DEDUP_REMOVED lines=68> */
[----:B------:R-:W-:Y:S06]  /*12de0*/  RET.REL.NODEC R20 `(_ZN2at6native13reduce_kernelILi256ELi2ENS0_8ReduceOpIN3c104HalfENS0_14func_wrapper_tIS4_ZNS0_11sum_functorIS4_fS4_EclERNS_14TensorIteratorEEUlffE_EEjS4_Li4ELi8EEEEEvT1_) ;  /* 0xfffffed014847950 */ /* 0x000fec0003c3ffff */
        .weak           $__internal_21_$__cuda_sm20_rem_u64
        .type           $__internal_21_$__cuda_sm20_rem_u64,@function
        .size           $__internal_21_$__cuda_sm20_rem_u64,(.L_x_9803 - $__internal_21_$__cuda_sm20_rem_u64)
$__internal_21_$__cuda_sm20_rem_u64:
        /* <DEDUP_REMOVED lines=64> */
[----:B------:R-:W-:Y:S06]  /*131f0*/  RET.REL.NODEC R12 `(_ZN2at6native13reduce_kernelILi256ELi2ENS0_8ReduceOpIN3c104HalfENS0_14func_wrapper_tIS4_ZNS0_11sum_functorIS4_fS4_EclERNS_14TensorIteratorEEUlffE_EEjS4_Li4ELi8EEEEEvT1_) ;  /* 0xfffffecc0c807950 */ /* 0x000fec0003c3ffff */
.L_x_6246:
        /* <DEDUP_REMOVED lines=16> */
.L_x_9803:


//--------------------- .text._ZN2at6native13reduce_kernelILi128ELi4ENS0_8ReduceOpIN3c104HalfENS0_14func_wrapper_tIS4_ZNS0_11sum_functorIS4_fS4_EclERNS_14TensorIteratorEEUlffE_EEjS4_Li4ELi8EEEEEvT1_ --------------------------
	.section	.text._ZN2at6native13reduce_kernelILi128ELi4ENS0_8ReduceOpIN3c104HalfENS0_14func_wrapper_tIS4_ZNS0_11sum_functorIS4_fS4_EclERNS_14TensorIteratorEEUlffE_EEjS4_Li4ELi8EEEEEvT1_,"ax",@progbits
	.align	128
        .global         _ZN2at6native13reduce_kernelILi128ELi4ENS0_8ReduceOpIN3c104HalfENS0_14func_wrapper_tIS4_ZNS0_11sum_functorIS4_fS4_EclERNS_14TensorIteratorEEUlffE_EEjS4_Li4ELi8EEEEEvT1_
        .type           _ZN2at6native13reduce_kernelILi128ELi4ENS0_8ReduceOpIN3c104HalfENS0_14func_wrapper_tIS4_ZNS0_11sum_functorIS4_fS4_EclERNS_14TensorIteratorEEUlffE_EEjS4_Li4ELi8EEEEEvT1_,@function
        .size           _ZN2at6native13reduce_kernelILi128ELi4ENS0_8ReduceOpIN3c104HalfENS0_14func_wrapper_tIS4_ZNS0_11sum_functorIS4_fS4_EclERNS_14TensorIteratorEEUlffE_EEjS4_Li4ELi8EEEEEvT1_,(.L_x_9805 - _ZN2at6native13reduce_kernelILi128ELi4ENS0_8ReduceOpIN3c104HalfENS0_14func_wrapper_tIS4_ZNS0_11sum_functorIS4_fS4_EclERNS_14TensorIteratorEEUlffE_EEjS4_Li4ELi8EEEEEvT1_)
        .other          _ZN2at6native13reduce_kernelILi128ELi4ENS0_8ReduceOpIN3c104HalfENS0_14func_wrapper_tIS4_ZNS0_11sum_functorIS4_fS4_EclERNS_14TensorIteratorEEUlffE_EEjS4_Li4ELi8EEEEEvT1_,@"STO_CUDA_ENTRY STV_DEFAULT"
_ZN2at6native13reduce_kernelILi128ELi4ENS0_8ReduceOpIN3c104HalfENS0_14func_wrapper_tIS4_ZNS0_11sum_functorIS4_fS4_EclERNS_14TensorIteratorEEUlffE_EEjS4_Li4ELi8EEEEEvT1_:
.text._ZN2at6native13reduce_kernelILi128ELi4ENS0_8ReduceOpIN3c104HalfENS0_14func_wrapper_tIS4_ZNS0_11sum_functorIS4_fS4_EclERNS_14TensorIteratorEEUlffE_EEjS4_Li4ELi8EEEEEvT1_:
        /* <DEDUP_REMOVED lines=293> */
.L_x_6247:
        /* <DEDUP_REMOVED lines=30> */
.L_x_6251:
        /* <DEDUP_REMOVED lines=25> */
.L_x_6257:
[----:B------:R-:W-:Y:S05]  /*15c0*/  BSYNC B2 ;  /* 0x0000000000027941 */ /* 0x000fea0003800000 */
.L_x_6256:
        /* <DEDUP_REMOVED lines=11> */
.L_x_6255:
[----:B------:R-:W-:Y:S05]  /*1680*/  BSYNC B1 ;  /* 0x0000000000017941 */ /* 0x000fea0003800000 */
.L_x_6254:
[----:B------:R-:W0:Y:S01]  /*1690*/  LDC R6, c[0x0][0x21c] ;  /* 0x00008700ff067b82 */ /* 0x000e220000000800 */
[----:B------:R-:W-:-:S04]  /*16a0*/  IADD3 R5, P0, -R7, 0x8, RZ ;  /* 0x0000000807057810 */ /* 0x000fc80007f1e1ff */
[----:B------:R-:W-:Y:S02]  /*16b0*/  LEA R22, P1, R5, R22, 0x1 ;  /* 0x0000001605167211 */ /* 0x000fe400078208ff */
[----:B------:R-:W-:-:S04]  /*16c0*/  IADD3.X R4, RZ, -0x1, RZ, P0, !PT ;  /* 0xffffffffff047810 */ /* 0x000fc800007fe4ff */
[----:B------:R-:W-:Y:S02]  /*16d0*/  LEA.HI.X R23, R5, R23, R4, 0x1, P1 ;  /* 0x0000001705177211 */ /* 0x000fe400008f0c04 */
[----:B0-----:R-:W-:-:S07]  /*16e0*/  IADD3 R3, R7, -0x8, R6 ;  /* 0xfffffff807037810 */ /* 0x001fce0007ffe006 */
.L_x_6253:
[----:B------:R-:W-:Y:S05]  /*16f0*/  BSYNC B0 ;  /* 0x0000000000007941 */ /* 0x000fea0003800000 */
.L_x_6252:
        /* <DEDUP_REMOVED lines=17> */
[-C--:B------:R-:W-:Y:S01]  /*1810*/  MOV R9, R8.reuse ;  /* 0x0000000800097202 */ /* 0x080fe20000000f00 */
[--C-:B------:R-:W-:Y:S01]  /*1820*/  IMAD.MOV.U32 R10, RZ, RZ, R8.reuse ;  /* 0x000000ffff0a7224 */ /* 0x100fe200078e0008 */
[-C--:B------:R-:W-:Y:S01]  /*1830*/  MOV R11, R8.reuse ;  /* 0x00000008000b7202 */ /* 0x080fe20000000f00 */
[----:B------:R-:W-:Y:S01]  /*1840*/  IMAD.MOV.U32 R15, RZ, RZ, R8 ;  /* 0x000000ffff0f7224 */ /* 0x000fe200078e0008 */
[----:B------:R-:W-:-:S07]  /*1850*/  MOV R12, R8 ;  /* 0x00000008000c7202 */ /* 0x000fce0000000f00 */
.L_x_6260:
        /* <DEDUP_REMOVED lines=23> */
.L_x_6259:
[----:B------:R-:W-:Y:S05]  /*19d0*/  BSYNC B0 ;  /* 0x0000000000007941 */ /* 0x000fea0003800000 */
.L_x_6258:
        /* <DEDUP_REMOVED lines=8> */
.L_x_6262:
[----:B------:R-:W-:Y:S05]  /*1a60*/  BSYNC B0 ;  /* 0x0000000000007941 */ /* 0x000fea0003800000 */
.L_x_6261:
        /* <DEDUP_REMOVED lines=11> */
[----:B------:R-:W-:-:S07]  /*1b20*/  FADD.FTZ R0, R0, R3 ;  /* 0x0000000300007221 */ /* 0x000fce0000010000 */
.L_x_6264:
[----:B------:R-:W-:Y:S05]  /*1b30*/  BSYNC B0 ;  /* 0x0000000000007941 */ /* 0x000fea0003800000 */
.L_x_6263:
[----:B------:R-:W-:Y:S01]  /*1b40*/  FADD.FTZ R15, R15, R0 ;  /* 0x000000000f0f7221 */ /* 0x000fe20000010000 */
[----:B------:R-:W-:Y:S02]  /*1b50*/  MOV R25, RZ ;  /* 0x000000ff00197202 */ /* 0x000fe40000000f00 */
[----:B------:R-:W-:Y:S01]  /*1b60*/  CS2R R26, SRZ ;  /* 0x00000000001a7805 */ /* 0x000fe2000001ff00 */
[----:B------:R-:W-:-:S04]  /*1b70*/  FADD.FTZ R12, R15, R12 ;  /* 0x0000000c0f0c7221 */ /* 0x000fc80000010000 */
[----:B------:R-:W-:-:S04]  /*1b80*/  FADD.FTZ R11, R12, R11 ;  /* 0x0000000b0c0b7221 */ /* 0x000fc80000010000 */
[----:B------:R-:W-:-:S04]  /*1b90*/  FADD.FTZ R10, R11, R10 ;  /* 0x0000000a0b0a7221 */ /* 0x000fc80000010000 */
[----:B------:R-:W-:-:S04]  /*1ba0*/  FADD.FTZ R9, R10, R9 ;  /* 0x000000090a097221 */ /* 0x000fc80000010000 */
[----:B------:R-:W-:-:S04]  /*1bb0*/  FADD.FTZ R9, R9, R8 ;  /* 0x0000000809097221 */ /* 0x000fc80000010000 */
[----:B------:R-:W-:Y:S01]  /*1bc0*/  FADD.FTZ R24, R9, R24 ;  /* 0x0000001809187221 */ /* 0x000fe20000010000 */
[----:B------:R-:W-:Y:S06]  /*1bd0*/  BRA `(.L_x_6249) ;  /* 0x000000a800087947 */ /* 0x000fec0003800000 */
.L_x_6250:
        /* <DEDUP_REMOVED lines=47> */
.L_x_6274:
        /* <DEDUP_REMOVED lines=54> */
[----:B------:R-:W-:Y:S02]  /*2230*/  MOV R21, R28 ;  /* 0x0000001c00157202 */ /* 0x000fe40000000f00 */
[----:B0-----:R-:W-:Y:S01]  /*2240*/  ISETP.NE.AND P1, PT, R14, 0x1, PT ;  /* 0x000000010e00780c */ /* 0x001fe20003f25270 */
        /* <DEDUP_REMOVED lines=231> */
.L_x_6270:
[----:B------:R-:W-:Y:S01]  /*30c0*/  LOP3.LUT R17, R17, 0xfffffff8, RZ, 0xc0, !PT ;  /* 0xfffffff811117812 */ /* 0x000fe200078ec0ff */
[----:B------:R-:W-:-:S03]  /*30d0*/  ULDC UR36, c[0x0][0x224] ;  /* 0x0000890000247ab9 */ /* 0x000fc60000000800 */
[----:B------:R-:W-:-:S04]  /*30e0*/  IADD3 R20, P1, R22, R17, RZ ;  /* 0x0000001116147210 */ /* 0x000fc80007f3e0ff */
[----:B------:R-:W-:-:S06]  /*30f0*/  IADD3.X R21, RZ, R23, RZ, P1, !PT ;  /* 0x00000017ff157210 */ /* 0x000fcc0000ffe4ff */
[----:B------:R-:W2:Y:S01]  /*3100*/  LDG.E.64 R20, desc[UR60][R20.64] ;  /* 0x0000003c14147981 */ /* 0x000ea2000c1e1b00 */
[----:B------:R-:W-:-:S05]  /*3110*/  MOV R17, UR36 ;  /* 0x0000002400117c02 */ /* 0x000fca0008000f00 */
[----:B------:R-:W-:Y:S01]  /*3120*/  IMAD.IADD R30, R28, 0x1, R17 ;  /* 0x000000011c1e7824 */ /* 0x000fe200078e0211 */
[C-C-:B--2---:R-:W-:Y:S02]  /*3130*/  PRMT R35, R20.reuse, 0x5410, R21.reuse ;  /* 0x0000541014237816 */ /* 0x144fe40000000015 */
        /* <DEDUP_REMOVED lines=236> */
.L_x_6271:
[----:B------:R-:W-:-:S04]  /*4000*/  LOP3.LUT R21, R31, 0xfffffff8, RZ, 0xc0, !PT ;  /* 0xfffffff81f157812 */ /* 0x000fc800078ec0ff */
[----:B------:R-:W-:-:S04]  /*4010*/  IADD3 R20, P1, R22, R21, RZ ;  /* 0x0000001516147210 */ /* 0x000fc80007f3e0ff */
[----:B------:R-:W-:-:S06]  /*4020*/  IADD3.X R21, RZ, R23, RZ, P1, !PT ;  /* 0x00000017ff157210 */ /* 0x000fcc0000ffe4ff */
[----:B------:R-:W2:Y:S01]  /*4030*/  LDG.E.64 R20, desc[UR60][R20.64] ;  /* 0x0000003c14147981 */ /* 0x000ea2000c1e1b00 */
[----:B------:R-:W-:Y:S01]  /*4040*/  IADD3 R29, R30, R17, RZ ;  /* 0x000000111e1d7210 */ /* 0x000fe20007ffe0ff */
[----:B------:R-:W-:Y:S01]  /*4050*/  IMAD.MOV.U32 R28, RZ, RZ, RZ ;  /* 0x000000ffff1c7224 */ /* 0x000fe200078e00ff */
[----:B------:R-:W-:Y:S02]  /*4060*/  MOV R32, RZ ;  /* 0x000000ff00207202 */ /* 0x000fe40000000f00 */
[----:B--2---:R-:W-:Y:S02]  /*4070*/  PRMT R37, R37, 0x5410, R20 ;  /* 0x0000541025257816 */ /* 0x004fe40000000014 */
[----:B------:R-:W-:Y:S02]  /*4080*/  PRMT R38, R20, 0x5432, R21 ;  /* 0x0000543214267816 */ /* 0x000fe40000000015 */
        /* <DEDUP_REMOVED lines=247> */
.L_x_6272:
[----:B------:R-:W-:-:S04]  /*5000*/  LOP3.LUT R21, R32, 0xfffffff8, RZ, 0xc0, !PT ;  /* 0xfffffff820157812 */ /* 0x000fc800078ec0ff */
[----:B------:R-:W-:-:S04]  /*5010*/  IADD3 R20, P1, R22, R21, RZ ;  /* 0x0000001516147210 */ /* 0x000fc80007f3e0ff */
[----:B------:R-:W-:-:S06]  /*5020*/  IADD3.X R21, RZ, R23, RZ, P1, !PT ;  /* 0x00000017ff157210 */ /* 0x000fcc0000ffe4ff */
[----:B------:R-:W2:Y:S01]  /*5030*/  LDG.E.64 R20, desc[UR60][R20.64] ;  /* 0x0000003c14147981 */ /* 0x000ea2000c1e1b00 */
[----:B------:R-:W-:Y:S02]  /*5040*/  IADD3 R29, R29, R17, RZ ;  /* 0x000000111d1d7210 */ /* 0x000fe40007ffe0ff */
[--C-:B--2---:R-:W-:Y:S02]  /*5050*/  PRMT R39, R20, 0x5410, R21.reuse ;  /* 0x0000541014277816 */ /* 0x104fe40000000015 */
        /* <DEDUP_REMOVED lines=237> */
.L_x_6273:
[----:B------:R-:W-:Y:S01]  /*5f30*/  LOP3.LUT R21, R28, 0xfffffff8, RZ, 0xc0, !PT ;  /* 0xfffffff81c157812 */ /* 0x000fe200078ec0ff */
[----:B------:R-:W-:Y:S01]  /*5f40*/  HADD2.F32 R31, -RZ, R36.H0_H0 ;  /* 0x20000024ff1f7230 */ /* 0x000fe20000004100 */
[----:B------:R-:W-:Y:S02]  /*5f50*/  ULDC UR4, c[0x0][0x21c] ;  /* 0x0000870000047ab9 */ /* 0x000fe40000000800 */
[----:B------:R-:W-:-:S05]  /*5f60*/  IADD3 R20, P1, R22, R21, RZ ;  /* 0x0000001516147210 */ /* 0x000fca0007f3e0ff */
[----:B------:R-:W-:-:S06]  /*5f70*/  IMAD.X R21, RZ, RZ, R23, P1 ;  /* 0x000000ffff157224 */ /* 0x000fcc00008e0617 */
        /* <DEDUP_REMOVED lines=13> */
[----:B------:R-:W-:Y:S01]  /*6050*/  FADD.FTZ R7, R30, R7 ;  /* 0x000000071e077221 */ /* 0x000fe20000010000 */
[----:B------:R-:W-:Y:S01]  /*6060*/  MOV R29, UR4 ;  /* 0x00000004001d7c02 */ /* 0x000fe20008000f00 */
        /* <DEDUP_REMOVED lines=23> */
.L_x_6269:
[----:B------:R-:W-:Y:S02]  /*61e0*/  PRMT R37, R20, 0x7610, R37 ;  /* 0x0000761014257816 */ /* 0x000fe40000000025 */
[----:B------:R-:W-:Y:S02]  /*61f0*/  PRMT R41, R41, 0x7610, R20 ;  /* 0x0000761029297816 */ /* 0x000fe40000000014 */
[C---:B------:R-:W-:Y:S02]  /*6200*/  PRMT R42, R21.reuse, 0x7610, R42 ;  /* 0x00007610152a7816 */ /* 0x040fe4000000002a */
[----:B------:R-:W-:-:S07]  /*6210*/  PRMT R43, R21, 0x7632, R43 ;  /* 0x00007632152b7816 */ /* 0x000fce000000002b */
.L_x_6268:
[----:B------:R-:W-:Y:S05]  /*6220*/  BSYNC B0 ;  /* 0x0000000000007941 */ /* 0x000fea0003800000 */
.L_x_6267:
        /* <DEDUP_REMOVED lines=8> */
[----:B------:R-:W-:Y:S01]  /*62b0*/  ULDC.64 UR4, c[0x0][0x260] ;  /* 0x0000980000047ab9 */ /* 0x000fe20000000a00 */
[----:B------:R-:W-:Y:S02]  /*62c0*/  MOV R15, R28 ;  /* 0x0000001c000f7202 */ /* 0x000fe40000000f00 */
[----:B------:R-:W-:Y:S01]  /*62d0*/  ISETP.NE.AND P2, PT, R34, 0x1, PT ;  /* 0x000000012200780c */ /* 0x000fe20003f45270 */
        /* <DEDUP_REMOVED lines=269> */
.L_x_6277:
[----:B0-----:R-:W-:-:S04]  /*73b0*/  LOP3.LUT R15, R31, 0xfffffff8, RZ, 0xc0, !PT ;  /* 0xfffffff81f0f7812 */ /* 0x001fc800078ec0ff */
        /* <DEDUP_REMOVED lines=282> */
.L_x_6278:
[----:B------:R-:W-:-:S04]  /*8560*/  LOP3.LUT R15, R40, 0xfffffff8, RZ, 0xc0, !PT ;  /* 0xfffffff8280f7812 */ /* 0x000fc800078ec0ff */
[----:B------:R-:W-:-:S05]  /*8570*/  IADD3 R14, P2, R22, R15, RZ ;  /* 0x0000000f160e7210 */ /* 0x000fca0007f5e0ff */
[----:B------:R-:W-:-:S06]  /*8580*/  IMAD.X R15, RZ, RZ, R23, P2 ;  /* 0x000000ffff0f7224 */ /* 0x000fcc00010e0617 */
[----:B------:R-:W2:Y:S01]  /*8590*/  LDG.E.64 R14, desc[UR60][R14.64] ;  /* 0x0000003c0e0e7981 */ /* 0x000ea2000c1e1b00 */
[----:B------:R-:W-:-:S04]  /*85a0*/  IADD3 R21, R21, R17, RZ ;  /* 0x0000001115157210 */ /* 0x000fc80007ffe0ff */
[----:B------:R-:W-:Y:S02]  /*85b0*/  ISETP.GE.U32.AND P2, PT, R21, R29, PT ;  /* 0x0000001d1500720c */ /* 0x000fe40003f46070 */
[----:B--2---:R-:W-:Y:S02]  /*85c0*/  PRMT R37, R37, 0x5410, R14 ;  /* 0x0000541025257816 */ /* 0x004fe4000000000e */
        /* <DEDUP_REMOVED lines=277> */
.L_x_6279:
[----:B------:R-:W-:-:S04]  /*9720*/  LOP3.LUT R15, R40, 0xfffffff8, RZ, 0xc0, !PT ;  /* 0xfffffff8280f7812 */ /* 0x000fc800078ec0ff */
[----:B------:R-:W-:-:S04]  /*9730*/  IADD3 R14, P2, R22, R15, RZ ;  /* 0x0000000f160e7210 */ /* 0x000fc80007f5e0ff */
[----:B------:R-:W-:-:S06]  /*9740*/  IADD3.X R15, RZ, R23, RZ, P2, !PT ;  /* 0x00000017ff0f7210 */ /* 0x000fcc00017fe4ff */
[----:B------:R-:W2:Y:S01]  /*9750*/  LDG.E.64 R14, desc[UR60][R14.64] ;  /* 0x0000003c0e0e7981 */ /* 0x000ea2000c1e1b00 */
[----:B------:R-:W-:-:S05]  /*9760*/  IMAD.IADD R21, R21, 0x1, R17 ;  /* 0x0000000115157824 */ /* 0x000fca00078e0211 */
[----:B------:R-:W-:Y:S02]  /*9770*/  ISETP.GE.U32.AND P2, PT, R21, R29, PT ;  /* 0x0000001d1500720c */ /* 0x000fe40003f46070 */
[--C-:B--2---:R-:W-:Y:S02]  /*9780*/  PRMT R39, R14, 0x5410, R15.reuse ;  /* 0x000054100e277816 */ /* 0x104fe4000000000f */
[----:B------:R-:W-:Y:S02]  /*9790*/  PRMT R42, R42, 0x7610, R14 ;  /* 0x000076102a2a7816 */ /* 0x000fe4000000000e */
[----:B------:R-:W-:-:S07]  /*97a0*/  PRMT R43, R43, 0x7610, R15 ;  /* 0x000076102b2b7816 */ /* 0x000fce000000000f */
        /* <DEDUP_REMOVED lines=275> */
.L_x_6280:
        /* <DEDUP_REMOVED lines=8> */
.L_x_6276:
[----:B------:R-:W-:Y:S05]  /*a960*/  BSYNC B0 ;  /* 0x0000000000007941 */ /* 0x000fea0003800000 */
.L_x_6275:
[----:B------:R-:W-:Y:S04]  /*a970*/  BSSY B0, `(.L_x_6281) ;  /* 0x000002a000007945 */ /* 0x000fe80003800000 */
[----:B------:R-:W-:Y:S05]  /*a980*/  @P0 BRA `(.L_x_6282) ;  /* 0x0000000000a00947 */ /* 0x000fea0003800000 */
[----:B------:R-:W-:Y:S01]  /*a990*/  IADD3 R28, R28, R17, RZ ;  /* 0x000000111c1c7210 */ /* 0x000fe20007ffe0ff */
        /* <DEDUP_REMOVED lines=39> */
.L_x_6282:
[----:B------:R-:W-:Y:S05]  /*ac10*/  BSYNC B0 ;  /* 0x0000000000007941 */ /* 0x000fea0003800000 */
.L_x_6281:
        /* <DEDUP_REMOVED lines=13> */
.L_x_6266:
        /* <DEDUP_REMOVED lines=32> */
.L_x_6286:
        /* <DEDUP_REMOVED lines=56> */
.L_x_6285:
[----:B------:R-:W-:Y:S02]  /*b270*/  PRMT R35, R10, 0x7610, R10 ;  /* 0x000076100a237816 */ /* 0x000fe4000000000a */
[----:B------:R-:W-:Y:S02]  /*b280*/  PRMT R36, R11, 0x7610, R11 ;  /* 0x000076100b247816 */ /* 0x000fe4000000000b */
[----:B------:R-:W-:-:S07]  /*b290*/  PRMT R37, R20, 0x7610, R20 ;  /* 0x0000761014257816 */ /* 0x000fce0000000014 */
.L_x_6284:
[----:B------:R-:W-:Y:S05]  /*b2a0*/  BSYNC B0 ;  /* 0x0000000000007941 */ /* 0x000fea0003800000 */
.L_x_6283:
        /* <DEDUP_REMOVED lines=21> */
[----:B------:R-:W-:Y:S02]  /*b400*/  IMAD.IADD R10, R20, 0x1, R17 ;  /* 0x00000001140a7824 */ /* 0x000fe400078e0211 */
        /* <DEDUP_REMOVED lines=15> */
.L_x_6288:
[----:B------:R-:W-:Y:S05]  /*b500*/  BSYNC B0 ;  /* 0x0000000000007941 */ /* 0x000fea0003800000 */
.L_x_6287:
        /* <DEDUP_REMOVED lines=42> */
.L_x_6290:
[----:B------:R-:W-:Y:S05]  /*b7b0*/  BSYNC B0 ;  /* 0x0000000000007941 */ /* 0x000fea0003800000 */
.L_x_6289:
        /* <DEDUP_REMOVED lines=13> */
.L_x_6265:
[----:B------:R-:W0:Y:S01]  /*b890*/  LDC R0, c[0x0][0x224] ;  /* 0x00008900ff007b82 */ /* 0x000e220000000800 */
[----:B------:R-:W-:Y:S01]  /*b8a0*/  BSSY B0, `(.L_x_6291) ;  /* 0x000005c000007945 */ /* 0x000fe20003800000 */
[----:B------:R-:W-:-:S06]  /*b8b0*/  MOV R33, R28 ;  /* 0x0000001c00217202 */ /* 0x000fcc0000000f00 */
        /* <DEDUP_REMOVED lines=34> */
.L_x_6294:
        /* <DEDUP_REMOVED lines=52> */
.L_x_6293:
[----:B------:R-:W-:Y:S02]  /*be20*/  PRMT R34, R12, 0x7610, R12 ;  /* 0x000076100c227816 */ /* 0x000fe4000000000c */
[----:B------:R-:W-:Y:S02]  /*be30*/  PRMT R35, R13, 0x7610, R13 ;  /* 0x000076100d237816 */ /* 0x000fe4000000000d */
[----:B------:R-:W-:Y:S02]  /*be40*/  PRMT R36, R14, 0x7610, R14 ;  /* 0x000076100e247816 */ /* 0x000fe4000000000e */
[----:B------:R-:W-:-:S07]  /*be50*/  PRMT R37, R15, 0x7610, R15 ;  /* 0x000076100f257816 */ /* 0x000fce000000000f */
.L_x_6292:
[----:B------:R-:W-:Y:S05]  /*be60*/  BSYNC B0 ;  /* 0x0000000000007941 */ /* 0x000fea0003800000 */
.L_x_6291:
        /* <DEDUP_REMOVED lines=33> */
.L_x_6296:
[----:B------:R-:W-:Y:S05]  /*c080*/  BSYNC B0 ;  /* 0x0000000000007941 */ /* 0x000fea0003800000 */
.L_x_6295:
        /* <DEDUP_REMOVED lines=42> */
.L_x_6298:
[----:B------:R-:W-:Y:S05]  /*c330*/  BSYNC B0 ;  /* 0x0000000000007941 */ /* 0x000fea0003800000 */
.L_x_6297:
        /* <DEDUP_REMOVED lines=12> */
.L_x_6249:
[----:B------:R-:W-:Y:S05]  /*c400*/  BSYNC B6 ;  /* 0x0000000000067941 */ /* 0x000fea0003800000 */
.L_x_6248:
        /* <DEDUP_REMOVED lines=10> */
[----:B--2---:R-:W-:-:S03]  /*c4b0*/  SHF.R.U32.HI R4, RZ, 0x1, R7 ;  /* 0x00000001ff047819 */ /* 0x004fc60000011607 */
[----:B------:R-:W-:Y:S01]  /*c4c0*/  IMAD R0, R0, 0x10, R3 ;  /* 0x0000001000007824 */ /* 0x000fe200078e0203 */
[----:B------:R-:W-:-:S04]  /*c4d0*/  ISETP.NE.AND P0, PT, R4, RZ, PT ;  /* 0x000000ff0400720c */ /* 0x000fc80003f05270 */
[----:B------:R0:W-:Y:S09]  /*c4e0*/  STS.128 [R0], R24 ;  /* 0x0000001800007388 */ /* 0x0001f20000000c00 */
[----:B------:R-:W-:Y:S05]  /*c4f0*/  @!P0 BRA `(.L_x_6299) ;  /* 0x0000000000408947 */ /* 0x000fea0003800000 */
.L_x_6300:
[----:B------:R-:W-:Y:S01]  /*c500*/  IADD3 R6, R2, R4, RZ ;  /* 0x0000000402067210 */ /* 0x000fe20007ffe0ff */
        /* <DEDUP_REMOVED lines=15> */
.L_x_6299:
[----:B------:R-:W-:Y:S02]  /*c600*/  ULDC UR4, c[0x0][0x230] ;  /* 0x00008c0000047ab9 */ /* 0x000fe40000000800 */
[----:B------:R-:W-:-:S13]  /*c610*/  ISETP.NE.AND P0, PT, RZ, UR4, PT ;  /* 0x00000004ff007c0c */ /* 0x000fda000bf05270 */
[----:B------:R-:W-:Y:S05]  /*c620*/  @!P0 BRA `(.L_x_6301) ;  /* 0x0000000000c08947 */ /* 0x000fea0003800000 */
[----:B------:R-:W2:Y:S02]  /*c630*/  LDC R5, c[0x0][RZ] ;  /* 0x00000000ff057b82 */ /* 0x000ea40000000800 */
[----:B--2---:R-:W-:Y:S01]  /*c640*/  ISETP.GT.AND P0, PT, R5, 0x20, PT ;  /* 0x000000200500780c */ /* 0x004fe20003f04270 */
[----:B01----:R-:W-:-:S12]  /*c650*/  IMAD.MOV.U32 R0, RZ, RZ, R5 ;  /* 0x000000ffff007224 */ /* 0x003fd800078e0005 */
        /* <DEDUP_REMOVED lines=13> */
.L_x_6303:
[----:B------:R-:W-:Y:S01]  /*c730*/  IADD3 R0, R16, R4, RZ ;  /* 0x0000000410007210 */ /* 0x000fe20007ffe0ff */
[----:B------:R-:W-:Y:S05]  /*c740*/  WARPSYNC.ALL ;  /* 0x0000000000007948 */ /* 0x000fea0003800000 */
[----:B------:R-:W-:Y:S01]  /*c750*/  BAR.SYNC.DEFER_BLOCKING 0x0 ;  /* 0x0000000000007b1d */ /* 0x000fe20000010000 */
[----:B------:R-:W-:-:S04]  /*c760*/  ISETP.GE.U32.AND P0, PT, R0, R5, PT ;  /* 0x000000050000720c */ /* 0x000fc80003f06070 */
[----:B------:R-:W-:-:S13]  /*c770*/  ISETP.GE.U32.OR P0, PT, R16, R4, P0 ;  /* 0x000000041000720c */ /* 0x000fda0000706470 */
[----:B------:R-:W-:Y:S01]  /*c780*/  @!P0 IMAD R0, R4, 0x10, R3 ;  /* 0x0000001004008824 */ /* 0x000fe200078e0203 */
[----:B------:R-:W-:-:S04]  /*c790*/  SHF.R.S32.HI R4, RZ, 0x1, R4 ;  /* 0x00000001ff047819 */ /* 0x000fc80000011404 */
        /* <DEDUP_REMOVED lines=9> */
.L_x_6302:
[----:B------:R-:W-:Y:S01]  /*c830*/  ISETP.GE.AND P0, PT, R0, 0x2, PT ;  /* 0x000000020000780c */ /* 0x000fe20003f06270 */
[----:B------:R-:W-:Y:S05]  /*c840*/  WARPSYNC.ALL ;  /* 0x0000000000007948 */ /* 0x000fea0003800000 */
[----:B------:R-:W-:Y:S07]  /*c850*/  BAR.SYNC.DEFER_BLOCKING 0x0 ;  /* 0x0000000000007b1d */ /* 0x000fee0000010000 */
[----:B------:R-:W-:Y:S05]  /*c860*/  @!P0 BRA `(.L_x_6301) ;  /* 0x0000000000308947 */ /* 0x000fea0003800000 */
[----:B0-----:R-:W-:-:S11]  /*c870*/  HFMA2.MMA R3, -RZ, RZ, 0, 5.9604644775390625e-08 ;  /* 0x00000001ff037435 */ /* 0x001fd600000001ff */
.L_x_6304:
        /* <DEDUP_REMOVED lines=11> */
.L_x_6301:
[----:B01----:R-:W0:Y:S01]  /*c930*/  LDC R0, c[0x0][0x3ec] ;  /* 0x0000fb00ff007b82 */ /* 0x003e220000000800 */
[----:B------:R-:W-:Y:S01]  /*c940*/  HFMA2.MMA R28, -RZ, RZ, 0, 0 ;  /* 0x00000000ff1c7435 */ /* 0x000fe200000001ff */
[----:B------:R-:W-:Y:S02]  /*c950*/  MOV R23, RZ ;  /* 0x000000ff00177202 */ /* 0x000fe40000000f00 */
        /* <DEDUP_REMOVED lines=276> */
.L_x_6305:
        /* <DEDUP_REMOVED lines=278> */
.L_x_6306:
        /* <DEDUP_REMOVED lines=279> */
.L_x_6307:
        /* <DEDUP_REMOVED lines=277> */
.L_x_6308:
        /* <DEDUP_REMOVED lines=13> */
.L_x_6314:
        /* <DEDUP_REMOVED lines=9> */
[----:B------:R-:W-:Y:S05]  /*11020*/  CALL.REL.NOINC `($__internal_23_$__cuda_sm20_rem_u64) ;  /* 0x0000007c00a47944 */ /* 0x000fea0003c00000 */
[----:B------:R-:W-:Y:S05]  /*11030*/  BRA `(.L_x_6313) ;  /* 0x00000000004c7947 */ /* 0x000fea0003800000 */
.L_x_6312:
        /* <DEDUP_REMOVED lines=19> */
.L_x_6313:
[----:B------:R-:W-:Y:S05]  /*11170*/  BSYNC B1 ;  /* 0x0000000000017941 */ /* 0x000fea0003800000 */
.L_x_6311:
[----:B------:R-:W-:Y:S01]  /*11180*/  ISETP.NE.U32.AND P0, PT, R8, RZ, PT ;  /* 0x000000ff0800720c */ /* 0x000fe20003f05070 */
[----:B------:R-:W-:Y:S01]  /*11190*/  IMAD.MOV.U32 R31, RZ, RZ, R3 ;  /* 0x000000ffff1f7224 */ /* 0x000fe200078e0003 */
[----:B------:R-:W-:Y:S02]  /*111a0*/  MOV R20, R0 ;  /* 0x0000000000147202 */ /* 0x000fe40000000f00 */
[----:B------:R-:W-:-:S13]  /*111b0*/  ISETP.NE.AND.EX P0, PT, R9, RZ, PT, P0 ;  /* 0x000000ff0900720c */ /* 0x000fda0003f05300 */
[----:B------:R-:W-:Y:S05]  /*111c0*/  @P0 BRA `(.L_x_6314) ;  /* 0xfffffffc00700947 */ /* 0x000fea000383ffff */
[----:B------:R-:W-:Y:S05]  /*111d0*/  BSYNC B0 ;  /* 0x0000000000007941 */ /* 0x000fea0003800000 */
.L_x_6310:
[----:B------:R-:W-:Y:S01]  /*111e0*/  ISETP.NE.U32.AND P2, PT, R3, RZ, PT ;  /* 0x000000ff0300720c */ /* 0x000fe20003f45070 */
[----:B------:R-:W-:-:S12]  /*111f0*/  BSSY B0, `(.L_x_6315) ;  /* 0x000001c000007945 */ /* 0x000fd80003800000 */
[----:B------:R-:W-:Y:S05]  /*11200*/  @!P2 BRA `(.L_x_6316) ;  /* 0x00000000001ca947 */ /* 0x000fea0003800000 */
[----:B------:R-:W-:Y:S01]  /*11210*/  HFMA2.MMA R30, -RZ, RZ, 0, 2.384185791015625e-07 ;  /* 0x00000004ff1e7435 */ /* 0x000fe200000001ff */
[----:B------:R-:W-:Y:S02]  /*11220*/  MOV R29, RZ ;  /* 0x000000ff001d7202 */ /* 0x000fe40000000f00 */
[----:B------:R-:W-:-:S08]  /*11230*/  MOV R32, 0x11250 ;  /* 0x0001125000207802 */ /* 0x000fd00000000f00 */
[----:B------:R-:W-:Y:S05]  /*11240*/  CALL.REL.NOINC `($__internal_22_$__cuda_sm20_div_u64) ;  /* 0x0000007800087944 */ /* 0x000fea0003c00000 */
[----:B------:R-:W-:Y:S01]  /*11250*/  IMAD.MOV.U32 R8, RZ, RZ, R14 ;  /* 0x000000ffff087224 */ /* 0x000fe200078e000e */
[----:B------:R-:W-:Y:S01]  /*11260*/  MOV R9, R15 ;  /* 0x0000000f00097202 */ /* 0x000fe20000000f00 */
[----:B------:R-:W-:Y:S06]  /*11270*/  BRA `(.L_x_6317) ;  /* 0x00000000004c7947 */ /* 0x000fec0003800000 */
.L_x_6316:
        /* <DEDUP_REMOVED lines=19> */
.L_x_6317:
[----:B------:R-:W-:Y:S05]  /*113b0*/  BSYNC B0 ;  /* 0x0000000000007941 */ /* 0x000fea0003800000 */
.L_x_6315:
[----:B------:R-:W-:Y:S04]  /*113c0*/  BSSY B0, `(.L_x_6318) ;  /* 0x000001a000007945 */ /* 0x000fe80003800000 */
[----:B------:R-:W-:Y:S05]  /*113d0*/  @!P2 BRA `(.L_x_6319) ;  /* 0x000000000014a947 */ /* 0x000fea0003800000 */
[----:B------:R-:W-:Y:S01]  /*113e0*/  HFMA2.MMA R29, -RZ, RZ, 0, 0 ;  /* 0x00000000ff1d7435 */ /* 0x000fe200000001ff */
[----:B------:R-:W-:Y:S02]  /*113f0*/  MOV R30, 0x2 ;  /* 0x00000002001e7802 */ /* 0x000fe40000000f00 */
[----:B------:R-:W-:-:S08]  /*11400*/  MOV R32, 0x11420 ;  /* 0x0001142000207802 */ /* 0x000fd00000000f00 */
[----:B------:R-:W-:Y:S05]  /*11410*/  CALL.REL.NOINC `($__internal_22_$__cuda_sm20_div_u64) ;  /* 0x0000007400947944 */ /* 0x000fea0003c00000 */
[----:B------:R-:W-:Y:S05]  /*11420*/  BRA `(.L_x_6320) ;  /* 0x00000000004c7947 */ /* 0x000fea0003800000 */
.L_x_6319:
        /* <DEDUP_REMOVED lines=19> */
.L_x_6320:
[----:B------:R-:W-:Y:S05]  /*11560*/  BSYNC B0 ;  /* 0x0000000000007941 */ /* 0x000fea0003800000 */
.L_x_6318:
        /* <DEDUP_REMOVED lines=8> */
[----:B------:R-:W-:-:S07]  /*115f0*/  MOV R32, 0x11610 ;  /* 0x0001161000207802 */ /* 0x000fce0000000f00 */
[----:B------:R-:W-:Y:S05]  /*11600*/  CALL.REL.NOINC `($__internal_22_$__cuda_sm20_div_u64) ;  /* 0x0000007400187944 */ /* 0x000fea0003c00000 */
[----:B------:R-:W-:Y:S01]  /*11610*/  MOV R8, R14 ;  /* 0x0000000e00087202 */ /* 0x000fe20000000f00 */
[----:B------:R-:W-:Y:S01]  /*11620*/  IMAD.MOV.U32 R9, RZ, RZ, R15 ;  /* 0x000000ffff097224 */ /* 0x000fe200078e000f */
[----:B------:R-:W-:Y:S06]  /*11630*/  BRA `(.L_x_6323) ;  /* 0x00000000004c7947 */ /* 0x000fec0003800000 */
.L_x_6322:
        /* <DEDUP_REMOVED lines=19> */
.L_x_6323:
[----:B------:R-:W-:Y:S05]  /*11770*/  BSYNC B0 ;  /* 0x0000000000007941 */ /* 0x000fea0003800000 */
.L_x_6321:
[----:B------:R-:W-:Y:S02]  /*11780*/  ULDC.64 UR4, c[0x0][0x600] ;  /* 0x0001800000047ab9 */ /* 0x000fe40000000a00 */
[----:B------:R-:W-:-:S04]  /*11790*/  IADD3 R8, P0, R8, UR4, RZ ;  /* 0x0000000408087c10 */ /* 0x000fc8000ff1e0ff */
[----:B------:R-:W-:-:S05]  /*117a0*/  IADD3.X R9, R9, UR5, RZ, P0, !PT ;  /* 0x0000000509097c10 */ /* 0x000fca00087fe4ff */
[----:B------:R-:W-:-:S07]  /*117b0*/  IMAD.MOV.U32 R0, RZ, RZ, R9 ;  /* 0x000000ffff007224 */ /* 0x000fce00078e0009 */
.L_x_6309:
        /* <DEDUP_REMOVED lines=289> */
.L_x_6325:
        /* <DEDUP_REMOVED lines=278> */
.L_x_6326:
        /* <DEDUP_REMOVED lines=279> */
.L_x_6327:
        /* <DEDUP_REMOVED lines=277> */
.L_x_6328:
        /* <DEDUP_REMOVED lines=16> */
.L_x_6330:
[----:B------:R-:W-:Y:S05]  /*15ef0*/  BSYNC B0 ;  /* 0x0000000000007941 */ /* 0x000fea0003800000 */
.L_x_6329:
        /* <DEDUP_REMOVED lines=17> */
.L_x_6332:
[----:B------:R-:W-:Y:S05]  /*16010*/  BSYNC B0 ;  /* 0x0000000000007941 */ /* 0x000fea0003800000 */
.L_x_6331:
        /* <DEDUP_REMOVED lines=35> */
.L_x_6334:
[----:B------:R-:W-:Y:S05]  /*16250*/  BSYNC B0 ;  /* 0x0000000000007941 */ /* 0x000fea0003800000 */
.L_x_6333:
        /* <DEDUP_REMOVED lines=38> */
.L_x_6339:
        /* <DEDUP_REMOVED lines=15> */
.L_x_6338:
[----:B------:R-:W-:Y:S05]  /*165b0*/  BRA `(.L_x_6337) ;  /* 0x0000000000747947 */ /* 0x000fea0003800000 */
.L_x_6336:
        /* <DEDUP_REMOVED lines=15> */
.L_x_6340:
        /* <DEDUP_REMOVED lines=14> */
.L_x_6337:
[----:B------:R-:W-:Y:S05]  /*16790*/  BSYNC B0 ;  /* 0x0000000000007941 */ /* 0x000fea0003800000 */
.L_x_6335:
        /* <DEDUP_REMOVED lines=13> */
.L_x_6342:
        /* <DEDUP_REMOVED lines=15> */
.L_x_6341:
        /* <DEDUP_REMOVED lines=11> */
.L_x_6345:
        /* <DEDUP_REMOVED lines=15> */
.L_x_6344:
[----:B------:R-:W-:Y:S01]  /*16b00*/  BAR.SYNC.DEFER_BLOCKING 0x0 ;  /* 0x0000000000007b1d */ /* 0x000fe20000010000 */
[----:B------:R-:W-:-:S13]  /*16b10*/  ISETP.GE.AND P0, PT, R2, 0x2, PT ;  /* 0x000000020200780c */ /* 0x000fda0003f06270 */
[----:B------:R-:W-:Y:S05]  /*16b20*/  @!P0 BRA `(.L_x_6343) ;  /* 0x0000000000308947 */ /* 0x000fea0003800000 */
[----:B------:R-:W-:-:S07]  /*16b30*/  MOV R3, 0x1 ;  /* 0x0000000100037802 */ /* 0x000fce0000000f00 */
.L_x_6346:
[----:B------:R-:W0:Y:S04]  /*16b40*/  SHFL.DOWN PT, R5, R24, R3, 0x1f ;  /* 0x08001f0318057589 */ /* 0x000e2800000e0000 */
[----:B------:R-:W3:Y:S04]  /*16b50*/  SHFL.DOWN PT, R4, R25, R3, 0x1f ;  /* 0x08001f0319047589 */ /* 0x000ee800000e0000 */
[----:B------:R-:W4:Y:S04]  /*16b60*/  SHFL.DOWN PT, R7, R26, R3, 0x1f ;  /* 0x08001f031a077589 */ /* 0x000f2800000e0000 */
[----:B------:R5:W4:Y:S02]  /*16b70*/  SHFL.DOWN PT, R6, R27, R3, 0x1f ;  /* 0x08001f031b067589 */ /* 0x000b2400000e0000 */
[----:B-----5:R-:W-:-:S02]  /*16b80*/  IMAD.SHL.U32 R3, R3, 0x2, RZ ;  /* 0x0000000203037824 */ /* 0x020fc400078e00ff */
[----:B012---:R-:W-:-:S03]  /*16b90*/  FADD.FTZ R24, R5, R24 ;  /* 0x0000001805187221 */ /* 0x007fc60000010000 */
[----:B------:R-:W-:Y:S01]  /*16ba0*/  ISETP.GE.AND P0, PT, R3, R2, PT ;  /* 0x000000020300720c */ /* 0x000fe20003f06270 */
[----:B---3--:R-:W-:Y:S01]  /*16bb0*/  FADD.FTZ R25, R4, R25 ;  /* 0x0000001904197221 */ /* 0x008fe20000010000 */
[----:B----4-:R-:W-:Y:S01]  /*16bc0*/  FADD.FTZ R26, R7, R26 ;  /* 0x0000001a071a7221 */ /* 0x010fe20000010000 */
[----:B------:R-:W-:-:S10]  /*16bd0*/  FADD.FTZ R27, R6, R27 ;  /* 0x0000001b061b7221 */ /* 0x000fd40000010000 */
[----:B------:R-:W-:Y:S05]  /*16be0*/  @!P0 BRA `(.L_x_6346) ;  /* 0xfffffffc00d48947 */ /* 0x000fea000383ffff */
.L_x_6343:
        /* <DEDUP_REMOVED lines=17> */
.L_x_6348:
        /* <DEDUP_REMOVED lines=22> */
.L_x_6350:
        /* <DEDUP_REMOVED lines=23> */
.L_x_6351:
        /* <DEDUP_REMOVED lines=23> */
.L_x_6352:
        /* <DEDUP_REMOVED lines=23> */
.L_x_6353:
[----:B------:R-:W-:Y:S02]  /*172b0*/  ULDC.64 UR4, c[0x0][0x5f0] ;  /* 0x00017c0000047ab9 */ /* 0x000fe40000000a00 */
[----:B-1----:R-:W-:-:S04]  /*172c0*/  IADD3 R2, P0, R17, UR4, RZ ;  /* 0x0000000411027c10 */ /* 0x002fc8000ff1e0ff */
[----:B------:R-:W-:-:S05]  /*172d0*/  IADD3.X R3, RZ, UR5, RZ, P0, !PT ;  /* 0x00000005ff037c10 */ /* 0x000fca00087fe4ff */
[----:B------:R-:W-:Y:S01]  /*172e0*/  STG.E.U16 desc[UR60][R2.64], R27 ;  /* 0x0000001b02007986 */ /* 0x000fe2000c10153c */
[----:B------:R-:W-:Y:S05]  /*172f0*/  EXIT ;  /* 0x000000000000794d */ /* 0x000fea0003800000 */
.L_x_6349:
[----:B------:R-:W-:Y:S04]  /*17300*/  STG.E desc[UR60][R8.64], R24 ;  /* 0x0000001808007986 */ /* 0x000fe8000c10193c */
[----:B------:R-:W-:Y:S04]  /*17310*/  STG.E desc[UR60][R8.64+0x4], R25 ;  /* 0x0000041908007986 */ /* 0x000fe8000c10193c */
[----:B------:R-:W-:Y:S04]  /*17320*/  STG.E desc[UR60][R8.64+0x8], R26 ;  /* 0x0000081a08007986 */ /* 0x000fe8000c10193c */
[----:B------:R-:W-:Y:S01]  /*17330*/  STG.E desc[UR60][R8.64+0xc], R27 ;  /* 0x00000c1b08007986 */ /* 0x000fe2000c10193c */
[----:B------:R-:W-:Y:S05]  /*17340*/  EXIT ;  /* 0x000000000000794d */ /* 0x000fea0003800000 */
.L_x_6347:
[----:B------:R-:W-:Y:S01]  /*17350*/  ISETP.NE.AND P0, PT, RZ, UR36, PT ;  /* 0x00000024ff007c0c */ /* 0x000fe2000bf05270 */
[----:B------:R-:W-:Y:S02]  /*17360*/  ULDC.U8 UR4, c[0x0][0x621] ;  /* 0x0001884000047ab9 */ /* 0x000fe40000000000 */
[----:B------:R-:W-:-:S10]  /*17370*/  ISETP.NE.AND P1, PT, RZ, UR4, PT ;  /* 0x00000004ff007c0c */ /* 0x000fd4000bf25270 */
[----:B------:R-:W-:Y:S05]  /*17380*/  @!P0 BRA `(.L_x_6354) ;  /* 0x0000000000308947 */ /* 0x000fea0003800000 */
[----:B------:R-:W3:Y:S04]  /*17390*/  LDG.E.U16 R0, desc[UR60][R10.64] ;  /* 0x0000003c0a007981 */ /* 0x000ee8000c1e1500 */
[----:B------:R-:W4:Y:S04]  /*173a0*/  LDG.E.U16 R2, desc[UR60][R12.64] ;  /* 0x0000003c0c027981 */ /* 0x000f28000c1e1500 */
[----:B------:R-:W5:Y:S04]  /*173b0*/  LDG.E.U16 R4, desc[UR60][R14.64] ;  /* 0x0000003c0e047981 */ /* 0x000f68000c1e1500 */
[----:B------:R-:W5:Y:S01]  /*173c0*/  LDG.E.U16 R6, desc[UR60][R20.64] ;  /* 0x0000003c14067981 */ /* 0x000f62000c1e1500 */
[----:B---3--:R-:W-:-:S02]  /*173d0*/  HADD2.F32 R3, -RZ, R0.H0_H0 ;  /* 0x20000000ff037230 */ /* 0x008fc40000004100 */
[----:B----4-:R-:W-:-:S03]  /*173e0*/  HADD2.F32 R2, -RZ, R2.H0_H0 ;  /* 0x20000002ff027230 */ /* 0x010fc60000004100 */
[----:B012---:R-:W-:Y:S01]  /*173f0*/  FADD.FTZ R24, R24, R3 ;  /* 0x0000000318187221 */ /* 0x007fe20000010000 */
[----:B-----5:R-:W-:Y:S02]  /*17400*/  HADD2.F32 R5, -RZ, R4.H0_H0 ;  /* 0x20000004ff057230 */ /* 0x020fe40000004100 */
[----:B------:R-:W-:Y:S01]  /*17410*/  FADD.FTZ R25, R25, R2 ;  /* 0x0000000219197221 */ /* 0x000fe20000010000 */
[----:B------:R-:W-:Y:S02]  /*17420*/  HADD2.F32 R6, -RZ, R6.H0_H0 ;  /* 0x20000006ff067230 */ /* 0x000fe40000004100 */
[----:B------:R-:W-:-:S03]  /*17430*/  FADD.FTZ R26, R26, R5 ;  /* 0x000000051a1a7221 */ /* 0x000fc60000010000 */
[----:B------:R-:W-:-:S07]  /*17440*/  FADD.FTZ R27, R27, R6 ;  /* 0x000000061b1b7221 */ /* 0x000fce0000010000 */
.L_x_6354:
        /* <DEDUP_REMOVED lines=22> */
.L_x_6356:
        /* <DEDUP_REMOVED lines=23> */
.L_x_6357:
        /* <DEDUP_REMOVED lines=23> */
.L_x_6358:
        /* <DEDUP_REMOVED lines=23> */
.L_x_6359:
[----:B------:R-:W-:Y:S02]  /*17a00*/  ULDC.64 UR4, c[0x0][0x5f0] ;  /* 0x00017c0000047ab9 */ /* 0x000fe40000000a00 */
[----:B-1----:R-:W-:-:S04]  /*17a10*/  IADD3 R2, P0, R17, UR4, RZ ;  /* 0x0000000411027c10 */ /* 0x002fc8000ff1e0ff */
[----:B------:R-:W-:-:S05]  /*17a20*/  IADD3.X R3, RZ, UR5, RZ, P0, !PT ;  /* 0x00000005ff037c10 */ /* 0x000fca00087fe4ff */
[----:B------:R-:W-:Y:S01]  /*17a30*/  STG.E.U16 desc[UR60][R2.64], R27 ;  /* 0x0000001b02007986 */ /* 0x000fe2000c10153c */
[----:B------:R-:W-:Y:S05]  /*17a40*/  EXIT ;  /* 0x000000000000794d */ /* 0x000fea0003800000 */
.L_x_6355:
        /* <DEDUP_REMOVED lines=9> */
.L_x_6324:
        /* <DEDUP_REMOVED lines=27> */
.L_x_6361:
        /* <DEDUP_REMOVED lines=22> */
.L_x_6363:
        /* <DEDUP_REMOVED lines=23> */
.L_x_6364:
        /* <DEDUP_REMOVED lines=23> */
.L_x_6365:
        /* <DEDUP_REMOVED lines=23> */
.L_x_6366:
[----:B------:R-:W-:Y:S02]  /*18240*/  ULDC.64 UR4, c[0x0][0x5f0] ;  /* 0x00017c0000047ab9 */ /* 0x000fe40000000a00 */
[----:B-1----:R-:W-:-:S05]  /*18250*/  IADD3 R2, P0, R17, UR4, RZ ;  /* 0x0000000411027c10 */ /* 0x002fca000ff1e0ff */
[----:B------:R-:W-:-:S05]  /*18260*/  IMAD.X R3, RZ, RZ, UR5, P0 ;  /* 0x00000005ff037e24 */ /* 0x000fca00080e06ff */
[----:B------:R-:W-:Y:S01]  /*18270*/  STG.E.U16 desc[UR60][R2.64], R27 ;  /* 0x0000001b02007986 */ /* 0x000fe2000c10153c */
[----:B------:R-:W-:Y:S05]  /*18280*/  EXIT ;  /* 0x000000000000794d */ /* 0x000fea0003800000 */
.L_x_6362:
[----:B------:R-:W-:Y:S04]  /*18290*/  STG.E desc[UR60][R8.64], R24 ;  /* 0x0000001808007986 */ /* 0x000fe8000c10193c */
[----:B------:R-:W-:Y:S04]  /*182a0*/  STG.E desc[UR60][R8.64+0x4], R25 ;  /* 0x0000041908007986 */ /* 0x000fe8000c10193c */
[----:B------:R-:W-:Y:S04]  /*182b0*/  STG.E desc[UR60][R8.64+0x8], R26 ;  /* 0x0000081a08007986 */ /* 0x000fe8000c10193c */
[----:B------:R-:W-:Y:S01]  /*182c0*/  STG.E desc[UR60][R8.64+0xc], R27 ;  /* 0x00000c1b08007986 */ /* 0x000fe2000c10193c */
[----:B------:R-:W-:Y:S05]  /*182d0*/  EXIT ;  /* 0x000000000000794d */ /* 0x000fea0003800000 */
.L_x_6360:
        /* <DEDUP_REMOVED lines=16> */
.L_x_6367:
        /* <DEDUP_REMOVED lines=22> */
.L_x_6369:
        /* <DEDUP_REMOVED lines=23> */
.L_x_6370:
        /* <DEDUP_REMOVED lines=23> */
.L_x_6371:
        /* <DEDUP_REMOVED lines=23> */
.L_x_6372:
[----:B------:R-:W-:Y:S02]  /*18990*/  ULDC.64 UR4, c[0x0][0x5f0] ;  /* 0x00017c0000047ab9 */ /* 0x000fe40000000a00 */
[----:B-1----:R-:W-:-:S04]  /*189a0*/  IADD3 R2, P0, R17, UR4, RZ ;  /* 0x0000000411027c10 */ /* 0x002fc8000ff1e0ff */
[----:B------:R-:W-:-:S05]  /*189b0*/  IADD3.X R3, RZ, UR5, RZ, P0, !PT ;  /* 0x00000005ff037c10 */ /* 0x000fca00087fe4ff */
[----:B------:R-:W-:Y:S01]  /*189c0*/  STG.E.U16 desc[UR60][R2.64], R27 ;  /* 0x0000001b02007986 */ /* 0x000fe2000c10153c */
[----:B------:R-:W-:Y:S05]  /*189d0*/  EXIT ;  /* 0x000000000000794d */ /* 0x000fea0003800000 */
.L_x_6368:
        /* <DEDUP_REMOVED lines=9> */
        .weak           $__internal_22_$__cuda_sm20_div_u64
        .type           $__internal_22_$__cuda_sm20_div_u64,@function
        .size           $__internal_22_$__cuda_sm20_div_u64,($__internal_23_$__cuda_sm20_rem_u64 - $__internal_22_$__cuda_sm20_div_u64)
$__internal_22_$__cuda_sm20_div_u64:
        /* <DEDUP_REMOVED lines=68> */
[----:B------:R-:W-:Y:S06]  /*18eb0*/  RET.REL.NODEC R32 `(_ZN2at6native13reduce_kernelILi128ELi4ENS0_8ReduceOpIN3c104HalfENS0_14func_wrapper_tIS4_ZNS0_11sum_functorIS4_fS4_EclERNS_14TensorIteratorEEUlffE_EEjS4_Li4ELi8EEEEEvT1_) ;  /* 0xfffffe7020507950 */ /* 0x000fec0003c3ffff */
        .weak           $__internal_23_$__cuda_sm20_rem_u64
        .type           $__internal_23_$__cuda_sm20_rem_u64,@function
        .size           $__internal_23_$__cuda_sm20_rem_u64,(.L_x_9805 - $__internal_23_$__cuda_sm20_rem_u64)
$__internal_23_$__cuda_sm20_rem_u64:
        /* <DEDUP_REMOVED lines=16> */
[----:B------:R-:W-:-:S05]  /*18fc0*/  IMAD.HI.U32 R14, P1, R9, R35, R14 ;  /* 0x00000023090e7227 */ /* 0x000fca000782000e */
[----:B------:R-:W-:Y:S02]  /*18fd0*/  IADD3 R15, P2, R33, R14, RZ ;  /* 0x0000000e210f7210 */ /* 0x000fe40007f5e0ff */
[----:B------:R-:W-:-:S03]  /*18fe0*/  IADD3.X R14, R37, R9, RZ, P0, !PT ;  /* 0x00000009250e7210 */ /* 0x000fc600007fe4ff */
[----:B------:R-:W-:Y:S01]  /*18ff0*/  IMAD.WIDE.U32 R8, R15, R21, RZ ;  /* 0x000000150f087225 */ /* 0x000fe200078e00ff */
[----:B------:R-:W-:-:S03]  /*19000*/  IADD3.X R32, RZ, RZ, R14, P2, P1 ;  /* 0x000000ffff207210 */ /* 0x000fc600017e240e */
        /* <DEDUP_REMOVED lines=43> */
[----:B------:R-:W-:Y:S06]  /*192c0*/  RET.REL.NODEC R30 `(_ZN2at6native13reduce_kernelILi128ELi4ENS0_8ReduceOpIN3c104HalfENS0_14func_wrapper_tIS4_ZNS0_11sum_functorIS4_fS4_EclERNS_14TensorIteratorEEUlffE_EEjS4_Li4ELi8EEEEEvT1_) ;  /* 0xfffffe6c1e4c7950 */ /* 0x000fec0003c3ffff */
.L_x_6373:
        /* <DEDUP_REMOVED lines=11> */
.L_x_9805:


//--------------------- .text._ZN2at6native13reduce_kernelILi512ELi1ENS0_8ReduceOpIbNS0_14func_wrapper_tIbZNS0_11sum_functorIbbbEclERNS_14TensorIteratorEEUlbbE_EEjbLi4ELi4EEEEEvT1_ --------------------------
	.section	.text._ZN2at6native13reduce_kernelILi512ELi1ENS0_8ReduceOpIbNS0_14func_wrapper_tIbZNS0_11sum_functorIbbbEclERNS_14TensorIteratorEEUlbbE_EEjbLi4ELi4EEEEEvT1_,"ax",@progbits
	.align	128
        .global         _ZN2at6native13reduce_kernelILi512ELi1ENS0_8ReduceOpIbNS0_14func_wrapper_tIbZNS0_11sum_functorIbbbEclERNS_14TensorIteratorEEUlbbE_EEjbLi4ELi4EEEEEvT1_
        .type           _ZN2at6native13reduce_kernelILi512ELi1ENS0_8ReduceOpIbNS0_14func_wrapper_tIbZNS0_11sum_functorIbbbEclERNS_14TensorIteratorEEUlbbE_EEjbLi4ELi4EEEEEvT1_,@function
        .size           _ZN2at6native13reduce_kernelILi512ELi1ENS0_8ReduceOpIbNS0_14func_wrapper_tIbZNS0_11sum_functorIbbbEclERNS_14TensorIteratorEEUlbbE_EEjbLi4ELi4EEEEEvT1_,(.L_x_9866 - _ZN2at6native13reduce_kernelILi512ELi1ENS0_8ReduceOpIbNS0_14func_wrapper_tIbZNS0_11sum_functorIbbbEclERNS_14TensorIteratorEEUlbbE_EEjbLi4ELi4EEEEEvT1_)
        .other          _ZN2at6native13reduce_kernelILi512ELi1ENS0_8ReduceOpIbNS0_14func_wrapper_tIbZNS0_11sum_functorIbbbEclERNS_14TensorIteratorEEUlbbE_EEjbLi4ELi4EEEEEvT1_,@"STO_CUDA_ENTRY STV_DEFAULT"
_ZN2at6native13reduce_kernelILi512ELi1ENS0_8ReduceOpIbNS0_14func_wrapper_tIbZNS0_11sum_functorIbbbEclERNS_14TensorIteratorEEUlbbE_EEjbLi4ELi4EEEEEvT1_:
.text._ZN2at6native13reduce_kernelILi512ELi1ENS0_8ReduceOpIbNS0_14func_wrapper_tIbZNS0_11sum_functorIbbbEclERNS_14TensorIteratorEEUlbbE_EEjbLi4ELi4EEEEEvT1_:
        /* <DEDUP_REMOVED lines=286> */
.L_x_6374:
        /* <DEDUP_REMOVED lines=49> */
.L_x_6383:
[----:B------:R-:W-:Y:S05]  /*14f0*/  BSYNC B3 ;  /* 0x0000000000037941 */ /* 0x000fea0003800000 */
.L_x_6382:
        /* <DEDUP_REMOVED lines=9> */
[----:B------:R-:W-:-:S04]  /*1590*/  LOP3.LUT R7, R7, 0xffff, RZ, 0xc0, !PT ;  /* 0x0000ffff07077812 */ /* 0x000fc800078ec0ff */
[----:B------:R-:W-:Y:S02]  /*15a0*/  PRMT R18, R7, 0x8880, RZ ;  /* 0x0000888007127816 */ /* 0x000fe400000000ff */
[----:B--2---:R-:W-:-:S04]  /*15b0*/  ISETP.NE.AND P0, PT, R8, RZ, PT ;  /* 0x000000ff0800720c */ /* 0x004fc80003f05270 */
[----:B------:R-:W-:-:S04]  /*15c0*/  SEL R7, RZ, 0xffffffff, !P0 ;  /* 0xffffffffff077807 */ /* 0x000fc80004000000 */
[----:B------:R-:W-:-:S04]  /*15d0*/  ISETP.NE.AND P0, PT, R18, R7, PT ;  /* 0x000000071200720c */ /* 0x000fc80003f05270 */
[----:B------:R-:W-:-:S09]  /*15e0*/  SEL R7, RZ, 0x1, !P0 ;  /* 0x00000001ff077807 */ /* 0x000fd20004000000 */
.L_x_6381:
[----:B------:R-:W-:Y:S05]  /*15f0*/  BSYNC B2 ;  /* 0x0000000000027941 */ /* 0x000fea0003800000 */
.L_x_6380:
[----:B------:R-:W-:Y:S02]  /*1600*/  IADD3 R5, P0, P1, R5, 0x4, R16 ;  /* 0x0000000405057810 */ /* 0x000fe4000791e010 */
[----:B------:R-:W-:Y:S02]  /*1610*/  IADD3 R8, R13, -0x4, R4 ;  /* 0xfffffffc0d087810 */ /* 0x000fe40007ffe004 */
[----:B------:R-:W-:-:S09]  /*1620*/  IADD3.X R6, R6, RZ, R17, P0, P1 ;  /* 0x000000ff06067210 */ /* 0x000fd200007e2411 */
.L_x_6379:
[----:B------:R-:W-:Y:S05]  /*1630*/  BSYNC B1 ;  /* 0x0000000000017941 */ /* 0x000fea0003800000 */
.L_x_6378:
[----:B------:R-:W-:Y:S01]  /*1640*/  LEA R9, R11, 0x3, 0x2 ;  /* 0x000000030b097811 */ /* 0x000fe200078e10ff */
[----:B------:R-:W-:Y:S01]  /*1650*/  ULDC UR4, c[0x0][0x5e4] ;  /* 0x0001790000047ab9 */ /* 0x000fe20000000800 */
[----:B------:R-:W-:Y:S01]  /*1660*/  IADD3 R4, P3, R5, R10, RZ ;  /* 0x0000000a05047210 */ /* 0x000fe20007f7e0ff */
[----:B------:R-:W-:Y:S01]  /*1670*/  BSSY B1, `(.L_x_6384) ;  /* 0x000002e000017945 */ /* 0x000fe20003800000 */
[----:B------:R-:W-:Y:S02]  /*1680*/  ISETP.GE.U32.AND P2, PT, R9, R8, PT ;  /* 0x000000080900720c */ /* 0x000fe40003f46070 */
[----:B------:R-:W-:Y:S02]  /*1690*/  IADD3.X R5, R6, UR4, RZ, P3, !PT ;  /* 0x0000000406057c10 */ /* 0x000fe40009ffe4ff */
[----:B------:R-:W-:Y:S02]  /*16a0*/  ISETP.NE.AND P0, PT, RZ, UR28, PT ;  /* 0x0000001cff007c0c */ /* 0x000fe4000bf05270 */
[----:B------:R-:W-:-:S02]  /*16b0*/  ISETP.NE.AND P1, PT, R3, RZ, PT ;  /* 0x000000ff0300720c */ /* 0x000fc40003f25270 */
[C---:B------:R-:W-:Y:S02]  /*16c0*/  PRMT R9, R12.reuse, 0x7610, R9 ;  /* 0x000076100c097816 */ /* 0x040fe40000000009 */
[----:B------:R-:W-:-:S03]  /*16d0*/  PRMT R10, R12, 0x7610, R10 ;  /* 0x000076100c0a7816 */ /* 0x000fc6000000000a */
[----:B------:R-:W-:Y:S06]  /*16e0*/  @P2 BRA `(.L_x_6385) ;  /* 0x0000000000982947 */ /* 0x000fec0003800000 */
[C---:B------:R-:W-:Y:S02]  /*16f0*/  PRMT R10, R9.reuse, 0x7610, R10 ;  /* 0x00007610090a7816 */ /* 0x040fe4000000000a */
[----:B------:R-:W-:-:S07]  /*1700*/  PRMT R12, R9, 0x7610, R12 ;  /* 0x00007610090c7816 */ /* 0x000fce000000000c */
.L_x_6386:
[----:B------:R-:W-:Y:S01]  /*1710*/  IMAD.WIDE.U32 R16, R11, 0x4, R4 ;  /* 0x000000040b107825 */ /* 0x000fe200078e0004 */
[----:B------:R-:W-:-:S05]  /*1720*/  ULDC UR4, c[0x0][0x220] ;  /* 0x0000880000047ab9 */ /* 0x000fca0000000800 */
[----:B------:R0:W2:Y:S01]  /*1730*/  LDG.E R16, desc[UR36][R16.64] ;  /* 0x0000002410107981 */ /* 0x0000a2000c1e1900 */
[----:B------:R-:W-:Y:S01]  /*1740*/  VIADD R11, R11, UR4 ;  /* 0x000000040b0b7c36 */ /* 0x000fe20008000000 */
[----:B------:R-:W-:Y:S02]  /*1750*/  LOP3.LUT R12, R12, 0xffff, RZ, 0xc0, !PT ;  /* 0x0000ffff0c0c7812 */ /* 0x000fe400078ec0ff */
[----:B------:R-:W-:Y:S02]  /*1760*/  LOP3.LUT R10, R10, 0xffff, RZ, 0xc0, !PT ;  /* 0x0000ffff0a0a7812 */ /* 0x000fe400078ec0ff */
[----:B------:R-:W-:Y:S02]  /*1770*/  LEA R19, R11, 0x3, 0x2 ;  /* 0x000000030b137811 */ /* 0x000fe400078e10ff */
[----:B------:R-:W-:Y:S02]  /*1780*/  PRMT R12, R12, 0x8880, RZ ;  /* 0x000088800c0c7816 */ /* 0x000fe400000000ff */
[----:B------:R-:W-:-:S02]  /*1790*/  ISETP.GE.U32.AND P2, PT, R19, R8, PT ;  /* 0x000000081300720c */ /* 0x000fc40003f46070 */
[----:B------:R-:W-:Y:S02]  /*17a0*/  LOP3.LUT R9, R9, 0xffff, RZ, 0xc0, !PT ;  /* 0x0000ffff09097812 */ /* 0x000fe400078ec0ff */
[----:B------:R-:W-:Y:S02]  /*17b0*/  LOP3.LUT R7, R7, 0xffff, RZ, 0xc0, !PT ;  /* 0x0000ffff07077812 */ /* 0x000fe400078ec0ff */
[----:B0-----:R-:W-:Y:S02]  /*17c0*/  PRMT R17, R9, 0x8880, RZ ;  /* 0x0000888009117816 */ /* 0x001fe400000000ff */
[----:B------:R-:W-:Y:S02]  /*17d0*/  PRMT R7, R7, 0x8880, RZ ;  /* 0x0000888007077816 */ /* 0x000fe400000000ff */
[C---:B--2---:R-:W-:Y:S02]  /*17e0*/  PRMT R6, R16.reuse, 0x7770, RZ ;  /* 0x0000777010067816 */ /* 0x044fe400000000ff */
[----:B------:R-:W-:-:S02]  /*17f0*/  PRMT R13, R16, 0x7771, RZ ;  /* 0x00007771100d7816 */ /* 0x000fc400000000ff */
[C---:B------:R-:W-:Y:S02]  /*1800*/  PRMT R18, R16.reuse, 0x7772, RZ ;  /* 0x0000777210127816 */ /* 0x040fe400000000ff */
[----:B------:R-:W-:Y:S02]  /*1810*/  PRMT R19, R16, 0x7773, RZ ;  /* 0x0000777310137816 */ /* 0x000fe400000000ff */
[----:B------:R-:W-:Y:S02]  /*1820*/  ISETP.NE.AND P3, PT, R6, RZ, PT ;  /* 0x000000ff0600720c */ /* 0x000fe40003f65270 */
[----:B------:R-:W-:Y:S02]  /*1830*/  ISETP.NE.AND P4, PT, R13, RZ, PT ;  /* 0x000000ff0d00720c */ /* 0x000fe40003f85270 */
[----:B------:R-:W-:Y:S02]  /*1840*/  ISETP.NE.AND P5, PT, R18, RZ, PT ;  /* 0x000000ff1200720c */ /* 0x000fe40003fa5270 */
[----:B------:R-:W-:-:S02]  /*1850*/  ISETP.NE.AND P6, PT, R19, RZ, PT ;  /* 0x000000ff1300720c */ /* 0x000fc40003fc5270 */
[----:B------:R-:W-:Y:S01]  /*1860*/  PRMT R13, R10, 0x8880, RZ ;  /* 0x000088800a0d7816 */ /* 0x000fe200000000ff */
[----:B------:R-:W-:Y:S01]  /*1870*/  IMAD.MOV.U32 R10, RZ, RZ, R12 ;  /* 0x000000ffff0a7224 */ /* 0x000fe200078e000c */
        /* <DEDUP_REMOVED lines=13> */
.L_x_6385:
[----:B------:R-:W-:Y:S05]  /*1950*/  BSYNC B1 ;  /* 0x0000000000017941 */ /* 0x000fea0003800000 */
.L_x_6384:
[----:B------:R-:W-:Y:S01]  /*1960*/  BSSY B1, `(.L_x_6387) ;  /* 0x0000008000017945 */ /* 0x000fe20003800000 */
[----:B------:R-:W-:-:S03]  /*1970*/  PRMT R6, RZ, 0x7610, R6 ;  /* 0x00007610ff067816 */ /* 0x000fc60000000006 */
[----:B------:R-:W-:Y:S05]  /*1980*/  @P0 BRA P1, `(.L_x_6388) ;  /* 0x0000000000140947 */ /* 0x000fea0000800000 */
[----:B------:R-:W-:Y:S02]  /*1990*/  ISETP.NE.AND P0, PT, RZ, UR29, PT ;  /* 0x0000001dff007c0c */ /* 0x000fe4000bf05270 */
[----:B------:R-:W-:-:S11]  /*19a0*/  MOV R6, 0x1 ;  /* 0x0000000100067802 */ /* 0x000fd60000000f00 */
[----:B------:R-:W-:-:S04]  /*19b0*/  @P0 ISETP.NE.AND P1, PT, R0, RZ, PT ;  /* 0x000000ff0000020c */ /* 0x000fc80003f25270 */
[----:B------:R-:W-:-:S04]  /*19c0*/  @P0 SEL R0, RZ, 0x1, P1 ;  /* 0x00000001ff000807 */ /* 0x000fc80000800000 */
[----:B------:R-:W-:-:S07]  /*19d0*/  @P0 PRMT R6, R0, 0x7610, R6 ;  /* 0x0000761000060816 */ /* 0x000fce0000000006 */
.L_x_6388:
[----:B------:R-:W-:Y:S05]  /*19e0*/  BSYNC B1 ;  /* 0x0000000000017941 */ /* 0x000fea0003800000 */
.L_x_6387:
        /* <DEDUP_REMOVED lines=11> */
[----:B------:R-:W-:-:S04]  /*1aa0*/  LOP3.LUT R7, R7, 0xffff, RZ, 0xc0, !PT ;  /* 0x0000ffff07077812 */ /* 0x000fc800078ec0ff */
[----:B------:R-:W-:Y:S02]  /*1ab0*/  PRMT R7, R7, 0x8880, RZ ;  /* 0x0000888007077816 */ /* 0x000fe400000000ff */
[----:B--2---:R-:W-:-:S04]  /*1ac0*/  ISETP.NE.AND P0, PT, R4, RZ, PT ;  /* 0x000000ff0400720c */ /* 0x004fc80003f05270 */
[----:B------:R-:W-:-:S04]  /*1ad0*/  SEL R0, RZ, 0xffffffff, !P0 ;  /* 0xffffffffff007807 */ /* 0x000fc80004000000 */
[----:B------:R-:W-:-:S04]  /*1ae0*/  ISETP.NE.AND P0, PT, R7, R0, PT ;  /* 0x000000000700720c */ /* 0x000fc80003f05270 */
[----:B------:R-:W-:-:S09]  /*1af0*/  SEL R7, RZ, 0x1, !P0 ;  /* 0x00000001ff077807 */ /* 0x000fd20004000000 */
.L_x_6390:
[----:B------:R-:W-:Y:S05]  /*1b00*/  BSYNC B1 ;  /* 0x0000000000017941 */ /* 0x000fea0003800000 */
.L_x_6389:
[----:B------:R-:W-:Y:S02]  /*1b10*/  LOP3.LUT R12, R12, 0xffff, RZ, 0xc0, !PT ;  /* 0x0000ffff0c0c7812 */ /* 0x000fe400078ec0ff */
[----:B------:R-:W-:Y:S02]  /*1b20*/  LOP3.LUT R10, R10, 0xffff, RZ, 0xc0, !PT ;  /* 0x0000ffff0a0a7812 */ /* 0x000fe400078ec0ff */
[----:B------:R-:W-:Y:S02]  /*1b30*/  PRMT R0, R12, 0x8880, RZ ;  /* 0x000088800c007816 */ /* 0x000fe400000000ff */
[----:B------:R-:W-:Y:S02]  /*1b40*/  LOP3.LUT R7, R7, 0xffff, RZ, 0xc0, !PT ;  /* 0x0000ffff07077812 */ /* 0x000fe400078ec0ff */
[----:B------:R-:W-:Y:S01]  /*1b50*/  PRMT R10, R10, 0x8880, RZ ;  /* 0x000088800a0a7816 */ /* 0x000fe200000000ff */
[----:B------:R-:W-:Y:S01]  /*1b60*/  IMAD.MOV R4, RZ, RZ, -R0 ;  /* 0x000000ffff047224 */ /* 0x000fe200078e0a00 */
[----:B------:R-:W-:-:S02]  /*1b70*/  PRMT R5, R7, 0x8880, RZ ;  /* 0x0000888007057816 */ /* 0x000fc400000000ff */
[----:B------:R-:W-:Y:S02]  /*1b80*/  MOV R0, R10 ;  /* 0x0000000a00007202 */ /* 0x000fe40000000f00 */
[----:B------:R-:W-:Y:S02]  /*1b90*/  ISETP.NE.AND P0, PT, R5, R4, PT ;  /* 0x000000040500720c */ /* 0x000fe40003f05270 */
[----:B------:R-:W-:Y:S01]  /*1ba0*/  LOP3.LUT R9, R9, 0xffff, RZ, 0xc0, !PT ;  /* 0x0000ffff09097812 */ /* 0x000fe200078ec0ff */
[----:B------:R-:W-:Y:S01]  /*1bb0*/  IMAD.MOV R5, RZ, RZ, -R0 ;  /* 0x000000ffff057224 */ /* 0x000fe200078e0a00 */
[----:B------:R-:W-:Y:S02]  /*1bc0*/  SEL R0, RZ, 0x1, !P0 ;  /* 0x00000001ff007807 */ /* 0x000fe40004000000 */
[----:B------:R-:W-:Y:S02]  /*1bd0*/  PRMT R4, R9, 0x8880, RZ ;  /* 0x0000888009047816 */ /* 0x000fe400000000ff */
[----:B------:R-:W-:-:S03]  /*1be0*/  ISETP.NE.AND P0, PT, R0, R5, PT ;  /* 0x000000050000720c */ /* 0x000fc60003f05270 */
[----:B------:R-:W-:Y:S01]  /*1bf0*/  IMAD.MOV R5, RZ, RZ, -R4 ;  /* 0x000000ffff057224 */ /* 0x000fe200078e0a04 */
[----:B------:R-:W-:-:S04]  /*1c00*/  SEL R0, RZ, 0x1, !P0 ;  /* 0x00000001ff007807 */ /* 0x000fc80004000000 */
[----:B------:R-:W-:-:S04]  /*1c10*/  ISETP.NE.AND P0, PT, R0, R5, PT ;  /* 0x000000050000720c */ /* 0x000fc80003f05270 */
[----:B------:R-:W-:Y:S01]  /*1c20*/  SEL R17, RZ, 0x1, !P0 ;  /* 0x00000001ff117807 */ /* 0x000fe20004000000 */
[----:B------:R-:W-:Y:S08]  /*1c30*/  BRA `(.L_x_6376) ;  /* 0x000000a000cc7947 */ /* 0x000ff00003800000 */
.L_x_6377:
[----:B------:R-:W0:Y:S08]  /*1c40*/  LDC R13, c[0x0][0x254] ;  /* 0x00009500ff0d7b82 */ /* 0x000e300000000800 */
[----:B------:R-:W1:Y:S01]  /*1c50*/  LDC R19, c[0x0][0x384] ;  /* 0x0000e100ff137b82 */ /* 0x000e620000000800 */
[----:B0-----:R-:W-:Y:S02]  /*1c60*/  ISETP.NE.AND P0, PT, R13, 0x1, PT ;  /* 0x000000010d00780c */ /* 0x001fe40003f05270 */
[----:B-1----:R-:W-:-:S13]  /*1c70*/  ISETP.EQ.AND P1, PT, R19, 0x1, PT ;  /* 0x000000011300780c */ /* 0x002fda0003f22270 */
[----:B------:R-:W-:Y:S05]  /*1c80*/  @!P0 BRA P1, `(.L_x_6391) ;  /* 0x0000009800348947 */ /* 0x000fea0000800000 */
[----:B------:R-:W-:Y:S01]  /*1c90*/  ULDC UR5, c[0x0][0x220] ;  /* 0x0000880000057ab9 */ /* 0x000fe20000000800 */
[----:B------:R-:W-:Y:S01]  /*1ca0*/  ULDC.U8 UR4, c[0x0][0x211] ;  /* 0x0000844000047ab9 */ /* 0x000fe20000000000 */
[----:B------:R-:W-:Y:S01]  /*1cb0*/  MOV R7, UR5 ;  /* 0x0000000500077c02 */ /* 0x000fe20008000f00 */
        /* <DEDUP_REMOVED lines=16> */
.L_x_6400:
        /* <DEDUP_REMOVED lines=285> */
.L_x_6396:
        /* <DEDUP_REMOVED lines=8> */
[----:B-1----:R-:W-:Y:S01]  /*3010*/  IMAD.MOV.U32 R16, RZ, RZ, RZ ;  /* 0x000000ffff107224 */ /* 0x002fe200078e00ff */
[----:B0-----:R-:W-:Y:S01]  /*3020*/  ISETP.NE.AND P1, PT, R12, 0x2, PT ;  /* 0x000000020c00780c */ /* 0x001fe20003f25270 */
[----:B------:R-:W-:Y:S02]  /*3030*/  IMAD.MOV.U32 R17, RZ, RZ, R8 ;  /* 0x000000ffff117224 */ /* 0x000fe400078e0008 */
        /* <DEDUP_REMOVED lines=230> */
.L_x_6397:
[----:B-1----:R-:W-:-:S04]  /*3ea0*/  IADD3 R16, P1, P2, R20, UR38, R5 ;  /* 0x0000002614107c10 */ /* 0x002fc8000fa3e005 */
[----:B------:R-:W-:-:S05]  /*3eb0*/  IADD3.X R17, RZ, UR39, R6, P1, P2 ;  /* 0x00000027ff117c10 */ /* 0x000fca0008fe4406 */
[----:B------:R1:W5:Y:S01]  /*3ec0*/  LDG.E.U8 R13, desc[UR36][R16.64] ;  /* 0x00000024100d7981 */ /* 0x000362000c1e1100 */
[----:B------:R-:W-:Y:S01]  /*3ed0*/  IMAD.IADD R21, R8, 0x1, R7 ;  /* 0x0000000108157824 */ /* 0x000fe200078e0207 */
[----:B------:R-:W-:Y:S01]  /*3ee0*/  MOV R20, RZ ;  /* 0x000000ff00147202 */ /* 0x000fe20000000f00 */
[----:B------:R-:W-:Y:S01]  /*3ef0*/  IMAD.MOV.U32 R8, RZ, RZ, RZ ;  /* 0x000000ffff087224 */ /* 0x000fe200078e00ff */
[----:B------:R-:W-:Y:S06]  /*3f00*/  @!P0 BRA `(.L_x_6398) ;  /* 0x0000000c00cc8947 */ /* 0x000fec0003800000 */
[----:B------:R-:W-:Y:S01]  /*3f10*/  IMAD.MOV.U32 R20, RZ, RZ, RZ ;  /* 0x000000ffff147224 */ /* 0x000fe200078e00ff */
[----:B------:R-:W-:Y:S01]  /*3f20*/  ULDC.64 UR34, c[0x0][0x260] ;  /* 0x0000980000227ab9 */ /* 0x000fe20000000a00 */
[----:B0-----:R-:W-:Y:S02]  /*3f30*/  ISETP.NE.AND P1, PT, R12, 0x2, PT ;  /* 0x000000020c00780c */ /* 0x001fe40003f25270 */
[----:B-1----:R-:W-:-:S05]  /*3f40*/  IMAD.HI.U32 R16, R21, UR31, R20 ;  /* 0x0000001f15107c27 */ /* 0x002fca000f8e0014 */
[----:B------:R-:W-:Y:S01]  /*3f50*/  SHF.R.U32.HI R17, RZ, UR34, R16 ;  /* 0x00000022ff117c19 */ /* 0x000fe20008011610 */
[----:B------:R-:W-:-:S04]  /*3f60*/  IMAD.MOV.U32 R16, RZ, RZ, RZ ;  /* 0x000000ffff107224 */ /* 0x000fc800078e00ff */
[C---:B------:R-:W-:Y:S01]  /*3f70*/  IMAD.HI.U32 R19, R17.reuse, UR32, R16 ;  /* 0x0000002011137c27 */ /* 0x040fe2000f8e0010 */
[----:B------:R-:W-:-:S04]  /*3f80*/  IADD3 R16, -R17, RZ, RZ ;  /* 0x000000ff11107210 */ /* 0x000fc80007ffe1ff */
        /* <DEDUP_REMOVED lines=235> */
.L_x_6398:
[----:B-1----:R-:W-:-:S04]  /*4e40*/  IADD3 R16, P1, P2, R20, UR38, R5 ;  /* 0x0000002614107c10 */ /* 0x002fc8000fa3e005 */
[----:B------:R-:W-:-:S05]  /*4e50*/  IADD3.X R17, RZ, UR39, R6, P1, P2 ;  /* 0x00000027ff117c10 */ /* 0x000fca0008fe4406 */
[----:B------:R1:W5:Y:S01]  /*4e60*/  LDG.E.U8 R20, desc[UR36][R16.64] ;  /* 0x0000002410147981 */ /* 0x000362000c1e1100 */
[----:B------:R-:W-:Y:S01]  /*4e70*/  IMAD.IADD R21, R21, 0x1, R7 ;  /* 0x0000000115157824 */ /* 0x000fe200078e0207 */
[----:B------:R-:W-:Y:S06]  /*4e80*/  @!P0 BRA `(.L_x_6399) ;  /* 0x0000000c00d08947 */ /* 0x000fec0003800000 */
[----:B-1----:R-:W-:Y:S01]  /*4e90*/  MOV R17, R21 ;  /* 0x0000001500117202 */ /* 0x002fe20000000f00 */
        /* <DEDUP_REMOVED lines=243> */
.L_x_6399:
[----:B-1----:R-:W-:Y:S01]  /*5dd0*/  IADD3 R16, P1, P2, R8, UR38, R5 ;  /* 0x0000002608107c10 */ /* 0x002fe2000fa3e005 */
[----:B------:R-:W-:-:S03]  /*5de0*/  ULDC UR4, c[0x0][0x218] ;  /* 0x0000860000047ab9 */ /* 0x000fc60000000800 */
[----:B------:R-:W-:-:S05]  /*5df0*/  IADD3.X R17, RZ, UR39, R6, P1, P2 ;  /* 0x00000027ff117c10 */ /* 0x000fca0008fe4406 */
[----:B------:R-:W2:Y:S01]  /*5e00*/  LDG.E.U8 R16, desc[UR36][R16.64] ;  /* 0x0000002410107981 */ /* 0x000ea2000c1e1100 */
[----:B------:R-:W-:Y:S02]  /*5e10*/  LOP3.LUT R0, R0, 0xffff, RZ, 0xc0, !PT ;  /* 0x0000ffff00007812 */ /* 0x000fe400078ec0ff */
[----:B------:R-:W-:Y:S02]  /*5e20*/  LOP3.LUT R9, R9, 0xffff, RZ, 0xc0, !PT ;  /* 0x0000ffff09097812 */ /* 0x000fe400078ec0ff */
[----:B-----5:R-:W-:Y:S02]  /*5e30*/  ISETP.NE.AND P1, PT, R4, RZ, PT ;  /* 0x000000ff0400720c */ /* 0x020fe40003f25270 */
[----:B------:R-:W-:Y:S02]  /*5e40*/  ISETP.NE.AND P2, PT, R13, RZ, PT ;  /* 0x000000ff0d00720c */ /* 0x000fe40003f45270 */
[----:B------:R-:W-:Y:S02]  /*5e50*/  PRMT R8, R0, 0x8880, RZ ;  /* 0x0000888000087816 */ /* 0x000fe400000000ff */
[----:B------:R-:W-:-:S02]  /*5e60*/  PRMT R13, R9, 0x8880, RZ ;  /* 0x00008880090d7816 */ /* 0x000fc400000000ff */
[----:B------:R-:W-:Y:S02]  /*5e70*/  SEL R0, RZ, 0xffffffff, !P1 ;  /* 0xffffffffff007807 */ /* 0x000fe40004800000 */
[----:B------:R-:W-:Y:S02]  /*5e80*/  SEL R4, RZ, 0xffffffff, !P2 ;  /* 0xffffffffff047807 */ /* 0x000fe40005000000 */
[----:B------:R-:W-:Y:S01]  /*5e90*/  MOV R9, R8 ;  /* 0x0000000800097202 */ /* 0x000fe20000000f00 */
[----:B------:R-:W-:Y:S01]  /*5ea0*/  IMAD.IADD R8, R21, 0x1, R7 ;  /* 0x0000000115087824 */ /* 0x000fe200078e0207 */
[----:B------:R-:W-:Y:S02]  /*5eb0*/  LOP3.LUT R10, R10, 0xffff, RZ, 0xc0, !PT ;  /* 0x0000ffff0a0a7812 */ /* 0x000fe400078ec0ff */
[----:B------:R-:W-:Y:S02]  /*5ec0*/  ISETP.NE.AND P3, PT, R20, RZ, PT ;  /* 0x000000ff1400720c */ /* 0x000fe40003f65270 */
[----:B------:R-:W-:-:S02]  /*5ed0*/  ISETP.NE.AND P5, PT, R9, R0, PT ;  /* 0x000000000900720c */ /* 0x000fc40003fa5270 */
[----:B------:R-:W-:Y:S01]  /*5ee0*/  ISETP.NE.AND P6, PT, R13, R4, PT ;  /* 0x000000040d00720c */ /* 0x000fe20003fc5270 */
[----:B------:R-:W-:Y:S01]  /*5ef0*/  IMAD R13, R7, 0x3, R8 ;  /* 0x00000003070d7824 */ /* 0x000fe200078e0208 */
[----:B------:R-:W-:Y:S02]  /*5f00*/  PRMT R9, R10, 0x8880, RZ ;  /* 0x000088800a097816 */ /* 0x000fe400000000ff */
[----:B------:R-:W-:Y:S02]  /*5f10*/  LOP3.LUT R11, R11, 0xffff, RZ, 0xc0, !PT ;  /* 0x0000ffff0b0b7812 */ /* 0x000fe400078ec0ff */
[----:B------:R-:W-:Y:S02]  /*5f20*/  SEL R4, RZ, 0xffffffff, !P3 ;  /* 0xffffffffff047807 */ /* 0x000fe40005800000 */
[----:B------:R-:W-:Y:S02]  /*5f30*/  SEL R0, RZ, 0x1, !P5 ;  /* 0x00000001ff007807 */ /* 0x000fe40006800000 */
[----:B------:R-:W-:-:S02]  /*5f40*/  PRMT R11, R11, 0x8880, RZ ;  /* 0x000088800b0b7816 */ /* 0x000fc400000000ff */
[----:B------:R-:W-:Y:S01]  /*5f50*/  ISETP.NE.AND P5, PT, R9, R4, PT ;  /* 0x000000040900720c */ /* 0x000fe20003fa5270 */
[----:B------:R-:W-:Y:S01]  /*5f60*/  IMAD.U32 R4, RZ, RZ, UR4 ;  /* 0x00000004ff047e24 */ /* 0x000fe2000f8e00ff */
[----:B------:R-:W-:Y:S02]  /*5f70*/  SEL R9, RZ, 0x1, !P6 ;  /* 0x00000001ff097807 */ /* 0x000fe40007000000 */
[----:B--2---:R-:W-:-:S04]  /*5f80*/  ISETP.NE.AND P4, PT, R16, RZ, PT ;  /* 0x000000ff1000720c */ /* 0x004fc80003f85270 */
[----:B------:R-:W-:-:S04]  /*5f90*/  SEL R10, RZ, 0xffffffff, !P4 ;  /* 0xffffffffff0a7807 */ /* 0x000fc80006000000 */
[----:B------:R-:W-:Y:S02]  /*5fa0*/  ISETP.NE.AND P6, PT, R11, R10, PT ;  /* 0x0000000a0b00720c */ /* 0x000fe40003fc5270 */
[----:B------:R-:W-:Y:S02]  /*5fb0*/  SEL R10, RZ, 0x1, !P5 ;  /* 0x00000001ff0a7807 */ /* 0x000fe40006800000 */
[----:B------:R-:W-:Y:S02]  /*5fc0*/  ISETP.GE.U32.AND P5, PT, R13, R4, PT ;  /* 0x000000040d00720c */ /* 0x000fe40003fa6070 */
[----:B------:R-:W-:-:S11]  /*5fd0*/  SEL R11, RZ, 0x1, !P6 ;  /* 0x00000001ff0b7807 */ /* 0x000fd60007000000 */
[----:B------:R-:W-:Y:S05]  /*5fe0*/  @!P5 BRA `(.L_x_6400) ;  /* 0xffffffbc0074d947 */ /* 0x000fea000383ffff */
[----:B------:R-:W-:Y:S05]  /*5ff0*/  BSYNC B2 ;  /* 0x0000000000027941 */ /* 0x000fea0003800000 */
.L_x_6395:
[----:B------:R-:W-:Y:S02]  /*6000*/  SEL R23, RZ, 0x1, !P1 ;  /* 0x00000001ff177807 */ /* 0x000fe40004800000 */
[----:B------:R-:W-:Y:S02]  /*6010*/  SEL R22, RZ, 0x1, !P2 ;  /* 0x00000001ff167807 */ /* 0x000fe40005000000 */
[----:B------:R-:W-:Y:S02]  /*6020*/  SEL R21, RZ, 0x1, !P3 ;  /* 0x00000001ff157807 */ /* 0x000fe40005800000 */
[----:B------:R-:W-:-:S07]  /*6030*/  SEL R18, RZ, 0x1, !P4 ;  /* 0x00000001ff127807 */ /* 0x000fce0006000000 */
.L_x_6394:
[----:B------:R-:W-:Y:S05]  /*6040*/  BSYNC B1 ;  /* 0x0000000000017941 */ /* 0x000fea0003800000 */
.L_x_6393:
        /* <DEDUP_REMOVED lines=276> */
[----:B------:R-:W-:Y:S02]  /*7190*/  IMAD R19, R16, UR4, R19 ;  /* 0x0000000410137c24 */ /* 0x000fe4000f8e0213 */
[----:B------:R-:W-:-:S05]  /*71a0*/  @P2 IADD3 R13, -R13, RZ, RZ ;  /* 0x000000ff0d0d2210 */ /* 0x000fca0007ffe1ff */
[----:B------:R-:W-:-:S04]  /*71b0*/  @P2 IMAD R12, R12, R13, R17 ;  /* 0x0000000d0c0c2224 */ /* 0x000fc800078e0211 */
[----:B--2---:R-:W-:-:S07]  /*71c0*/  @P2 IMAD R19, R12, R24, R19 ;  /* 0x000000180c132224 */ /* 0x004fce00078e0213 */
.L_x_6403:
[----:B------:R-:W0:Y:S02]  /*71d0*/  LDC.64 R16, c[0x0][0x5e0] ;  /* 0x00017800ff107b82 */ /* 0x000e240000000a00 */
        /* <DEDUP_REMOVED lines=271> */
[----:B------:R-:W-:-:S04]  /*82d0*/  IMAD.MOV R28, RZ, RZ, -R27 ;  /* 0x000000ffff1c7224 */ /* 0x000fc800078e0a1b */
[----:B------:R-:W-:Y:S01]  /*82e0*/  IMAD R28, R28, UR4, R29 ;  /* 0x000000041c1c7c24 */ /* 0x000fe2000f8e021d */
[----:B------:R-:W-:Y:S01]  /*82f0*/  ULDC UR4, c[0x0][0x3e0] ;  /* 0x0000f80000047ab9 */ /* 0x000fe20000000800 */
[----:B------:R-:W1:Y:S02]  /*8300*/  @P2 LDC R22, c[0x0][0x3e4] ;  /* 0x0000f900ff162b82 */ /* 0x000e640000000800 */
[----:B------:R-:W-:Y:S02]  /*8310*/  IMAD R19, R28, UR4, R19 ;  /* 0x000000041c137c24 */ /* 0x000fe4000f8e0213 */
[----:B0-----:R-:W-:-:S04]  /*8320*/  @P2 IMAD.HI.U32 R13, R27, R13, R26 ;  /* 0x0000000d1b0d2227 */ /* 0x001fc800078e001a */
[----:B------:R-:W0:Y:S02]  /*8330*/  @P2 LDC R26, c[0x0][0x380] ;  /* 0x0000e000ff1a2b82 */ /* 0x000e240000000800 */
[----:B0-----:R-:W-:-:S05]  /*8340*/  @P2 SHF.R.U32.HI R13, RZ, R26, R13 ;  /* 0x0000001aff0d2219 */ /* 0x001fca000001160d */
[----:B------:R-:W-:-:S04]  /*8350*/  @P2 IMAD.MOV R13, RZ, RZ, -R13 ;  /* 0x000000ffff0d2224 */ /* 0x000fc800078e0a0d */
[----:B------:R-:W-:-:S04]  /*8360*/  @P2 IMAD R12, R12, R13, R27 ;  /* 0x0000000d0c0c2224 */ /* 0x000fc800078e021b */
[----:B-1----:R-:W-:-:S07]  /*8370*/  @P2 IMAD R19, R12, R22, R19 ;  /* 0x000000160c132224 */ /* 0x002fce00078e0213 */
.L_x_6404:
        /* <DEDUP_REMOVED lines=278> */
[----:B-1----:R-:W-:-:S05]  /*94e0*/  @P2 SHF.R.U32.HI R13, RZ, R21, R13 ;  /* 0x00000015ff0d2219 */ /* 0x002fca000001160d */
[----:B------:R-:W-:-:S04]  /*94f0*/  @P2 IMAD.MOV R13, RZ, RZ, -R13 ;  /* 0x000000ffff0d2224 */ /* 0x000fc800078e0a0d */
[----:B------:R-:W-:-:S04]  /*9500*/  @P2 IMAD R12, R12, R13, R27 ;  /* 0x0000000d0c0c2224 */ /* 0x000fc800078e021b */
[----:B0-----:R-:W-:-:S07]  /*9510*/  @P2 IMAD R19, R12, R26, R19 ;  /* 0x0000001a0c132224 */ /* 0x001fce00078e0213 */
.L_x_6405:
        /* <DEDUP_REMOVED lines=272> */
[----:B------:R-:W-:-:S04]  /*a620*/  IMAD.MOV R12, RZ, RZ, -R27 ;  /* 0x000000ffff0c7224 */ /* 0x000fc800078e0a1b */
[----:B------:R-:W-:Y:S01]  /*a630*/  IMAD R13, R12, UR4, R13 ;  /* 0x000000040c0d7c24 */ /* 0x000fe2000f8e020d */
[----:B------:R-:W-:Y:S02]  /*a640*/  ULDC UR4, c[0x0][0x3e0] ;  /* 0x0000f80000047ab9 */ /* 0x000fe40000000800 */
[----:B------:R-:W2:Y:S01]  /*a650*/  @P1 LDC R25, c[0x0][0x3e4] ;  /* 0x0000f900ff191b82 */ /* 0x000ea20000000800 */
[----:B------:R-:W-:Y:S02]  /*a660*/  IMAD R24, R13, UR4, R24 ;  /* 0x000000040d187c24 */ /* 0x000fe4000f8e0218 */
[----:B0-----:R-:W-:-:S05]  /*a670*/  @P1 IMAD.HI.U32 R19, R27, R19, R26 ;  /* 0x000000131b131227 */ /* 0x001fca00078e001a */
[----:B-1----:R-:W-:-:S04]  /*a680*/  @P1 SHF.R.U32.HI R19, RZ, R20, R19 ;  /* 0x00000014ff131219 */ /* 0x002fc80000011613 */
[----:B------:R-:W-:-:S05]  /*a690*/  @P1 IADD3 R19, -R19, RZ, RZ ;  /* 0x000000ff13131210 */ /* 0x000fca0007ffe1ff */
[----:B------:R-:W-:-:S04]  /*a6a0*/  @P1 IMAD R18, R18, R19, R27 ;  /* 0x0000001312121224 */ /* 0x000fc800078e021b */
[----:B--2---:R-:W-:-:S07]  /*a6b0*/  @P1 IMAD R24, R18, R25, R24 ;  /* 0x0000001912181224 */ /* 0x004fce00078e0218 */
.L_x_6406:
[----:B------:R-:W-:-:S04]  /*a6c0*/  IADD3 R16, P1, P2, R24, R16, R5 ;  /* 0x0000001018107210 */ /* 0x000fc80007a3e005 */
[----:B------:R-:W-:-:S05]  /*a6d0*/  IADD3.X R17, RZ, R17, R6, P1, P2 ;  /* 0x00000011ff117210 */ /* 0x000fca0000fe4406 */
[----:B------:R-:W2:Y:S02]  /*a6e0*/  LDG.E.U8 R16, desc[UR36][R16.64] ;  /* 0x0000002410107981 */ /* 0x000ea4000c1e1100 */
[----:B--2---:R-:W-:-:S04]  /*a6f0*/  ISETP.NE.AND P1, PT, R16, RZ, PT ;  /* 0x000000ff1000720c */ /* 0x004fc80003f25270 */
[----:B------:R-:W-:-:S09]  /*a700*/  SEL R18, RZ, 0x1, !P1 ;  /* 0x00000001ff127807 */ /* 0x000fd20004800000 */
.L_x_6402:
[----:B------:R-:W-:Y:S05]  /*a710*/  BSYNC B1 ;  /* 0x0000000000017941 */ /* 0x000fea0003800000 */
.L_x_6401:
[----:B------:R-:W-:Y:S04]  /*a720*/  BSSY B1, `(.L_x_6407) ;  /* 0x0000029000017945 */ /* 0x000fe80003800000 */
[----:B------:R-:W-:Y:S05]  /*a730*/  @P0 BRA `(.L_x_6408) ;  /* 0x00000000009c0947 */ /* 0x000fea0003800000 */
[----:B------:R-:W-:Y:S01]  /*a740*/  IMAD.IADD R8, R8, 0x1, R7 ;  /* 0x0000000108087824 */ /* 0x000fe200078e0207 */
[----:B------:R-:W-:Y:S02]  /*a750*/  LOP3.LUT R23, R23, 0xffff, RZ, 0xc0, !PT ;  /* 0x0000ffff17177812 */ /* 0x000fe400078ec0ff */
[----:B------:R-:W-:Y:S02]  /*a760*/  LOP3.LUT R0, R0, 0xffff, RZ, 0xc0, !PT ;  /* 0x0000ffff00007812 */ /* 0x000fe400078ec0ff */
[----:B------:R-:W-:Y:S02]  /*a770*/  ISETP.GE.U32.AND P1, PT, R8, R4, PT ;  /* 0x000000040800720c */ /* 0x000fe40003f26070 */
[----:B------:R-:W-:Y:S02]  /*a780*/  PRMT R5, R23, 0x8880, RZ ;  /* 0x0000888017057816 */ /* 0x000fe400000000ff */
[----:B------:R-:W-:-:S03]  /*a790*/  PRMT R0, R0, 0x8880, RZ ;  /* 0x0000888000007816 */ /* 0x000fc600000000ff */
[----:B------:R-:W-:-:S05]  /*a7a0*/  IMAD.MOV R5, RZ, RZ, -R5 ;  /* 0x000000ffff057224 */ /* 0x000fca00078e0a05 */
[----:B------:R-:W-:-:S04]  /*a7b0*/  ISETP.NE.AND P0, PT, R0, R5, PT ;  /* 0x000000050000720c */ /* 0x000fc80003f05270 */
[----:B------:R-:W-:Y:S01]  /*a7c0*/  SEL R0, RZ, 0x1, !P0 ;  /* 0x00000001ff007807 */ /* 0x000fe20004000000 */
[----:B------:R-:W-:Y:S08]  /*a7d0*/  @P1 BRA `(.L_x_6408) ;  /* 0x0000000000741947 */ /* 0x000ff00003800000 */
[----:B------:R-:W-:Y:S01]  /*a7e0*/  IMAD.IADD R8, R8, 0x1, R7 ;  /* 0x0000000108087824 */ /* 0x000fe200078e0207 */
[----:B------:R-:W-:Y:S02]  /*a7f0*/  LOP3.LUT R22, R22, 0xffff, RZ, 0xc0, !PT ;  /* 0x0000ffff16167812 */ /* 0x000fe400078ec0ff */
[----:B------:R-:W-:Y:S02]  /*a800*/  LOP3.LUT R9, R9, 0xffff, RZ, 0xc0, !PT ;  /* 0x0000ffff09097812 */ /* 0x000fe400078ec0ff */
[----:B------:R-:W-:Y:S02]  /*a810*/  ISETP.GE.U32.AND P1, PT, R8, R4, PT ;  /* 0x000000040800720c */ /* 0x000fe40003f26070 */
[----:B------:R-:W-:Y:S02]  /*a820*/  PRMT R6, R22, 0x8880, RZ ;  /* 0x0000888016067816 */ /* 0x000fe400000000ff */
[----:B------:R-:W-:Y:S02]  /*a830*/  PRMT R5, R9, 0x8880, RZ ;  /* 0x0000888009057816 */ /* 0x000fe400000000ff */
[----:B------:R-:W-:-:S04]  /*a840*/  IADD3 R6, -R6, RZ, RZ ;  /* 0x000000ff06067210 */ /* 0x000fc80007ffe1ff */
        /* <DEDUP_REMOVED lines=8> */
[----:B------:R-:W-:-:S03]  /*a8d0*/  PRMT R10, R10, 0x8880, RZ ;  /* 0x000088800a0a7816 */ /* 0x000fc600000000ff */
[----:B------:R-:W-:-:S06]  /*a8e0*/  IMAD.MOV R7, RZ, RZ, -R5 ;  /* 0x000000ffff077224 */ /* 0x000fcc00078e0a05 */
[----:B------:R-:W-:Y:S02]  /*a8f0*/  @!P2 LOP3.LUT R4, R11, 0xffff, RZ, 0xc0, !PT ;  /* 0x0000ffff0b04a812 */ /* 0x000fe400078ec0ff */
[----:B------:R-:W-:Y:S02]  /*a900*/  @!P2 LOP3.LUT R18, R18, 0xffff, RZ, 0xc0, !PT ;  /* 0x0000ffff1212a812 */ /* 0x000fe400078ec0ff */
[----:B------:R-:W-:Y:S02]  /*a910*/  @!P2 PRMT R8, R4, 0x8880, RZ ;  /* 0x000088800408a816 */ /* 0x000fe400000000ff */
[----:B------:R-:W-:Y:S02]  /*a920*/  @!P2 PRMT R6, R18, 0x8880, RZ ;  /* 0x000088801206a816 */ /* 0x000fe400000000ff */
[----:B------:R-:W-:Y:S01]  /*a930*/  MOV R4, R10 ;  /* 0x0000000a00047202 */ /* 0x000fe20000000f00 */
[----:B------:R-:W-:Y:S01]  /*a940*/  @!P2 IMAD.MOV.U32 R5, RZ, RZ, R8 ;  /* 0x000000ffff05a224 */ /* 0x000fe200078e0008 */
[----:B------:R-:W-:-:S02]  /*a950*/  @!P2 IADD3 R6, -R6, RZ, RZ ;  /* 0x000000ff0606a210 */ /* 0x000fc40007ffe1ff */
[----:B------:R-:W-:Y:S02]  /*a960*/  ISETP.NE.AND P0, PT, R4, R7, PT ;  /* 0x000000070400720c */ /* 0x000fe40003f05270 */
[----:B------:R-:W-:Y:S02]  /*a970*/  @!P2 ISETP.NE.AND P1, PT, R5, R6, PT ;  /* 0x000000060500a20c */ /* 0x000fe40003f25270 */
[----:B------:R-:W-:Y:S02]  /*a980*/  SEL R10, RZ, 0x1, !P0 ;  /* 0x00000001ff0a7807 */ /* 0x000fe40004000000 */
[----:B------:R-:W-:-:S04]  /*a990*/  @!P2 SEL R4, RZ, 0x1, !P1 ;  /* 0x00000001ff04a807 */ /* 0x000fc80004800000 */
[----:B------:R-:W-:-:S07]  /*a9a0*/  @!P2 PRMT R11, R4, 0x7610, R11 ;  /* 0x00007610040ba816 */ /* 0x000fce000000000b */
.L_x_6408:
[----:B------:R-:W-:Y:S05]  /*a9b0*/  BSYNC B1 ;  /* 0x0000000000017941 */ /* 0x000fea0003800000 */
.L_x_6407:
[----:B------:R-:W-:Y:S02]  /*a9c0*/  LOP3.LUT R9, R9, 0xffff, RZ, 0xc0, !PT ;  /* 0x0000ffff09097812 */ /* 0x000fe400078ec0ff */
[----:B------:R-:W-:Y:S02]  /*a9d0*/  LOP3.LUT R0, R0, 0xffff, RZ, 0xc0, !PT ;  /* 0x0000ffff00007812 */ /* 0x000fe400078ec0ff */
[----:B------:R-:W-:Y:S02]  /*a9e0*/  PRMT R9, R9, 0x8880, RZ ;  /* 0x0000888009097816 */ /* 0x000fe400000000ff */
[----:B------:R-:W-:Y:S02]  /*a9f0*/  LOP3.LUT R10, R10, 0xffff, RZ, 0xc0, !PT ;  /* 0x0000ffff0a0a7812 */ /* 0x000fe400078ec0ff */
[----:B------:R-:W-:Y:S01]  /*aa00*/  PRMT R4, R0, 0x8880, RZ ;  /* 0x0000888000047816 */ /* 0x000fe200000000ff */
[----:B------:R-:W-:Y:S01]  /*aa10*/  IMAD.MOV.U32 R0, RZ, RZ, R9 ;  /* 0x000000ffff007224 */ /* 0x000fe200078e0009 */
[----:B------:R-:W-:-:S02]  /*aa20*/  PRMT R10, R10, 0x8880, RZ ;  /* 0x000088800a0a7816 */ /* 0x000fc400000000ff */
[----:B------:R-:W-:Y:S01]  /*aa30*/  LOP3.LUT R11, R11, 0xffff, RZ, 0xc0, !PT ;  /* 0x0000ffff0b0b7812 */ /* 0x000fe200078ec0ff */
[----:B------:R-:W-:Y:S01]  /*aa40*/  IMAD.MOV R5, RZ, RZ, -R0 ;  /* 0x000000ffff057224 */ /* 0x000fe200078e0a00 */
[----:B------:R-:W-:-:S04]  /*aa50*/  MOV R0, R10 ;  /* 0x0000000a00007202 */ /* 0x000fc80000000f00 */
[----:B------:R-:W-:Y:S01]  /*aa60*/  ISETP.NE.AND P0, PT, R4, R5, PT ;  /* 0x000000050400720c */ /* 0x000fe20003f05270 */
[----:B------:R-:W-:Y:S01]  /*aa70*/  IMAD.MOV R5, RZ, RZ, -R0 ;  /* 0x000000ffff057224 */ /* 0x000fe200078e0a00 */
[----:B------:R-:W-:Y:S02]  /*aa80*/  PRMT R4, R11, 0x8880, RZ ;  /* 0x000088800b047816 */ /* 0x000fe400000000ff */
[----:B------:R-:W-:-:S04]  /*aa90*/  SEL R0, RZ, 0x1, !P0 ;  /* 0x00000001ff007807 */ /* 0x000fc80004000000 */
[----:B------:R-:W-:Y:S01]  /*aaa0*/  ISETP.NE.AND P0, PT, R0, R5, PT ;  /* 0x000000050000720c */ /* 0x000fe20003f05270 */
[----:B------:R-:W-:-:S03]  /*aab0*/  IMAD.MOV R5, RZ, RZ, -R4 ;  /* 0x000000ffff057224 */ /* 0x000fc600078e0a04 */
[----:B------:R-:W-:-:S04]  /*aac0*/  SEL R0, RZ, 0x1, !P0 ;  /* 0x00000001ff007807 */ /* 0x000fc80004000000 */
[----:B------:R-:W-:-:S04]  /*aad0*/  ISETP.NE.AND P0, PT, R0, R5, PT ;  /* 0x000000050000720c */ /* 0x000fc80003f05270 */
[----:B------:R-:W-:Y:S01]  /*aae0*/  SEL R17, RZ, 0x1, !P0 ;  /* 0x00000001ff117807 */ /* 0x000fe20004000000 */
[----:B------:R-:W-:Y:S08]  /*aaf0*/  BRA `(.L_x_6376) ;  /* 0x00000014001c7947 */ /* 0x000ff00003800000 */
.L_x_6392:
        /* <DEDUP_REMOVED lines=10> */
.L_x_6412:
[-C--:B------:R-:W-:Y:S01]  /*aba0*/  IADD3 R10, R7, R8.reuse, RZ ;  /* 0x00000008070a7210 */ /* 0x080fe20007ffe0ff */
[----:B------:R-:W-:Y:S01]  /*abb0*/  IMAD R8, R19, R8, RZ ;  /* 0x0000000813087224 */ /* 0x000fe200078e02ff */
[----:B------:R-:W-:-:S03]  /*abc0*/  ULDC.64 UR4, c[0x0][0x5e0] ;  /* 0x0001780000047ab9 */ /* 0x000fc60000000a00 */
[----:B------:R-:W-:Y:S01]  /*abd0*/  IMAD R18, R10, R19, RZ ;  /* 0x000000130a127224 */ /* 0x000fe200078e02ff */
[----:B------:R-:W-:Y:S01]  /*abe0*/  IADD3 R12, P0, P1, R8, UR4, R5 ;  /* 0x00000004080c7c10 */ /* 0x000fe2000f91e005 */
[----:B------:R-:W-:-:S03]  /*abf0*/  IMAD.IADD R20, R10, 0x1, R7 ;  /* 0x000000010a147824 */ /* 0x000fc600078e0207 */
[----:B------:R-:W-:Y:S01]  /*ac00*/  IADD3 R10, P2, P3, R18, UR4, R5 ;  /* 0x00000004120a7c10 */ /* 0x000fe2000fb5e005 */
[C---:B------:R-:W-:Y:S01]  /*ac10*/  IMAD.IADD R8, R20.reuse, 0x1, R7 ;  /* 0x0000000114087824 */ /* 0x040fe200078e0207 */
[--C-:B------:R-:W-:Y:S01]  /*ac20*/  IADD3.X R13, RZ, UR5, R6.reuse, P0, P1 ;  /* 0x00000005ff0d7c10 */ /* 0x100fe200087e2406 */
[----:B------:R-:W-:Y:S01]  /*ac30*/  IMAD R20, R20, R19, RZ ;  /* 0x0000001314147224 */ /* 0x000fe200078e02ff */
[----:B------:R-:W-:-:S03]  /*ac40*/  IADD3.X R11, RZ, UR5, R6, P2, P3 ;  /* 0x00000005ff0b7c10 */ /* 0x000fc600097e6406 */
[----:B------:R0:W2:Y:S01]  /*ac50*/  LDG.E.U8 R12, desc[UR36][R12.64] ;  /* 0x000000240c0c7981 */ /* 0x0000a2000c1e1100 */
[----:B------:R-:W-:-:S03]  /*ac60*/  IMAD R22, R8, R19, RZ ;  /* 0x0000001308167224 */ /* 0x000fc600078e02ff */
[----:B------:R1:W3:Y:S01]  /*ac70*/  LDG.E.U8 R10, desc[UR36][R10.64] ;  /* 0x000000240a0a7981 */ /* 0x0002e2000c1e1100 */
[--C-:B------:R-:W-:Y:S02]  /*ac80*/  IADD3 R20, P0, P1, R20, UR4, R5.reuse ;  /* 0x0000000414147c10 */ /* 0x100fe4000f91e005 */
[----:B------:R-:W-:Y:S02]  /*ac90*/  IADD3 R22, P2, P3, R22, UR4, R5 ;  /* 0x0000000416167c10 */ /* 0x000fe4000fb5e005 */
[--C-:B------:R-:W-:Y:S02]  /*aca0*/  IADD3.X R21, RZ, UR5, R6.reuse, P0, P1 ;  /* 0x00000005ff157c10 */ /* 0x100fe400087e2406 */
[----:B------:R-:W-:-:S03]  /*acb0*/  IADD3.X R23, RZ, UR5, R6, P2, P3 ;  /* 0x00000005ff177c10 */ /* 0x000fc600097e6406 */
[----:B------:R-:W4:Y:S04]  /*acc0*/  LDG.E.U8 R20, desc[UR36][R20.64] ;  /* 0x0000002414147981 */ /* 0x000f28000c1e1100 */
[----:B------:R-:W5:Y:S01]  /*acd0*/  LDG.E.U8 R22, desc[UR36][R22.64] ;  /* 0x0000002416167981 */ /* 0x000f62000c1e1100 */
[----:B------:R-:W-:Y:S02]  /*ace0*/  LOP3.LUT R0, R0, 0xffff, RZ, 0xc0, !PT ;  /* 0x0000ffff00007812 */ /* 0x000fe400078ec0ff */
[----:B------:R-:W-:Y:S02]  /*acf0*/  LOP3.LUT R17, R17, 0xffff, RZ, 0xc0, !PT ;  /* 0x0000ffff11117812 */ /* 0x000fe400078ec0ff */
[----:B0-----:R-:W-:Y:S02]  /*ad00*/  PRMT R13, R0, 0x8880, RZ ;  /* 0x00008880000d7816 */ /* 0x001fe400000000ff */
[----:B------:R-:W-:-:S02]  /*ad10*/  IADD3 R8, R8, R7, RZ ;  /* 0x0000000708087210 */ /* 0x000fc40007ffe0ff */
[----:B-1----:R-:W-:Y:S02]  /*ad20*/  PRMT R11, R17, 0x8880, RZ ;  /* 0x00008880110b7816 */ /* 0x002fe400000000ff */
[----:B------:R-:W-:Y:S02]  /*ad30*/  LOP3.LUT R16, R16, 0xffff, RZ, 0xc0, !PT ;  /* 0x0000ffff10107812 */ /* 0x000fe400078ec0ff */
[----:B------:R-:W-:Y:S02]  /*ad40*/  LOP3.LUT R9, R9, 0xffff, RZ, 0xc0, !PT ;  /* 0x0000ffff09097812 */ /* 0x000fe400078ec0ff */
[----:B------:R-:W-:Y:S02]  /*ad50*/  PRMT R16, R16, 0x8880, RZ ;  /* 0x0000888010107816 */ /* 0x000fe400000000ff */
[----:B--2---:R-:W-:Y:S02]  /*ad60*/  ISETP.NE.AND P2, PT, R12, RZ, PT ;  /* 0x000000ff0c00720c */ /* 0x004fe40003f45270 */
[----:B---3--:R-:W-:-:S02]  /*ad70*/  ISETP.NE.AND P3, PT, R10, RZ, PT ;  /* 0x000000ff0a00720c */ /* 0x008fc40003f65270 */
[----:B------:R-:W-:Y:S02]  /*ad80*/  SEL R0, RZ, 0xffffffff, !P2 ;  /* 0xffffffffff007807 */ /* 0x000fe40005000000 */
[----:B------:R-:W-:Y:S02]  /*ad90*/  SEL R10, RZ, 0xffffffff, !P3 ;  /* 0xffffffffff0a7807 */ /* 0x000fe40005800000 */
[----:B------:R-:W-:Y:S01]  /*ada0*/  ISETP.NE.AND P6, PT, R13, R0, PT ;  /* 0x000000000d00720c */ /* 0x000fe20003fc5270 */
[----:B------:R-:W-:Y:S01]  /*adb0*/  IMAD R13, R7, 0x3, R8 ;  /* 0x00000003070d7824 */ /* 0x000fe200078e0208 */
[----:B------:R-:W-:Y:S02]  /*adc0*/  ISETP.NE.AND P4, PT, R11, R10, PT ;  /* 0x0000000a0b00720c */ /* 0x000fe40003f85270 */
[----:B----4-:R-:W-:Y:S02]  /*add0*/  ISETP.NE.AND P1, PT, R20, RZ, PT ;  /* 0x000000ff1400720c */ /* 0x010fe40003f25270 */
[----:B------:R-:W-:-:S02]  /*ade0*/  SEL R17, RZ, 0x1, !P4 ;  /* 0x00000001ff117807 */ /* 0x000fc40006000000 */
[----:B------:R-:W-:Y:S02]  /*adf0*/  ISETP.GE.U32.AND P4, PT, R13, R4, PT ;  /* 0x000000040d00720c */ /* 0x000fe40003f86070 */
[----:B-----5:R-:W-:Y:S02]  /*ae00*/  ISETP.NE.AND P0, PT, R22, RZ, PT ;  /* 0x000000ff1600720c */ /* 0x020fe40003f05270 */
[----:B------:R-:W-:Y:S01]  /*ae10*/  PRMT R11, R9, 0x8880, RZ ;  /* 0x00008880090b7816 */ /* 0x000fe200000000ff */
[----:B------:R-:W-:Y:S01]  /*ae20*/  IMAD.MOV.U32 R9, RZ, RZ, R16 ;  /* 0x000000ffff097224 */ /* 0x000fe200078e0010 */
[----:B------:R-:W-:Y:S02]  /*ae30*/  SEL R0, RZ, 0xffffffff, !P1 ;  /* 0xffffffffff007807 */ /* 0x000fe40004800000 */
[----:B------:R-:W-:Y:S02]  /*ae40*/  SEL R10, RZ, 0xffffffff, !P0 ;  /* 0xffffffffff0a7807 */ /* 0x000fe40004000000 */
[----:B------:R-:W-:-:S02]  /*ae50*/  ISETP.NE.AND P5, PT, R9, R0, PT ;  /* 0x000000000900720c */ /* 0x000fc40003fa5270 */
[----:B------:R-:W-:Y:S02]  /*ae60*/  SEL R0, RZ, 0x1, !P6 ;  /* 0x00000001ff007807 */ /* 0x000fe40007000000 */
[----:B------:R-:W-:Y:S02]  /*ae70*/  ISETP.NE.AND P6, PT, R11, R10, PT ;  /* 0x0000000a0b00720c */ /* 0x000fe40003fc5270 */
[----:B------:R-:W-:Y:S02]  /*ae80*/  SEL R16, RZ, 0x1, !P5 ;  /* 0x00000001ff107807 */ /* 0x000fe40006800000 */
[----:B------:R-:W-:Y:S01]  /*ae90*/  SEL R9, RZ, 0x1, !P6 ;  /* 0x00000001ff097807 */ /* 0x000fe20007000000 */
[----:B------:R-:W-:Y:S08]  /*aea0*/  @!P4 BRA `(.L_x_6412) ;  /* 0xfffffffc003cc947 */ /* 0x000ff0000383ffff */
[----:B------:R-:W-:Y:S05]  /*aeb0*/  BSYNC B2 ;  /* 0x0000000000027941 */ /* 0x000fea0003800000 */
.L_x_6411:
[----:B------:R-:W-:Y:S02]  /*aec0*/  SEL R21, RZ, 0x1, !P2 ;  /* 0x00000001ff157807 */ /* 0x000fe40005000000 */
[----:B------:R-:W-:Y:S02]  /*aed0*/  SEL R18, RZ, 0x1, !P3 ;  /* 0x00000001ff127807 */ /* 0x000fe40005800000 */
[----:B------:R-:W-:Y:S02]  /*aee0*/  SEL R22, RZ, 0x1, !P1 ;  /* 0x00000001ff167807 */ /* 0x000fe40004800000 */
[----:B------:R-:W-:-:S07]  /*aef0*/  SEL R20, RZ, 0x1, !P0 ;  /* 0x00000001ff147807 */ /* 0x000fce0004000000 */
.L_x_6410:
[----:B------:R-:W-:Y:S05]  /*af00*/  BSYNC B1 ;  /* 0x0000000000017941 */ /* 0x000fea0003800000 */
.L_x_6409:
        /* <DEDUP_REMOVED lines=37> */
.L_x_6414:
[----:B------:R-:W-:Y:S05]  /*b160*/  BSYNC B1 ;  /* 0x0000000000017941 */ /* 0x000fea0003800000 */
.L_x_6413:
[----:B------:R-:W-:Y:S04]  /*b170*/  BSSY B1, `(.L_x_6415) ;  /* 0x000002a000017945 */ /* 0x000fe80003800000 */
[----:B------:R-:W-:Y:S05]  /*b180*/  @P0 BRA `(.L_x_6416) ;  /* 0x0000000000a00947 */ /* 0x000fea0003800000 */
[----:B------:R-:W-:Y:S01]  /*b190*/  LOP3.LUT R21, R21, 0xffff, RZ, 0xc0, !PT ;  /* 0x0000ffff15157812 */ /* 0x000fe200078ec0ff */
[----:B------:R-:W-:Y:S01]  /*b1a0*/  IMAD.IADD R8, R8, 0x1, R7 ;  /* 0x0000000108087824 */ /* 0x000fe200078e0207 */
[----:B------:R-:W-:Y:S02]  /*b1b0*/  LOP3.LUT R0, R0, 0xffff, RZ, 0xc0, !PT ;  /* 0x0000ffff00007812 */ /* 0x000fe400078ec0ff */
[----:B------:R-:W-:Y:S02]  /*b1c0*/  PRMT R21, R21, 0x8880, RZ ;  /* 0x0000888015157816 */ /* 0x000fe400000000ff */
[----:B------:R-:W-:Y:S02]  /*b1d0*/  ISETP.GE.U32.AND P1, PT, R8, R4, PT ;  /* 0x000000040800720c */ /* 0x000fe40003f26070 */
[----:B------:R-:W-:Y:S01]  /*b1e0*/  PRMT R5, R0, 0x8880, RZ ;  /* 0x0000888000057816 */ /* 0x000fe200000000ff */
[----:B------:R-:W-:-:S05]  /*b1f0*/  IMAD.MOV.U32 R0, RZ, RZ, R21 ;  /* 0x000000ffff007224 */ /* 0x000fca00078e0015 */
[----:B------:R-:W-:-:S04]  /*b200*/  IADD3 R0, -R0, RZ, RZ ;  /* 0x000000ff00007210 */ /* 0x000fc80007ffe1ff */
[----:B------:R-:W-:-:S04]  /*b210*/  ISETP.NE.AND P0, PT, R5, R0, PT ;  /* 0x000000000500720c */ /* 0x000fc80003f05270 */
[----:B------:R-:W-:Y:S01]  /*b220*/  SEL R0, RZ, 0x1, !P0 ;  /* 0x00000001ff007807 */ /* 0x000fe20004000000 */
[----:B------:R-:W-:Y:S08]  /*b230*/  @P1 BRA `(.L_x_6416) ;  /* 0x0000000000741947 */ /* 0x000ff00003800000 */
[----:B------:R-:W-:Y:S02]  /*b240*/  IADD3 R8, R8, R7, RZ ;  /* 0x0000000708087210 */ /* 0x000fe40007ffe0ff */
[----:B------:R-:W-:Y:S02]  /*b250*/  LOP3.LUT R18, R18, 0xffff, RZ, 0xc0, !PT ;  /* 0x0000ffff12127812 */ /* 0x000fe400078ec0ff */
[----:B------:R-:W-:Y:S02]  /*b260*/  ISETP.GE.U32.AND P1, PT, R8, R4, PT ;  /* 0x000000040800720c */ /* 0x000fe40003f26070 */
[----:B------:R-:W-:Y:S02]  /*b270*/  PRMT R6, R18, 0x8880, RZ ;  /* 0x0000888012067816 */ /* 0x000fe400000000ff */
[----:B------:R-:W-:-:S03]  /*b280*/  LOP3.LUT R17, R17, 0xffff, RZ, 0xc0, !PT ;  /* 0x0000ffff11117812 */ /* 0x000fc600078ec0ff */
[----:B------:R-:W-:Y:S01]  /*b290*/  IMAD.MOV R6, RZ, RZ, -R6 ;  /* 0x000000ffff067224 */ /* 0x000fe200078e0a06 */
[----:B------:R-:W-:-:S04]  /*b2a0*/  PRMT R5, R17, 0x8880, RZ ;  /* 0x0000888011057816 */ /* 0x000fc800000000ff */
        /* <DEDUP_REMOVED lines=9> */
[----:B------:R-:W-:-:S07]  /*b340*/  IADD3 R7, -R5, RZ, RZ ;  /* 0x000000ff05077210 */ /* 0x000fce0007ffe1ff */
[----:B------:R-:W-:Y:S02]  /*b350*/  @!P2 LOP3.LUT R20, R20, 0xffff, RZ, 0xc0, !PT ;  /* 0x0000ffff1414a812 */ /* 0x000fe400078ec0ff */
[----:B------:R-:W-:Y:S02]  /*b360*/  @!P2 LOP3.LUT R4, R9, 0xffff, RZ, 0xc0, !PT ;  /* 0x0000ffff0904a812 */ /* 0x000fe400078ec0ff */
[----:B------:R-:W-:Y:S02]  /*b370*/  @!P2 PRMT R6, R20, 0x8880, RZ ;  /* 0x000088801406a816 */ /* 0x000fe400000000ff */
[----:B------:R-:W-:Y:S01]  /*b380*/  @!P2 PRMT R8, R4, 0x8880, RZ ;  /* 0x000088800408a816 */ /* 0x000fe200000000ff */
[----:B------:R-:W-:Y:S02]  /*b390*/  IMAD.MOV.U32 R4, RZ, RZ, R16 ;  /* 0x000000ffff047224 */ /* 0x000fe400078e0010 */
[----:B------:R-:W-:Y:S02]  /*b3a0*/  @!P2 IMAD.MOV R6, RZ, RZ, -R6 ;  /* 0x000000ffff06a224 */ /* 0x000fe400078e0a06 */
[----:B------:R-:W-:Y:S01]  /*b3b0*/  @!P2 IMAD.MOV.U32 R5, RZ, RZ, R8 ;  /* 0x000000ffff05a224 */ /* 0x000fe200078e0008 */
[----:B------:R-:W-:-:S04]  /*b3c0*/  ISETP.NE.AND P0, PT, R4, R7, PT ;  /* 0x000000070400720c */ /* 0x000fc80003f05270 */
[----:B------:R-:W-:Y:S02]  /*b3d0*/  @!P2 ISETP.NE.AND P1, PT, R5, R6, PT ;  /* 0x000000060500a20c */ /* 0x000fe40003f25270 */
[----:B------:R-:W-:Y:S02]  /*b3e0*/  SEL R16, RZ, 0x1, !P0 ;  /* 0x00000001ff107807 */ /* 0x000fe40004000000 */
[----:B------:R-:W-:-:S04]  /*b3f0*/  @!P2 SEL R4, RZ, 0x1, !P1 ;  /* 0x00000001ff04a807 */ /* 0x000fc80004800000 */
[----:B------:R-:W-:-:S07]  /*b400*/  @!P2 PRMT R9, R4, 0x7610, R9 ;  /* 0x000076100409a816 */ /* 0x000fce0000000009 */
.L_x_6416:
[----:B------:R-:W-:Y:S05]  /*b410*/  BSYNC B1 ;  /* 0x0000000000017941 */ /* 0x000fea0003800000 */
.L_x_6415:
[----:B------:R-:W-:Y:S02]  /*b420*/  LOP3.LUT R17, R17, 0xffff, RZ, 0xc0, !PT ;  /* 0x0000ffff11117812 */ /* 0x000fe400078ec0ff */
[----:B------:R-:W-:Y:S02]  /*b430*/  LOP3.LUT R0, R0, 0xffff, RZ, 0xc0, !PT ;  /* 0x0000ffff00007812 */ /* 0x000fe400078ec0ff */
[----:B------:R-:W-:Y:S02]  /*b440*/  PRMT R17, R17, 0x8880, RZ ;  /* 0x0000888011117816 */ /* 0x000fe400000000ff */
[----:B------:R-:W-:Y:S02]  /*b450*/  PRMT R5, R0, 0x8880, RZ ;  /* 0x0000888000057816 */ /* 0x000fe400000000ff */
[----:B------:R-:W-:Y:S02]  /*b460*/  MOV R0, R17 ;  /* 0x0000001100007202 */ /* 0x000fe40000000f00 */
[----:B------:R-:W-:-:S02]  /*b470*/  LOP3.LUT R16, R16, 0xffff, RZ, 0xc0, !PT ;  /* 0x0000ffff10107812 */ /* 0x000fc400078ec0ff */
[----:B------:R-:W-:Y:S01]  /*b480*/  LOP3.LUT R9, R9, 0xffff, RZ, 0xc0, !PT ;  /* 0x0000ffff09097812 */ /* 0x000fe200078ec0ff */
[----:B------:R-:W-:Y:S01]  /*b490*/  IMAD.MOV R0, RZ, RZ, -R0 ;  /* 0x000000ffff007224 */ /* 0x000fe200078e0a00 */
[----:B------:R-:W-:Y:S02]  /*b4a0*/  PRMT R4, R16, 0x8880, RZ ;  /* 0x0000888010047816 */ /* 0x000fe400000000ff */
[----:B------:R-:W-:Y:S02]  /*b4b0*/  PRMT R9, R9, 0x8880, RZ ;  /* 0x0000888009097816 */ /* 0x000fe400000000ff */
[----:B------:R-:W-:Y:S01]  /*b4c0*/  ISETP.NE.AND P0, PT, R5, R0, PT ;  /* 0x000000000500720c */ /* 0x000fe20003f05270 */
[----:B------:R-:W-:Y:S01]  /*b4d0*/  IMAD.MOV R5, RZ, RZ, -R4 ;  /* 0x000000ffff057224 */ /* 0x000fe200078e0a04 */
[----:B------:R-:W-:Y:S02]  /*b4e0*/  MOV R4, R9 ;  /* 0x0000000900047202 */ /* 0x000fe40000000f00 */
[----:B------:R-:W-:-:S04]  /*b4f0*/  SEL R0, RZ, 0x1, !P0 ;  /* 0x00000001ff007807 */ /* 0x000fc80004000000 */
[----:B------:R-:W-:Y:S01]  /*b500*/  ISETP.NE.AND P0, PT, R0, R5, PT ;  /* 0x000000050000720c */ /* 0x000fe20003f05270 */
[----:B------:R-:W-:-:S03]  /*b510*/  IMAD.MOV R5, RZ, RZ, -R4 ;  /* 0x000000ffff057224 */ /* 0x000fc600078e0a04 */
[----:B------:R-:W-:-:S04]  /*b520*/  SEL R0, RZ, 0x1, !P0 ;  /* 0x00000001ff007807 */ /* 0x000fc80004000000 */
[----:B------:R-:W-:-:S04]  /*b530*/  ISETP.NE.AND P0, PT, R0, R5, PT ;  /* 0x000000050000720c */ /* 0x000fc80003f05270 */
[----:B------:R-:W-:Y:S01]  /*b540*/  SEL R17, RZ, 0x1, !P0 ;  /* 0x00000001ff117807 */ /* 0x000fe20004000000 */
[----:B------:R-:W-:Y:S08]  /*b550*/  BRA `(.L_x_6376) ;  /* 0x0000000800847947 */ /* 0x000ff00003800000 */
.L_x_6391:
        /* <DEDUP_REMOVED lines=9> */
[----:B------:R-:W-:Y:S02]  /*b5f0*/  ISETP.GE.U32.AND P0, PT, R7, R4, PT ;  /* 0x000000040700720c */ /* 0x000fe40003f06070 */
[----:B------:R-:W-:-:S11]  /*b600*/  PRMT R7, R8, 0x7610, R7 ;  /* 0x0000761008077816 */ /* 0x000fd60000000007 */
[----:B------:R-:W-:Y:S05]  /*b610*/  @P0 BRA `(.L_x_6418) ;  /* 0x0000000000d80947 */ /* 0x000fea0003800000 */
[----:B------:R-:W-:Y:S01]  /*b620*/  BSSY B2, `(.L_x_6419) ;  /* 0x0000031000027945 */ /* 0x000fe20003800000 */
[C---:B------:R-:W-:Y:S02]  /*b630*/  PRMT R10, R7.reuse, 0x7610, R10 ;  /* 0x00007610070a7816 */ /* 0x040fe4000000000a */
[C---:B------:R-:W-:Y:S02]  /*b640*/  PRMT R12, R7.reuse, 0x7610, R12 ;  /* 0x00007610070c7816 */ /* 0x040fe4000000000c */
[----:B------:R-:W-:-:S07]  /*b650*/  PRMT R11, R7, 0x7610, R11 ;  /* 0x00007610070b7816 */ /* 0x000fce000000000b */
.L_x_6420:
[C-C-:B------:R-:W-:Y:S01]  /*b660*/  IMAD.IADD R9, R13.reuse, 0x1, R0.reuse ;  /* 0x000000010d097824 */ /* 0x140fe200078e0200 */
[----:B------:R-:W-:Y:S02]  /*b670*/  ULDC.64 UR4, c[0x0][0x5e0] ;  /* 0x0001780000047ab9 */ /* 0x000fe40000000a00 */
[--C-:B------:R-:W-:Y:S01]  /*b680*/  IADD3 R20, P0, P1, R13, UR4, R5.reuse ;  /* 0x000000040d147c10 */ /* 0x100fe2000f91e005 */
[C---:B------:R-:W-:Y:S01]  /*b690*/  IMAD.IADD R16, R9.reuse, 0x1, R0 ;  /* 0x0000000109107824 */ /* 0x040fe200078e0200 */
[--C-:B------:R-:W-:Y:S02]  /*b6a0*/  IADD3 R8, P2, P3, R9, UR4, R5.reuse ;  /* 0x0000000409087c10 */ /* 0x100fe4000fb5e005 */
[--C-:B------:R-:W-:Y:S02]  /*b6b0*/  IADD3.X R21, RZ, UR5, R6.reuse, P0, P1 ;  /* 0x00000005ff157c10 */ /* 0x100fe400087e2406 */
[C---:B------:R-:W-:Y:S02]  /*b6c0*/  IADD3 R13, R16.reuse, R0, RZ ;  /* 0x00000000100d7210 */ /* 0x040fe40007ffe0ff */
[----:B------:R-:W-:Y:S01]  /*b6d0*/  IADD3 R16, P0, P1, R16, UR4, R5 ;  /* 0x0000000410107c10 */ /* 0x000fe2000f91e005 */
[----:B------:R-:W2:Y:S01]  /*b6e0*/  LDG.E.U8 R20, desc[UR36][R20.64] ;  /* 0x0000002414147981 */ /* 0x000ea2000c1e1100 */
[----:B------:R-:W-:-:S02]  /*b6f0*/  IADD3.X R9, RZ, UR5, R6, P2, P3 ;  /* 0x00000005ff097c10 */ /* 0x000fc400097e6406 */
[----:B------:R-:W-:Y:S02]  /*b700*/  IADD3 R18, P2, P3, R13, UR4, R5 ;  /* 0x000000040d127c10 */ /* 0x000fe4000fb5e005 */
[--C-:B------:R-:W-:Y:S01]  /*b710*/  IADD3.X R17, RZ, UR5, R6.reuse, P0, P1 ;  /* 0x00000005ff117c10 */ /* 0x100fe200087e2406 */
[----:B------:R-:W3:Y:S01]  /*b720*/  LDG.E.U8 R8, desc[UR36][R8.64] ;  /* 0x0000002408087981 */ /* 0x000ee2000c1e1100 */
[----:B------:R-:W-:-:S03]  /*b730*/  IADD3.X R19, RZ, UR5, R6, P2, P3 ;  /* 0x00000005ff137c10 */ /* 0x000fc600097e6406 */
[----:B------:R-:W4:Y:S04]  /*b740*/  LDG.E.U8 R16, desc[UR36][R16.64] ;  /* 0x0000002410107981 */ /* 0x000f28000c1e1100 */
[----:B------:R-:W5:Y:S01]  /*b750*/  LDG.E.U8 R18, desc[UR36][R18.64] ;  /* 0x0000002412127981 */ /* 0x000f62000c1e1100 */
[----:B------:R-:W-:-:S04]  /*b760*/  LOP3.LUT R7, R7, 0xffff, RZ, 0xc0, !PT ;  /* 0x0000ffff07077812 */ /* 0x000fc800078ec0ff */
[----:B------:R-:W-:Y:S02]  /*b770*/  PRMT R7, R7, 0x8880, RZ ;  /* 0x0000888007077816 */ /* 0x000fe400000000ff */
[----:B------:R-:W-:Y:S02]  /*b780*/  LOP3.LUT R10, R10, 0xffff, RZ, 0xc0, !PT ;  /* 0x0000ffff0a0a7812 */ /* 0x000fe400078ec0ff */
[----:B------:R-:W-:Y:S02]  /*b790*/  LOP3.LUT R12, R12, 0xffff, RZ, 0xc0, !PT ;  /* 0x0000ffff0c0c7812 */ /* 0x000fe400078ec0ff */
[----:B------:R-:W-:Y:S01]  /*b7a0*/  PRMT R10, R10, 0x8880, RZ ;  /* 0x000088800a0a7816 */ /* 0x000fe200000000ff */
[----:B------:R-:W-:Y:S01]  /*b7b0*/  IMAD.IADD R13, R13, 0x1, R0 ;  /* 0x000000010d0d7824 */ /* 0x000fe200078e0200 */
[----:B------:R-:W-:Y:S02]  /*b7c0*/  LOP3.LUT R11, R11, 0xffff, RZ, 0xc0, !PT ;  /* 0x0000ffff0b0b7812 */ /* 0x000fe400078ec0ff */
[----:B--2---:R-:W-:-:S02]  /*b7d0*/  ISETP.NE.AND P2, PT, R20, RZ, PT ;  /* 0x000000ff1400720c */ /* 0x004fc40003f45270 */
[----:B---3--:R-:W-:Y:S01]  /*b7e0*/  ISETP.NE.AND P3, PT, R8, RZ, PT ;  /* 0x000000ff0800720c */ /* 0x008fe20003f65270 */
[----:B------:R-:W-:Y:S01]  /*b7f0*/  IMAD.MOV.U32 R8, RZ, RZ, R7 ;  /* 0x000000ffff087224 */ /* 0x000fe200078e0007 */
[----:B------:R-:W-:Y:S02]  /*b800*/  SEL R7, RZ, 0xffffffff, !P2 ;  /* 0xffffffffff077807 */ /* 0x000fe40005000000 */
[----:B----4-:R-:W-:Y:S02]  /*b810*/  ISETP.NE.AND P1, PT, R16, RZ, PT ;  /* 0x000000ff1000720c */ /* 0x010fe40003f25270 */
[----:B------:R-:W-:Y:S02]  /*b820*/  SEL R9, RZ, 0xffffffff, !P3 ;  /* 0xffffffffff097807 */ /* 0x000fe40005800000 */
[----:B-----5:R-:W-:Y:S02]  /*b830*/  ISETP.NE.AND P0, PT, R18, RZ, PT ;  /* 0x000000ff1200720c */ /* 0x020fe40003f05270 */
[----:B------:R-:W-:-:S02]  /*b840*/  ISETP.NE.AND P6, PT, R8, R7, PT ;  /* 0x000000070800720c */ /* 0x000fc40003fc5270 */
[----:B------:R-:W-:Y:S02]  /*b850*/  PRMT R8, R12, 0x8880, RZ ;  /* 0x000088800c087816 */ /* 0x000fe400000000ff */
[----:B------:R-:W-:Y:S02]  /*b860*/  SEL R7, RZ, 0xffffffff, !P1 ;  /* 0xffffffffff077807 */ /* 0x000fe40004800000 */
[----:B------:R-:W-:Y:S02]  /*b870*/  ISETP.NE.AND P4, PT, R10, R9, PT ;  /* 0x000000090a00720c */ /* 0x000fe40003f85270 */
[----:B------:R-:W-:Y:S01]  /*b880*/  PRMT R10, R11, 0x8880, RZ ;  /* 0x000088800b0a7816 */ /* 0x000fe200000000ff */
[----:B------:R-:W-:Y:S01]  /*b890*/  IMAD R11, R0, 0x3, R13 ;  /* 0x00000003000b7824 */ /* 0x000fe200078e020d */
[----:B------:R-:W-:Y:S02]  /*b8a0*/  SEL R9, RZ, 0xffffffff, !P0 ;  /* 0xffffffffff097807 */ /* 0x000fe40004000000 */
[----:B------:R-:W-:-:S02]  /*b8b0*/  ISETP.NE.AND P5, PT, R8, R7, PT ;  /* 0x000000070800720c */ /* 0x000fc40003fa5270 */
[----:B------:R-:W-:Y:S02]  /*b8c0*/  SEL R7, RZ, 0x1, !P6 ;  /* 0x00000001ff077807 */ /* 0x000fe40007000000 */
[----:B------:R-:W-:Y:S02]  /*b8d0*/  ISETP.NE.AND P6, PT, R10, R9, PT ;  /* 0x000000090a00720c */ /* 0x000fe40003fc5270 */
[----:B------:R-:W-:Y:S02]  /*b8e0*/  SEL R10, RZ, 0x1, !P4 ;  /* 0x00000001ff0a7807 */ /* 0x000fe40006000000 */
[----:B------:R-:W-:Y:S02]  /*b8f0*/  ISETP.GE.U32.AND P4, PT, R11, R4, PT ;  /* 0x000000040b00720c */ /* 0x000fe40003f86070 */
[----:B------:R-:W-:Y:S02]  /*b900*/  SEL R12, RZ, 0x1, !P5 ;  /* 0x00000001ff0c7807 */ /* 0x000fe40006800000 */
[----:B------:R-:W-:-:S09]  /*b910*/  SEL R11, RZ, 0x1, !P6 ;  /* 0x00000001ff0b7807 */ /* 0x000fd20007000000 */
[----:B------:R-:W-:Y:S05]  /*b920*/  @!P4 BRA `(.L_x_6420) ;  /* 0xfffffffc004cc947 */ /* 0x000fea000383ffff */
[----:B------:R-:W-:Y:S05]  /*b930*/  BSYNC B2 ;  /* 0x0000000000027941 */ /* 0x000fea0003800000 */
.L_x_6419:
[----:B------:R-:W-:Y:S02]  /*b940*/  SEL R19, RZ, 0x1, !P2 ;  /* 0x00000001ff137807 */ /* 0x000fe40005000000 */
[----:B------:R-:W-:Y:S02]  /*b950*/  SEL R20, RZ, 0x1, !P3 ;  /* 0x00000001ff147807 */ /* 0x000fe40005800000 */
[----:B------:R-:W-:Y:S02]  /*b960*/  SEL R21, RZ, 0x1, !P1 ;  /* 0x00000001ff157807 */ /* 0x000fe40004800000 */
[----:B------:R-:W-:-:S07]  /*b970*/  SEL R18, RZ, 0x1, !P0 ;  /* 0x00000001ff127807 */ /* 0x000fce0004000000 */
.L_x_6418:
[----:B------:R-:W-:Y:S05]  /*b980*/  BSYNC B1 ;  /* 0x0000000000017941 */ /* 0x000fea0003800000 */
.L_x_6417:
        /* <DEDUP_REMOVED lines=20> */
[C---:B------:R-:W-:Y:S01]  /*bad0*/  IMAD.IADD R17, R23.reuse, 0x1, R0 ;  /* 0x0000000117117824 */ /* 0x040fe200078e0200 */
[----:B------:R-:W-:-:S04]  /*bae0*/  IADD3 R16, P2, P3, R23, R8, R5 ;  /* 0x0000000817107210 */ /* 0x000fc80007b5e005 */
        /* <DEDUP_REMOVED lines=11> */
.L_x_6422:
[----:B------:R-:W-:Y:S05]  /*bba0*/  BSYNC B1 ;  /* 0x0000000000017941 */ /* 0x000fea0003800000 */
.L_x_6421:
[----:B------:R-:W-:Y:S04]  /*bbb0*/  BSSY B1, `(.L_x_6423) ;  /* 0x0000029000017945 */ /* 0x000fe80003800000 */
[----:B------:R-:W-:Y:S05]  /*bbc0*/  @P0 BRA `(.L_x_6424) ;  /* 0x00000000009c0947 */ /* 0x000fea0003800000 */
        /* <DEDUP_REMOVED lines=39> */
.L_x_6424:
[----:B------:R-:W-:Y:S05]  /*be40*/  BSYNC B1 ;  /* 0x0000000000017941 */ /* 0x000fea0003800000 */
.L_x_6423:
[----:B------:R-:W-:Y:S02]  /*be50*/  LOP3.LUT R10, R10, 0xffff, RZ, 0xc0, !PT ;  /* 0x0000ffff0a0a7812 */ /* 0x000fe400078ec0ff */
[----:B------:R-:W-:Y:S02]  /*be60*/  LOP3.LUT R7, R7, 0xffff, RZ, 0xc0, !PT ;  /* 0x0000ffff07077812 */ /* 0x000fe400078ec0ff */
[----:B------:R-:W-:Y:S02]  /*be70*/  PRMT R0, R10, 0x8880, RZ ;  /* 0x000088800a007816 */ /* 0x000fe400000000ff */
[----:B------:R-:W-:Y:S02]  /*be80*/  LOP3.LUT R12, R12, 0xffff, RZ, 0xc0, !PT ;  /* 0x0000ffff0c0c7812 */ /* 0x000fe400078ec0ff */
[----:B------:R-:W-:Y:S02]  /*be90*/  PRMT R5, R7, 0x8880, RZ ;  /* 0x0000888007057816 */ /* 0x000fe400000000ff */
[----:B------:R-:W-:-:S02]  /*bea0*/  IADD3 R0, -R0, RZ, RZ ;  /* 0x000000ff00007210 */ /* 0x000fc40007ffe1ff */
[----:B------:R-:W-:Y:S02]  /*beb0*/  PRMT R4, R12, 0x8880, RZ ;  /* 0x000088800c047816 */ /* 0x000fe400000000ff */
[----:B------:R-:W-:Y:S02]  /*bec0*/  LOP3.LUT R11, R11, 0xffff, RZ, 0xc0, !PT ;  /* 0x0000ffff0b0b7812 */ /* 0x000fe400078ec0ff */
[----:B------:R-:W-:Y:S01]  /*bed0*/  ISETP.NE.AND P0, PT, R5, R0, PT ;  /* 0x000000000500720c */ /* 0x000fe20003f05270 */
[----:B------:R-:W-:Y:S01]  /*bee0*/  IMAD.MOV R5, RZ, RZ, -R4 ;  /* 0x000000ffff057224 */ /* 0x000fe200078e0a04 */
[----:B------:R-:W-:Y:S02]  /*bef0*/  PRMT R11, R11, 0x8880, RZ ;  /* 0x000088800b0b7816 */ /* 0x000fe400000000ff */
[----:B------:R-:W-:-:S03]  /*bf00*/  SEL R0, RZ, 0x1, !P0 ;  /* 0x00000001ff007807 */ /* 0x000fc60004000000 */
[----:B------:R-:W-:Y:S01]  /*bf10*/  IMAD.MOV.U32 R4, RZ, RZ, R11 ;  /* 0x000000ffff047224 */ /* 0x000fe200078e000b */
[----:B------:R-:W-:-:S04]  /*bf20*/  ISETP.NE.AND P0, PT, R0, R5, PT ;  /* 0x000000050000720c */ /* 0x000fc80003f05270 */
[----:B------:R-:W-:Y:S02]  /*bf30*/  IADD3 R5, -R4, RZ, RZ ;  /* 0x000000ff04057210 */ /* 0x000fe40007ffe1ff */
[----:B------:R-:W-:-:S04]  /*bf40*/  SEL R0, RZ, 0x1, !P0 ;  /* 0x00000001ff007807 */ /* 0x000fc80004000000 */
[----:B------:R-:W-:-:S04]  /*bf50*/  ISETP.NE.AND P0, PT, R0, R5, PT ;  /* 0x000000050000720c */ /* 0x000fc80003f05270 */
[----:B------:R-:W-:-:S09]  /*bf60*/  SEL R17, RZ, 0x1, !P0 ;  /* 0x00000001ff117807 */ /* 0x000fd20004000000 */
.L_x_6376:
[----:B------:R-:W-:Y:S05]  /*bf70*/  BSYNC B0 ;  /* 0x0000000000007941 */ /* 0x000fea0003800000 */
.L_x_6375:
        /* <DEDUP_REMOVED lines=10> */
[----:B------:R-:W-:-:S06]  /*c020*/  USHF.R.U32.HI UR5, URZ, 0x1, UR7 ;  /* 0x000000013f057899 */ /* 0x000fcc0008011607 */
[----:B------:R-:W-:Y:S01]  /*c030*/  ISETP.NE.AND P0, PT, RZ, UR5, PT ;  /* 0x00000005ff007c0c */ /* 0x000fe2000bf05270 */
[----:B------:R1:W-:-:S12]  /*c040*/  STS.U8 [R0+UR4], R17 ;  /* 0x0000001100007988 */ /* 0x0003d80008000004 */
[----:B-1----:R-:W-:Y:S05]  /*c050*/  @!P0 BRA `(.L_x_6425) ;  /* 0x0000000000548947 */ /* 0x002fea0003800000 */
[----:B------:R-:W-:-:S07]  /*c060*/  IMAD.U32 R4, RZ, RZ, UR5 ;  /* 0x00000005ff047e24 */ /* 0x000fce000f8e00ff */
.L_x_6428:
[--C-:B-1----:R-:W-:Y:S01]  /*c070*/  IMAD.IADD R5, R3, 0x1, R4.reuse ;  /* 0x0000000103057824 */ /* 0x102fe200078e0204 */
[----:B------:R-:W-:Y:S01]  /*c080*/  BAR.SYNC.DEFER_BLOCKING 0x0 ;  /* 0x0000000000007b1d */ /* 0x000fe20000010000 */
[----:B------:R-:W-:Y:S02]  /*c090*/  ISETP.GT.AND P1, PT, R4, 0x1, PT ;  /* 0x000000010400780c */ /* 0x000fe40003f24270 */
[----:B------:R-:W-:Y:S02]  /*c0a0*/  SHF.R.S32.HI R6, RZ, 0x1, R4 ;  /* 0x00000001ff067819 */ /* 0x000fe40000011404 */
[----:B------:R-:W-:Y:S01]  /*c0b0*/  ISETP.GE.U32.AND P0, PT, R5, UR7, PT ;  /* 0x0000000705007c0c */ /* 0x000fe2000bf06070 */
[----:B------:R-:W-:Y:S03]  /*c0c0*/  BSSY B0, `(.L_x_6426) ;  /* 0x000000c000007945 */ /* 0x000fe60003800000 */
[----:B------:R-:W-:-:S13]  /*c0d0*/  ISETP.GE.U32.OR P0, PT, R3, R4, P0 ;  /* 0x000000040300720c */ /* 0x000fda0000706470 */
[----:B------:R-:W-:Y:S05]  /*c0e0*/  @P0 BRA `(.L_x_6427) ;  /* 0x0000000000240947 */ /* 0x000fea0003800000 */
[----:B------:R-:W-:Y:S01]  /*c0f0*/  IMAD R4, R5, UR6, R2 ;  /* 0x0000000605047c24 */ /* 0x000fe2000f8e0202 */
[----:B------:R-:W-:-:S04]  /*c100*/  LOP3.LUT R17, R17, 0xffff, RZ, 0xc0, !PT ;  /* 0x0000ffff11117812 */ /* 0x000fc800078ec0ff */
[----:B------:R-:W-:Y:S01]  /*c110*/  PRMT R5, R17, 0x8880, RZ ;  /* 0x0000888011057816 */ /* 0x000fe200000000ff */
[----:B------:R-:W1:Y:S02]  /*c120*/  LDS.S8 R4, [R4+UR4] ;  /* 0x0000000404047984 */ /* 0x000e640008000200 */
[----:B-1----:R-:W-:-:S04]  /*c130*/  IADD3 R8, -R4, RZ, RZ ;  /* 0x000000ff04087210 */ /* 0x002fc80007ffe1ff */
[----:B------:R-:W-:-:S04]  /*c140*/  ISETP.NE.AND P0, PT, R5, R8, PT ;  /* 0x000000080500720c */ /* 0x000fc80003f05270 */
[----:B------:R-:W-:-:S04]  /*c150*/  SEL R5, RZ, 0x1, !P0 ;  /* 0x00000001ff057807 */ /* 0x000fc80004000000 */
[----:B------:R-:W-:Y:S01]  /*c160*/  PRMT R17, R5, 0x7610, R17 ;  /* 0x0000761005117816 */ /* 0x000fe20000000011 */
[----:B------:R1:W-:Y:S06]  /*c170*/  STS.U8 [R0+UR4], R5 ;  /* 0x0000000500007988 */ /* 0x0003ec0008000004 */
.L_x_6427:
[----:B------:R-:W-:Y:S05]  /*c180*/  BSYNC B0 ;  /* 0x0000000000007941 */ /* 0x000fea0003800000 */
.L_x_6426:
[----:B------:R-:W-:Y:S01]  /*c190*/  IMAD.MOV.U32 R4, RZ, RZ, R6 ;  /* 0x000000ffff047224 */ /* 0x000fe200078e0006 */
[----:B------:R-:W-:Y:S06]  /*c1a0*/  @P1 BRA `(.L_x_6428) ;  /* 0xfffffffc00b01947 */ /* 0x000fec000383ffff */
.L_x_6425:
        /* <DEDUP_REMOVED lines=8> */
[-C--:B------:R-:W-:Y:S01]  /*c230*/  LEA.HI R0, R9, R9.reuse, RZ, 0x1 ;  /* 0x0000000909007211 */ /* 0x080fe200078f08ff */
[----:B------:R-:W-:Y:S01]  /*c240*/  UMOV UR4, 0x400 ;  /* 0x0000040000047882 */ /* 0x000fe20000000000 */
[----:B------:R-:W-:Y:S01]  /*c250*/  IMAD R4, R3, R9, R2 ;  /* 0x0000000903047224 */ /* 0x000fe200078e0202 */
[----:B------:R-:W-:Y:S01]  /*c260*/  UIADD3 UR4, UR4, 0x10, URZ ;  /* 0x0000001004047890 */ /* 0x000fe2000fffe03f */
[----:B------:R-:W-:Y:S01]  /*c270*/  SHF.R.S32.HI R6, RZ, 0x1, R0 ;  /* 0x00000001ff067819 */ /* 0x000fe20000011400 */
[----:B------:R-:W-:-:S03]  /*c280*/  HFMA2.MMA R0, -RZ, RZ, 0, 1.9073486328125e-06 ;  /* 0x00000020ff007435 */ /* 0x000fc600000001ff */
[----:B------:R-:W-:Y:S01]  /*c290*/  ISETP.GE.AND P0, PT, R6, 0x20, PT ;  /* 0x000000200600780c */ /* 0x000fe20003f06270 */
[----:B-1----:R-:W-:-:S06]  /*c2a0*/  ULEA UR4, UR5, UR4, 0x18 ;  /* 0x0000000405047291 */ /* 0x002fcc000f8ec03f */
[----:B------:R-:W-:-:S03]  /*c2b0*/  VIADD R5, R4, UR4 ;  /* 0x0000000404057c36 */ /* 0x000fc60008000000 */
[----:B------:R1:W-:Y:S03]  /*c2c0*/  STS.U8 [R4+UR4], R17 ;  /* 0x0000001104007988 */ /* 0x0003e60008000004 */
[----:B------:R-:W-:Y:S05]  /*c2d0*/  @!P0 BRA `(.L_x_6430) ;  /* 0x0000000000448947 */ /* 0x000fea0003800000 */
.L_x_6431:
[----:B------:R-:W-:Y:S01]  /*c2e0*/  IMAD.IADD R0, R2, 0x1, R6 ;  /* 0x0000000102007824 */ /* 0x000fe200078e0206 */
[----:B------:R-:W-:Y:S04]  /*c2f0*/  BAR.SYNC.DEFER_BLOCKING 0x0 ;  /* 0x0000000000007b1d */ /* 0x000fe80000010000 */
[----:B------:R-:W-:-:S04]  /*c300*/  ISETP.GE.U32.AND P0, PT, R0, R9, PT ;  /* 0x000000090000720c */ /* 0x000fc80003f06070 */
[----:B------:R-:W-:-:S13]  /*c310*/  ISETP.GE.U32.OR P0, PT, R2, R6, P0 ;  /* 0x000000060200720c */ /* 0x000fda0000706470 */
[----:B------:R-:W-:Y:S02]  /*c320*/  @!P0 IADD3 R0, R5, R6, RZ ;  /* 0x0000000605008210 */ /* 0x000fe40007ffe0ff */
[----:B------:R-:W-:Y:S02]  /*c330*/  @!P0 LOP3.LUT R7, R17, 0xffff, RZ, 0xc0, !PT ;  /* 0x0000ffff11078812 */ /* 0x000fe400078ec0ff */
[----:B------:R-:W-:Y:S02]  /*c340*/  SHF.R.S32.HI R6, RZ, 0x1, R6 ;  /* 0x00000001ff067819 */ /* 0x000fe40000011406 */
[----:B------:R-:W2:Y:S01]  /*c350*/  @!P0 LDS.S8 R0, [R0] ;  /* 0x0000000000008984 */ /* 0x000ea20000000200 */
[----:B------:R-:W-:Y:S01]  /*c360*/  @!P0 PRMT R8, R7, 0x8880, RZ ;  /* 0x0000888007088816 */ /* 0x000fe200000000ff */
[----:B--2---:R-:W-:-:S05]  /*c370*/  @!P0 IMAD.MOV R7, RZ, RZ, -R0 ;  /* 0x000000ffff078224 */ /* 0x004fca00078e0a00 */
[----:B------:R-:W-:-:S04]  /*c380*/  @!P0 ISETP.NE.AND P1, PT, R8, R7, PT ;  /* 0x000000070800820c */ /* 0x000fc80003f25270 */
[----:B------:R-:W-:Y:S02]  /*c390*/  @!P0 SEL R7, RZ, 0x1, !P1 ;  /* 0x00000001ff078807 */ /* 0x000fe40004800000 */
[----:B------:R-:W-:Y:S02]  /*c3a0*/  ISETP.GE.AND P1, PT, R6, 0x20, PT ;  /* 0x000000200600780c */ /* 0x000fe40003f26270 */
[----:B-1----:R-:W-:Y:S01]  /*c3b0*/  @!P0 PRMT R17, R7, 0x7610, R17 ;  /* 0x0000761007118816 */ /* 0x002fe20000000011 */
[----:B------:R2:W-:Y:S10]  /*c3c0*/  @!P0 STS.U8 [R4+UR4], R7 ;  /* 0x0000000704008988 */ /* 0x0005f40008000004 */
[----:B--2---:R-:W-:Y:S05]  /*c3d0*/  @P1 BRA `(.L_x_6431) ;  /* 0xfffffffc00c01947 */ /* 0x004fea000383ffff */
[----:B------:R-:W-:-:S07]  /*c3e0*/  IMAD.MOV.U32 R0, RZ, RZ, 0x20 ;  /* 0x00000020ff007424 */ /* 0x000fce00078e00ff */
.L_x_6430:
[----:B------:R-:W-:Y:S01]  /*c3f0*/  BAR.SYNC.DEFER_BLOCKING 0x0 ;  /* 0x0000000000007b1d */ /* 0x000fe20000010000 */
[----:B------:R-:W-:-:S13]  /*c400*/  ISETP.GE.AND P0, PT, R0, 0x2, PT ;  /* 0x000000020000780c */ /* 0x000fda0003f06270 */
[----:B------:R-:W-:Y:S05]  /*c410*/  @!P0 BRA `(.L_x_6429) ;  /* 0x00000000002c8947 */ /* 0x000fea0003800000 */
[----:B------:R-:W-:-:S07]  /*c420*/  MOV R5, 0x1 ;  /* 0x0000000100057802 */ /* 0x000fce0000000f00 */
.L_x_6432:
[----:B-1----:R-:W-:-:S04]  /*c430*/  LOP3.LUT R17, R17, 0xffff, RZ, 0xc0, !PT ;  /* 0x0000ffff11117812 */ /* 0x002fc800078ec0ff */
[----:B------:R-:W-:-:S05]  /*c440*/  PRMT R4, R17, 0x8880, RZ ;  /* 0x0000888011047816 */ /* 0x000fca00000000ff */
[----:B------:R1:W2:Y:S02]  /*c450*/  SHFL.DOWN PT, R6, R4, R5, 0x1f ;  /* 0x08001f0504067589 */ /* 0x0002a400000e0000 */
[----:B-1----:R-:W-:-:S05]  /*c460*/  IMAD.SHL.U32 R5, R5, 0x2, RZ ;  /* 0x0000000205057824 */ /* 0x002fca00078e00ff */
[----:B------:R-:W-:Y:S02]  /*c470*/  ISETP.GE.AND P1, PT, R5, R0, PT ;  /* 0x000000000500720c */ /* 0x000fe40003f26270 */
[----:B--2---:R-:W-:-:S04]  /*c480*/  ISETP.NE.AND P0, PT, R6, RZ, PT ;  /* 0x000000ff0600720c */ /* 0x004fc80003f05270 */
[----:B------:R-:W-:-:S04]  /*c490*/  SEL R7, RZ, 0xffffffff, !P0 ;  /* 0xffffffffff077807 */ /* 0x000fc80004000000 */
[----:B------:R-:W-:-:S04]  /*c4a0*/  ISETP.NE.AND P0, PT, R4, R7, PT ;  /* 0x000000070400720c */ /* 0x000fc80003f05270 */
[----:B------:R-:W-:Y:S01]  /*c4b0*/  SEL R17, RZ, 0x1, !P0 ;  /* 0x00000001ff117807 */ /* 0x000fe20004000000 */
[----:B------:R-:W-:Y:S08]  /*c4c0*/  @!P1 BRA `(.L_x_6432) ;  /* 0xfffffffc00d89947 */ /* 0x000ff0000383ffff */
.L_x_6429:
[----:B------:R-:W2:Y:S01]  /*c4d0*/  LDC R13, c[0x0][0x3e8] ;  /* 0x0000fa00ff0d7b82 */ /* 0x000ea20000000800 */
[----:B------:R-:W-:Y:S01]  /*c4e0*/  IMAD.MOV.U32 R16, RZ, RZ, RZ ;  /* 0x000000ffff107224 */ /* 0x000fe200078e00ff */
[----:B--2---:R-:W-:-:S13]  /*c4f0*/  ISETP.NE.AND P1, PT, R13, RZ, PT ;  /* 0x000000ff0d00720c */ /* 0x004fda0003f25270 */
[----:B------:R-:W-:Y:S05]  /*c500*/  @!P1 BRA `(.L_x_6433) ;  /* 0x0000001000449947 */ /* 0x000fea0003800000 */
[----:B------:R-:W-:Y:S01]  /*c510*/  HFMA2.MMA R14, -RZ, RZ, 0, 0 ;  /* 0x00000000ff0e7435 */ /* 0x000fe200000001ff */
[----:B------:R-:W-:Y:S01]  /*c520*/  ULDC.64 UR4, c[0x0][0x3f0] ;  /* 0x0000fc0000047ab9 */ /* 0x000fe20000000a00 */
[----:B------:R-:W-:-:S08]  /*c530*/  ISETP.NE.AND P0, PT, R13, 0x1, PT ;  /* 0x000000010d00780c */ /* 0x000fd00003f05270 */
[----:B-1----:R-:W-:Y:S01]  /*c540*/  IMAD.HI.U32 R4, R15, UR4, R14 ;  /* 0x000000040f047c27 */ /* 0x002fe2000f8e000e */
        /* <DEDUP_REMOVED lines=269> */
.L_x_6433:
[----:B------:R-:W-:Y:S01]  /*d620*/  ULDC.64 UR4, c[0x0][0x5f8] ;  /* 0x00017e0000047ab9 */ /* 0x000fe20000000a00 */
[----:B------:R-:W-:Y:S01]  /*d630*/  ULDC UR6, c[0x0][0x234] ;  /* 0x00008d0000067ab9 */ /* 0x000fe20000000800 */
[----:B------:R-:W-:Y:S02]  /*d640*/  ISETP.NE.U32.AND P0, PT, RZ, UR4, PT ;  /* 0x00000004ff007c0c */ /* 0x000fe4000bf05070 */
[----:B-1----:R-:W-:Y:S02]  /*d650*/  CS2R R4, SRZ ;  /* 0x0000000000047805 */ /* 0x002fe4000001ff00 */
[----:B------:R-:W-:Y:S01]  /*d660*/  ISETP.NE.AND P3, PT, RZ, UR6, PT ;  /* 0x00000006ff007c0c */ /* 0x000fe2000bf65270 */
[----:B0-----:R-:W-:Y:S01]  /*d670*/  IMAD.MOV.U32 R12, RZ, RZ, RZ ;  /* 0x000000ffff0c7224 */ /* 0x001fe200078e00ff */
[----:B------:R-:W-:-:S13]  /*d680*/  ISETP.NE.AND.EX P0, PT, RZ, UR5, PT, P0 ;  /* 0x00000005ff007c0c */ /* 0x000fda000bf05300 */
[----:B------:R-:W-:-:S04]  /*d690*/  @P0 IADD3 R4, P2, R16, UR4, RZ ;  /* 0x0000000410040c10 */ /* 0x000fc8000ff5e0ff */
[----:B------:R-:W-:-:S05]  /*d6a0*/  @P0 IADD3.X R5, RZ, UR5, RZ, P2, !PT ;  /* 0x00000005ff050c10 */ /* 0x000fca00097fe4ff */
[----:B------:R-:W-:Y:S01]  /*d6b0*/  @P0 IMAD.MOV.U32 R12, RZ, RZ, R5 ;  /* 0x000000ffff0c0224 */ /* 0x000fe200078e0005 */
[----:B------:R-:W-:Y:S06]  /*d6c0*/  @!P3 BRA `(.L_x_6434) ;  /* 0x00000024000cb947 */ /* 0x000fec0003800000 */
        /* <DEDUP_REMOVED lines=281> */
.L_x_6435:
[----:B------:R-:W-:Y:S01]  /*e860*/  ULDC UR9, c[0x0][0x22c] ;  /* 0x00008b0000097ab9 */ /* 0x000fe20000000800 */
[----:B------:R-:W-:Y:S01]  /*e870*/  ULDC UR4, c[0x0][0x21c] ;  /* 0x0000870000047ab9 */ /* 0x000fe20000000800 */
[----:B------:R-:W-:Y:S01]  /*e880*/  ISETP.NE.AND P0, PT, RZ, UR9, PT ;  /* 0x00000009ff007c0c */ /* 0x000fe2000bf05270 */
[----:B------:R-:W0:Y:S01]  /*e890*/  S2UR UR8, SR_CgaCtaId ;  /* 0x00000000000879c3 */ /* 0x000e220000008800 */
[----:B------:R-:W-:Y:S01]  /*e8a0*/  BSSY B0, `(.L_x_6436) ;  /* 0x000000b000007945 */ /* 0x000fe20003800000 */
[----:B------:R-:W-:Y:S02]  /*e8b0*/  PRMT R6, RZ, 0x7610, R6 ;  /* 0x00007610ff067816 */ /* 0x000fe40000000006 */
        /* <DEDUP_REMOVED lines=9> */
.L_x_6437:
[----:B0-----:R-:W-:Y:S05]  /*e950*/  BSYNC B0 ;  /* 0x0000000000007941 */ /* 0x001fea0003800000 */
.L_x_6436:
        /* <DEDUP_REMOVED lines=15> */
.L_x_6439:
[----:B------:R-:W-:Y:S05]  /*ea50*/  BSYNC B0 ;  /* 0x0000000000007941 */ /* 0x000fea0003800000 */
.L_x_6438:
        /* <DEDUP_REMOVED lines=35> */
.L_x_6441:
[----:B------:R-:W-:Y:S05]  /*ec90*/  BSYNC B0 ;  /* 0x0000000000007941 */ /* 0x000fea0003800000 */
.L_x_6440:
        /* <DEDUP_REMOVED lines=17> */
[----:B------:R-:W-:-:S03]  /*edb0*/  IMAD.U32 R17, RZ, RZ, UR4 ;  /* 0x00000004ff117e24 */ /* 0x000fc6000f8e00ff */
        /* <DEDUP_REMOVED lines=10> */
[----:B------:R-:W-:Y:S01]  /*ee60*/  MOV R8, R6 ;  /* 0x0000000600087202 */ /* 0x000fe20000000f00 */
[----:B------:R-:W-:Y:S02]  /*ee70*/  IMAD R9, R0, UR5, RZ ;  /* 0x0000000500097c24 */ /* 0x000fe4000f8e02ff */
[----:B0-----:R-:W-:-:S07]  /*ee80*/  IMAD R11, R11, UR4, RZ ;  /* 0x000000040b0b7c24 */ /* 0x001fce000f8e02ff */
.L_x_6446:
[----:B------:R-:W-:-:S05]  /*ee90*/  IMAD.IADD R6, R9, 0x1, R8 ;  /* 0x0000000109067824 */ /* 0x000fca00078e0208 */
[----:B------:R-:W-:-:S05]  /*eea0*/  IADD3 R6, P0, R6, UR10, RZ ;  /* 0x0000000a06067c10 */ /* 0x000fca000ff1e0ff */
[----:B------:R-:W-:-:S05]  /*eeb0*/  IMAD.X R7, RZ, RZ, UR11, P0 ;  /* 0x0000000bff077e24 */ /* 0x000fca00080e06ff */
[----:B------:R-:W2:Y:S01]  /*eec0*/  LDG.E.S8 R6, desc[UR36][R6.64] ;  /* 0x0000002406067981 */ /* 0x000ea2000c1e1300 */
[----:B------:R-:W-:Y:S01]  /*eed0*/  IMAD.IADD R8, R11, 0x1, R8 ;  /* 0x000000010b087824 */ /* 0x000fe200078e0208 */
[----:B------:R-:W-:-:S04]  /*eee0*/  LOP3.LUT R17, R17, 0xffff, RZ, 0xc0, !PT ;  /* 0x0000ffff11117812 */ /* 0x000fc800078ec0ff */
[----:B------:R-:W-:Y:S02]  /*eef0*/  ISETP.GE.U32.AND P2, PT, R8, UR6, PT ;  /* 0x0000000608007c0c */ /* 0x000fe4000bf46070 */
[----:B------:R-:W-:Y:S02]  /*ef00*/  PRMT R0, R17, 0x8880, RZ ;  /* 0x0000888011007816 */ /* 0x000fe400000000ff */
[----:B--2---:R-:W-:-:S04]  /*ef10*/  IADD3 R13, -R6, RZ, RZ ;  /* 0x000000ff060d7210 */ /* 0x004fc80007ffe1ff */
[----:B------:R-:W-:-:S04]  /*ef20*/  ISETP.NE.AND P0, PT, R0, R13, PT ;  /* 0x0000000d0000720c */ /* 0x000fc80003f05270 */
[----:B------:R-:W-:Y:S01]  /*ef30*/  SEL R17, RZ, 0x1, !P0 ;  /* 0x00000001ff117807 */ /* 0x000fe20004000000 */
[----:B------:R-:W-:Y:S08]  /*ef40*/  @!P2 BRA `(.L_x_6446) ;  /* 0xfffffffc00d0a947 */ /* 0x000ff0000383ffff */
[----:B------:R-:W-:Y:S05]  /*ef50*/  BSYNC B1 ;  /* 0x0000000000017941 */ /* 0x000fea0003800000 */
.L_x_6445:
[----:B------:R-:W-:Y:S05]  /*ef60*/  BRA `(.L_x_6444) ;  /* 0x0000000000587947 */ /* 0x000fea0003800000 */
.L_x_6443:
        /* <DEDUP_REMOVED lines=9> */
.L_x_6447:
[----:B------:R-:W-:-:S05]  /*f000*/  IADD3 R7, R0, R9, RZ ;  /* 0x0000000900077210 */ /* 0x000fca0007ffe0ff */
[----:B0-----:R-:W-:-:S05]  /*f010*/  IMAD R7, R7, R8, R2 ;  /* 0x0000000807077224 */ /* 0x001fca00078e0202 */
[----:B------:R-:W-:-:S05]  /*f020*/  IADD3 R6, P0, R7, UR10, RZ ;  /* 0x0000000a07067c10 */ /* 0x000fca000ff1e0ff */
[----:B------:R-:W-:-:S05]  /*f030*/  IMAD.X R7, RZ, RZ, UR11, P0 ;  /* 0x0000000bff077e24 */ /* 0x000fca00080e06ff */
[----:B------:R-:W2:Y:S01]  /*f040*/  LDG.E.S8 R6, desc[UR36][R6.64] ;  /* 0x0000002406067981 */ /* 0x000ea2000c1e1300 */
[----:B------:R-:W-:Y:S02]  /*f050*/  LOP3.LUT R17, R17, 0xffff, RZ, 0xc0, !PT ;  /* 0x0000ffff11117812 */ /* 0x000fe400078ec0ff */
[----:B-1----:R-:W-:Y:S02]  /*f060*/  IADD3 R9, R10, R9, RZ ;  /* 0x000000090a097210 */ /* 0x002fe40007ffe0ff */
[----:B------:R-:W-:Y:S01]  /*f070*/  PRMT R14, R17, 0x8880, RZ ;  /* 0x00008880110e7816 */ /* 0x000fe200000000ff */
[----:B--2---:R-:W-:-:S05]  /*f080*/  IMAD.MOV R11, RZ, RZ, -R6 ;  /* 0x000000ffff0b7224 */ /* 0x004fca00078e0a06 */
[----:B------:R-:W-:-:S04]  /*f090*/  ISETP.NE.AND P0, PT, R14, R11, PT ;  /* 0x0000000b0e00720c */ /* 0x000fc80003f05270 */
[----:B------:R-:W-:Y:S02]  /*f0a0*/  SEL R17, RZ, 0x1, !P0 ;  /* 0x00000001ff117807 */ /* 0x000fe40004000000 */
[----:B------:R-:W-:-:S13]  /*f0b0*/  ISETP.GE.U32.AND P0, PT, R9, UR5, PT ;  /* 0x0000000509007c0c */ /* 0x000fda000bf06070 */
[----:B------:R-:W-:Y:S05]  /*f0c0*/  @!P0 BRA `(.L_x_6447) ;  /* 0xfffffffc00cc8947 */ /* 0x000fea000383ffff */
.L_x_6444:
[----:B------:R-:W-:Y:S05]  /*f0d0*/  BSYNC B0 ;  /* 0x0000000000007941 */ /* 0x000fea0003800000 */
.L_x_6442:
[----:B------:R-:W0:Y:S01]  /*f0e0*/  LDC R7, c[0x0][RZ] ;  /* 0x00000000ff077b82 */ /* 0x000e220000000800 */
[----:B------:R-:W-:Y:S01]  /*f0f0*/  UIADD3 UR7, UR7, 0x10, URZ ;  /* 0x0000001007077890 */ /* 0x000fe2000fffe03f */
[----:B------:R-:W-:-:S03]  /*f100*/  ULDC UR5, c[0x0][0x4] ;  /* 0x0000010000057ab9 */ /* 0x000fc60000000800 */
[----:B------:R-:W-:Y:S02]  /*f110*/  ULEA UR7, UR8, UR7, 0x18 ;  /* 0x0000000708077291 */ /* 0x000fe4000f8ec03f */
[----:B------:R-:W-:-:S06]  /*f120*/  USHF.R.U32.HI UR4, URZ, 0x1, UR5 ;  /* 0x000000013f047899 */ /* 0x000fcc0008011605 */
[----:B------:R-:W-:Y:S01]  /*f130*/  ISETP.NE.AND P0, PT, RZ, UR4, PT ;  /* 0x00000004ff007c0c */ /* 0x000fe2000bf05270 */
[----:B0-----:R-:W-:-:S04]  /*f140*/  IMAD R0, R3, R7, R2 ;  /* 0x0000000703007224 */ /* 0x001fc800078e0202 */
[----:B------:R-:W-:Y:S01]  /*f150*/  VIADD R6, R0, UR7 ;  /* 0x0000000700067c36 */ /* 0x000fe20008000000 */
[----:B------:R0:W-:Y:S07]  /*f160*/  STS.U8 [R0+UR7], R17 ;  /* 0x0000001100007988 */ /* 0x0001ee0008000007 */
[----:B------:R-:W-:Y:S05]  /*f170*/  @!P0 BRA `(.L_x_6448) ;  /* 0x0000000000548947 */ /* 0x000fea0003800000 */
[----:B------:R-:W-:-:S07]  /*f180*/  IMAD.U32 R8, RZ, RZ, UR4 ;  /* 0x00000004ff087e24 */ /* 0x000fce000f8e00ff */
.L_x_6451:
[-C--:B-1----:R-:W-:Y:S01]  /*f190*/  IADD3 R9, R3, R8.reuse, RZ ;  /* 0x0000000803097210 */ /* 0x082fe20007ffe0ff */
[----:B------:R-:W-:Y:S01]  /*f1a0*/  BAR.SYNC.DEFER_BLOCKING 0x0 ;  /* 0x0000000000007b1d */ /* 0x000fe20000010000 */
[----:B------:R-:W-:Y:S02]  /*f1b0*/  ISETP.GT.AND P2, PT, R8, 0x1, PT ;  /* 0x000000010800780c */ /* 0x000fe40003f44270 */
[----:B------:R-:W-:Y:S02]  /*f1c0*/  ISETP.GE.U32.AND P0, PT, R9, UR5, PT ;  /* 0x0000000509007c0c */ /* 0x000fe4000bf06070 */
[----:B------:R-:W-:Y:S01]  /*f1d0*/  SHF.R.S32.HI R10, RZ, 0x1, R8 ;  /* 0x00000001ff0a7819 */ /* 0x000fe20000011408 */
[----:B------:R-:W-:Y:S01]  /*f1e0*/  BSSY B0, `(.L_x_6449) ;  /* 0x000000c000007945 */ /* 0x000fe20003800000 */
[----:B------:R-:W-:-:S13]  /*f1f0*/  ISETP.GE.U32.OR P0, PT, R3, R8, P0 ;  /* 0x000000080300720c */ /* 0x000fda0000706470 */
[----:B------:R-:W-:Y:S05]  /*f200*/  @P0 BRA `(.L_x_6450) ;  /* 0x0000000000240947 */ /* 0x000fea0003800000 */
[----:B------:R-:W-:Y:S01]  /*f210*/  IMAD R8, R9, R7, R2 ;  /* 0x0000000709087224 */ /* 0x000fe200078e0202 */
[----:B0-----:R-:W-:-:S04]  /*f220*/  LOP3.LUT R17, R17, 0xffff, RZ, 0xc0, !PT ;  /* 0x0000ffff11117812 */ /* 0x001fc800078ec0ff */
[----:B------:R-:W-:Y:S01]  /*f230*/  PRMT R9, R17, 0x8880, RZ ;  /* 0x0000888011097816 */ /* 0x000fe200000000ff */
[----:B------:R-:W0:Y:S02]  /*f240*/  LDS.S8 R8, [R8+UR7] ;  /* 0x0000000708087984 */ /* 0x000e240008000200 */
[----:B0-----:R-:W-:-:S05]  /*f250*/  IMAD.MOV R14, RZ, RZ, -R8 ;  /* 0x000000ffff0e7224 */ /* 0x001fca00078e0a08 */
[----:B------:R-:W-:-:S04]  /*f260*/  ISETP.NE.AND P0, PT, R9, R14, PT ;  /* 0x0000000e0900720c */ /* 0x000fc80003f05270 */
[----:B------:R-:W-:-:S04]  /*f270*/  SEL R9, RZ, 0x1, !P0 ;  /* 0x00000001ff097807 */ /* 0x000fc80004000000 */
[----:B------:R-:W-:Y:S01]  /*f280*/  PRMT R17, R9, 0x7610, R17 ;  /* 0x0000761009117816 */ /* 0x000fe20000000011 */
[----:B------:R1:W-:Y:S06]  /*f290*/  STS.U8 [R0+UR7], R9 ;  /* 0x0000000900007988 */ /* 0x0003ec0008000007 */
.L_x_6450:
[----:B------:R-:W-:Y:S05]  /*f2a0*/  BSYNC B0 ;  /* 0x0000000000007941 */ /* 0x000fea0003800000 */
.L_x_6449:
[----:B------:R-:W-:Y:S01]  /*f2b0*/  IMAD.MOV.U32 R8, RZ, RZ, R10 ;  /* 0x000000ffff087224 */ /* 0x000fe200078e000a */
[----:B------:R-:W-:Y:S06]  /*f2c0*/  @P2 BRA `(.L_x_6451) ;  /* 0xfffffffc00b02947 */ /* 0x000fec000383ffff */
.L_x_6448:
[----:B------:R-:W-:Y:S02]  /*f2d0*/  ULDC UR4, c[0x0][0x22c] ;  /* 0x00008b0000047ab9 */ /* 0x000fe40000000800 */
[----:B------:R-:W-:-:S13]  /*f2e0*/  ISETP.NE.AND P0, PT, RZ, UR4, PT ;  /* 0x00000004ff007c0c */ /* 0x000fda000bf05270 */
[----:B------:R-:W-:Y:S05]  /*f2f0*/  @!P0 BRA `(.L_x_6452) ;  /* 0x0000000000a08947 */ /* 0x000fea0003800000 */
        /* <DEDUP_REMOVED lines=8> */
[----:B--2---:R-:W-:Y:S05]  /*f380*/  @!P0 BRA `(.L_x_6453) ;  /* 0x0000000000448947 */ /* 0x004fea0003800000 */
.L_x_6454:
[----:B------:R-:W-:Y:S01]  /*f390*/  IMAD.IADD R10, R2, 0x1, R8 ;  /* 0x00000001020a7824 */ /* 0x000fe200078e0208 */
[----:B------:R-:W-:Y:S04]  /*f3a0*/  BAR.SYNC.DEFER_BLOCKING 0x0 ;  /* 0x0000000000007b1d */ /* 0x000fe80000010000 */
[----:B------:R-:W-:-:S04]  /*f3b0*/  ISETP.GE.U32.AND P0, PT, R10, R7, PT ;  /* 0x000000070a00720c */ /* 0x000fc80003f06070 */
[----:B------:R-:W-:-:S13]  /*f3c0*/  ISETP.GE.U32.OR P0, PT, R2, R8, P0 ;  /* 0x000000080200720c */ /* 0x000fda0000706470 */
[----:B------:R-:W-:Y:S02]  /*f3d0*/  @!P0 IADD3 R3, R6, R8, RZ ;  /* 0x0000000806038210 */ /* 0x000fe40007ffe0ff */
[----:B-1----:R-:W-:Y:S02]  /*f3e0*/  @!P0 LOP3.LUT R9, R17, 0xffff, RZ, 0xc0, !PT ;  /* 0x0000ffff11098812 */ /* 0x002fe400078ec0ff */
[----:B------:R-:W-:Y:S02]  /*f3f0*/  SHF.R.S32.HI R8, RZ, 0x1, R8 ;  /* 0x00000001ff087819 */ /* 0x000fe40000011408 */
[----:B------:R-:W1:Y:S01]  /*f400*/  @!P0 LDS.S8 R3, [R3] ;  /* 0x0000000003038984 */ /* 0x000e620000000200 */
[----:B------:R-:W-:Y:S01]  /*f410*/  @!P0 PRMT R10, R9, 0x8880, RZ ;  /* 0x00008880090a8816 */ /* 0x000fe200000000ff */
[----:B-1----:R-:W-:-:S05]  /*f420*/  @!P0 IMAD.MOV R9, RZ, RZ, -R3 ;  /* 0x000000ffff098224 */ /* 0x002fca00078e0a03 */
[----:B------:R-:W-:-:S04]  /*f430*/  @!P0 ISETP.NE.AND P2, PT, R10, R9, PT ;  /* 0x000000090a00820c */ /* 0x000fc80003f45270 */
[----:B------:R-:W-:Y:S02]  /*f440*/  @!P0 SEL R9, RZ, 0x1, !P2 ;  /* 0x00000001ff098807 */ /* 0x000fe40005000000 */
[----:B------:R-:W-:Y:S02]  /*f450*/  ISETP.GE.AND P2, PT, R8, 0x20, PT ;  /* 0x000000200800780c */ /* 0x000fe40003f46270 */
[----:B0-----:R-:W-:Y:S01]  /*f460*/  @!P0 PRMT R17, R9, 0x7610, R17 ;  /* 0x0000761009118816 */ /* 0x001fe20000000011 */
[----:B------:R2:W-:Y:S10]  /*f470*/  @!P0 STS.U8 [R0+UR7], R9 ;  /* 0x0000000900008988 */ /* 0x0005f40008000007 */
[----:B--2---:R-:W-:Y:S05]  /*f480*/  @P2 BRA `(.L_x_6454) ;  /* 0xfffffffc00c02947 */ /* 0x004fea000383ffff */
[----:B------:R-:W-:-:S07]  /*f490*/  IMAD.MOV.U32 R3, RZ, RZ, 0x20 ;  /* 0x00000020ff037424 */ /* 0x000fce00078e00ff */
.L_x_6453:
[----:B------:R-:W-:Y:S01]  /*f4a0*/  BAR.SYNC.DEFER_BLOCKING 0x0 ;  /* 0x0000000000007b1d */ /* 0x000fe20000010000 */
[----:B------:R-:W-:-:S13]  /*f4b0*/  ISETP.GE.AND P0, PT, R3, 0x2, PT ;  /* 0x000000020300780c */ /* 0x000fda0003f06270 */
[----:B------:R-:W-:Y:S05]  /*f4c0*/  @!P0 BRA `(.L_x_6452) ;  /* 0x00000000002c8947 */ /* 0x000fea0003800000 */
[----:B01----:R-:W-:-:S11]  /*f4d0*/  HFMA2.MMA R0, -RZ, RZ, 0, 5.9604644775390625e-08 ;  /* 0x00000001ff007435 */ /* 0x003fd600000001ff */
.L_x_6455:
[----:B------:R-:W-:-:S04]  /*f4e0*/  LOP3.LUT R17, R17, 0xffff, RZ, 0xc0, !PT ;  /* 0x0000ffff11117812 */ /* 0x000fc800078ec0ff */
[----:B------:R-:W-:-:S05]  /*f4f0*/  PRMT R7, R17, 0x8880, RZ ;  /* 0x0000888011077816 */ /* 0x000fca00000000ff */
        /* <DEDUP_REMOVED lines=8> */
.L_x_6452:
        /* <DEDUP_REMOVED lines=9> */
[----:B01----:R-:W2:Y:S01]  /*f610*/  LDG.E.S8 R0, desc[UR36][R4.64] ;  /* 0x0000002404007981 */ /* 0x003ea2000c1e1300 */
[----:B------:R-:W-:-:S04]  /*f620*/  LOP3.LUT R17, R17, 0xffff, RZ, 0xc0, !PT ;  /* 0x0000ffff11117812 */ /* 0x000fc800078ec0ff */
[----:B------:R-:W-:-:S05]  /*f630*/  PRMT R3, R17, 0x8880, RZ ;  /* 0x0000888011037816 */ /* 0x000fca00000000ff */
[----:B------:R-:W-:-:S05]  /*f640*/  IMAD.MOV R3, RZ, RZ, -R3 ;  /* 0x000000ffff037224 */ /* 0x000fca00078e0a03 */
[----:B--2---:R-:W-:-:S04]  /*f650*/  ISETP.NE.AND P0, PT, R0, R3, PT ;  /* 0x000000030000720c */ /* 0x004fc80003f05270 */
[----:B------:R-:W-:-:S09]  /*f660*/  SEL R17, RZ, 0x1, !P0 ;  /* 0x00000001ff117807 */ /* 0x000fd20004000000 */
.L_x_6457:
[----:B------:R-:W-:Y:S05]  /*f670*/  @!P1 BRA `(.L_x_6458) ;  /* 0x0000000000689947 */ /* 0x000fea0003800000 */
[----:B01----:R-:W0:Y:S02]  /*f680*/  LDC R0, c[0x0][0x61c] ;  /* 0x00018700ff007b82 */ /* 0x003e240000000800 */
        /* <DEDUP_REMOVED lines=10> */
[----:B------:R-:W-:Y:S01]  /*f730*/  IMAD.U32 R6, RZ, RZ, UR4 ;  /* 0x00000004ff067e24 */ /* 0x000fe2000f8e00ff */
[----:B------:R-:W-:Y:S01]  /*f740*/  MOV R7, UR5 ;  /* 0x0000000500077c02 */ /* 0x000fe20008000f00 */
[----:B------:R-:W-:Y:S01]  /*f750*/  IMAD.U32 R10, RZ, RZ, UR6 ;  /* 0x00000006ff0a7e24 */ /* 0x000fe2000f8e00ff */
[----:B------:R-:W-:Y:S01]  /*f760*/  MOV R13, RZ ;  /* 0x000000ff000d7202 */ /* 0x000fe20000000f00 */
[----:B------:R-:W-:-:S02]  /*f770*/  IMAD.U32 R11, RZ, RZ, UR7 ;  /* 0x00000007ff0b7e24 */ /* 0x000fc4000f8e00ff */
[----:B------:R-:W-:-:S07]  /*f780*/  IMAD.MOV.U32 R12, RZ, RZ, 0x1 ;  /* 0x00000001ff0c7424 */ /* 0x000fce00078e00ff */
[----:B------:R-:W-:-:S07]  /*f790*/  LEPC R20, `(.L_x_6459) ;  /* 0x000000001014794e */ /* 0x000fce0000000000 */
[----:B0-----:R-:W-:Y:S05]  /*f7a0*/  CALL.ABS.NOINC R2 ;  /* 0x0000000002007343 */ /* 0x001fea0003c00000 */
.L_x_6459:
[----:B------:R-:W-:Y:S01]  /*f7b0*/  ULDC.64 UR4, c[0x0][0x5e8] ;  /* 0x00017a0000047ab9 */ /* 0x000fe20000000a00 */
[----:B------:R-:W-:Y:S02]  /*f7c0*/  LOP3.LUT P0, RZ, R17, 0xff, RZ, 0xc0, !PT ;  /* 0x000000ff11ff7812 */ /* 0x000fe4000780c0ff */
[----:B------:R-:W-:Y:S02]  /*f7d0*/  IADD3 R16, P1, R16, UR4, RZ ;  /* 0x0000000410107c10 */ /* 0x000fe4000ff3e0ff */
[----:B------:R-:W-:-:S03]  /*f7e0*/  SEL R3, RZ, 0x1, !P0 ;  /* 0x00000001ff037807 */ /* 0x000fc60004000000 */
[----:B------:R-:W-:-:S05]  /*f7f0*/  IMAD.X R17, RZ, RZ, UR5, P1 ;  /* 0x00000005ff117e24 */ /* 0x000fca00088e06ff */
[----:B------:R-:W-:Y:S01]  /*f800*/  STG.E.U8 desc[UR36][R16.64], R3 ;  /* 0x0000000310007986 */ /* 0x000fe2000c101124 */
[----:B------:R-:W-:Y:S05]  /*f810*/  EXIT ;  /* 0x000000000000794d */ /* 0x000fea0003800000 */
.L_x_6458:
[----:B------:R-:W-:Y:S01]  /*f820*/  STG.E.U8 desc[UR36][R4.64], R17 ;  /* 0x0000001104007986 */ /* 0x000fe2000c101124 */
[----:B------:R-:W-:Y:S05]  /*f830*/  EXIT ;  /* 0x000000000000794d */ /* 0x000fea0003800000 */
.L_x_6456:
[----:B------:R-:W-:Y:S01]  /*f840*/  ISETP.NE.AND P1, PT, RZ, UR38, PT ;  /* 0x00000026ff007c0c */ /* 0x000fe2000bf25270 */
[----:B------:R-:W-:Y:S01]  /*f850*/  ULDC.64 UR4, c[0x0][0x5e8] ;  /* 0x00017a0000047ab9 */ /* 0x000fe20000000a00 */
[----:B------:R-:W-:Y:S01]  /*f860*/  ULDC.U8 UR6, c[0x0][0x619] ;  /* 0x0001864000067ab9 */ /* 0x000fe20000000000 */
[----:B------:R-:W-:Y:S02]  /*f870*/  IADD3 R2, P0, R16, UR4, RZ ;  /* 0x0000000410027c10 */ /* 0x000fe4000ff1e0ff */
[----:B------:R-:W-:Y:S02]  /*f880*/  ISETP.NE.AND P2, PT, RZ, UR6, PT ;  /* 0x00000006ff007c0c */ /* 0x000fe4000bf45270 */
[----:B------:R-:W-:-:S06]  /*f890*/  IADD3.X R3, RZ, UR5, RZ, P0, !PT ;  /* 0x00000005ff037c10 */ /* 0x000fcc00087fe4ff */
[----:B------:R-:W-:Y:S05]  /*f8a0*/  @!P1 BRA `(.L_x_6460) ;  /* 0x0000000000189947 */ /* 0x000fea0003800000 */
[----:B01----:R-:W2:Y:S01]  /*f8b0*/  LDG.E.S8 R0, desc[UR36][R2.64] ;  /* 0x0000002402007981 */ /* 0x003ea2000c1e1300 */
[----:B------:R-:W-:-:S04]  /*f8c0*/  LOP3.LUT R17, R17, 0xffff, RZ, 0xc0, !PT ;  /* 0x0000ffff11117812 */ /* 0x000fc800078ec0ff */
[----:B------:R-:W-:-:S05]  /*f8d0*/  PRMT R4, R17, 0x8880, RZ ;  /* 0x0000888011047816 */ /* 0x000fca00000000ff */
[----:B------:R-:W-:-:S05]  /*f8e0*/  IMAD.MOV R5, RZ, RZ, -R4 ;  /* 0x000000ffff057224 */ /* 0x000fca00078e0a04 */
[----:B--2---:R-:W-:-:S04]  /*f8f0*/  ISETP.NE.AND P0, PT, R0, R5, PT ;  /* 0x000000050000720c */ /* 0x004fc80003f05270 */
[----:B------:R-:W-:-:S09]  /*f900*/  SEL R17, RZ, 0x1, !P0 ;  /* 0x00000001ff117807 */ /* 0x000fd20004000000 */
.L_x_6460:
        /* <DEDUP_REMOVED lines=20> */
.L_x_6462:
[----:B------:R-:W-:Y:S01]  /*fa50*/  ULDC.64 UR4, c[0x0][0x5e8] ;  /* 0x00017a0000047ab9 */ /* 0x000fe20000000a00 */
[----:B------:R-:W-:Y:S02]  /*fa60*/  LOP3.LUT P0, RZ, R17, 0xff, RZ, 0xc0, !PT ;  /* 0x000000ff11ff7812 */ /* 0x000fe4000780c0ff */
[----:B------:R-:W-:Y:S02]  /*fa70*/  IADD3 R16, P1, R16, UR4, RZ ;  /* 0x0000000410107c10 */ /* 0x000fe4000ff3e0ff */
[----:B------:R-:W-:-:S03]  /*fa80*/  SEL R3, RZ, 0x1, !P0 ;  /* 0x00000001ff037807 */ /* 0x000fc60004000000 */
[----:B------:R-:W-:-:S05]  /*fa90*/  IMAD.X R17, RZ, RZ, UR5, P1 ;  /* 0x00000005ff117e24 */ /* 0x000fca00088e06ff */
[----:B------:R-:W-:Y:S01]  /*faa0*/  STG.E.U8 desc[UR36][R16.64], R3 ;  /* 0x0000000310007986 */ /* 0x000fe2000c101124 */
[----:B------:R-:W-:Y:S05]  /*fab0*/  EXIT ;  /* 0x000000000000794d */ /* 0x000fea0003800000 */
.L_x_6461:
[----:B------:R-:W-:-:S04]  /*fac0*/  LOP3.LUT P0, RZ, R17, 0xff, RZ, 0xc0, !PT ;  /* 0x000000ff11ff7812 */ /* 0x000fc8000780c0ff */
[----:B------:R-:W-:-:S05]  /*fad0*/  SEL R5, RZ, 0x1, !P0 ;  /* 0x00000001ff057807 */ /* 0x000fca0004000000 */
[----:B------:R-:W-:Y:S01]  /*fae0*/  STG.E.U8 desc[UR36][R2.64], R5 ;  /* 0x0000000502007986 */ /* 0x000fe2000c101124 */
[----:B------:R-:W-:Y:S05]  /*faf0*/  EXIT ;  /* 0x000000000000794d */ /* 0x000fea0003800000 */
.L_x_6434:
        /* <DEDUP_REMOVED lines=19> */
[----:B------:R-:W2:Y:S01]  /*fc30*/  LDG.E.S8 R0, desc[UR36][R4.64] ;  /* 0x0000002404007981 */ /* 0x000ea2000c1e1300 */
[----:B------:R-:W-:-:S04]  /*fc40*/  LOP3.LUT R17, R17, 0xffff, RZ, 0xc0, !PT ;  /* 0x0000ffff11117812 */ /* 0x000fc800078ec0ff */
[----:B------:R-:W-:-:S04]  /*fc50*/  PRMT R3, R17, 0x8880, RZ ;  /* 0x0000888011037816 */ /* 0x000fc800000000ff */
[----:B------:R-:W-:-:S04]  /*fc60*/  IADD3 R3, -R3, RZ, RZ ;  /* 0x000000ff03037210 */ /* 0x000fc80007ffe1ff */
[----:B--2---:R-:W-:-:S04]  /*fc70*/  ISETP.NE.AND P0, PT, R0, R3, PT ;  /* 0x000000030000720c */ /* 0x004fc80003f05270 */
[----:B------:R-:W-:-:S09]  /*fc80*/  SEL R17, RZ, 0x1, !P0 ;  /* 0x00000001ff117807 */ /* 0x000fd20004000000 */
.L_x_6464:
        /* <DEDUP_REMOVED lines=20> */
.L_x_6466:
[----:B------:R-:W-:Y:S01]  /*fdd0*/  ULDC.64 UR4, c[0x0][0x5e8] ;  /* 0x00017a0000047ab9 */ /* 0x000fe20000000a00 */
[----:B------:R-:W-:Y:S02]  /*fde0*/  LOP3.LUT P0, RZ, R17, 0xff, RZ, 0xc0, !PT ;  /* 0x000000ff11ff7812 */ /* 0x000fe4000780c0ff */
[----:B------:R-:W-:Y:S02]  /*fdf0*/  IADD3 R16, P1, R16, UR4, RZ ;  /* 0x0000000410107c10 */ /* 0x000fe4000ff3e0ff */
[----:B------:R-:W-:Y:S02]  /*fe00*/  SEL R3, RZ, 0x1, !P0 ;  /* 0x00000001ff037807 */ /* 0x000fe40004000000 */
[----:B------:R-:W-:-:S05]  /*fe10*/  IADD3.X R17, RZ, UR5, RZ, P1, !PT ;  /* 0x00000005ff117c10 */ /* 0x000fca0008ffe4ff */
[----:B------:R-:W-:Y:S01]  /*fe20*/  STG.E.U8 desc[UR36][R16.64], R3 ;  /* 0x0000000310007986 */ /* 0x000fe2000c101124 */
[----:B------:R-:W-:Y:S05]  /*fe30*/  EXIT ;  /* 0x000000000000794d */ /* 0x000fea0003800000 */
.L_x_6465:
[----:B------:R-:W-:Y:S01]  /*fe40*/  STG.E.U8 desc[UR36][R4.64], R17 ;  /* 0x0000001104007986 */ /* 0x000fe2000c101124 */
[----:B------:R-:W-:Y:S05]  /*fe50*/  EXIT ;  /* 0x000000000000794d */ /* 0x000fea0003800000 */
.L_x_6463:
[----:B------:R-:W-:Y:S01]  /*fe60*/  ISETP.NE.AND P1, PT, RZ, UR38, PT ;  /* 0x00000026ff007c0c */ /* 0x000fe2000bf25270 */
[----:B------:R-:W-:Y:S01]  /*fe70*/  ULDC.64 UR4, c[0x0][0x5e8] ;  /* 0x00017a0000047ab9 */ /* 0x000fe20000000a00 */
[----:B------:R-:W-:Y:S01]  /*fe80*/  ULDC.U8 UR6, c[0x0][0x619] ;  /* 0x0001864000067ab9 */ /* 0x000fe20000000000 */
[----:B------:R-:W-:Y:S02]  /*fe90*/  IADD3 R2, P0, R16, UR4, RZ ;  /* 0x0000000410027c10 */ /* 0x000fe4000ff1e0ff */
[----:B------:R-:W-:-:S03]  /*fea0*/  ISETP.NE.AND P2, PT, RZ, UR6, PT ;  /* 0x00000006ff007c0c */ /* 0x000fc6000bf45270 */
[----:B------:R-:W-:-:S05]  /*feb0*/  IMAD.X R3, RZ, RZ, UR5, P0 ;  /* 0x00000005ff037e24 */ /* 0x000fca00080e06ff */
[----:B------:R-:W-:Y:S05]  /*fec0*/  @!P1 BRA `(.L_x_6467) ;  /* 0x0000000000189947 */ /* 0x000fea0003800000 */
[----:B------:R-:W2:Y:S01]  /*fed0*/  LDG.E.S8 R0, desc[UR36][R2.64] ;  /* 0x0000002402007981 */ /* 0x000ea2000c1e1300 */
[----:B------:R-:W-:-:S04]  /*fee0*/  LOP3.LUT R17, R17, 0xffff, RZ, 0xc0, !PT ;  /* 0x0000ffff11117812 */ /* 0x000fc800078ec0ff */
[----:B------:R-:W-:-:S04]  /*fef0*/  PRMT R4, R17, 0x8880, RZ ;  /* 0x0000888011047816 */ /* 0x000fc800000000ff */
[----:B------:R-:W-:-:S04]  /*ff00*/  IADD3 R5, -R4, RZ, RZ ;  /* 0x000000ff04057210 */ /* 0x000fc80007ffe1ff */
[----:B--2---:R-:W-:-:S04]  /*ff10*/  ISETP.NE.AND P0, PT, R0, R5, PT ;  /* 0x000000050000720c */ /* 0x004fc80003f05270 */
[----:B------:R-:W-:-:S09]  /*ff20*/  SEL R17, RZ, 0x1, !P0 ;  /* 0x00000001ff117807 */ /* 0x000fd20004000000 */
.L_x_6467:
[----:B------:R-:W-:-:S04]  /*ff30*/  LOP3.LUT P0, RZ, R17, 0xff, RZ, 0xc0, !PT ;  /* 0x000000ff11ff7812 */ /* 0x000fc8000780c0ff */
[----:B------:R-:W-:Y:S01]  /*ff40*/  SEL R19, RZ, 0x1, !P0 ;  /* 0x00000001ff137807 */ /* 0x000fe20004000000 */
[----:B------:R-:W-:Y:S08]  /*ff50*/  @!P2 BRA `(.L_x_6468) ;  /* 0x000000000060a947 */ /* 0x000ff00003800000 */
        /* <DEDUP_REMOVED lines=19> */
.L_x_6469:
[----:B------:R-:W-:Y:S02]  /*10090*/  ULDC.64 UR4, c[0x0][0x5e8] ;  /* 0x00017a0000047ab9 */ /* 0x000fe40000000a00 */
[----:B------:R-:W-:-:S04]  /*100a0*/  IADD3 R16, P0, R16, UR4, RZ ;  /* 0x0000000410107c10 */ /* 0x000fc8000ff1e0ff */
[----:B------:R-:W-:-:S05]  /*100b0*/  IADD3.X R17, RZ, UR5, RZ, P0, !PT ;  /* 0x00000005ff117c10 */ /* 0x000fca00087fe4ff */
[----:B------:R-:W-:Y:S01]  /*100c0*/  STG.E.U8 desc[UR36][R16.64], R19 ;  /* 0x0000001310007986 */ /* 0x000fe2000c101124 */
[----:B------:R-:W-:Y:S05]  /*100d0*/  EXIT ;  /* 0x000000000000794d */ /* 0x000fea0003800000 */
.L_x_6468:
[----:B------:R-:W-:Y:S01]  /*100e0*/  STG.E.U8 desc[UR36][R2.64], R19 ;  /* 0x0000001302007986 */ /* 0x000fe2000c101124 */
[----:B------:R-:W-:Y:S05]  /*100f0*/  EXIT ;  /* 0x000000000000794d */ /* 0x000fea0003800000 */
.L_x_6470:
        /* <DEDUP_REMOVED lines=16> */
.L_x_9866:


//--------------------- .text._ZN2at6native13reduce_kernelILi256ELi2ENS0_8ReduceOpIbNS0_14func_wrapper_tIbZNS0_11sum_functorIbbbEclERNS_14TensorIteratorEEUlbbE_EEjbLi4ELi4EEEEEvT1_ --------------------------
	.section	.text._ZN2at6native13reduce_kernelILi256ELi2ENS0_8ReduceOpIbNS0_14func_wrapper_tIbZNS0_11sum_functorIbbbEclERNS_14TensorIteratorEEUlbbE_EEjbLi4ELi4EEEEEvT1_,"ax",@progbits
	.align	128
        .global         _ZN2at6native13reduce_kernelILi256ELi2ENS0_8ReduceOpIbNS0_14func_wrapper_tIbZNS0_11sum_functorIbbbEclERNS_14TensorIteratorEEUlbbE_EEjbLi4ELi4EEEEEvT1_
        .type           _ZN2at6native13reduce_kernelILi256ELi2ENS0_8ReduceOpIbNS0_14func_wrapper_tIbZNS0_11sum_functorIbbbEclERNS_14TensorIteratorEEUlbbE_EEjbLi4ELi4EEEEEvT1_,@function
        .size           _ZN2at6native13reduce_kernelILi256ELi2ENS0_8ReduceOpIbNS0_14func_wrapper_tIbZNS0_11sum_functorIbbbEclERNS_14TensorIteratorEEUlbbE_EEjbLi4ELi4EEEEEvT1_,(.L_x_9867 - _ZN2at6native13reduce_kernelILi256ELi2ENS0_8ReduceOpIbNS0_14func_wrapper_tIbZNS0_11sum_functorIbbbEclERNS_14TensorIteratorEEUlbbE_EEjbLi4ELi4EEEEEvT1_)
        .other          _ZN2at6native13reduce_kernelILi256ELi2ENS0_8ReduceOpIbNS0_14func_wrapper_tIbZNS0_11sum_functorIbbbEclERNS_14TensorIteratorEEUlbbE_EEjbLi4ELi4EEEEEvT1_,@"STO_CUDA_ENTRY STV_DEFAULT"
_ZN2at6native13reduce_kernelILi256ELi2ENS0_8ReduceOpIbNS0_14func_wrapper_tIbZNS0_11sum_functorIbbbEclERNS_14TensorIteratorEEUlbbE_EEjbLi4ELi4EEEEEvT1_:
.text._ZN2at6native13reduce_kernelILi256ELi2ENS0_8ReduceOpIbNS0_14func_wrapper_tIbZNS0_11sum_functorIbbbEclERNS_14TensorIteratorEEUlbbE_EEjbLi4ELi4EEEEEvT1_:
        /* <DEDUP_REMOVED lines=287> */
.L_x_6471:
        /* <DEDUP_REMOVED lines=43> */
.L_x_6475:
[----:B------:R-:W0:Y:S01]  /*14a0*/  LDC R9, c[0x0][0x5e0] ;  /* 0x00017800ff097b82 */ /* 0x000e220000000800 */
[----:B------:R-:W-:Y:S01]  /*14b0*/  ULDC UR4, c[0x0][0x218] ;  /* 0x0000860000047ab9 */ /* 0x000fe20000000800 */
[----:B------:R-:W-:Y:S01]  /*14c0*/  BSSY B0, `(.L_x_6476) ;  /* 0x0000031000007945 */ /* 0x000fe20003800000 */
[----:B------:R-:W-:-:S05]  /*14d0*/  MOV R0, UR4 ;  /* 0x0000000400007c02 */ /* 0x000fca0008000f00 */
        /* <DEDUP_REMOVED lines=23> */
.L_x_6481:
[----:B------:R-:W-:Y:S05]  /*1650*/  BSYNC B2 ;  /* 0x0000000000027941 */ /* 0x000fea0003800000 */
.L_x_6480:
        /* <DEDUP_REMOVED lines=15> */
.L_x_6479:
[----:B------:R-:W-:Y:S05]  /*1750*/  BSYNC B1 ;  /* 0x0000000000017941 */ /* 0x000fea0003800000 */
.L_x_6478:
[----:B------:R-:W0:Y:S01]  /*1760*/  LDC R0, c[0x0][0x218] ;  /* 0x00008600ff007b82 */ /* 0x000e220000000800 */
[----:B------:R-:W-:Y:S01]  /*1770*/  IADD3 R18, P0, P1, R25, R9, R18 ;  /* 0x0000000919127210 */ /* 0x000fe2000791e012 */
[----:B------:R-:W-:-:S03]  /*1780*/  ULDC UR4, c[0x0][0x5e4] ;  /* 0x0001790000047ab9 */ /* 0x000fc60000000800 */
[----:B------:R-:W-:Y:S02]  /*1790*/  IADD3 R18, P2, R18, 0x4, RZ ;  /* 0x0000000412127810 */ /* 0x000fe40007f5e0ff */
[----:B------:R-:W-:-:S05]  /*17a0*/  IADD3.X R19, RZ, UR4, R19, P0, P1 ;  /* 0x00000004ff137c10 */ /* 0x000fca00087e2413 */
[----:B------:R-:W-:Y:S01]  /*17b0*/  IMAD.X R19, RZ, RZ, R19, P2 ;  /* 0x000000ffff137224 */ /* 0x000fe200010e0613 */
[----:B0-----:R-:W-:-:S07]  /*17c0*/  IADD3 R0, R7, -0x4, R0 ;  /* 0xfffffffc07007810 */ /* 0x001fce0007ffe000 */
.L_x_6477:
[----:B------:R-:W-:Y:S05]  /*17d0*/  BSYNC B0 ;  /* 0x0000000000007941 */ /* 0x000fea0003800000 */
.L_x_6476:
[----:B------:R-:W0:Y:S01]  /*17e0*/  LDC.64 R4, c[0x0][0x230] ;  /* 0x00008c00ff047b82 */ /* 0x000e220000000a00 */
[----:B------:R-:W-:Y:S01]  /*17f0*/  ULDC UR4, c[0x0][0x22c] ;  /* 0x00008b0000047ab9 */ /* 0x000fe20000000800 */
[----:B------:R-:W-:Y:S01]  /*1800*/  BSSY B0, `(.L_x_6482) ;  /* 0x0000032000007945 */ /* 0x000fe20003800000 */
[----:B------:R-:W-:Y:S01]  /*1810*/  IMAD R3, R2, UR4, RZ ;  /* 0x0000000402037c24 */ /* 0x000fe2000f8e02ff */
[C---:B------:R-:W-:Y:S02]  /*1820*/  ISETP.NE.AND P0, PT, R23.reuse, RZ, PT ;  /* 0x000000ff1700720c */ /* 0x040fe40003f05270 */
[----:B------:R-:W-:Y:S01]  /*1830*/  PRMT R7, R8, 0x7610, R7 ;  /* 0x0000761008077816 */ /* 0x000fe20000000007 */
[----:B0-----:R-:W-:Y:S01]  /*1840*/  IMAD R3, R23, R4, R3 ;  /* 0x0000000417037224 */ /* 0x001fe200078e0203 */
[----:B------:R-:W-:Y:S02]  /*1850*/  ISETP.NE.AND P1, PT, R4, RZ, PT ;  /* 0x000000ff0400720c */ /* 0x000fe40003f25270 */
[----:B------:R-:W-:Y:S01]  /*1860*/  PRMT R4, R8, 0x7610, R4 ;  /* 0x0000761008047816 */ /* 0x000fe20000000004 */
[----:B------:R-:W-:-:S05]  /*1870*/  IMAD R9, R16, R5, R3 ;  /* 0x0000000510097224 */ /* 0x000fca00078e0203 */
[----:B------:R-:W-:-:S04]  /*1880*/  LEA R3, R9, 0x3, 0x2 ;  /* 0x0000000309037811 */ /* 0x000fc800078e10ff */
[----:B------:R-:W-:-:S13]  /*1890*/  ISETP.GE.U32.AND P2, PT, R3, R0, PT ;  /* 0x000000000300720c */ /* 0x000fda0003f46070 */
[----:B------:R-:W-:Y:S05]  /*18a0*/  @P2 BRA `(.L_x_6483) ;  /* 0x00000000009c2947 */ /* 0x000fea0003800000 */
[----:B------:R-:W-:Y:S01]  /*18b0*/  IMAD.MOV.U32 R3, RZ, RZ, R9 ;  /* 0x000000ffff037224 */ /* 0x000fe200078e0009 */
[C---:B------:R-:W-:Y:S02]  /*18c0*/  PRMT R7, R4.reuse, 0x7610, R7 ;  /* 0x0000761004077816 */ /* 0x040fe40000000007 */
[----:B------:R-:W-:-:S07]  /*18d0*/  PRMT R8, R4, 0x7610, R8 ;  /* 0x0000761004087816 */ /* 0x000fce0000000008 */
.L_x_6484:
[----:B------:R-:W-:Y:S01]  /*18e0*/  IMAD.WIDE.U32 R10, R3, 0x4, R18 ;  /* 0x00000004030a7825 */ /* 0x000fe200078e0012 */
[----:B------:R-:W-:-:S05]  /*18f0*/  ULDC UR4, c[0x0][0x220] ;  /* 0x0000880000047ab9 */ /* 0x000fca0000000800 */
[----:B------:R0:W2:Y:S01]  /*1900*/  LDG.E R10, desc[UR58][R10.64] ;  /* 0x0000003a0a0a7981 */ /* 0x0000a2000c1e1900 */
[----:B------:R-:W-:Y:S01]  /*1910*/  VIADD R3, R3, UR4 ;  /* 0x0000000403037c36 */ /* 0x000fe20008000000 */
[----:B------:R-:W-:Y:S02]  /*1920*/  LOP3.LUT R6, R6, 0xffff, RZ, 0xc0, !PT ;  /* 0x0000ffff06067812 */ /* 0x000fe400078ec0ff */
[----:B------:R-:W-:Y:S02]  /*1930*/  LOP3.LUT R7, R7, 0xffff, RZ, 0xc0, !PT ;  /* 0x0000ffff07077812 */ /* 0x000fe400078ec0ff */
[----:B------:R-:W-:Y:S02]  /*1940*/  LEA R13, R3, 0x3, 0x2 ;  /* 0x00000003030d7811 */ /* 0x000fe400078e10ff */
[----:B------:R-:W-:Y:S02]  /*1950*/  LOP3.LUT R8, R8, 0xffff, RZ, 0xc0, !PT ;  /* 0x0000ffff08087812 */ /* 0x000fe400078ec0ff */
[----:B------:R-:W-:-:S02]  /*1960*/  ISETP.GE.U32.AND P2, PT, R13, R0, PT ;  /* 0x000000000d00720c */ /* 0x000fc40003f46070 */
[----:B------:R-:W-:Y:S02]  /*1970*/  LOP3.LUT R4, R4, 0xffff, RZ, 0xc0, !PT ;  /* 0x0000ffff04047812 */ /* 0x000fe400078ec0ff */
[----:B------:R-:W-:Y:S02]  /*1980*/  PRMT R6, R6, 0x8880, RZ ;  /* 0x0000888006067816 */ /* 0x000fe400000000ff */
[----:B0-----:R-:W-:Y:S02]  /*1990*/  PRMT R11, R7, 0x8880, RZ ;  /* 0x00008880070b7816 */ /* 0x001fe400000000ff */
[----:B------:R-:W-:Y:S02]  /*19a0*/  MOV R7, R6 ;  /* 0x0000000600077202 */ /* 0x000fe40000000f00 */
        /* <DEDUP_REMOVED lines=8> */
[----:B------:R-:W-:Y:S02]  /*1a30*/  PRMT R9, R8, 0x8880, RZ ;  /* 0x0000888008097816 */ /* 0x000fe400000000ff */
[----:B------:R-:W-:Y:S02]  /*1a40*/  PRMT R13, R4, 0x8880, RZ ;  /* 0x00008880040d7816 */ /* 0x000fe400000000ff */
[----:B------:R-:W-:Y:S02]  /*1a50*/  SEL R4, RZ, 0xffffffff, !P3 ;  /* 0xffffffffff047807 */ /* 0x000fe40005800000 */
[----:B------:R-:W-:Y:S02]  /*1a60*/  SEL R6, RZ, 0xffffffff, !P4 ;  /* 0xffffffffff067807 */ /* 0x000fe40006000000 */
[----:B------:R-:W-:Y:S02]  /*1a70*/  SEL R8, RZ, 0xffffffff, !P5 ;  /* 0xffffffffff087807 */ /* 0x000fe40006800000 */
[----:B------:R-:W-:-:S02]  /*1a80*/  SEL R10, RZ, 0xffffffff, !P6 ;  /* 0xffffffffff0a7807 */ /* 0x000fc40007000000 */
[----:B------:R-:W-:Y:S02]  /*1a90*/  ISETP.NE.AND P3, PT, R7, R4, PT ;  /* 0x000000040700720c */ /* 0x000fe40003f65270 */
[----:B------:R-:W-:Y:S02]  /*1aa0*/  ISETP.NE.AND P4, PT, R9, R6, PT ;  /* 0x000000060900720c */ /* 0x000fe40003f85270 */
[----:B------:R-:W-:Y:S02]  /*1ab0*/  ISETP.NE.AND P5, PT, R11, R8, PT ;  /* 0x000000080b00720c */ /* 0x000fe40003fa5270 */
[----:B------:R-:W-:Y:S02]  /*1ac0*/  ISETP.NE.AND P6, PT, R13, R10, PT ;  /* 0x0000000a0d00720c */ /* 0x000fe40003fc5270 */
[----:B------:R-:W-:Y:S02]  /*1ad0*/  SEL R6, RZ, 0x1, !P3 ;  /* 0x00000001ff067807 */ /* 0x000fe40005800000 */
[----:B------:R-:W-:-:S02]  /*1ae0*/  SEL R8, RZ, 0x1, !P4 ;  /* 0x00000001ff087807 */ /* 0x000fc40006000000 */
[----:B------:R-:W-:Y:S02]  /*1af0*/  SEL R7, RZ, 0x1, !P5 ;  /* 0x00000001ff077807 */ /* 0x000fe40006800000 */
[----:B------:R-:W-:Y:S01]  /*1b00*/  SEL R4, RZ, 0x1, !P6 ;  /* 0x00000001ff047807 */ /* 0x000fe20007000000 */
[----:B------:R-:W-:Y:S06]  /*1b10*/  @!P2 BRA `(.L_x_6484) ;  /* 0xfffffffc0070a947 */ /* 0x000fec000383ffff */
.L_x_6483:
[----:B------:R-:W-:Y:S05]  /*1b20*/  BSYNC B0 ;  /* 0x0000000000007941 */ /* 0x000fea0003800000 */
.L_x_6482:
        /* <DEDUP_REMOVED lines=8> */
.L_x_6486:
[----:B------:R-:W-:Y:S05]  /*1bb0*/  BSYNC B0 ;  /* 0x0000000000007941 */ /* 0x000fea0003800000 */
.L_x_6485:
        /* <DEDUP_REMOVED lines=17> */
.L_x_6488:
[----:B------:R-:W-:Y:S05]  /*1cd0*/  BSYNC B0 ;  /* 0x0000000000007941 */ /* 0x000fea0003800000 */
.L_x_6487:
[----:B------:R-:W-:Y:S02]  /*1ce0*/  LOP3.LUT R8, R8, 0xffff, RZ, 0xc0, !PT ;  /* 0x0000ffff08087812 */ /* 0x000fe400078ec0ff */
[----:B------:R-:W-:Y:S02]  /*1cf0*/  LOP3.LUT R7, R7, 0xffff, RZ, 0xc0, !PT ;  /* 0x0000ffff07077812 */ /* 0x000fe400078ec0ff */
[----:B------:R-:W-:Y:S02]  /*1d00*/  PRMT R0, R8, 0x8880, RZ ;  /* 0x0000888008007816 */ /* 0x000fe400000000ff */
[----:B------:R-:W-:Y:S02]  /*1d10*/  LOP3.LUT R6, R6, 0xffff, RZ, 0xc0, !PT ;  /* 0x0000ffff06067812 */ /* 0x000fe400078ec0ff */
[----:B------:R-:W-:Y:S01]  /*1d20*/  PRMT R7, R7, 0x8880, RZ ;  /* 0x0000888007077816 */ /* 0x000fe200000000ff */
[----:B------:R-:W-:Y:S01]  /*1d30*/  IMAD.MOV R3, RZ, RZ, -R0 ;  /* 0x000000ffff037224 */ /* 0x000fe200078e0a00 */
[----:B------:R-:W-:-:S02]  /*1d40*/  PRMT R6, R6, 0x8880, RZ ;  /* 0x0000888006067816 */ /* 0x000fc400000000ff */
[----:B------:R-:W-:Y:S01]  /*1d50*/  LOP3.LUT R4, R4, 0xffff, RZ, 0xc0, !PT ;  /* 0x0000ffff04047812 */ /* 0x000fe200078ec0ff */
[----:B------:R-:W-:Y:S01]  /*1d60*/  IMAD.MOV.U32 R0, RZ, RZ, R7 ;  /* 0x000000ffff007224 */ /* 0x000fe200078e0007 */
[----:B------:R-:W-:Y:S02]  /*1d70*/  ISETP.NE.AND P0, PT, R6, R3, PT ;  /* 0x000000030600720c */ /* 0x000fe40003f05270 */
[----:B------:R-:W-:Y:S01]  /*1d80*/  PRMT R3, R4, 0x8880, RZ ;  /* 0x0000888004037816 */ /* 0x000fe200000000ff */
[----:B------:R-:W-:Y:S01]  /*1d90*/  IMAD.MOV R5, RZ, RZ, -R0 ;  /* 0x000000ffff057224 */ /* 0x000fe200078e0a00 */
[----:B------:R-:W-:Y:S02]  /*1da0*/  SEL R0, RZ, 0x1, !P0 ;  /* 0x00000001ff007807 */ /* 0x000fe40004000000 */
[----:B------:R-:W-:Y:S02]  /*1db0*/  IADD3 R3, -R3, RZ, RZ ;  /* 0x000000ff03037210 */ /* 0x000fe40007ffe1ff */
[----:B------:R-:W-:-:S02]  /*1dc0*/  ISETP.NE.AND P0, PT, R0, R5, PT ;  /* 0x000000050000720c */ /* 0x000fc40003f05270 */
[----:B------:R-:W-:Y:S02]  /*1dd0*/  PRMT R18, RZ, 0x7610, R18 ;  /* 0x00007610ff127816 */ /* 0x000fe40000000012 */
[----:B------:R-:W-:-:S04]  /*1de0*/  SEL R0, RZ, 0x1, !P0 ;  /* 0x00000001ff007807 */ /* 0x000fc80004000000 */
[----:B------:R-:W-:-:S04]  /*1df0*/  ISETP.NE.AND P0, PT, R0, R3, PT ;  /* 0x000000030000720c */ /* 0x000fc80003f05270 */
[----:B------:R-:W-:Y:S01]  /*1e00*/  SEL R25, RZ, 0x1, !P0 ;  /* 0x00000001ff197807 */ /* 0x000fe20004000000 */
[----:B------:R-:W-:Y:S08]  /*1e10*/  BRA `(.L_x_6473) ;  /* 0x000000b800747947 */ /* 0x000ff00003800000 */
.L_x_6474:
        /* <DEDUP_REMOVED lines=22> */
[----:B------:R-:W-:Y:S01]  /*1f80*/  ISETP.NE.AND P0, PT, R14, RZ, PT ;  /* 0x000000ff0e00720c */ /* 0x000fe20003f05270 */
[----:B------:R-:W-:Y:S01]  /*1f90*/  BSSY B1, `(.L_x_6493) ;  /* 0x0000450000017945 */ /* 0x000fe20003800000 */
[----:B------:R-:W-:Y:S02]  /*1fa0*/  LOP3.LUT R15, R15, 0xfffffffb, RZ, 0xc0, !PT ;  /* 0xfffffffb0f0f7812 */ /* 0x000fe400078ec0ff */
[C---:B------:R-:W-:Y:S02]  /*1fb0*/  PRMT R6, R5.reuse, 0x7610, R6 ;  /* 0x0000761005067816 */ /* 0x040fe40000000006 */
[C---:B------:R-:W-:Y:S02]  /*1fc0*/  PRMT R7, R5.reuse, 0x7610, R7 ;  /* 0x0000761005077816 */ /* 0x040fe40000000007 */
[C---:B------:R-:W-:Y:S02]  /*1fd0*/  PRMT R8, R5.reuse, 0x7610, R8 ;  /* 0x0000761005087816 */ /* 0x040fe40000000008 */
[----:B------:R-:W-:-:S02]  /*1fe0*/  PRMT R9, R5, 0x7610, R9 ;  /* 0x0000761005097816 */ /* 0x000fc40000000009 */
[----:B------:R-:W-:Y:S02]  /*1ff0*/  PRMT R10, R5, 0x7610, R10 ;  /* 0x00007610050a7816 */ /* 0x000fe4000000000a */
[----:B------:R-:W-:Y:S02]  /*2000*/  @P0 LOP3.LUT R15, R15, 0x4, RZ, 0xfc, !PT ;  /* 0x000000040f0f0812 */ /* 0x000fe400078efcff */
[C---:B------:R-:W-:Y:S02]  /*2010*/  PRMT R11, R5.reuse, 0x7610, R11 ;  /* 0x00007610050b7816 */ /* 0x040fe4000000000b */
[----:B------:R-:W-:-:S07]  /*2020*/  PRMT R12, R5, 0x7610, R12 ;  /* 0x00007610050c7816 */ /* 0x000fce000000000c */
.L_x_6498:
[----:B------:R-:W-:Y:S01]  /*2030*/  ISETP.NE.AND P1, PT, R14, RZ, PT ;  /* 0x000000ff0e00720c */ /* 0x000fe20003f25270 */
        /* <DEDUP_REMOVED lines=285> */
.L_x_6494:
[----:B------:R-:W-:Y:S01]  /*3210*/  LOP3.LUT R21, R0, 0xfffffffe, RZ, 0xc0, !PT ;  /* 0xfffffffe00157812 */ /* 0x000fe200078ec0ff */
[----:B------:R-:W-:-:S03]  /*3220*/  ULDC UR36, c[0x0][0x220] ;  /* 0x0000880000247ab9 */ /* 0x000fc60000000800 */
[----:B------:R-:W-:-:S05]  /*3230*/  IADD3 R20, P0, R21, R18, RZ ;  /* 0x0000001215147210 */ /* 0x000fca0007f1e0ff */
[----:B------:R-:W-:-:S05]  /*3240*/  IMAD.X R21, RZ, RZ, R19, P0 ;  /* 0x000000ffff157224 */ /* 0x000fca00000e0613 */
[----:B------:R-:W2:Y:S01]  /*3250*/  LDG.E.U16 R20, desc[UR58][R20.64] ;  /* 0x0000003a14147981 */ /* 0x000ea2000c1e1500 */
[----:B------:R-:W-:-:S04]  /*3260*/  IMAD.U32 R3, RZ, RZ, UR36 ;  /* 0x00000024ff037e24 */ /* 0x000fc8000f8e00ff */
[----:B------:R-:W-:Y:S01]  /*3270*/  IMAD.IADD R28, R4, 0x1, R3 ;  /* 0x00000001041c7824 */ /* 0x000fe200078e0203 */
        /* <DEDUP_REMOVED lines=246> */
.L_x_6495:
[----:B------:R-:W-:-:S04]  /*41e0*/  LOP3.LUT R21, R22, 0xfffffffe, RZ, 0xc0, !PT ;  /* 0xfffffffe16157812 */ /* 0x000fc800078ec0ff */
[----:B------:R-:W-:-:S05]  /*41f0*/  IADD3 R20, P0, R21, R18, RZ ;  /* 0x0000001215147210 */ /* 0x000fca0007f1e0ff */
[----:B------:R-:W-:-:S05]  /*4200*/  IMAD.X R21, RZ, RZ, R19, P0 ;  /* 0x000000ffff157224 */ /* 0x000fca00000e0613 */
[----:B------:R-:W2:Y:S01]  /*4210*/  LDG.E.U16 R20, desc[UR58][R20.64] ;  /* 0x0000003a14147981 */ /* 0x000ea2000c1e1500 */
[----:B------:R-:W-:Y:S01]  /*4220*/  IMAD.IADD R28, R28, 0x1, R3 ;  /* 0x000000011c1c7824 */ /* 0x000fe200078e0203 */
[----:B------:R-:W-:Y:S01]  /*4230*/  MOV R27, RZ ;  /* 0x000000ff001b7202 */ /* 0x000fe20000000f00 */
[----:B------:R-:W-:Y:S01]  /*4240*/  IMAD.MOV.U32 R29, RZ, RZ, RZ ;  /* 0x000000ffff1d7224 */ /* 0x000fe200078e00ff */
        /* <DEDUP_REMOVED lines=9> */
[----:B------:R-:W-:-:S03]  /*42e0*/  IMAD.MOV.U32 R20, RZ, RZ, RZ ;  /* 0x000000ffff147224 */ /* 0x000fc600078e00ff */
[C---:B------:R-:W-:Y:S01]  /*42f0*/  IADD3 R29, -R21.reuse, RZ, RZ ;  /* 0x000000ff151d7210 */ /* 0x040fe20007ffe1ff */
[----:B------:R-:W-:-:S04]  /*4300*/  IMAD.HI.U32 R25, R21, UR32, R20 ;  /* 0x0000002015197c27 */ /* 0x000fc8000f8e0014 */
[----:B------:R-:W-:Y:S01]  /*4310*/  IMAD R20, R29, UR30, R28 ;  /* 0x0000001e1d147c24 */ /* 0x000fe2000f8e021c */
[----:B------:R-:W-:-:S03]  /*4320*/  SHF.R.U32.HI R25, RZ, UR33, R25 ;  /* 0x00000021ff197c19 */ /* 0x000fc60008011619 */
[----:B------:R-:W-:Y:S02]  /*4330*/  IMAD R20, R20, UR54, RZ ;  /* 0x0000003614147c24 */ /* 0x000fe4000f8e02ff */
[----:B------:R-:W-:-:S04]  /*4340*/  IMAD.MOV R29, RZ, RZ, -R25 ;  /* 0x000000ffff1d7224 */ /* 0x000fc800078e0a19 */
        /* <DEDUP_REMOVED lines=220> */
.L_x_6496:
        /* <DEDUP_REMOVED lines=231> */
[----:B------:R-:W1:Y:S01]  /*5f80*/  @P0 LDC R33, c[0x0][0x380] ;  /* 0x0000e000ff210b82 */ /* 0x000e620000000800 */
[----:B------:R-:W-:-:S07]  /*5f90*/  IMAD.MOV R34, RZ, RZ, -R25 ;  /* 0x000000ffff227224 */ /* 0x000fce00078e0a19 */
        /* <DEDUP_REMOVED lines=8> */
.L_x_6497:
[----:B------:R-:W-:Y:S01]  /*6020*/  LOP3.LUT R12, R12, 0xffff, RZ, 0xc0, !PT ;  /* 0x0000ffff0c0c7812 */ /* 0x000fe200078ec0ff */
[----:B------:R-:W-:Y:S01]  /*6030*/  ULDC UR4, c[0x0][0x218] ;  /* 0x0000860000047ab9 */ /* 0x000fe20000000800 */
[----:B------:R-:W-:Y:S02]  /*6040*/  ISETP.NE.AND P0, PT, R4, RZ, PT ;  /* 0x000000ff0400720c */ /* 0x000fe40003f05270 */
[----:B------:R-:W-:Y:S02]  /*6050*/  PRMT R21, R12, 0x8880, RZ ;  /* 0x000088800c157816 */ /* 0x000fe400000000ff */
[----:B------:R-:W-:Y:S02]  /*6060*/  SEL R4, RZ, 0xffffffff, !P0 ;  /* 0xffffffffff047807 */ /* 0x000fe40004000000 */
[----:B------:R-:W-:Y:S02]  /*6070*/  ISETP.NE.AND P3, PT, R0, RZ, PT ;  /* 0x000000ff0000720c */ /* 0x000fe40003f65270 */
[----:B------:R-:W-:-:S02]  /*6080*/  LOP3.LUT R0, R11, 0xffff, RZ, 0xc0, !PT ;  /* 0x0000ffff0b007812 */ /* 0x000fc400078ec0ff */
[----:B------:R-:W-:Y:S02]  /*6090*/  LOP3.LUT R10, R10, 0xffff, RZ, 0xc0, !PT ;  /* 0x0000ffff0a0a7812 */ /* 0x000fe400078ec0ff */
[----:B------:R-:W-:Y:S02]  /*60a0*/  LOP3.LUT R11, R27, 0xfffffffe, RZ, 0xc0, !PT ;  /* 0xfffffffe1b0b7812 */ /* 0x000fe400078ec0ff */
[----:B------:R-:W-:Y:S02]  /*60b0*/  ISETP.NE.AND P4, PT, R21, R4, PT ;  /* 0x000000041500720c */ /* 0x000fe40003f85270 */
[----:B------:R-:W-:Y:S02]  /*60c0*/  PRMT R21, R10, 0x8880, RZ ;  /* 0x000088800a157816 */ /* 0x000fe400000000ff */
[----:B------:R-:W-:Y:S02]  /*60d0*/  IADD3 R10, P5, R11, R18, RZ ;  /* 0x000000120b0a7210 */ /* 0x000fe40007fbe0ff */
[----:B------:R-:W-:-:S02]  /*60e0*/  LOP3.LUT R12, R9, 0xffff, RZ, 0xc0, !PT ;  /* 0x0000ffff090c7812 */ /* 0x000fc400078ec0ff */
[----:B------:R-:W-:Y:S02]  /*60f0*/  IADD3.X R11, RZ, R19, RZ, P5, !PT ;  /* 0x00000013ff0b7210 */ /* 0x000fe40002ffe4ff */
[----:B------:R-:W-:Y:S02]  /*6100*/  ISETP.NE.AND P2, PT, R26, RZ, PT ;  /* 0x000000ff1a00720c */ /* 0x000fe40003f45270 */
[----:B------:R-:W-:Y:S01]  /*6110*/  PRMT R9, R0, 0x8880, RZ ;  /* 0x0000888000097816 */ /* 0x000fe200000000ff */
[----:B------:R1:W2:Y:S01]  /*6120*/  LDG.E.U16 R10, desc[UR58][R10.64] ;  /* 0x0000003a0a0a7981 */ /* 0x0002a2000c1e1500 */
[----:B------:R-:W-:Y:S02]  /*6130*/  SEL R0, RZ, 0xffffffff, !P3 ;  /* 0xffffffffff007807 */ /* 0x000fe40005800000 */
[----:B------:R-:W-:Y:S02]  /*6140*/  SEL R4, RZ, 0xffffffff, !P2 ;  /* 0xffffffffff047807 */ /* 0x000fe40005000000 */
[----:B------:R-:W-:-:S02]  /*6150*/  ISETP.NE.AND P5, PT, R9, R0, PT ;  /* 0x000000000900720c */ /* 0x000fc40003fa5270 */
[----:B------:R-:W-:Y:S02]  /*6160*/  PRMT R9, R12, 0x8880, RZ ;  /* 0x000088800c097816 */ /* 0x000fe400000000ff */
[----:B------:R-:W-:Y:S02]  /*6170*/  SEL R12, RZ, 0x1, !P4 ;  /* 0x00000001ff0c7807 */ /* 0x000fe40006000000 */
[----:B------:R-:W-:Y:S01]  /*6180*/  ISETP.NE.AND P4, PT, R21, R4, PT ;  /* 0x000000041500720c */ /* 0x000fe20003f85270 */
[----:B------:R-:W-:Y:S01]  /*6190*/  IMAD.MOV.U32 R21, RZ, RZ, R9 ;  /* 0x000000ffff157224 */ /* 0x000fe200078e0009 */
[----:B------:R-:W-:Y:S02]  /*61a0*/  ISETP.NE.AND P1, PT, R22, RZ, PT ;  /* 0x000000ff1600720c */ /* 0x000fe40003f25270 */
[----:B------:R-:W-:Y:S02]  /*61b0*/  LOP3.LUT R4, R8, 0xffff, RZ, 0xc0, !PT ;  /* 0x0000ffff08047812 */ /* 0x000fe400078ec0ff */
[----:B------:R-:W-:-:S02]  /*61c0*/  SEL R0, RZ, 0xffffffff, !P1 ;  /* 0xffffffffff007807 */ /* 0x000fc40004800000 */
[----:B------:R-:W-:Y:S02]  /*61d0*/  PRMT R4, R4, 0x8880, RZ ;  /* 0x0000888004047816 */ /* 0x000fe400000000ff */
[----:B------:R-:W-:Y:S02]  /*61e0*/  ISETP.NE.AND P6, PT, R29, RZ, PT ;  /* 0x000000ff1d00720c */ /* 0x000fe40003fc5270 */
[----:B------:R-:W-:Y:S02]  /*61f0*/  SEL R9, RZ, 0x1, !P4 ;  /* 0x00000001ff097807 */ /* 0x000fe40006000000 */
[----:B------:R-:W-:Y:S01]  /*6200*/  ISETP.NE.AND P4, PT, R21, R0, PT ;  /* 0x000000001500720c */ /* 0x000fe20003f85270 */
[----:B------:R-:W-:Y:S01]  /*6210*/  IMAD.MOV.U32 R21, RZ, RZ, R4 ;  /* 0x000000ffff157224 */ /* 0x000fe200078e0004 */
[----:B------:R-:W-:Y:S02]  /*6220*/  SEL R0, RZ, 0xffffffff, !P6 ;  /* 0xffffffffff007807 */ /* 0x000fe40007000000 */
[----:B------:R-:W-:-:S02]  /*6230*/  SEL R20, RZ, 0x1, !P4 ;  /* 0x00000001ff147807 */ /* 0x000fc40006000000 */
[----:B------:R-:W-:Y:S02]  /*6240*/  ISETP.NE.AND P4, PT, R21, R0, PT ;  /* 0x000000001500720c */ /* 0x000fe40003f85270 */
[----:B------:R-:W-:Y:S02]  /*6250*/  SEL R8, RZ, 0x1, !P5 ;  /* 0x00000001ff087807 */ /* 0x000fe40006800000 */
[----:B------:R-:W-:Y:S02]  /*6260*/  LOP3.LUT R0, R7, 0xffff, RZ, 0xc0, !PT ;  /* 0x0000ffff07007812 */ /* 0x000fe400078ec0ff */
[----:B------:R-:W-:Y:S02]  /*6270*/  ISETP.NE.AND P5, PT, R30, RZ, PT ;  /* 0x000000ff1e00720c */ /* 0x000fe40003fa5270 */
[----:B------:R-:W-:Y:S02]  /*6280*/  PRMT R21, R0, 0x8880, RZ ;  /* 0x0000888000157816 */ /* 0x000fe400000000ff */
[----:B------:R-:W-:-:S02]  /*6290*/  SEL R0, RZ, 0xffffffff, !P5 ;  /* 0xffffffffff007807 */ /* 0x000fc40006800000 */
[----:B------:R-:W-:Y:S02]  /*62a0*/  SEL R7, RZ, 0x1, !P4 ;  /* 0x00000001ff077807 */ /* 0x000fe40006000000 */
[----:B------:R-:W-:Y:S02]  /*62b0*/  LOP3.LUT R15, R15, 0xfffffffe, RZ, 0xc0, !PT ;  /* 0xfffffffe0f0f7812 */ /* 0x000fe400078ec0ff */
[----:B------:R-:W-:Y:S02]  /*62c0*/  ISETP.NE.AND P4, PT, R21, R0, PT ;  /* 0x000000001500720c */ /* 0x000fe40003f85270 */
[----:B------:R-:W-:Y:S02]  /*62d0*/  @P6 LOP3.LUT R15, R15, 0x1, RZ, 0xfc, !PT ;  /* 0x000000010f0f6812 */ /* 0x000fe400078efcff */
[----:B------:R-:W-:Y:S02]  /*62e0*/  SEL R21, RZ, 0x1, !P4 ;  /* 0x00000001ff157807 */ /* 0x000fe40006000000 */
[----:B------:R-:W-:-:S02]  /*62f0*/  LOP3.LUT R6, R6, 0xffff, RZ, 0xc0, !PT ;  /* 0x0000ffff06067812 */ /* 0x000fc400078ec0ff */
[----:B------:R-:W-:Y:S02]  /*6300*/  LOP3.LUT R15, R15, 0xfffffffd, RZ, 0xc0, !PT ;  /* 0xfffffffd0f0f7812 */ /* 0x000fe400078ec0ff */
[----:B------:R-:W-:Y:S02]  /*6310*/  PRMT R25, R6, 0x8880, RZ ;  /* 0x0000888006197816 */ /* 0x000fe400000000ff */
[----:B------:R-:W-:Y:S02]  /*6320*/  @P5 LOP3.LUT R15, R15, 0x2, RZ, 0xfc, !PT ;  /* 0x000000020f0f5812 */ /* 0x000fe400078efcff */
[----:B------:R-:W-:Y:S01]  /*6330*/  LOP3.LUT R5, R5, 0xffff, RZ, 0xc0, !PT ;  /* 0x0000ffff05057812 */ /* 0x000fe200078ec0ff */
[----:B------:R-:W-:-:S03]  /*6340*/  IMAD.IADD R4, R28, 0x1, R3 ;  /* 0x000000011c047824 */ /* 0x000fc600078e0203 */
[----:B------:R-:W-:Y:S02]  /*6350*/  PRMT R5, R5, 0x8880, RZ ;  /* 0x0000888005057816 */ /* 0x000fe400000000ff */
[----:B-1----:R-:W-:Y:S02]  /*6360*/  PRMT R11, R8, 0x7610, R11 ;  /* 0x00007610080b7816 */ /* 0x002fe4000000000b */
[----:B------:R-:W-:Y:S02]  /*6370*/  PRMT R8, R7, 0x7610, R8 ;  /* 0x0000761007087816 */ /* 0x000fe40000000008 */
[----:B------:R-:W-:Y:S02]  /*6380*/  PRMT R7, R21, 0x7610, R7 ;  /* 0x0000761015077816 */ /* 0x000fe40000000007 */
[----:B--2---:R-:W-:-:S04]  /*6390*/  PRMT R0, R10, 0x7770, RZ ;  /* 0x000077700a007816 */ /* 0x004fc800000000ff */
[----:B------:R-:W-:-:S04]  /*63a0*/  ISETP.NE.AND P4, PT, R0, RZ, PT ;  /* 0x000000ff0000720c */ /* 0x000fc80003f85270 */
[----:B------:R-:W-:-:S04]  /*63b0*/  SEL R0, RZ, 0xffffffff, !P4 ;  /* 0xffffffffff007807 */ /* 0x000fc80006000000 */
[----:B------:R-:W-:Y:S02]  /*63c0*/  ISETP.NE.AND P5, PT, R25, R0, PT ;  /* 0x000000001900720c */ /* 0x000fe40003fa5270 */
[----:B------:R-:W-:Y:S02]  /*63d0*/  PRMT R0, R10, 0x7771, RZ ;  /* 0x000077710a007816 */ /* 0x000fe400000000ff */
[----:B------:R-:W-:Y:S02]  /*63e0*/  SEL R6, RZ, 0x1, !P5 ;  /* 0x00000001ff067807 */ /* 0x000fe40006800000 */
[----:B------:R-:W-:-:S04]  /*63f0*/  ISETP.NE.AND P5, PT, R0, RZ, PT ;  /* 0x000000ff0000720c */ /* 0x000fc80003fa5270 */
[----:B------:R-:W-:Y:S01]  /*6400*/  SEL R0, RZ, 0xffffffff, !P5 ;  /* 0xffffffffff007807 */ /* 0x000fe20006800000 */
[----:B------:R-:W-:-:S03]  /*6410*/  IMAD R25, R3, 0x3, R4 ;  /* 0x0000000303197824 */ /* 0x000fc600078e0204 */
[----:B------:R-:W-:Y:S01]  /*6420*/  ISETP.NE.AND P6, PT, R5, R0, PT ;  /* 0x000000000500720c */ /* 0x000fe20003fc5270 */
[----:B------:R-:W-:-:S03]  /*6430*/  IMAD.U32 R0, RZ, RZ, UR4 ;  /* 0x00000004ff007e24 */ /* 0x000fc6000f8e00ff */
[----:B------:R-:W-:Y:S02]  /*6440*/  SEL R5, RZ, 0x1, !P6 ;  /* 0x00000001ff057807 */ /* 0x000fe40007000000 */
[----:B------:R-:W-:Y:S02]  /*6450*/  ISETP.GE.U32.AND P6, PT, R25, R0, PT ;  /* 0x000000001900720c */ /* 0x000fe40003fc6070 */
[----:B------:R-:W-:Y:S02]  /*6460*/  PRMT R10, R9, 0x7610, R10 ;  /* 0x00007610090a7816 */ /* 0x000fe4000000000a */
[----:B------:R-:W-:-:S09]  /*6470*/  PRMT R9, R20, 0x7610, R9 ;  /* 0x0000761014097816 */ /* 0x000fd20000000009 */
[----:B------:R-:W-:Y:S05]  /*6480*/  @!P6 BRA `(.L_x_6498) ;  /* 0xffffffb800e8e947 */ /* 0x000fea000383ffff */
[----:B------:R-:W-:Y:S05]  /*6490*/  BSYNC B1 ;  /* 0x0000000000017941 */ /* 0x000fea0003800000 */
.L_x_6493:
[----:B------:R-:W-:Y:S02]  /*64a0*/  SEL R28, RZ, 0x1, !P0 ;  /* 0x00000001ff1c7807 */ /* 0x000fe40004000000 */
[C---:B------:R-:W-:Y:S02]  /*64b0*/  LOP3.LUT P6, RZ, R15.reuse, 0x2, RZ, 0xc0, !PT ;  /* 0x000000020fff7812 */ /* 0x040fe400078cc0ff */
[----:B------:R-:W-:Y:S02]  /*64c0*/  LOP3.LUT P0, RZ, R15, 0x1, RZ, 0xc0, !PT ;  /* 0x000000010fff7812 */ /* 0x000fe4000780c0ff */
[----:B------:R-:W-:Y:S02]  /*64d0*/  SEL R27, RZ, 0x1, !P3 ;  /* 0x00000001ff1b7807 */ /* 0x000fe40005800000 */
[----:B------:R-:W-:Y:S02]  /*64e0*/  SEL R26, RZ, 0x1, !P2 ;  /* 0x00000001ff1a7807 */ /* 0x000fe40005000000 */
[----:B------:R-:W-:-:S02]  /*64f0*/  SEL R25, RZ, 0x1, !P1 ;  /* 0x00000001ff197807 */ /* 0x000fc40004800000 */
[----:B------:R-:W-:Y:S02]  /*6500*/  SEL R22, RZ, 0x1, !P0 ;  /* 0x00000001ff167807 */ /* 0x000fe40004000000 */
[----:B0-----:R-:W-:Y:S02]  /*6510*/  SEL R13, RZ, 0x1, !P6 ;  /* 0x00000001ff0d7807 */ /* 0x001fe40007000000 */
[----:B------:R-:W-:Y:S02]  /*6520*/  SEL R29, RZ, 0x1, !P4 ;  /* 0x00000001ff1d7807 */ /* 0x000fe40006000000 */
[----:B------:R-:W-:-:S07]  /*6530*/  SEL R30, RZ, 0x1, !P5 ;  /* 0x00000001ff1e7807 */ /* 0x000fce0006800000 */
.L_x_6492:
[----:B------:R-:W-:Y:S05]  /*6540*/  BSYNC B0 ;  /* 0x0000000000007941 */ /* 0x000fea0003800000 */
.L_x_6491:
        /* <DEDUP_REMOVED lines=280> */
.L_x_6501:
        /* <DEDUP_REMOVED lines=287> */
.L_x_6502:
        /* <DEDUP_REMOVED lines=280> */
[----:B------:R-:W-:-:S06]  /*9a40*/  IMAD R13, R34, UR4, R13 ;  /* 0x00000004220d7c24 */ /* 0x000fcc000f8e020d */
[----:B------:R-:W2:Y:S01]  /*9a50*/  @P2 LDC R22, c[0x0][0x3e4] ;  /* 0x0000f900ff162b82 */ /* 0x000ea20000000800 */
[----:B0-----:R-:W-:-:S05]  /*9a60*/  @P2 IMAD.HI.U32 R32, R33, R15, R32 ;  /* 0x0000000f21202227 */ /* 0x001fca00078e0020 */
[----:B-1----:R-:W-:-:S05]  /*9a70*/  @P2 SHF.R.U32.HI R31, RZ, R31, R32 ;  /* 0x0000001fff1f2219 */ /* 0x002fca0000011620 */
[----:B------:R-:W-:-:S04]  /*9a80*/  @P2 IMAD.MOV R31, RZ, RZ, -R31 ;  /* 0x000000ffff1f2224 */ /* 0x000fc800078e0a1f */
[----:B------:R-:W-:-:S04]  /*9a90*/  @P2 IMAD R14, R14, R31, R33 ;  /* 0x0000001f0e0e2224 */ /* 0x000fc800078e0221 */
[----:B--2---:R-:W-:-:S07]  /*9aa0*/  @P2 IMAD R13, R14, R22, R13 ;  /* 0x000000160e0d2224 */ /* 0x004fce00078e020d */
.L_x_6503:
        /* <DEDUP_REMOVED lines=281> */
[----:B------:R-:W-:Y:S01]  /*ac40*/  IMAD R24, R33, UR4, R21 ;  /* 0x0000000421187c24 */ /* 0x000fe2000f8e0215 */
[----:B------:R-:W-:Y:S02]  /*ac50*/  ULDC UR4, c[0x0][0x3e0] ;  /* 0x0000f80000047ab9 */ /* 0x000fe40000000800 */
[----:B------:R-:W-:Y:S01]  /*ac60*/  @P1 IADD3 R15, -R15, RZ, RZ ;  /* 0x000000ff0f0f1210 */ /* 0x000fe20007ffe1ff */
[----:B------:R-:W-:-:S04]  /*ac70*/  IMAD R29, R24, UR4, R29 ;  /* 0x00000004181d7c24 */ /* 0x000fc8000f8e021d */
[----:B------:R-:W-:-:S04]  /*ac80*/  @P1 IMAD R14, R14, R15, R31 ;  /* 0x0000000f0e0e1224 */ /* 0x000fc800078e021f */
[----:B--2---:R-:W-:-:S07]  /*ac90*/  @P1 IMAD R29, R14, R20, R29 ;  /* 0x000000140e1d1224 */ /* 0x004fce00078e021d */
.L_x_6504:
        /* <DEDUP_REMOVED lines=10> */
.L_x_6500:
[----:B------:R-:W-:Y:S05]  /*ad40*/  BSYNC B0 ;  /* 0x0000000000007941 */ /* 0x000fea0003800000 */
.L_x_6499:
[----:B------:R-:W-:Y:S04]  /*ad50*/  BSSY B0, `(.L_x_6505) ;  /* 0x000004c000007945 */ /* 0x000fe80003800000 */
[----:B------:R-:W-:Y:S05]  /*ad60*/  @P0 BRA `(.L_x_6506) ;  /* 0x0000000400280947 */ /* 0x000fea0003800000 */
[----:B------:R-:W-:Y:S01]  /*ad70*/  LOP3.LUT R28, R28, 0xffff, RZ, 0xc0, !PT ;  /* 0x0000ffff1c1c7812 */ /* 0x000fe200078ec0ff */
[----:B------:R-:W-:Y:S01]  /*ad80*/  IMAD.IADD R4, R4, 0x1, R3 ;  /* 0x0000000104047824 */ /* 0x000fe200078e0203 */
[----:B------:R-:W-:Y:S02]  /*ad90*/  LOP3.LUT R12, R12, 0xffff, RZ, 0xc0, !PT ;  /* 0x0000ffff0c0c7812 */ /* 0x000fe400078ec0ff */
[----:B------:R-:W-:Y:S02]  /*ada0*/  LOP3.LUT R27, R27, 0xffff, RZ, 0xc0, !PT ;  /* 0x0000ffff1b1b7812 */ /* 0x000fe400078ec0ff */
[----:B------:R-:W-:Y:S02]  /*adb0*/  LOP3.LUT R11, R11, 0xffff, RZ, 0xc0, !PT ;  /* 0x0000ffff0b0b7812 */ /* 0x000fe400078ec0ff */
[----:B------:R-:W-:Y:S02]  /*adc0*/  PRMT R28, R28, 0x8880, RZ ;  /* 0x000088801c1c7816 */ /* 0x000fe400000000ff */
[----:B------:R-:W-:-:S02]  /*add0*/  PRMT R15, R12, 0x8880, RZ ;  /* 0x000088800c0f7816 */ /* 0x000fc400000000ff */
[----:B------:R-:W-:Y:S01]  /*ade0*/  ISETP.GE.U32.AND P2, PT, R4, R0, PT ;  /* 0x000000000400720c */ /* 0x000fe20003f46070 */
[----:B------:R-:W-:Y:S01]  /*adf0*/  IMAD.MOV.U32 R12, RZ, RZ, R28 ;  /* 0x000000ffff0c7224 */ /* 0x000fe200078e001c */
[----:B------:R-:W-:Y:S02]  /*ae00*/  PRMT R14, R27, 0x8880, RZ ;  /* 0x000088801b0e7816 */ /* 0x000fe400000000ff */
[----:B------:R-:W-:Y:S01]  /*ae10*/  PRMT R18, R11, 0x8880, RZ ;  /* 0x000088800b127816 */ /* 0x000fe200000000ff */
[----:B------:R-:W-:Y:S01]  /*ae20*/  IMAD.MOV.U32 R11, RZ, RZ, R15 ;  /* 0x000000ffff0b7224 */ /* 0x000fe200078e000f */
[----:B------:R-:W-:Y:S01]  /*ae30*/  IADD3 R12, -R12, RZ, RZ ;  /* 0x000000ff0c0c7210 */ /* 0x000fe20007ffe1ff */
[----:B------:R-:W-:Y:S02]  /*ae40*/  IMAD.MOV R14, RZ, RZ, -R14 ;  /* 0x000000ffff0e7224 */ /* 0x000fe400078e0a0e */
[----:B------:R-:W-:Y:S01]  /*ae50*/  IMAD.MOV.U32 R15, RZ, RZ, R18 ;  /* 0x000000ffff0f7224 */ /* 0x000fe200078e0012 */
[----:B------:R-:W-:-:S04]  /*ae60*/  ISETP.NE.AND P0, PT, R11, R12, PT ;  /* 0x0000000c0b00720c */ /* 0x000fc80003f05270 */
[----:B------:R-:W-:Y:S02]  /*ae70*/  ISETP.NE.AND P1, PT, R15, R14, PT ;  /* 0x0000000e0f00720c */ /* 0x000fe40003f25270 */
[----:B------:R-:W-:Y:S02]  /*ae80*/  SEL R12, RZ, 0x1, !P0 ;  /* 0x00000001ff0c7807 */ /* 0x000fe40004000000 */
[----:B------:R-:W-:Y:S01]  /*ae90*/  SEL R11, RZ, 0x1, !P1 ;  /* 0x00000001ff0b7807 */ /* 0x000fe20004800000 */
[----:B------:R-:W-:Y:S08]  /*aea0*/  @P2 BRA `(.L_x_6506) ;  /* 0x0000000000d82947 */ /* 0x000ff00003800000 */
[----:B------:R-:W-:Y:S01]  /*aeb0*/  LOP3.LUT R26, R26, 0xffff, RZ, 0xc0, !PT ;  /* 0x0000ffff1a1a7812 */ /* 0x000fe200078ec0ff */
[----:B------:R-:W-:Y:S01]  /*aec0*/  IMAD.IADD R4, R4, 0x1, R3 ;  /* 0x0000000104047824 */ /* 0x000fe200078e0203 */
[----:B------:R-:W-:Y:S02]  /*aed0*/  LOP3.LUT R25, R25, 0xffff, RZ, 0xc0, !PT ;  /* 0x0000ffff19197812 */ /* 0x000fe400078ec0ff */
[----:B------:R-:W-:Y:S02]  /*aee0*/  LOP3.LUT R10, R10, 0xffff, RZ, 0xc0, !PT ;  /* 0x0000ffff0a0a7812 */ /* 0x000fe400078ec0ff */
[----:B------:R-:W-:Y:S02]  /*aef0*/  PRMT R26, R26, 0x8880, RZ ;  /* 0x000088801a1a7816 */ /* 0x000fe400000000ff */
[----:B------:R-:W-:Y:S02]  /*af00*/  LOP3.LUT R9, R9, 0xffff, RZ, 0xc0, !PT ;  /* 0x0000ffff09097812 */ /* 0x000fe400078ec0ff */
[----:B------:R-:W-:-:S02]  /*af10*/  ISETP.GE.U32.AND P2, PT, R4, R0, PT ;  /* 0x000000000400720c */ /* 0x000fc40003f46070 */
[----:B------:R-:W-:Y:S02]  /*af20*/  PRMT R14, R25, 0x8880, RZ ;  /* 0x00008880190e7816 */ /* 0x000fe400000000ff */
[----:B------:R-:W-:Y:S01]  /*af30*/  PRMT R15, R10, 0x8880, RZ ;  /* 0x000088800a0f7816 */ /* 0x000fe200000000ff */
[----:B------:R-:W-:Y:S01]  /*af40*/  IMAD.MOV.U32 R10, RZ, RZ, R26 ;  /* 0x000000ffff0a7224 */ /* 0x000fe200078e001a */
[----:B------:R-:W-:Y:S01]  /*af50*/  PRMT R18, R9, 0x8880, RZ ;  /* 0x0000888009127816 */ /* 0x000fe200000000ff */
[----:B------:R-:W-:Y:S02]  /*af60*/  IMAD.MOV R14, RZ, RZ, -R14 ;  /* 0x000000ffff0e7224 */ /* 0x000fe400078e0a0e */
[----:B------:R-:W-:Y:S01]  /*af70*/  IMAD.MOV.U32 R9, RZ, RZ, R15 ;  /* 0x000000ffff097224 */ /* 0x000fe200078e000f */
[----:B------:R-:W-:Y:S01]  /*af80*/  MOV R15, R18 ;  /* 0x00000012000f7202 */ /* 0x000fe20000000f00 */
[----:B------:R-:W-:-:S03]  /*af90*/  IMAD.MOV R10, RZ, RZ, -R10 ;  /* 0x000000ffff0a7224 */ /* 0x000fc600078e0a0a */
[----:B------:R-:W-:Y:S02]  /*afa0*/  ISETP.NE.AND P1, PT, R15, R14, PT ;  /* 0x0000000e0f00720c */ /* 0x000fe40003f25270 */
        /* <DEDUP_REMOVED lines=8> */
[----:B------:R-:W-:Y:S02]  /*b030*/  LOP3.LUT R7, R7, 0xffff, RZ, 0xc0, !PT ;  /* 0x0000ffff07077812 */ /* 0x000fe400078ec0ff */
[----:B------:R-:W-:Y:S02]  /*b040*/  PRMT R22, R22, 0x8880, RZ ;  /* 0x0000888016167816 */ /* 0x000fe400000000ff */
[----:B------:R-:W-:-:S02]  /*b050*/  ISETP.GE.U32.AND P2, PT, R3, R0, PT ;  /* 0x000000000300720c */ /* 0x000fc40003f46070 */
[----:B------:R-:W-:Y:S02]  /*b060*/  PRMT R13, R13, 0x8880, RZ ;  /* 0x000088800d0d7816 */ /* 0x000fe400000000ff */
[----:B------:R-:W-:Y:S01]  /*b070*/  PRMT R14, R8, 0x8880, RZ ;  /* 0x00008880080e7816 */ /* 0x000fe200000000ff */
[----:B------:R-:W-:Y:S01]  /*b080*/  IMAD.MOV.U32 R8, RZ, RZ, R22 ;  /* 0x000000ffff087224 */ /* 0x000fe200078e0016 */
[----:B------:R-:W-:Y:S01]  /*b090*/  PRMT R15, R7, 0x8880, RZ ;  /* 0x00008880070f7816 */ /* 0x000fe200000000ff */
[----:B------:R-:W-:Y:S01]  /*b0a0*/  IMAD.MOV R13, RZ, RZ, -R13 ;  /* 0x000000ffff0d7224 */ /* 0x000fe200078e0a0d */
[----:B------:R-:W-:Y:S01]  /*b0b0*/  MOV R7, R14 ;  /* 0x0000000e00077202 */ /* 0x000fe20000000f00 */
[----:B------:R-:W-:Y:S02]  /*b0c0*/  IMAD.MOV R8, RZ, RZ, -R8 ;  /* 0x000000ffff087224 */ /* 0x000fe400078e0a08 */
[----:B------:R-:W-:-:S03]  /*b0d0*/  IMAD.MOV.U32 R14, RZ, RZ, R15 ;  /* 0x000000ffff0e7224 */ /* 0x000fc600078e000f */
[----:B------:R-:W-:Y:S02]  /*b0e0*/  ISETP.NE.AND P0, PT, R7, R8, PT ;  /* 0x000000080700720c */ /* 0x000fe40003f05270 */
[----:B------:R-:W-:Y:S02]  /*b0f0*/  ISETP.NE.AND P1, PT, R14, R13, PT ;  /* 0x0000000d0e00720c */ /* 0x000fe40003f25270 */
[----:B------:R-:W-:Y:S02]  /*b100*/  SEL R8, RZ, 0x1, !P0 ;  /* 0x00000001ff087807 */ /* 0x000fe40004000000 */
[----:B------:R-:W-:Y:S01]  /*b110*/  SEL R7, RZ, 0x1, !P1 ;  /* 0x00000001ff077807 */ /* 0x000fe20004800000 */
[----:B------:R-:W-:Y:S08]  /*b120*/  @P2 BRA `(.L_x_6506) ;  /* 0x0000000000382947 */ /* 0x000ff00003800000 */
[----:B------:R-:W-:Y:S02]  /*b130*/  LOP3.LUT R30, R30, 0xffff, RZ, 0xc0, !PT ;  /* 0x0000ffff1e1e7812 */ /* 0x000fe400078ec0ff */
[----:B------:R-:W-:Y:S02]  /*b140*/  LOP3.LUT R29, R29, 0xffff, RZ, 0xc0, !PT ;  /* 0x0000ffff1d1d7812 */ /* 0x000fe400078ec0ff */
[----:B------:R-:W-:Y:S02]  /*b150*/  PRMT R4, R30, 0x8880, RZ ;  /* 0x000088801e047816 */ /* 0x000fe400000000ff */
[----:B------:R-:W-:Y:S02]  /*b160*/  LOP3.LUT R6, R6, 0xffff, RZ, 0xc0, !PT ;  /* 0x0000ffff06067812 */ /* 0x000fe400078ec0ff */
[----:B------:R-:W-:Y:S01]  /*b170*/  LOP3.LUT R5, R5, 0xffff, RZ, 0xc0, !PT ;  /* 0x0000ffff05057812 */ /* 0x000fe200078ec0ff */
[----:B------:R-:W-:Y:S01]  /*b180*/  IMAD.MOV R4, RZ, RZ, -R4 ;  /* 0x000000ffff047224 */ /* 0x000fe200078e0a04 */
[----:B------:R-:W-:-:S02]  /*b190*/  PRMT R3, R29, 0x8880, RZ ;  /* 0x000088801d037816 */ /* 0x000fc400000000ff */
[----:B------:R-:W-:Y:S02]  /*b1a0*/  PRMT R0, R6, 0x8880, RZ ;  /* 0x0000888006007816 */ /* 0x000fe400000000ff */
[----:B------:R-:W-:Y:S02]  /*b1b0*/  PRMT R5, R5, 0x8880, RZ ;  /* 0x0000888005057816 */ /* 0x000fe400000000ff */
[----:B------:R-:W-:Y:S02]  /*b1c0*/  IADD3 R3, -R3, RZ, RZ ;  /* 0x000000ff03037210 */ /* 0x000fe40007ffe1ff */
[----:B------:R-:W-:Y:S02]  /*b1d0*/  ISETP.NE.AND P1, PT, R5, R4, PT ;  /* 0x000000040500720c */ /* 0x000fe40003f25270 */
[----:B------:R-:W-:Y:S02]  /*b1e0*/  ISETP.NE.AND P0, PT, R0, R3, PT ;  /* 0x000000030000720c */ /* 0x000fe40003f05270 */
[----:B------:R-:W-:-:S02]  /*b1f0*/  SEL R5, RZ, 0x1, !P1 ;  /* 0x00000001ff057807 */ /* 0x000fc40004800000 */
[----:B------:R-:W-:-:S09]  /*b200*/  SEL R6, RZ, 0x1, !P0 ;  /* 0x00000001ff067807 */ /* 0x000fd20004000000 */
.L_x_6506:
[----:B------:R-:W-:Y:S05]  /*b210*/  BSYNC B0 ;  /* 0x0000000000007941 */ /* 0x000fea0003800000 */
.L_x_6505:
[----:B------:R-:W-:Y:S02]  /*b220*/  LOP3.LUT R10, R10, 0xffff, RZ, 0xc0, !PT ;  /* 0x0000ffff0a0a7812 */ /* 0x000fe400078ec0ff */
[----:B------:R-:W-:Y:S02]  /*b230*/  LOP3.LUT R9, R9, 0xffff, RZ, 0xc0, !PT ;  /* 0x0000ffff09097812 */ /* 0x000fe400078ec0ff */
[----:B------:R-:W-:Y:S02]  /*b240*/  PRMT R0, R10, 0x8880, RZ ;  /* 0x000088800a007816 */ /* 0x000fe400000000ff */
[----:B------:R-:W-:Y:S02]  /*b250*/  LOP3.LUT R12, R12, 0xffff, RZ, 0xc0, !PT ;  /* 0x0000ffff0c0c7812 */ /* 0x000fe400078ec0ff */
[----:B------:R-:W-:Y:S01]  /*b260*/  PRMT R4, R9, 0x8880, RZ ;  /* 0x0000888009047816 */ /* 0x000fe200000000ff */
[----:B------:R-:W-:Y:S01]  /*b270*/  IMAD.MOV R0, RZ, RZ, -R0 ;  /* 0x000000ffff007224 */ /* 0x000fe200078e0a00 */
[----:B------:R-:W-:-:S02]  /*b280*/  LOP3.LUT R11, R11, 0xffff, RZ, 0xc0, !PT ;  /* 0x0000ffff0b0b7812 */ /* 0x000fc400078ec0ff */
[----:B------:R-:W-:Y:S01]  /*b290*/  PRMT R3, R12, 0x8880, RZ ;  /* 0x000088800c037816 */ /* 0x000fe200000000ff */
[----:B------:R-:W-:Y:S01]  /*b2a0*/  IMAD.MOV R4, RZ, RZ, -R4 ;  /* 0x000000ffff047224 */ /* 0x000fe200078e0a04 */
[----:B------:R-:W-:Y:S02]  /*b2b0*/  LOP3.LUT R8, R8, 0xffff, RZ, 0xc0, !PT ;  /* 0x0000ffff08087812 */ /* 0x000fe400078ec0ff */
[----:B------:R-:W-:Y:S02]  /*b2c0*/  LOP3.LUT R7, R7, 0xffff, RZ, 0xc0, !PT ;  /* 0x0000ffff07077812 */ /* 0x000fe400078ec0ff */
[----:B------:R-:W-:Y:S02]  /*b2d0*/  PRMT R9, R11, 0x8880, RZ ;  /* 0x000088800b097816 */ /* 0x000fe400000000ff */
[----:B------:R-:W-:Y:S02]  /*b2e0*/  ISETP.NE.AND P0, PT, R3, R0, PT ;  /* 0x000000000300720c */ /* 0x000fe40003f05270 */
[----:B------:R-:W-:-:S02]  /*b2f0*/  PRMT R0, R8, 0x8880, RZ ;  /* 0x0000888008007816 */ /* 0x000fc400000000ff */
[----:B------:R-:W-:Y:S02]  /*b300*/  LOP3.LUT R6, R6, 0xffff, RZ, 0xc0, !PT ;  /* 0x0000ffff06067812 */ /* 0x000fe400078ec0ff */
[----:B------:R-:W-:Y:S01]  /*b310*/  PRMT R3, R7, 0x8880, RZ ;  /* 0x0000888007037816 */ /* 0x000fe200000000ff */
[----:B------:R-:W-:Y:S01]  /*b320*/  IMAD.MOV R7, RZ, RZ, -R0 ;  /* 0x000000ffff077224 */ /* 0x000fe200078e0a00 */
[----:B------:R-:W-:Y:S02]  /*b330*/  ISETP.NE.AND P1, PT, R9, R4, PT ;  /* 0x000000040900720c */ /* 0x000fe40003f25270 */
[----:B------:R-:W-:Y:S02]  /*b340*/  LOP3.LUT R5, R5, 0xffff, RZ, 0xc0, !PT ;  /* 0x0000ffff05057812 */ /* 0x000fe400078ec0ff */
[----:B------:R-:W-:Y:S02]  /*b350*/  PRMT R4, R6, 0x8880, RZ ;  /* 0x0000888006047816 */ /* 0x000fe400000000ff */
[----:B------:R-:W-:-:S02]  /*b360*/  IADD3 R6, -R3, RZ, RZ ;  /* 0x000000ff03067210 */ /* 0x000fc40007ffe1ff */
[----:B------:R-:W-:Y:S02]  /*b370*/  SEL R3, RZ, 0x1, !P1 ;  /* 0x00000001ff037807 */ /* 0x000fe40004800000 */
[----:B------:R-:W-:Y:S02]  /*b380*/  SEL R0, RZ, 0x1, !P0 ;  /* 0x00000001ff007807 */ /* 0x000fe40004000000 */
[----:B------:R-:W-:Y:S02]  /*b390*/  PRMT R5, R5, 0x8880, RZ ;  /* 0x0000888005057816 */ /* 0x000fe400000000ff */
[----:B------:R-:W-:Y:S02]  /*b3a0*/  ISETP.NE.AND P1, PT, R3, R6, PT ;  /* 0x000000060300720c */ /* 0x000fe40003f25270 */
[----:B------:R-:W-:Y:S01]  /*b3b0*/  ISETP.NE.AND P0, PT, R0, R7, PT ;  /* 0x000000070000720c */ /* 0x000fe20003f05270 */
[----:B------:R-:W-:Y:S01]  /*b3c0*/  IMAD.MOV R7, RZ, RZ, -R4 ;  /* 0x000000ffff077224 */ /* 0x000fe200078e0a04 */
[----:B------:R-:W-:Y:S01]  /*b3d0*/  SEL R3, RZ, 0x1, !P1 ;  /* 0x00000001ff037807 */ /* 0x000fe20004800000 */
[----:B------:R-:W-:Y:S01]  /*b3e0*/  IMAD.MOV R4, RZ, RZ, -R5 ;  /* 0x000000ffff047224 */ /* 0x000fe200078e0a05 */
[----:B------:R-:W-:-:S04]  /*b3f0*/  SEL R0, RZ, 0x1, !P0 ;  /* 0x00000001ff007807 */ /* 0x000fc80004000000 */
[----:B------:R-:W-:Y:S02]  /*b400*/  ISETP.NE.AND P1, PT, R3, R4, PT ;  /* 0x000000040300720c */ /* 0x000fe40003f25270 */
[----:B------:R-:W-:Y:S02]  /*b410*/  ISETP.NE.AND P0, PT, R0, R7, PT ;  /* 0x000000070000720c */ /* 0x000fe40003f05270 */
[----:B------:R-:W-:Y:S02]  /*b420*/  SEL R18, RZ, 0x1, !P1 ;  /* 0x00000001ff127807 */ /* 0x000fe40004800000 */
[----:B------:R-:W-:Y:S01]  /*b430*/  SEL R25, RZ, 0x1, !P0 ;  /* 0x00000001ff197807 */ /* 0x000fe20004000000 */
[----:B------:R-:W-:Y:S08]  /*b440*/  BRA `(.L_x_6473) ;  /* 0x0000002000e87947 */ /* 0x000ff00003800000 */
.L_x_6490:
        /* <DEDUP_REMOVED lines=18> */
.L_x_6510:
[----:B------:R-:W-:Y:S02]  /*b570*/  IMAD R6, R27, R4, RZ ;  /* 0x000000041b067224 */ /* 0x000fe400078e02ff */
[----:B------:R-:W-:-:S03]  /*b580*/  IMAD.IADD R4, R3, 0x1, R4 ;  /* 0x0000000103047824 */ /* 0x000fc600078e0204 */
[----:B------:R-:W-:Y:S01]  /*b590*/  LOP3.LUT R9, R6, 0xfffffffe, RZ, 0xc0, !PT ;  /* 0xfffffffe06097812 */ /* 0x000fe200078ec0ff */
[----:B------:R-:W-:-:S03]  /*b5a0*/  IMAD R6, R4, R27, RZ ;  /* 0x0000001b04067224 */ /* 0x000fc600078e02ff */
[----:B------:R-:W-:Y:S02]  /*b5b0*/  IADD3 R8, P0, R9, R18, RZ ;  /* 0x0000001209087210 */ /* 0x000fe40007f1e0ff */
[----:B------:R-:W-:-:S03]  /*b5c0*/  LOP3.LUT R25, R6, 0xfffffffe, RZ, 0xc0, !PT ;  /* 0xfffffffe06197812 */ /* 0x000fc600078ec0ff */
[----:B------:R-:W-:-:S05]  /*b5d0*/  IMAD.X R9, RZ, RZ, R19, P0 ;  /* 0x000000ffff097224 */ /* 0x000fca00000e0613 */
[----:B------:R0:W2:Y:S01]  /*b5e0*/  LDG.E.U16 R26, desc[UR58][R8.64] ;  /* 0x0000003a081a7981 */ /* 0x0000a2000c1e1500 */
[----:B------:R-:W-:Y:S01]  /*b5f0*/  IADD3 R24, P0, R25, R18, RZ ;  /* 0x0000001219187210 */ /* 0x000fe20007f1e0ff */
[----:B------:R-:W-:-:S03]  /*b600*/  IMAD.IADD R4, R4, 0x1, R3 ;  /* 0x0000000104047824 */ /* 0x000fc600078e0203 */
[----:B------:R-:W-:Y:S01]  /*b610*/  IADD3.X R25, RZ, R19, RZ, P0, !PT ;  /* 0x00000013ff197210 */ /* 0x000fe200007fe4ff */
[----:B------:R-:W-:-:S04]  /*b620*/  IMAD R6, R4, R27, RZ ;  /* 0x0000001b04067224 */ /* 0x000fc800078e02ff */
[----:B------:R1:W3:Y:S01]  /*b630*/  LDG.E.U16 R24, desc[UR58][R24.64] ;  /* 0x0000003a18187981 */ /* 0x0002e2000c1e1500 */
[----:B------:R-:W-:Y:S01]  /*b640*/  LOP3.LUT R7, R6, 0xfffffffe, RZ, 0xc0, !PT ;  /* 0xfffffffe06077812 */ /* 0x000fe200078ec0ff */
[----:B------:R-:W-:-:S03]  /*b650*/  IMAD.IADD R4, R4, 0x1, R3 ;  /* 0x0000000104047824 */ /* 0x000fc600078e0203 */
[----:B------:R-:W-:-:S05]  /*b660*/  IADD3 R6, P0, R7, R18, RZ ;  /* 0x0000001207067210 */ /* 0x000fca0007f1e0ff */
[----:B------:R-:W-:Y:S02]  /*b670*/  IMAD.X R7, RZ, RZ, R19, P0 ;  /* 0x000000ffff077224 */ /* 0x000fe400000e0613 */
[----:B0-----:R-:W-:-:S03]  /*b680*/  IMAD R8, R4, R27, RZ ;  /* 0x0000001b04087224 */ /* 0x001fc600078e02ff */
[----:B------:R3:W4:Y:S02]  /*b690*/  LDG.E.U16 R6, desc[UR58][R6.64] ;  /* 0x0000003a06067981 */ /* 0x000724000c1e1500 */
[----:B------:R-:W-:-:S04]  /*b6a0*/  LOP3.LUT R9, R8, 0xfffffffe, RZ, 0xc0, !PT ;  /* 0xfffffffe08097812 */ /* 0x000fc800078ec0ff */
[----:B------:R-:W-:-:S05]  /*b6b0*/  IADD3 R8, P0, R9, R18, RZ ;  /* 0x0000001209087210 */ /* 0x000fca0007f1e0ff */
[----:B------:R-:W-:-:S05]  /*b6c0*/  IMAD.X R9, RZ, RZ, R19, P0 ;  /* 0x000000ffff097224 */ /* 0x000fca00000e0613 */
[----:B------:R0:W5:Y:S01]  /*b6d0*/  LDG.E.U16 R8, desc[UR58][R8.64] ;  /* 0x0000003a08087981 */ /* 0x000162000c1e1500 */
[----:B------:R-:W-:Y:S01]  /*b6e0*/  LOP3.LUT R15, R15, 0xfffffffd, RZ, 0xc0, !PT ;  /* 0xfffffffd0f0f7812 */ /* 0x000fe200078ec0ff */
[----:B------:R-:W-:Y:S01]  /*b6f0*/  IMAD.IADD R4, R4, 0x1, R3 ;  /* 0x0000000104047824 */ /* 0x000fe200078e0203 */
[----:B------:R-:W-:Y:S02]  /*b700*/  LOP3.LUT R12, R12, 0xffff, RZ, 0xc0, !PT ;  /* 0x0000ffff0c0c7812 */ /* 0x000fe400078ec0ff */
[----:B------:R-:W-:Y:S02]  /*b710*/  LOP3.LUT R10, R10, 0xffff, RZ, 0xc0, !PT ;  /* 0x0000ffff0a0a7812 */ /* 0x000fe400078ec0ff */
[----:B-1----:R-:W-:Y:S02]  /*b720*/  PRMT R25, R12, 0x8880, RZ ;  /* 0x000088800c197816 */ /* 0x002fe400000000ff */
[----:B------:R-:W-:Y:S02]  /*b730*/  LOP3.LUT R14, R14, 0xffff, RZ, 0xc0, !PT ;  /* 0x0000ffff0e0e7812 */ /* 0x000fe400078ec0ff */
[----:B------:R-:W-:-:S02]  /*b740*/  LOP3.LUT R21, R21, 0xffff, RZ, 0xc0, !PT ;  /* 0x0000ffff15157812 */ /* 0x000fc400078ec0ff */
[----:B------:R-:W-:Y:S02]  /*b750*/  PRMT R10, R10, 0x8880, RZ ;  /* 0x000088800a0a7816 */ /* 0x000fe400000000ff */
[----:B------:R-:W-:Y:S02]  /*b760*/  PRMT R14, R14, 0x8880, RZ ;  /* 0x000088800e0e7816 */ /* 0x000fe400000000ff */
[----:B------:R-:W-:Y:S02]  /*b770*/  LOP3.LUT R11, R11, 0xffff, RZ, 0xc0, !PT ;  /* 0x0000ffff0b0b7812 */ /* 0x000fe400078ec0ff */
[----:B------:R-:W-:Y:S02]  /*b780*/  LOP3.LUT R20, R20, 0xffff, RZ, 0xc0, !PT ;  /* 0x0000ffff14147812 */ /* 0x000fe400078ec0ff */
[----:B------:R-:W-:Y:S02]  /*b790*/  PRMT R11, R11, 0x8880, RZ ;  /* 0x000088800b0b7816 */ /* 0x000fe400000000ff */
[----:B------:R-:W-:-:S02]  /*b7a0*/  LOP3.LUT R13, R13, 0xffff, RZ, 0xc0, !PT ;  /* 0x0000ffff0d0d7812 */ /* 0x000fc400078ec0ff */
[----:B------:R-:W-:Y:S02]  /*b7b0*/  LOP3.LUT R5, R5, 0xffff, RZ, 0xc0, !PT ;  /* 0x0000ffff05057812 */ /* 0x000fe400078ec0ff */
[C---:B--2---:R-:W-:Y:S02]  /*b7c0*/  PRMT R22, R26.reuse, 0x7770, RZ ;  /* 0x000077701a167816 */ /* 0x044fe400000000ff */
[----:B------:R-:W-:Y:S02]  /*b7d0*/  PRMT R26, R26, 0x7771, RZ ;  /* 0x000077711a1a7816 */ /* 0x000fe400000000ff */
[----:B------:R-:W-:Y:S02]  /*b7e0*/  ISETP.NE.AND P1, PT, R22, RZ, PT ;  /* 0x000000ff1600720c */ /* 0x000fe40003f25270 */
[----:B------:R-:W-:Y:S02]  /*b7f0*/  ISETP.NE.AND P2, PT, R26, RZ, PT ;  /* 0x000000ff1a00720c */ /* 0x000fe40003f45270 */
[----:B------:R-:W-:-:S02]  /*b800*/  SEL R12, RZ, 0xffffffff, !P1 ;  /* 0xffffffffff0c7807 */ /* 0x000fc40004800000 */
[C---:B---3--:R-:W-:Y:S02]  /*b810*/  PRMT R7, R24.reuse, 0x7770, RZ ;  /* 0x0000777018077816 */ /* 0x048fe400000000ff */
[----:B------:R-:W-:Y:S02]  /*b820*/  PRMT R24, R24, 0x7771, RZ ;  /* 0x0000777118187816 */ /* 0x000fe400000000ff */
[----:B------:R-:W-:Y:S02]  /*b830*/  ISETP.NE.AND P0, PT, R7, RZ, PT ;  /* 0x000000ff0700720c */ /* 0x000fe40003f05270 */
[----:B------:R-:W-:Y:S02]  /*b840*/  SEL R7, RZ, 0xffffffff, !P2 ;  /* 0xffffffffff077807 */ /* 0x000fe40005000000 */
[----:B------:R-:W-:Y:S02]  /*b850*/  @P1 LOP3.LUT R15, R15, 0x2, RZ, 0xfc, !PT ;  /* 0x000000020f0f1812 */ /* 0x000fe400078efcff */
[----:B------:R-:W-:-:S02]  /*b860*/  ISETP.NE.AND P1, PT, R24, RZ, PT ;  /* 0x000000ff1800720c */ /* 0x000fc40003f25270 */
[----:B------:R-:W-:Y:S02]  /*b870*/  LOP3.LUT R15, R15, 0xfffffffe, RZ, 0xc0, !PT ;  /* 0xfffffffe0f0f7812 */ /* 0x000fe400078ec0ff */
[----:B------:R-:W-:Y:S02]  /*b880*/  ISETP.NE.AND P4, PT, R25, R12, PT ;  /* 0x0000000c1900720c */ /* 0x000fe40003f85270 */
[----:B------:R-:W-:Y:S02]  /*b890*/  @P2 LOP3.LUT R15, R15, 0x1, RZ, 0xfc, !PT ;  /* 0x000000010f0f2812 */ /* 0x000fe400078efcff */
[----:B------:R-:W-:Y:S02]  /*b8a0*/  PRMT R12, R21, 0x8880, RZ ;  /* 0x00008880150c7816 */ /* 0x000fe400000000ff */
[----:B0-----:R-:W-:Y:S02]  /*b8b0*/  SEL R9, RZ, 0xffffffff, !P0 ;  /* 0xffffffffff097807 */ /* 0x001fe40004000000 */
[----:B------:R-:W-:-:S02]  /*b8c0*/  ISETP.NE.AND P2, PT, R10, R7, PT ;  /* 0x000000070a00720c */ /* 0x000fc40003f45270 */
[----:B------:R-:W-:Y:S02]  /*b8d0*/  MOV R10, R14 ;  /* 0x0000000e000a7202 */ /* 0x000fe40000000f00 */
[----:B------:R-:W-:Y:S02]  /*b8e0*/  SEL R7, RZ, 0xffffffff, !P1 ;  /* 0xffffffffff077807 */ /* 0x000fe40004800000 */
[----:B------:R-:W-:Y:S02]  /*b8f0*/  ISETP.NE.AND P3, PT, R12, R9, PT ;  /* 0x000000090c00720c */ /* 0x000fe40003f65270 */
[----:B------:R-:W-:Y:S02]  /*b900*/  SEL R12, RZ, 0x1, !P4 ;  /* 0x00000001ff0c7807 */ /* 0x000fe40006000000 */
[----:B------:R-:W-:Y:S02]  /*b910*/  ISETP.NE.AND P4, PT, R10, R7, PT ;  /* 0x000000070a00720c */ /* 0x000fe40003f85270 */
[----:B----4-:R-:W-:-:S02]  /*b920*/  PRMT R7, R6, 0x7770, RZ ;  /* 0x0000777006077816 */ /* 0x010fc400000000ff */
[----:B------:R-:W-:Y:S02]  /*b930*/  SEL R10, RZ, 0x1, !P2 ;  /* 0x00000001ff0a7807 */ /* 0x000fe40005000000 */
[----:B------:R-:W-:Y:S02]  /*b940*/  ISETP.NE.AND P2, PT, R7, RZ, PT ;  /* 0x000000ff0700720c */ /* 0x000fe40003f45270 */
[----:B------:R-:W-:Y:S01]  /*b950*/  PRMT R9, R20, 0x8880, RZ ;  /* 0x0000888014097816 */ /* 0x000fe200000000ff */
[----:B------:R-:W-:Y:S01]  /*b960*/  IMAD.MOV.U32 R20, RZ, RZ, R11 ;  /* 0x000000ffff147224 */ /* 0x000fe200078e000b */
[----:B------:R-:W-:Y:S02]  /*b970*/  PRMT R6, R6, 0x7771, RZ ;  /* 0x0000777106067816 */ /* 0x000fe400000000ff */
[----:B------:R-:W-:Y:S02]  /*b980*/  SEL R7, RZ, 0xffffffff, !P2 ;  /* 0xffffffffff077807 */ /* 0x000fe40005000000 */
[----:B------:R-:W-:-:S02]  /*b990*/  SEL R21, RZ, 0x1, !P3 ;  /* 0x00000001ff157807 */ /* 0x000fc40005800000 */
[----:B------:R-:W-:Y:S02]  /*b9a0*/  ISETP.NE.AND P3, PT, R6, RZ, PT ;  /* 0x000000ff0600720c */ /* 0x000fe40003f65270 */
[----:B------:R-:W-:Y:S02]  /*b9b0*/  SEL R14, RZ, 0x1, !P4 ;  /* 0x00000001ff0e7807 */ /* 0x000fe40006000000 */
[----:B------:R-:W-:Y:S01]  /*b9c0*/  ISETP.NE.AND P4, PT, R20, R7, PT ;  /* 0x000000071400720c */ /* 0x000fe20003f85270 */
[----:B------:R-:W-:Y:S01]  /*b9d0*/  IMAD.MOV.U32 R7, RZ, RZ, R9 ;  /* 0x000000ffff077224 */ /* 0x000fe200078e0009 */
[----:B------:R-:W-:Y:S02]  /*b9e0*/  SEL R6, RZ, 0xffffffff, !P3 ;  /* 0xffffffffff067807 */ /* 0x000fe40005800000 */
[----:B------:R-:W-:Y:S02]  /*b9f0*/  SEL R11, RZ, 0x1, !P4 ;  /* 0x00000001ff0b7807 */ /* 0x000fe40006000000 */
[----:B------:R-:W-:-:S02]  /*ba00*/  ISETP.NE.AND P4, PT, R7, R6, PT ;  /* 0x000000060700720c */ /* 0x000fc40003f85270 */
[----:B-----5:R-:W-:Y:S02]  /*ba10*/  PRMT R6, R8, 0x7770, RZ ;  /* 0x0000777008067816 */ /* 0x020fe400000000ff */
[----:B------:R-:W-:Y:S02]  /*ba20*/  SEL R20, RZ, 0x1, !P4 ;  /* 0x00000001ff147807 */ /* 0x000fe40006000000 */
[----:B------:R-:W-:Y:S02]  /*ba30*/  ISETP.NE.AND P4, PT, R6, RZ, PT ;  /* 0x000000ff0600720c */ /* 0x000fe40003f85270 */
[----:B------:R-:W-:Y:S02]  /*ba40*/  PRMT R7, R13, 0x8880, RZ ;  /* 0x000088800d077816 */ /* 0x000fe400000000ff */
[----:B------:R-:W-:Y:S02]  /*ba50*/  SEL R6, RZ, 0xffffffff, !P4 ;  /* 0xffffffffff067807 */ /* 0x000fe40006000000 */
[----:B------:R-:W-:-:S02]  /*ba60*/  PRMT R8, R8, 0x7771, RZ ;  /* 0x0000777108087816 */ /* 0x000fc400000000ff */
[----:B------:R-:W-:Y:S01]  /*ba70*/  ISETP.NE.AND P5, PT, R7, R6, PT ;  /* 0x000000060700720c */ /* 0x000fe20003fa5270 */
[----:B------:R-:W-:Y:S01]  /*ba80*/  IMAD R7, R3, 0x3, R4 ;  /* 0x0000000303077824 */ /* 0x000fe200078e0204 */
[----:B------:R-:W-:Y:S02]  /*ba90*/  PRMT R6, R5, 0x8880, RZ ;  /* 0x0000888005067816 */ /* 0x000fe400000000ff */
[----:B------:R-:W-:Y:S02]  /*baa0*/  SEL R13, RZ, 0x1, !P5 ;  /* 0x00000001ff0d7807 */ /* 0x000fe40006800000 */
[----:B------:R-:W-:-:S04]  /*bab0*/  ISETP.NE.AND P5, PT, R8, RZ, PT ;  /* 0x000000ff0800720c */ /* 0x000fc80003fa5270 */
[----:B------:R-:W-:-:S04]  /*bac0*/  SEL R5, RZ, 0xffffffff, !P5 ;  /* 0xffffffffff057807 */ /* 0x000fc80006800000 */
[----:B------:R-:W-:-:S04]  /*bad0*/  ISETP.NE.AND P6, PT, R6, R5, PT ;  /* 0x000000050600720c */ /* 0x000fc80003fc5270 */
[----:B------:R-:W-:Y:S02]  /*bae0*/  SEL R5, RZ, 0x1, !P6 ;  /* 0x00000001ff057807 */ /* 0x000fe40007000000 */
[----:B------:R-:W-:-:S13]  /*baf0*/  ISETP.GE.U32.AND P6, PT, R7, R0, PT ;  /* 0x000000000700720c */ /* 0x000fda0003fc6070 */
[----:B------:R-:W-:Y:S05]  /*bb00*/  @!P6 BRA `(.L_x_6510) ;  /* 0xfffffff80098e947 */ /* 0x000fea000383ffff */
[----:B------:R-:W-:Y:S05]  /*bb10*/  BSYNC B1 ;  /* 0x0000000000017941 */ /* 0x000fea0003800000 */
.L_x_6509:
[----:B------:R-:W-:Y:S02]  /*bb20*/  P2R R6, PR, RZ, 0x20 ;  /* 0x00000020ff067803 */ /* 0x000fe40000000000 */
[----:B------:R-:W-:Y:S02]  /*bb30*/  ISETP.NE.AND P5, PT, R22, RZ, PT ;  /* 0x000000ff1600720c */ /* 0x000fe40003fa5270 */
[----:B------:R-:W-:Y:S02]  /*bb40*/  ISETP.NE.AND P6, PT, R26, RZ, PT ;  /* 0x000000ff1a00720c */ /* 0x000fe40003fc5270 */
[----:B------:R-:W-:Y:S02]  /*bb50*/  SEL R8, RZ, 0x1, !P5 ;  /* 0x00000001ff087807 */ /* 0x000fe40006800000 */
[----:B------:R-:W-:Y:S02]  /*bb60*/  ISETP.NE.AND P5, PT, R6, RZ, PT ;  /* 0x000000ff0600720c */ /* 0x000fe40003fa5270 */
[----:B------:R-:W-:-:S02]  /*bb70*/  SEL R15, RZ, 0x1, !P6 ;  /* 0x00000001ff0f7807 */ /* 0x000fc40007000000 */
[----:B------:R-:W-:Y:S02]  /*bb80*/  SEL R9, RZ, 0x1, !P0 ;  /* 0x00000001ff097807 */ /* 0x000fe40004000000 */
[----:B------:R-:W-:Y:S02]  /*bb90*/  SEL R24, RZ, 0x1, !P1 ;  /* 0x00000001ff187807 */ /* 0x000fe40004800000 */
[----:B------:R-:W-:Y:S02]  /*bba0*/  SEL R26, RZ, 0x1, !P2 ;  /* 0x00000001ff1a7807 */ /* 0x000fe40005000000 */
[----:B------:R-:W-:Y:S02]  /*bbb0*/  SEL R28, RZ, 0x1, !P3 ;  /* 0x00000001ff1c7807 */ /* 0x000fe40005800000 */
[----:B------:R-:W-:Y:S02]  /*bbc0*/  SEL R22, RZ, 0x1, !P4 ;  /* 0x00000001ff167807 */ /* 0x000fe40006000000 */
[----:B------:R-:W-:-:S07]  /*bbd0*/  SEL R25, RZ, 0x1, !P5 ;  /* 0x00000001ff197807 */ /* 0x000fce0006800000 */
.L_x_6508:
[----:B------:R-:W-:Y:S05]  /*bbe0*/  BSYNC B0 ;  /* 0x0000000000007941 */ /* 0x000fea0003800000 */
.L_x_6507:
        /* <DEDUP_REMOVED lines=38> */
[----:B------:R-:W-:-:S03]  /*be50*/  IADD3 R18, P2, R27, R18, RZ ;  /* 0x000000121b127210 */ /* 0x000fc60007f5e0ff */
[----:B------:R-:W-:Y:S01]  /*be60*/  @!P1 IMAD.X R7, RZ, RZ, R19, P3 ;  /* 0x000000ffff079224 */ /* 0x000fe200018e0613 */
[----:B------:R-:W-:-:S04]  /*be70*/  IADD3.X R19, RZ, R19, RZ, P2, !PT ;  /* 0x00000013ff137210 */ /* 0x000fc800017fe4ff */
        /* <DEDUP_REMOVED lines=16> */
.L_x_6512:
[----:B------:R-:W-:Y:S05]  /*bf80*/  BSYNC B0 ;  /* 0x0000000000007941 */ /* 0x000fea0003800000 */
.L_x_6511:
[----:B------:R-:W-:Y:S04]  /*bf90*/  BSSY B0, `(.L_x_6513) ;  /* 0x0000043000007945 */ /* 0x000fe80003800000 */
[----:B------:R-:W-:Y:S05]  /*bfa0*/  @P0 BRA `(.L_x_6514) ;  /* 0x0000000400040947 */ /* 0x000fea0003800000 */
[----:B------:R-:W-:Y:S01]  /*bfb0*/  IMAD.IADD R4, R4, 0x1, R3 ;  /* 0x0000000104047824 */ /* 0x000fe200078e0203 */
[----:B------:R-:W-:Y:S02]  /*bfc0*/  LOP3.LUT R8, R8, 0xffff, RZ, 0xc0, !PT ;  /* 0x0000ffff08087812 */ /* 0x000fe400078ec0ff */
[----:B------:R-:W-:Y:S02]  /*bfd0*/  LOP3.LUT R15, R15, 0xffff, RZ, 0xc0, !PT ;  /* 0x0000ffff0f0f7812 */ /* 0x000fe400078ec0ff */
[----:B------:R-:W-:Y:S02]  /*bfe0*/  PRMT R7, R8, 0x8880, RZ ;  /* 0x0000888008077816 */ /* 0x000fe400000000ff */
[----:B------:R-:W-:Y:S02]  /*bff0*/  ISETP.GE.U32.AND P2, PT, R4, R0, PT ;  /* 0x000000000400720c */ /* 0x000fe40003f46070 */
[----:B------:R-:W-:Y:S01]  /*c000*/  PRMT R8, R15, 0x8880, RZ ;  /* 0x000088800f087816 */ /* 0x000fe200000000ff */
[----:B------:R-:W-:Y:S01]  /*c010*/  IMAD.MOV R7, RZ, RZ, -R7 ;  /* 0x000000ffff077224 */ /* 0x000fe200078e0a07 */
[----:B------:R-:W-:-:S02]  /*c020*/  LOP3.LUT R12, R12, 0xffff, RZ, 0xc0, !PT ;  /* 0x0000ffff0c0c7812 */ /* 0x000fc400078ec0ff */
[----:B------:R-:W-:Y:S01]  /*c030*/  LOP3.LUT R10, R10, 0xffff, RZ, 0xc0, !PT ;  /* 0x0000ffff0a0a7812 */ /* 0x000fe200078ec0ff */
[----:B------:R-:W-:Y:S01]  /*c040*/  IMAD.MOV R15, RZ, RZ, -R8 ;  /* 0x000000ffff0f7224 */ /* 0x000fe200078e0a08 */
[----:B------:R-:W-:Y:S02]  /*c050*/  PRMT R6, R12, 0x8880, RZ ;  /* 0x000088800c067816 */ /* 0x000fe400000000ff */
[----:B------:R-:W-:Y:S02]  /*c060*/  PRMT R10, R10, 0x8880, RZ ;  /* 0x000088800a0a7816 */ /* 0x000fe400000000ff */
[----:B------:R-:W-:Y:S02]  /*c070*/  ISETP.NE.AND P0, PT, R6, R7, PT ;  /* 0x000000070600720c */ /* 0x000fe40003f05270 */
[----:B------:R-:W-:Y:S02]  /*c080*/  ISETP.NE.AND P1, PT, R10, R15, PT ;  /* 0x0000000f0a00720c */ /* 0x000fe40003f25270 */
[----:B------:R-:W-:-:S02]  /*c090*/  SEL R12, RZ, 0x1, !P0 ;  /* 0x00000001ff0c7807 */ /* 0x000fc40004000000 */
[----:B------:R-:W-:Y:S01]  /*c0a0*/  SEL R10, RZ, 0x1, !P1 ;  /* 0x00000001ff0a7807 */ /* 0x000fe20004800000 */
[----:B------:R-:W-:Y:S08]  /*c0b0*/  @P2 BRA `(.L_x_6514) ;  /* 0x0000000000c02947 */ /* 0x000ff00003800000 */
[----:B------:R-:W-:Y:S01]  /*c0c0*/  IMAD.IADD R4, R4, 0x1, R3 ;  /* 0x0000000104047824 */ /* 0x000fe200078e0203 */
[----:B------:R-:W-:Y:S02]  /*c0d0*/  LOP3.LUT R9, R9, 0xffff, RZ, 0xc0, !PT ;  /* 0x0000ffff09097812 */ /* 0x000fe400078ec0ff */
[----:B------:R-:W-:Y:S02]  /*c0e0*/  LOP3.LUT R24, R24, 0xffff, RZ, 0xc0, !PT ;  /* 0x0000ffff18187812 */ /* 0x000fe400078ec0ff */
[----:B------:R-:W-:Y:S02]  /*c0f0*/  ISETP.GE.U32.AND P2, PT, R4, R0, PT ;  /* 0x000000000400720c */ /* 0x000fe40003f46070 */
        /* <DEDUP_REMOVED lines=19> */
[----:B------:R-:W-:Y:S01]  /*c230*/  LOP3.LUT R11, R11, 0xffff, RZ, 0xc0, !PT ;  /* 0x0000ffff0b0b7812 */ /* 0x000fe200078ec0ff */
[----:B------:R-:W-:Y:S01]  /*c240*/  IMAD.MOV R7, RZ, RZ, -R7 ;  /* 0x000000ffff077224 */ /* 0x000fe200078e0a07 */
[----:B------:R-:W-:Y:S01]  /*c250*/  LOP3.LUT R20, R20, 0xffff, RZ, 0xc0, !PT ;  /* 0x0000ffff14147812 */ /* 0x000fe200078ec0ff */
[----:B------:R-:W-:Y:S01]  /*c260*/  IMAD.MOV R8, RZ, RZ, -R8 ;  /* 0x000000ffff087224 */ /* 0x000fe200078e0a08 */
[----:B------:R-:W-:-:S02]  /*c270*/  PRMT R6, R11, 0x8880, RZ ;  /* 0x000088800b067816 */ /* 0x000fc400000000ff */
[----:B------:R-:W-:Y:S02]  /*c280*/  PRMT R9, R20, 0x8880, RZ ;  /* 0x0000888014097816 */ /* 0x000fe400000000ff */
        /* <DEDUP_REMOVED lines=19> */
.L_x_6514:
[----:B------:R-:W-:Y:S05]  /*c3c0*/  BSYNC B0 ;  /* 0x0000000000007941 */ /* 0x000fea0003800000 */
.L_x_6513:
[----:B------:R-:W-:Y:S02]  /*c3d0*/  LOP3.LUT R21, R21, 0xffff, RZ, 0xc0, !PT ;  /* 0x0000ffff15157812 */ /* 0x000fe400078ec0ff */
[----:B------:R-:W-:Y:S02]  /*c3e0*/  LOP3.LUT R14, R14, 0xffff, RZ, 0xc0, !PT ;  /* 0x0000ffff0e0e7812 */ /* 0x000fe400078ec0ff */
[----:B------:R-:W-:Y:S02]  /*c3f0*/  PRMT R0, R21, 0x8880, RZ ;  /* 0x0000888015007816 */ /* 0x000fe400000000ff */
[----:B------:R-:W-:Y:S02]  /*c400*/  PRMT R3, R14, 0x8880, RZ ;  /* 0x000088800e037816 */ /* 0x000fe400000000ff */
[----:B------:R-:W-:Y:S01]  /*c410*/  LOP3.LUT R12, R12, 0xffff, RZ, 0xc0, !PT ;  /* 0x0000ffff0c0c7812 */ /* 0x000fe200078ec0ff */
[----:B------:R-:W-:Y:S01]  /*c420*/  IMAD.MOV R0, RZ, RZ, -R0 ;  /* 0x000000ffff007224 */ /* 0x000fe200078e0a00 */
[----:B------:R-:W-:Y:S01]  /*c430*/  LOP3.LUT R10, R10, 0xffff, RZ, 0xc0, !PT ;  /* 0x0000ffff0a0a7812 */ /* 0x000fe200078ec0ff */
[----:B------:R-:W-:Y:S01]  /*c440*/  IMAD.MOV R3, RZ, RZ, -R3 ;  /* 0x000000ffff037224 */ /* 0x000fe200078e0a03 */
[----:B------:R-:W-:-:S02]  /*c450*/  LOP3.LUT R11, R11, 0xffff, RZ, 0xc0, !PT ;  /* 0x0000ffff0b0b7812 */ /* 0x000fc400078ec0ff */
[----:B------:R-:W-:Y:S02]  /*c460*/  PRMT R7, R12, 0x8880, RZ ;  /* 0x000088800c077816 */ /* 0x000fe400000000ff */
[----:B------:R-:W-:Y:S02]  /*c470*/  PRMT R4, R10, 0x8880, RZ ;  /* 0x000088800a047816 */ /* 0x000fe400000000ff */
[----:B------:R-:W-:Y:S02]  /*c480*/  LOP3.LUT R20, R20, 0xffff, RZ, 0xc0, !PT ;  /* 0x0000ffff14147812 */ /* 0x000fe400078ec0ff */
[----:B------:R-:W-:Y:S02]  /*c490*/  PRMT R11, R11, 0x8880, RZ ;  /* 0x000088800b0b7816 */ /* 0x000fe400000000ff */
[----:B------:R-:W-:Y:S02]  /*c4a0*/  ISETP.NE.AND P0, PT, R7, R0, PT ;  /* 0x000000000700720c */ /* 0x000fe40003f05270 */
[----:B------:R-:W-:-:S02]  /*c4b0*/  ISETP.NE.AND P1, PT, R4, R3, PT ;  /* 0x000000030400720c */ /* 0x000fc40003f25270 */
[----:B------:R-:W-:Y:S02]  /*c4c0*/  PRMT R4, R20, 0x8880, RZ ;  /* 0x0000888014047816 */ /* 0x000fe400000000ff */
[----:B------:R-:W-:Y:S01]  /*c4d0*/  LOP3.LUT R0, R5, 0xffff, RZ, 0xc0, !PT ;  /* 0x0000ffff05007812 */ /* 0x000fe200078ec0ff */
[----:B------:R-:W-:Y:S01]  /*c4e0*/  IMAD.MOV.U32 R5, RZ, RZ, R11 ;  /* 0x000000ffff057224 */ /* 0x000fe200078e000b */
[----:B------:R-:W-:Y:S01]  /*c4f0*/  LOP3.LUT R13, R13, 0xffff, RZ, 0xc0, !PT ;  /* 0x0000ffff0d0d7812 */ /* 0x000fe200078ec0ff */
[----:B------:R-:W-:Y:S01]  /*c500*/  IMAD.MOV R4, RZ, RZ, -R4 ;  /* 0x000000ffff047224 */ /* 0x000fe200078e0a04 */
[----:B------:R-:W-:Y:S02]  /*c510*/  PRMT R7, R0, 0x8880, RZ ;  /* 0x0000888000077816 */ /* 0x000fe400000000ff */
[----:B------:R-:W-:Y:S02]  /*c520*/  IADD3 R5, -R5, RZ, RZ ;  /* 0x000000ff05057210 */ /* 0x000fe40007ffe1ff */
[----:B------:R-:W-:-:S02]  /*c530*/  SEL R3, RZ, 0x1, !P1 ;  /* 0x00000001ff037807 */ /* 0x000fc40004800000 */
[----:B------:R-:W-:Y:S02]  /*c540*/  SEL R0, RZ, 0x1, !P0 ;  /* 0x00000001ff007807 */ /* 0x000fe40004000000 */
[----:B------:R-:W-:Y:S02]  /*c550*/  PRMT R6, R13, 0x8880, RZ ;  /* 0x000088800d067816 */ /* 0x000fe400000000ff */
[----:B------:R-:W-:Y:S01]  /*c560*/  ISETP.NE.AND P1, PT, R3, R4, PT ;  /* 0x000000040300720c */ /* 0x000fe20003f25270 */
[----:B------:R-:W-:Y:S01]  /*c570*/  IMAD.MOV R4, RZ, RZ, -R7 ;  /* 0x000000ffff047224 */ /* 0x000fe200078e0a07 */
[----:B------:R-:W-:Y:S01]  /*c580*/  ISETP.NE.AND P0, PT, R0, R5, PT ;  /* 0x000000050000720c */ /* 0x000fe20003f05270 */
[----:B------:R-:W-:Y:S01]  /*c590*/  IMAD.MOV R5, RZ, RZ, -R6 ;  /* 0x000000ffff057224 */ /* 0x000fe200078e0a06 */
[----:B------:R-:W-:Y:S02]  /*c5a0*/  SEL R3, RZ, 0x1, !P1 ;  /* 0x00000001ff037807 */ /* 0x000fe40004800000 */
[----:B------:R-:W-:-:S02]  /*c5b0*/  SEL R0, RZ, 0x1, !P0 ;  /* 0x00000001ff007807 */ /* 0x000fc40004000000 */
[----:B------:R-:W-:Y:S02]  /*c5c0*/  ISETP.NE.AND P1, PT, R3, R4, PT ;  /* 0x000000040300720c */ /* 0x000fe40003f25270 */
[----:B------:R-:W-:Y:S02]  /*c5d0*/  ISETP.NE.AND P0, PT, R0, R5, PT ;  /* 0x000000050000720c */ /* 0x000fe40003f05270 */
[----:B------:R-:W-:Y:S02]  /*c5e0*/  SEL R18, RZ, 0x1, !P1 ;  /* 0x00000001ff127807 */ /* 0x000fe40004800000 */
[----:B------:R-:W-:Y:S01]  /*c5f0*/  SEL R25, RZ, 0x1, !P0 ;  /* 0x00000001ff197807 */ /* 0x000fe20004000000 */
[----:B------:R-:W-:Y:S08]  /*c600*/  BRA `(.L_x_6473) ;  /* 0x0000001000787947 */ /* 0x000ff00003800000 */
.L_x_6489:
[----:B------:R-:W0:Y:S01]  /*c610*/  LDC R3, c[0x0][0x220] ;  /* 0x00008800ff037b82 */ /* 0x000e220000000800 */
[----:B------:R-:W-:Y:S01]  /*c620*/  ULDC.U8 UR4, c[0x0][0x211] ;  /* 0x0000844000047ab9 */ /* 0x000fe20000000000 */
[----:B------:R-:W-:Y:S01]  /*c630*/  BSSY B0, `(.L_x_6515) ;  /* 0x000007a000007945 */ /* 0x000fe20003800000 */
        /* <DEDUP_REMOVED lines=8> */
[--C-:B------:R-:W-:Y:S02]  /*c6c0*/  IMAD.MOV.U32 R14, RZ, RZ, R4.reuse ;  /* 0x000000ffff0e7224 */ /* 0x100fe400078e0004 */
[----:B0-----:R-:W-:-:S05]  /*c6d0*/  IMAD R5, R3, 0x3, R4 ;  /* 0x0000000303057824 */ /* 0x001fca00078e0204 */
[----:B------:R-:W-:-:S13]  /*c6e0*/  ISETP.GE.U32.AND P0, PT, R5, R0, PT ;  /* 0x000000000500720c */ /* 0x000fda0003f06070 */
        /* <DEDUP_REMOVED lines=9> */
.L_x_6518:
[C---:B------:R-:W-:Y:S01]  /*c780*/  LOP3.LUT R5, R14.reuse, 0xfffffffe, RZ, 0xc0, !PT ;  /* 0xfffffffe0e057812 */ /* 0x040fe200078ec0ff */
[----:B------:R-:W-:-:S03]  /*c790*/  IMAD.IADD R14, R14, 0x1, R3 ;  /* 0x000000010e0e7824 */ /* 0x000fc600078e0203 */
[----:B------:R-:W-:Y:S02]  /*c7a0*/  IADD3 R4, P0, R5, R18, RZ ;  /* 0x0000001205047210 */ /* 0x000fe40007f1e0ff */
[----:B------:R-:W-:-:S03]  /*c7b0*/  LOP3.LUT R25, R14, 0xfffffffe, RZ, 0xc0, !PT ;  /* 0xfffffffe0e197812 */ /* 0x000fc600078ec0ff */
[----:B------:R-:W-:-:S05]  /*c7c0*/  IMAD.X R5, RZ, RZ, R19, P0 ;  /* 0x000000ffff057224 */ /* 0x000fca00000e0613 */
[----:B------:R0:W2:Y:S01]  /*c7d0*/  LDG.E.U16 R26, desc[UR58][R4.64] ;  /* 0x0000003a041a7981 */ /* 0x0000a2000c1e1500 */
[----:B------:R-:W-:Y:S01]  /*c7e0*/  IADD3 R24, P0, R25, R18, RZ ;  /* 0x0000001219187210 */ /* 0x000fe20007f1e0ff */
[----:B------:R-:W-:-:S03]  /*c7f0*/  IMAD.IADD R14, R14, 0x1, R3 ;  /* 0x000000010e0e7824 */ /* 0x000fc600078e0203 */
[----:B------:R-:W-:Y:S02]  /*c800*/  IADD3.X R25, RZ, R19, RZ, P0, !PT ;  /* 0x00000013ff197210 */ /* 0x000fe400007fe4ff */
[----:B------:R-:W-:-:S04]  /*c810*/  LOP3.LUT R21, R14, 0xfffffffe, RZ, 0xc0, !PT ;  /* 0xfffffffe0e157812 */ /* 0x000fc800078ec0ff */
[----:B------:R1:W3:Y:S01]  /*c820*/  LDG.E.U16 R25, desc[UR58][R24.64] ;  /* 0x0000003a18197981 */ /* 0x0002e2000c1e1500 */
[----:B------:R-:W-:-:S05]  /*c830*/  IADD3 R20, P0, R21, R18, RZ ;  /* 0x0000001215147210 */ /* 0x000fca0007f1e0ff */
[----:B------:R-:W-:Y:S02]  /*c840*/  IMAD.X R21, RZ, RZ, R19, P0 ;  /* 0x000000ffff157224 */ /* 0x000fe400000e0613 */
[----:B------:R-:W-:-:S03]  /*c850*/  IMAD.IADD R14, R14, 0x1, R3 ;  /* 0x000000010e0e7824 */ /* 0x000fc600078e0203 */
[----:B------:R4:W5:Y:S02]  /*c860*/  LDG.E.U16 R20, desc[UR58][R20.64] ;  /* 0x0000003a14147981 */ /* 0x000964000c1e1500 */
[----:B------:R-:W-:-:S04]  /*c870*/  LOP3.LUT R27, R14, 0xfffffffe, RZ, 0xc0, !PT ;  /* 0xfffffffe0e1b7812 */ /* 0x000fc800078ec0ff */
[----:B0-----:R-:W-:-:S05]  /*c880*/  IADD3 R4, P0, R27, R18, RZ ;  /* 0x000000121b047210 */ /* 0x001fca0007f1e0ff */
[----:B------:R-:W-:-:S05]  /*c890*/  IMAD.X R5, RZ, RZ, R19, P0 ;  /* 0x000000ffff057224 */ /* 0x000fca00000e0613 */
[----:B------:R0:W5:Y:S01]  /*c8a0*/  LDG.E.U16 R4, desc[UR58][R4.64] ;  /* 0x0000003a04047981 */ /* 0x000162000c1e1500 */
[----:B------:R-:W-:Y:S02]  /*c8b0*/  LOP3.LUT R9, R9, 0xffff, RZ, 0xc0, !PT ;  /* 0x0000ffff09097812 */ /* 0x000fe400078ec0ff */
[----:B------:R-:W-:Y:S02]  /*c8c0*/  LOP3.LUT R11, R11, 0xffff, RZ, 0xc0, !PT ;  /* 0x0000ffff0b0b7812 */ /* 0x000fe400078ec0ff */
[----:B------:R-:W-:Y:S02]  /*c8d0*/  PRMT R9, R9, 0x8880, RZ ;  /* 0x0000888009097816 */ /* 0x000fe400000000ff */
[----:B------:R-:W-:Y:S02]  /*c8e0*/  LOP3.LUT R15, R15, 0xfffffffd, RZ, 0xc0, !PT ;  /* 0xfffffffd0f0f7812 */ /* 0x000fe400078ec0ff */
[----:B------:R-:W-:Y:S02]  /*c8f0*/  LOP3.LUT R10, R10, 0xffff, RZ, 0xc0, !PT ;  /* 0x0000ffff0a0a7812 */ /* 0x000fe400078ec0ff */
[----:B------:R-:W-:-:S02]  /*c900*/  PRMT R11, R11, 0x8880, RZ ;  /* 0x000088800b0b7816 */ /* 0x000fc400000000ff */
[----:B------:R-:W-:Y:S02]  /*c910*/  LOP3.LUT R13, R13, 0xffff, RZ, 0xc0, !PT ;  /* 0x0000ffff0d0d7812 */ /* 0x000fe400078ec0ff */
[----:B------:R-:W-:Y:S02]  /*c920*/  LOP3.LUT R12, R12, 0xffff, RZ, 0xc0, !PT ;  /* 0x0000ffff0c0c7812 */ /* 0x000fe400078ec0ff */
[----:B------:R-:W-:Y:S02]  /*c930*/  PRMT R13, R13, 0x8880, RZ ;  /* 0x000088800d0d7816 */ /* 0x000fe400000000ff */
[----:B------:R-:W-:Y:S02]  /*c940*/  LOP3.LUT R8, R8, 0xffff, RZ, 0xc0, !PT ;  /* 0x0000ffff08087812 */ /* 0x000fe400078ec0ff */
[----:B------:R-:W-:Y:S02]  /*c950*/  PRMT R12, R12, 0x8880, RZ ;  /* 0x000088800c0c7816 */ /* 0x000fe400000000ff */
[----:B------:R-:W-:-:S02]  /*c960*/  LOP3.LUT R7, R7, 0xffff, RZ, 0xc0, !PT ;  /* 0x0000ffff07077812 */ /* 0x000fc400078ec0ff */
[----:B------:R-:W-:Y:S02]  /*c970*/  LOP3.LUT R6, R6, 0xffff, RZ, 0xc0, !PT ;  /* 0x0000ffff06067812 */ /* 0x000fe400078ec0ff */
[----:B------:R-:W-:Y:S02]  /*c980*/  IADD3 R14, R14, R3, RZ ;  /* 0x000000030e0e7210 */ /* 0x000fe40007ffe0ff */
[C---:B--2---:R-:W-:Y:S02]  /*c990*/  PRMT R22, R26.reuse, 0x7770, RZ ;  /* 0x000077701a167816 */ /* 0x044fe400000000ff */
[----:B-1----:R-:W-:Y:S02]  /*c9a0*/  PRMT R24, R26, 0x7771, RZ ;  /* 0x000077711a187816 */ /* 0x002fe400000000ff */
[----:B------:R-:W-:Y:S02]  /*c9b0*/  ISETP.NE.AND P1, PT, R22, RZ, PT ;  /* 0x000000ff1600720c */ /* 0x000fe40003f25270 */
[----:B------:R-:W-:-:S02]  /*c9c0*/  ISETP.NE.AND P2, PT, R24, RZ, PT ;  /* 0x000000ff1800720c */ /* 0x000fc40003f45270 */
[----:B------:R-:W-:Y:S02]  /*c9d0*/  MOV R26, R9 ;  /* 0x00000009001a7202 */ /* 0x000fe40000000f00 */
[----:B----4-:R-:W-:Y:S02]  /*c9e0*/  SEL R21, RZ, 0xffffffff, !P1 ;  /* 0xffffffffff157807 */ /* 0x010fe40004800000 */
[C---:B---3--:R-:W-:Y:S02]  /*c9f0*/  PRMT R9, R25.reuse, 0x7770, RZ ;  /* 0x0000777019097816 */ /* 0x048fe400000000ff */
[----:B------:R-:W-:Y:S02]  /*ca00*/  ISETP.NE.AND P4, PT, R26, R21, PT ;  /* 0x000000151a00720c */ /* 0x000fe40003f85270 */
[----:B------:R-:W-:Y:S02]  /*ca10*/  PRMT R25, R25, 0x7771, RZ ;  /* 0x0000777119197816 */ /* 0x000fe400000000ff */
[----:B------:R-:W-:-:S02]  /*ca20*/  @P1 LOP3.LUT R15, R15, 0x2, RZ, 0xfc, !PT ;  /* 0x000000020f0f1812 */ /* 0x000fc400078efcff */
[----:B------:R-:W-:Y:S01]  /*ca30*/  PRMT R26, R10, 0x8880, RZ ;  /* 0x000088800a1a7816 */ /* 0x000fe200000000ff */
[----:B------:R-:W-:Y:S01]  /*ca40*/  IMAD.MOV.U32 R10, RZ, RZ, R11 ;  /* 0x000000ffff0a7224 */ /* 0x000fe200078e000b */
[----:B------:R-:W-:Y:S02]  /*ca50*/  LOP3.LUT R15, R15, 0xfffffffe, RZ, 0xc0, !PT ;  /* 0xfffffffe0f0f7812 */ /* 0x000fe400078ec0ff */
[----:B------:R-:W-:Y:S02]  /*ca60*/  ISETP.NE.AND P0, PT, R9, RZ, PT ;  /* 0x000000ff0900720c */ /* 0x000fe40003f05270 */
[----:B0-----:R-:W-:Y:S02]  /*ca70*/  SEL R5, RZ, 0xffffffff, !P2 ;  /* 0xffffffffff057807 */ /* 0x001fe40005000000 */
[----:B------:R-:W-:Y:S02]  /*ca80*/  ISETP.NE.AND P1, PT, R25, RZ, PT ;  /* 0x000000ff1900720c */ /* 0x000fe40003f25270 */
[----:B------:R-:W-:-:S02]  /*ca90*/  @P2 LOP3.LUT R15, R15, 0x1, RZ, 0xfc, !PT ;  /* 0x000000010f0f2812 */ /* 0x000fc400078efcff */
[----:B------:R-:W-:Y:S02]  /*caa0*/  SEL R9, RZ, 0xffffffff, !P0 ;  /* 0xffffffffff097807 */ /* 0x000fe40004000000 */
[----:B------:R-:W-:Y:S01]  /*cab0*/  ISETP.NE.AND P2, PT, R10, R5, PT ;  /* 0x000000050a00720c */ /* 0x000fe20003f45270 */
[----:B------:R-:W-:Y:S01]  /*cac0*/  IMAD.MOV.U32 R10, RZ, RZ, R13 ;  /* 0x000000ffff0a7224 */ /* 0x000fe200078e000d */
[----:B------:R-:W-:Y:S02]  /*cad0*/  SEL R5, RZ, 0xffffffff, !P1 ;  /* 0xffffffffff057807 */ /* 0x000fe40004800000 */
[----:B------:R-:W-:Y:S02]  /*cae0*/  ISETP.NE.AND P3, PT, R26, R9, PT ;  /* 0x000000091a00720c */ /* 0x000fe40003f65270 */
[----:B------:R-:W-:Y:S02]  /*caf0*/  SEL R9, RZ, 0x1, !P4 ;  /* 0x00000001ff097807 */ /* 0x000fe40006000000 */
[----:B------:R-:W-:-:S02]  /*cb00*/  ISETP.NE.AND P4, PT, R10, R5, PT ;  /* 0x000000050a00720c */ /* 0x000fc40003f85270 */
[----:B-----5:R-:W-:Y:S02]  /*cb10*/  PRMT R5, R20, 0x7770, RZ ;  /* 0x0000777014057816 */ /* 0x020fe400000000ff */
[----:B------:R-:W-:Y:S02]  /*cb20*/  SEL R11, RZ, 0x1, !P2 ;  /* 0x00000001ff0b7807 */ /* 0x000fe40005000000 */
[----:B------:R-:W-:Y:S02]  /*cb30*/  ISETP.NE.AND P2, PT, R5, RZ, PT ;  /* 0x000000ff0500720c */ /* 0x000fe40003f45270 */
[----:B------:R-:W-:Y:S01]  /*cb40*/  PRMT R21, R8, 0x8880, RZ ;  /* 0x0000888008157816 */ /* 0x000fe200000000ff */
[----:B------:R-:W-:Y:S01]  /*cb50*/  IMAD.MOV.U32 R8, RZ, RZ, R12 ;  /* 0x000000ffff087224 */ /* 0x000fe200078e000c */
[----:B------:R-:W-:Y:S02]  /*cb60*/  PRMT R20, R20, 0x7771, RZ ;  /* 0x0000777114147816 */ /* 0x000fe400000000ff */
[----:B------:R-:W-:-:S02]  /*cb70*/  SEL R5, RZ, 0xffffffff, !P2 ;  /* 0xffffffffff057807 */ /* 0x000fc40005000000 */
[----:B------:R-:W-:Y:S02]  /*cb80*/  SEL R10, RZ, 0x1, !P3 ;  /* 0x00000001ff0a7807 */ /* 0x000fe40005800000 */
[----:B------:R-:W-:Y:S02]  /*cb90*/  ISETP.NE.AND P3, PT, R20, RZ, PT ;  /* 0x000000ff1400720c */ /* 0x000fe40003f65270 */
[----:B------:R-:W-:Y:S02]  /*cba0*/  SEL R13, RZ, 0x1, !P4 ;  /* 0x00000001ff0d7807 */ /* 0x000fe40006000000 */
[----:B------:R-:W-:Y:S01]  /*cbb0*/  ISETP.NE.AND P4, PT, R8, R5, PT ;  /* 0x000000050800720c */ /* 0x000fe20003f85270 */
[----:B------:R-:W-:Y:S01]  /*cbc0*/  IMAD.MOV.U32 R8, RZ, RZ, R21 ;  /* 0x000000ffff087224 */ /* 0x000fe200078e0015 */
[----:B------:R-:W-:Y:S02]  /*cbd0*/  SEL R5, RZ, 0xffffffff, !P3 ;  /* 0xffffffffff057807 */ /* 0x000fe40005800000 */
[----:B------:R-:W-:-:S02]  /*cbe0*/  SEL R12, RZ, 0x1, !P4 ;  /* 0x00000001ff0c7807 */ /* 0x000fc40006000000 */
[----:B------:R-:W-:Y:S02]  /*cbf0*/  ISETP.NE.AND P4, PT, R8, R5, PT ;  /* 0x000000050800720c */ /* 0x000fe40003f85270 */
[----:B------:R-:W-:Y:S02]  /*cc00*/  PRMT R5, R4, 0x7770, RZ ;  /* 0x0000777004057816 */ /* 0x000fe400000000ff */
[----:B------:R-:W-:Y:S02]  /*cc10*/  SEL R8, RZ, 0x1, !P4 ;  /* 0x00000001ff087807 */ /* 0x000fe40006000000 */
[----:B------:R-:W-:Y:S02]  /*cc20*/  ISETP.NE.AND P4, PT, R5, RZ, PT ;  /* 0x000000ff0500720c */ /* 0x000fe40003f85270 */
[----:B------:R-:W-:Y:S02]  /*cc30*/  PRMT R20, R7, 0x8880, RZ ;  /* 0x0000888007147816 */ /* 0x000fe400000000ff */
[----:B------:R-:W-:-:S02]  /*cc40*/  SEL R5, RZ, 0xffffffff, !P4 ;  /* 0xffffffffff057807 */ /* 0x000fc40006000000 */
[----:B------:R-:W-:Y:S02]  /*cc50*/  PRMT R4, R4, 0x7771, RZ ;  /* 0x0000777104047816 */ /* 0x000fe400000000ff */
[----:B------:R-:W-:Y:S02]  /*cc60*/  ISETP.NE.AND P5, PT, R20, R5, PT ;  /* 0x000000051400720c */ /* 0x000fe40003fa5270 */
[----:B------:R-:W-:Y:S02]  /*cc70*/  PRMT R5, R6, 0x8880, RZ ;  /* 0x0000888006057816 */ /* 0x000fe400000000ff */
[----:B------:R-:W-:Y:S02]  /*cc80*/  SEL R7, RZ, 0x1, !P5 ;  /* 0x00000001ff077807 */ /* 0x000fe40006800000 */
[----:B------:R-:W-:-:S04]  /*cc90*/  ISETP.NE.AND P5, PT, R4, RZ, PT ;  /* 0x000000ff0400720c */ /* 0x000fc80003fa5270 */
[----:B------:R-:W-:-:S04]  /*cca0*/  SEL R4, RZ, 0xffffffff, !P5 ;  /* 0xffffffffff047807 */ /* 0x000fc80006800000 */
[----:B------:R-:W-:Y:S01]  /*ccb0*/  ISETP.NE.AND P6, PT, R5, R4, PT ;  /* 0x000000040500720c */ /* 0x000fe20003fc5270 */
[----:B------:R-:W-:-:S03]  /*ccc0*/  IMAD R5, R3, 0x3, R14 ;  /* 0x0000000303057824 */ /* 0x000fc600078e020e */
[----:B------:R-:W-:Y:S02]  /*ccd0*/  SEL R6, RZ, 0x1, !P6 ;  /* 0x00000001ff067807 */ /* 0x000fe40007000000 */
[----:B------:R-:W-:-:S13]  /*cce0*/  ISETP.GE.U32.AND P6, PT, R5, R0, PT ;  /* 0x000000000500720c */ /* 0x000fda0003fc6070 */
[----:B------:R-:W-:Y:S05]  /*ccf0*/  @!P6 BRA `(.L_x_6518) ;  /* 0xfffffff800a0e947 */ /* 0x000fea000383ffff */
[----:B------:R-:W-:Y:S05]  /*cd00*/  BSYNC B1 ;  /* 0x0000000000017941 */ /* 0x000fea0003800000 */
.L_x_6517:
        /* <DEDUP_REMOVED lines=12> */
.L_x_6516:
[----:B------:R-:W-:Y:S05]  /*cdd0*/  BSYNC B0 ;  /* 0x0000000000007941 */ /* 0x000fea0003800000 */
.L_x_6515:
        /* <DEDUP_REMOVED lines=29> */
[C---:B------:R-:W-:Y:S02]  /*cfb0*/  IADD3 R25, R28.reuse, R3, RZ ;  /* 0x000000031c197210 */ /* 0x040fe40007ffe0ff */
[----:B------:R-:W-:Y:S02]  /*cfc0*/  LOP3.LUT R5, R28, 0xfffffffe, RZ, 0xc0, !PT ;  /* 0xfffffffe1c057812 */ /* 0x000fe400078ec0ff */
        /* <DEDUP_REMOVED lines=22> */
.L_x_6520:
[----:B------:R-:W-:Y:S05]  /*d130*/  BSYNC B0 ;  /* 0x0000000000007941 */ /* 0x000fea0003800000 */
.L_x_6519:
[----:B------:R-:W-:Y:S04]  /*d140*/  BSSY B0, `(.L_x_6521) ;  /* 0x0000046000007945 */ /* 0x000fe80003800000 */
[----:B------:R-:W-:Y:S05]  /*d150*/  @P0 BRA `(.L_x_6522) ;  /* 0x0000000400100947 */ /* 0x000fea0003800000 */
[----:B------:R-:W-:Y:S01]  /*d160*/  LOP3.LUT R27, R27, 0xffff, RZ, 0xc0, !PT ;  /* 0x0000ffff1b1b7812 */ /* 0x000fe200078ec0ff */
[----:B------:R-:W-:Y:S01]  /*d170*/  IMAD.IADD R14, R14, 0x1, R3 ;  /* 0x000000010e0e7824 */ /* 0x000fe200078e0203 */
[----:B------:R-:W-:Y:S02]  /*d180*/  LOP3.LUT R15, R15, 0xffff, RZ, 0xc0, !PT ;  /* 0x0000ffff0f0f7812 */ /* 0x000fe400078ec0ff */
[----:B------:R-:W-:Y:S02]  /*d190*/  LOP3.LUT R9, R9, 0xffff, RZ, 0xc0, !PT ;  /* 0x0000ffff09097812 */ /* 0x000fe400078ec0ff */
[----:B------:R-:W-:Y:S02]  /*d1a0*/  PRMT R27, R27, 0x8880, RZ ;  /* 0x000088801b1b7816 */ /* 0x000fe400000000ff */
[----:B------:R-:W-:Y:S02]  /*d1b0*/  ISETP.GE.U32.AND P2, PT, R14, R0, PT ;  /* 0x000000000e00720c */ /* 0x000fe40003f46070 */
[----:B------:R-:W-:-:S02]  /*d1c0*/  PRMT R5, R15, 0x8880, RZ ;  /* 0x000088800f057816 */ /* 0x000fc400000000ff */
[----:B------:R-:W-:Y:S01]  /*d1d0*/  PRMT R4, R9, 0x8880, RZ ;  /* 0x0000888009047816 */ /* 0x000fe200000000ff */
[----:B------:R-:W-:Y:S01]  /*d1e0*/  IMAD.MOV.U32 R9, RZ, RZ, R27 ;  /* 0x000000ffff097224 */ /* 0x000fe200078e001b */
[----:B------:R-:W-:Y:S01]  /*d1f0*/  LOP3.LUT R11, R11, 0xffff, RZ, 0xc0, !PT ;  /* 0x0000ffff0b0b7812 */ /* 0x000fe200078ec0ff */
[----:B------:R-:W-:-:S03]  /*d200*/  IMAD.MOV R5, RZ, RZ, -R5 ;  /* 0x000000ffff057224 */ /* 0x000fc600078e0a05 */
[----:B------:R-:W-:Y:S02]  /*d210*/  PRMT R11, R11, 0x8880, RZ ;  /* 0x000088800b0b7816 */ /* 0x000fe400000000ff */
[----:B------:R-:W-:Y:S02]  /*d220*/  IADD3 R18, -R9, RZ, RZ ;  /* 0x000000ff09127210 */ /* 0x000fe40007ffe1ff */
[----:B------:R-:W-:Y:S02]  /*d230*/  ISETP.NE.AND P0, PT, R4, R5, PT ;  /* 0x000000050400720c */ /* 0x000fe40003f05270 */
[----:B------:R-:W-:Y:S02]  /*d240*/  ISETP.NE.AND P1, PT, R11, R18, PT ;  /* 0x000000120b00720c */ /* 0x000fe40003f25270 */
[----:B------:R-:W-:Y:S02]  /*d250*/  SEL R9, RZ, 0x1, !P0 ;  /* 0x00000001ff097807 */ /* 0x000fe40004000000 */
[----:B------:R-:W-:Y:S01]  /*d260*/  SEL R11, RZ, 0x1, !P1 ;  /* 0x00000001ff0b7807 */ /* 0x000fe20004800000 */
[----:B------:R-:W-:Y:S08]  /*d270*/  @P2 BRA `(.L_x_6522) ;  /* 0x0000000000c82947 */ /* 0x000ff00003800000 */
[----:B------:R-:W-:Y:S02]  /*d280*/  LOP3.LUT R21, R21, 0xffff, RZ, 0xc0, !PT ;  /* 0x0000ffff15157812 */ /* 0x000fe400078ec0ff */
[----:B------:R-:W-:Y:S02]  /*d290*/  IADD3 R14, R14, R3, RZ ;  /* 0x000000030e0e7210 */ /* 0x000fe40007ffe0ff */
[----:B------:R-:W-:Y:S02]  /*d2a0*/  LOP3.LUT R20, R20, 0xffff, RZ, 0xc0, !PT ;  /* 0x0000ffff14147812 */ /* 0x000fe400078ec0ff */
[----:B------:R-:W-:Y:S02]  /*d2b0*/  LOP3.LUT R10, R10, 0xffff, RZ, 0xc0, !PT ;  /* 0x0000ffff0a0a7812 */ /* 0x000fe400078ec0ff */
[----:B------:R-:W-:Y:S02]  /*d2c0*/  PRMT R21, R21, 0x8880, RZ ;  /* 0x0000888015157816 */ /* 0x000fe400000000ff */
[----:B------:R-:W-:-:S02]  /*d2d0*/  ISETP.GE.U32.AND P2, PT, R14, R0, PT ;  /* 0x000000000e00720c */ /* 0x000fc40003f46070 */
[----:B------:R-:W-:Y:S02]  /*d2e0*/  PRMT R5, R20, 0x8880, RZ ;  /* 0x0000888014057816 */ /* 0x000fe400000000ff */
[----:B------:R-:W-:Y:S01]  /*d2f0*/  PRMT R4, R10, 0x8880, RZ ;  /* 0x000088800a047816 */ /* 0x000fe200000000ff */
[----:B------:R-:W-:Y:S01]  /*d300*/  IMAD.MOV.U32 R10, RZ, RZ, R21 ;  /* 0x000000ffff0a7224 */ /* 0x000fe200078e0015 */
[----:B------:R-:W-:Y:S01]  /*d310*/  LOP3.LUT R13, R13, 0xffff, RZ, 0xc0, !PT ;  /* 0x0000ffff0d0d7812 */ /* 0x000fe200078ec0ff */
[----:B------:R-:W-:Y:S02]  /*d320*/  IMAD.MOV R5, RZ, RZ, -R5 ;  /* 0x000000ffff057224 */ /* 0x000fe400078e0a05 */
[----:B------:R-:W-:Y:S01]  /*d330*/  IMAD.MOV R10, RZ, RZ, -R10 ;  /* 0x000000ffff0a7224 */ /* 0x000fe200078e0a0a */
[----:B------:R-:W-:Y:S02]  /*d340*/  PRMT R13, R13, 0x8880, RZ ;  /* 0x000088800d0d7816 */ /* 0x000fe400000000ff */
[----:B------:R-:W-:-:S02]  /*d350*/  ISETP.NE.AND P0, PT, R4, R5, PT ;  /* 0x000000050400720c */ /* 0x000fc40003f05270 */
        /* <DEDUP_REMOVED lines=10> */
[----:B------:R-:W-:-:S02]  /*d400*/  PRMT R4, R12, 0x8880, RZ ;  /* 0x000088800c047816 */ /* 0x000fc400000000ff */
[----:B------:R-:W-:Y:S02]  /*d410*/  ISETP.GE.U32.AND P2, PT, R3, R0, PT ;  /* 0x000000000300720c */ /* 0x000fe40003f46070 */
[----:B------:R-:W-:Y:S02]  /*d420*/  PRMT R5, R25, 0x8880, RZ ;  /* 0x0000888019057816 */ /* 0x000fe400000000ff */
[----:B------:R-:W-:Y:S01]  /*d430*/  PRMT R12, R8, 0x8880, RZ ;  /* 0x00008880080c7816 */ /* 0x000fe200000000ff */
[----:B------:R-:W-:Y:S02]  /*d440*/  IMAD.MOV.U32 R8, RZ, RZ, R26 ;  /* 0x000000ffff087224 */ /* 0x000fe400078e001a */
[----:B------:R-:W-:Y:S02]  /*d450*/  IMAD.MOV R5, RZ, RZ, -R5 ;  /* 0x000000ffff057224 */ /* 0x000fe400078e0a05 */
[----:B------:R-:W-:-:S03]  /*d460*/  IMAD.MOV R15, RZ, RZ, -R8 ;  /* 0x000000ffff0f7224 */ /* 0x000fc600078e0a08 */
        /* <DEDUP_REMOVED lines=19> */
.L_x_6522:
[----:B------:R-:W-:Y:S05]  /*d5a0*/  BSYNC B0 ;  /* 0x0000000000007941 */ /* 0x000fea0003800000 */
.L_x_6521:
        /* <DEDUP_REMOVED lines=10> */
[----:B------:R-:W-:Y:S02]  /*d650*/  PRMT R4, R11, 0x8880, RZ ;  /* 0x000088800b047816 */ /* 0x000fe400000000ff */
[----:B------:R-:W-:Y:S02]  /*d660*/  LOP3.LUT R8, R8, 0xffff, RZ, 0xc0, !PT ;  /* 0x0000ffff08087812 */ /* 0x000fe400078ec0ff */
[----:B------:R-:W-:Y:S02]  /*d670*/  ISETP.NE.AND P0, PT, R5, R0, PT ;  /* 0x000000000500720c */ /* 0x000fe40003f05270 */
[----:B------:R-:W-:-:S02]  /*d680*/  LOP3.LUT R7, R7, 0xffff, RZ, 0xc0, !PT ;  /* 0x0000ffff07077812 */ /* 0x000fc400078ec0ff */
[----:B------:R-:W-:Y:S02]  /*d690*/  PRMT R5, R12, 0x8880, RZ ;  /* 0x000088800c057816 */ /* 0x000fe400000000ff */
[----:B------:R-:W-:Y:S02]  /*d6a0*/  LOP3.LUT R6, R6, 0xffff, RZ, 0xc0, !PT ;  /* 0x0000ffff06067812 */ /* 0x000fe400078ec0ff */
[----:B------:R-:W-:Y:S01]  /*d6b0*/  ISETP.NE.AND P1, PT, R4, R3, PT ;  /* 0x000000030400720c */ /* 0x000fe20003f25270 */
[----:B------:R-:W-:Y:S01]  /*d6c0*/  IMAD.MOV R5, RZ, RZ, -R5 ;  /* 0x000000ffff057224 */ /* 0x000fe200078e0a05 */
[----:B------:R-:W-:Y:S02]  /*d6d0*/  PRMT R4, R8, 0x8880, RZ ;  /* 0x0000888008047816 */ /* 0x000fe400000000ff */
[----:B------:R-:W-:Y:S02]  /*d6e0*/  PRMT R7, R7, 0x8880, RZ ;  /* 0x0000888007077816 */ /* 0x000fe400000000ff */
[----:B------:R-:W-:-:S02]  /*d6f0*/  PRMT R8, R6, 0x8880, RZ ;  /* 0x0000888006087816 */ /* 0x000fc400000000ff */
[----:B------:R-:W-:Y:S01]  /*d700*/  IADD3 R4, -R4, RZ, RZ ;  /* 0x000000ff04047210 */ /* 0x000fe20007ffe1ff */
[----:B------:R-:W-:Y:S01]  /*d710*/  IMAD.MOV.U32 R6, RZ, RZ, R7 ;  /* 0x000000ffff067224 */ /* 0x000fe200078e0007 */
[----:B------:R-:W-:Y:S01]  /*d720*/  SEL R3, RZ, 0x1, !P1 ;  /* 0x00000001ff037807 */ /* 0x000fe20004800000 */
[----:B------:R-:W-:Y:S01]  /*d730*/  IMAD.MOV.U32 R7, RZ, RZ, R8 ;  /* 0x000000ffff077224 */ /* 0x000fe200078e0008 */
[----:B------:R-:W-:Y:S02]  /*d740*/  SEL R0, RZ, 0x1, !P0 ;  /* 0x00000001ff007807 */ /* 0x000fe40004000000 */
[----:B------:R-:W-:Y:S01]  /*d750*/  ISETP.NE.AND P1, PT, R3, R4, PT ;  /* 0x000000040300720c */ /* 0x000fe20003f25270 */
[----:B------:R-:W-:Y:S01]  /*d760*/  IMAD.MOV R4, RZ, RZ, -R7 ;  /* 0x000000ffff047224 */ /* 0x000fe200078e0a07 */
[----:B------:R-:W-:Y:S01]  /*d770*/  ISETP.NE.AND P0, PT, R0, R5, PT ;  /* 0x000000050000720c */ /* 0x000fe20003f05270 */
[----:B------:R-:W-:Y:S01]  /*d780*/  IMAD.MOV R5, RZ, RZ, -R6 ;  /* 0x000000ffff057224 */ /* 0x000fe200078e0a06 */
[----:B------:R-:W-:-:S02]  /*d790*/  SEL R3, RZ, 0x1, !P1 ;  /* 0x00000001ff037807 */ /* 0x000fc40004800000 */
[----:B------:R-:W-:Y:S02]  /*d7a0*/  SEL R0, RZ, 0x1, !P0 ;  /* 0x00000001ff007807 */ /* 0x000fe40004000000 */
[----:B------:R-:W-:Y:S02]  /*d7b0*/  ISETP.NE.AND P1, PT, R3, R4, PT ;  /* 0x000000040300720c */ /* 0x000fe40003f25270 */
[----:B------:R-:W-:Y:S02]  /*d7c0*/  ISETP.NE.AND P0, PT, R0, R5, PT ;  /* 0x000000050000720c */ /* 0x000fe40003f05270 */
[----:B------:R-:W-:Y:S02]  /*d7d0*/  SEL R18, RZ, 0x1, !P1 ;  /* 0x00000001ff127807 */ /* 0x000fe40004800000 */
[----:B------:R-:W-:-:S09]  /*d7e0*/  SEL R25, RZ, 0x1, !P0 ;  /* 0x00000001ff197807 */ /* 0x000fd20004000000 */
.L_x_6473:
[----:B------:R-:W-:Y:S05]  /*d7f0*/  BSYNC B6 ;  /* 0x0000000000067941 */ /* 0x000fea0003800000 */
.L_x_6472:
[----:B------:R-:W-:Y:S02]  /*d800*/  ULDC UR4, c[0x0][0x230] ;  /* 0x00008c0000047ab9 */ /* 0x000fe40000000800 */
[----:B------:R-:W-:-:S13]  /*d810*/  ISETP.NE.AND P0, PT, RZ, UR4, PT ;  /* 0x00000004ff007c0c */ /* 0x000fda000bf05270 */
[----:B------:R-:W-:Y:S05]  /*d820*/  @!P0 BRA `(.L_x_6523) ;  /* 0x0000000000a88947 */ /* 0x000fea0003800000 */
[----:B------:R-:W0:Y:S01]  /*d830*/  S2R R4, SR_CgaCtaId ;  /* 0x0000000000047919 */ /* 0x000e220000008800 */
[----:B------:R-:W1:Y:S01]  /*d840*/  LDC R11, c[0x0][RZ] ;  /* 0x00000000ff0b7b82 */ /* 0x000e620000000800 */
[----:B------:R-:W-:Y:S02]  /*d850*/  MOV R0, 0x400 ;  /* 0x0000040000007802 */ /* 0x000fe40000000f00 */
[----:B------:R-:W-:Y:S02]  /*d860*/  PRMT R5, R18, 0x7604, R25 ;  /* 0x0000760412057816 */ /* 0x000fe40000000019 */
[----:B------:R-:W-:-:S03]  /*d870*/  IADD3 R3, R0, 0x10, RZ ;  /* 0x0000001000037810 */ /* 0x000fc60007ffe0ff */
[----:B------:R-:W2:Y:S01]  /*d880*/  LDC R10, c[0x0][0x4] ;  /* 0x00000100ff0a7b82 */ /* 0x000ea20000000800 */
[----:B-1----:R-:W-:Y:S01]  /*d890*/  IMAD R0, R23, R11, R2 ;  /* 0x0000000b17007224 */ /* 0x002fe200078e0202 */
[----:B0-----:R-:W-:Y:S02]  /*d8a0*/  LEA R3, R4, R3, 0x18 ;  /* 0x0000000304037211 */ /* 0x001fe400078ec0ff */
[----:B--2---:R-:W-:-:S03]  /*d8b0*/  SHF.R.U32.HI R4, RZ, 0x1, R10 ;  /* 0x00000001ff047819 */ /* 0x004fc6000001160a */
[----:B------:R-:W-:Y:S01]  /*d8c0*/  IMAD R0, R0, 0x2, R3 ;  /* 0x0000000200007824 */ /* 0x000fe200078e0203 */
[----:B------:R-:W-:-:S04]  /*d8d0*/  ISETP.NE.AND P0, PT, R4, RZ, PT ;  /* 0x000000ff0400720c */ /* 0x000fc80003f05270 */
[----:B------:R0:W-:Y:S09]  /*d8e0*/  STS.U16 [R0], R5 ;  /* 0x0000000500007388 */ /* 0x0001f20000000400 */
[----:B0-----:R-:W-:Y:S05]  /*d8f0*/  @!P0 BRA `(.L_x_6523) ;  /* 0x0000000000748947 */ /* 0x001fea0003800000 */
.L_x_6526:
        /* <DEDUP_REMOVED lines=13> */
[----:B------:R-:W-:Y:S02]  /*d9d0*/  PRMT R6, R25, 0x8880, RZ ;  /* 0x0000888019067816 */ /* 0x000fe400000000ff */
[----:B------:R-:W-:-:S03]  /*d9e0*/  PRMT R8, R18, 0x8880, RZ ;  /* 0x0000888012087816 */ /* 0x000fc600000000ff */
[----:B------:R-:W0:Y:S02]  /*d9f0*/  LDS.U16 R4, [R4] ;  /* 0x0000000004047984 */ /* 0x000e240000000400 */
[C---:B0-----:R-:W-:Y:S02]  /*da00*/  PRMT R5, R4.reuse, 0x8880, RZ ;  /* 0x0000888004057816 */ /* 0x041fe400000000ff */
[----:B------:R-:W-:-:S03]  /*da10*/  PRMT R7, R4, 0x9991, RZ ;  /* 0x0000999104077816 */ /* 0x000fc600000000ff */
[----:B------:R-:W-:Y:S01]  /*da20*/  IMAD.MOV R5, RZ, RZ, -R5 ;  /* 0x000000ffff057224 */ /* 0x000fe200078e0a05 */
[----:B------:R-:W-:-:S04]  /*da30*/  IADD3 R7, -R7, RZ, RZ ;  /* 0x000000ff07077210 */ /* 0x000fc80007ffe1ff */
[----:B------:R-:W-:Y:S02]  /*da40*/  ISETP.NE.AND P0, PT, R6, R5, PT ;  /* 0x000000050600720c */ /* 0x000fe40003f05270 */
[----:B------:R-:W-:Y:S02]  /*da50*/  ISETP.NE.AND P1, PT, R8, R7, PT ;  /* 0x000000070800720c */ /* 0x000fe40003f25270 */
[----:B------:R-:W-:Y:S02]  /*da60*/  SEL R25, RZ, 0x1, !P0 ;  /* 0x00000001ff197807 */ /* 0x000fe40004000000 */
[----:B------:R-:W-:-:S04]  /*da70*/  SEL R18, RZ, 0x1, !P1 ;  /* 0x00000001ff127807 */ /* 0x000fc80004800000 */
[----:B------:R-:W-:-:S05]  /*da80*/  PRMT R5, R18, 0x7604, R25 ;  /* 0x0000760412057816 */ /* 0x000fca0000000019 */
[----:B------:R0:W-:Y:S02]  /*da90*/  STS.U16 [R0], R5 ;  /* 0x0000000500007388 */ /* 0x0001e40000000400 */
.L_x_6525:
[----:B------:R-:W-:Y:S05]  /*daa0*/  BSYNC B0 ;  /* 0x0000000000007941 */ /* 0x000fea0003800000 */
.L_x_6524:
[----:B------:R-:W-:Y:S01]  /*dab0*/  IMAD.MOV.U32 R4, RZ, RZ, R9 ;  /* 0x000000ffff047224 */ /* 0x000fe200078e0009 */
[----:B------:R-:W-:Y:S06]  /*dac0*/  @P2 BRA `(.L_x_6526) ;  /* 0xfffffffc008c2947 */ /* 0x000fec000383ffff */
.L_x_6523:
        /* <DEDUP_REMOVED lines=20> */
.L_x_6531:
[----:B0-----:R-:W-:Y:S01]  /*dc10*/  IMAD.IADD R0, R2, 0x1, R4 ;  /* 0x0000000102007824 */ /* 0x001fe200078e0204 */
[----:B------:R-:W-:Y:S05]  /*dc20*/  WARPSYNC.ALL ;  /* 0x0000000000007948 */ /* 0x000fea0003800000 */
[----:B------:R-:W-:Y:S01]  /*dc30*/  BAR.SYNC.DEFER_BLOCKING 0x0 ;  /* 0x0000000000007b1d */ /* 0x000fe20000010000 */
[----:B------:R-:W-:-:S04]  /*dc40*/  ISETP.GE.U32.AND P0, PT, R0, R7, PT ;  /* 0x000000070000720c */ /* 0x000fc80003f06070 */
[----:B------:R-:W-:Y:S01]  /*dc50*/  ISETP.GE.U32.OR P0, PT, R2, R4, P0 ;  /* 0x000000040200720c */ /* 0x000fe20000706470 */
[----:B------:R-:W-:-:S12]  /*dc60*/  BSSY B0, `(.L_x_6529) ;  /* 0x0000012000007945 */ /* 0x000fd80003800000 */
[----:B------:R-:W-:Y:S05]  /*dc70*/  @P0 BRA `(.L_x_6530) ;  /* 0x0000000000400947 */ /* 0x000fea0003800000 */
[----:B------:R-:W-:Y:S02]  /*dc80*/  LEA R0, R4, R3, 0x1 ;  /* 0x0000000304007211 */ /* 0x000fe400078e08ff */
[----:B------:R-:W-:Y:S02]  /*dc90*/  LOP3.LUT R25, R25, 0xffff, RZ, 0xc0, !PT ;  /* 0x0000ffff19197812 */ /* 0x000fe400078ec0ff */
[----:B------:R-:W-:Y:S02]  /*dca0*/  LOP3.LUT R18, R18, 0xffff, RZ, 0xc0, !PT ;  /* 0x0000ffff12127812 */ /* 0x000fe400078ec0ff */
[----:B------:R-:W0:Y:S01]  /*dcb0*/  LDS.U16 R0, [R0] ;  /* 0x0000000000007984 */ /* 0x000e220000000400 */
[----:B------:R-:W-:Y:S02]  /*dcc0*/  PRMT R8, R25, 0x8880, RZ ;  /* 0x0000888019087816 */ /* 0x000fe400000000ff */
[----:B------:R-:W-:Y:S02]  /*dcd0*/  PRMT R9, R18, 0x8880, RZ ;  /* 0x0000888012097816 */ /* 0x000fe400000000ff */
[----:B0-----:R-:W-:-:S02]  /*dce0*/  PRMT R5, R0, 0x8880, RZ ;  /* 0x0000888000057816 */ /* 0x001fc400000000ff */
[----:B------:R-:W-:-:S03]  /*dcf0*/  PRMT R6, R0, 0x9991, RZ ;  /* 0x0000999100067816 */ /* 0x000fc600000000ff */
[----:B------:R-:W-:Y:S02]  /*dd00*/  IMAD.MOV R5, RZ, RZ, -R5 ;  /* 0x000000ffff057224 */ /* 0x000fe400078e0a05 */
[----:B------:R-:W-:-:S03]  /*dd10*/  IMAD.MOV R6, RZ, RZ, -R6 ;  /* 0x000000ffff067224 */ /* 0x000fc600078e0a06 */
[----:B------:R-:W-:Y:S02]  /*dd20*/  ISETP.NE.AND P0, PT, R8, R5, PT ;  /* 0x000000050800720c */ /* 0x000fe40003f05270 */
[----:B------:R-:W-:Y:S02]  /*dd30*/  ISETP.NE.AND P1, PT, R9, R6, PT ;  /* 0x000000060900720c */ /* 0x000fe40003f25270 */
[----:B------:R-:W-:Y:S02]  /*dd40*/  SEL R25, RZ, 0x1, !P0 ;  /* 0x00000001ff197807 */ /* 0x000fe40004000000 */
[----:B------:R-:W-:-:S04]  /*dd50*/  SEL R18, RZ, 0x1, !P1 ;  /* 0x00000001ff127807 */ /* 0x000fc80004800000 */
[----:B------:R-:W-:-:S05]  /*dd60*/  PRMT R0, R18, 0x7604, R25 ;  /* 0x0000760412007816 */ /* 0x000fca0000000019 */
[----:B------:R0:W-:Y:S02]  /*dd70*/  STS.U16 [R3], R0 ;  /* 0x0000000003007388 */ /* 0x0001e40000000400 */
.L_x_6530:
[----:B------:R-:W-:Y:S05]  /*dd80*/  BSYNC B0 ;  /* 0x0000000000007941 */ /* 0x000fea0003800000 */
.L_x_6529:
[----:B------:R-:W-:-:S04]  /*dd90*/  SHF.R.S32.HI R4, RZ, 0x1, R4 ;  /* 0x00000001ff047819 */ /* 0x000fc80000011404 */
[----:B------:R-:W-:-:S13]  /*dda0*/  ISETP.GE.AND P0, PT, R4, 0x20, PT ;  /* 0x000000200400780c */ /* 0x000fda0003f06270 */
[----:B------:R-:W-:Y:S05]  /*ddb0*/  @P0 BRA `(.L_x_6531) ;  /* 0xfffffffc00940947 */ /* 0x000fea000383ffff */
[----:B0-----:R-:W-:-:S07]  /*ddc0*/  IMAD.MOV.U32 R0, RZ, RZ, 0x20 ;  /* 0x00000020ff007424 */ /* 0x001fce00078e00ff */
.L_x_6528:
[----:B------:R-:W-:Y:S01]  /*ddd0*/  ISETP.GE.AND P0, PT, R0, 0x2, PT ;  /* 0x000000020000780c */ /* 0x000fe20003f06270 */
[----:B------:R-:W-:Y:S05]  /*dde0*/  WARPSYNC.ALL ;  /* 0x0000000000007948 */ /* 0x000fea0003800000 */
[----:B------:R-:W-:Y:S07]  /*ddf0*/  BAR.SYNC.DEFER_BLOCKING 0x0 ;  /* 0x0000000000007b1d */ /* 0x000fee0000010000 */
[----:B------:R-:W-:Y:S05]  /*de00*/  @!P0 BRA `(.L_x_6527) ;  /* 0x0000000000488947 */ /* 0x000fea0003800000 */
[----:B------:R-:W-:-:S07]  /*de10*/  IMAD.MOV.U32 R3, RZ, RZ, 0x1 ;  /* 0x00000001ff037424 */ /* 0x000fce00078e00ff */
.L_x_6532:
[----:B------:R-:W-:Y:S02]  /*de20*/  LOP3.LUT R25, R25, 0xffff, RZ, 0xc0, !PT ;  /* 0x0000ffff19197812 */ /* 0x000fe400078ec0ff */
[----:B------:R-:W-:Y:S02]  /*de30*/  LOP3.LUT R18, R18, 0xffff, RZ, 0xc0, !PT ;  /* 0x0000ffff12127812 */ /* 0x000fe400078ec0ff */
[----:B------:R-:W-:Y:S02]  /*de40*/  PRMT R4, R25, 0x8880, RZ ;  /* 0x0000888019047816 */ /* 0x000fe400000000ff */
[----:B------:R-:W-:-:S03]  /*de50*/  PRMT R6, R18, 0x8880, RZ ;  /* 0x0000888012067816 */ /* 0x000fc600000000ff */
[----:B------:R-:W0:Y:S04]  /*de60*/  SHFL.DOWN PT, R7, R4, R3, 0x1f ;  /* 0x08001f0304077589 */ /* 0x000e2800000e0000 */
[----:B------:R1:W2:Y:S02]  /*de70*/  SHFL.DOWN PT, R5, R6, R3, 0x1f ;  /* 0x08001f0306057589 */ /* 0x0002a400000e0000 */
[----:B-1----:R-:W-:-:S04]  /*de80*/  SHF.L.U32 R3, R3, 0x1, RZ ;  /* 0x0000000103037819 */ /* 0x002fc800000006ff */
        /* <DEDUP_REMOVED lines=10> */
.L_x_6527:
[----:B------:R-:W1:Y:S01]  /*df30*/  LDC R3, c[0x0][0x3e8] ;  /* 0x0000fa00ff037b82 */ /* 0x000e620000000800 */
[----:B------:R-:W-:Y:S02]  /*df40*/  IMAD.MOV.U32 R19, RZ, RZ, RZ ;  /* 0x000000ffff137224 */ /* 0x000fe400078e00ff */
[----:B------:R-:W-:Y:S01]  /*df50*/  IMAD.MOV.U32 R22, RZ, RZ, RZ ;  /* 0x000000ffff167224 */ /* 0x000fe200078e00ff */
[----:B-1----:R-:W-:-:S13]  /*df60*/  ISETP.NE.AND P1, PT, R3, RZ, PT ;  /* 0x000000ff0300720c */ /* 0x002fda0003f25270 */
[----:B------:R-:W-:Y:S05]  /*df70*/  @!P1 BRA `(.L_x_6533) ;  /* 0x0000001000449947 */ /* 0x000fea0003800000 */
[----:B------:R-:W-:Y:S01]  /*df80*/  IMAD.MOV.U32 R16, RZ, RZ, RZ ;  /* 0x000000ffff107224 */ /* 0x000fe200078e00ff */
[----:B------:R-:W-:Y:S01]  /*df90*/  ULDC.64 UR4, c[0x0][0x3f0] ;  /* 0x0000fc0000047ab9 */ /* 0x000fe20000000a00 */
[----:B------:R-:W-:Y:S02]  /*dfa0*/  ISETP.NE.AND P0, PT, R3, 0x1, PT ;  /* 0x000000010300780c */ /* 0x000fe40003f05270 */
[----:B------:R-:W-:Y:S01]  /*dfb0*/  IMAD.HI.U32 R4, R17, UR4, R16 ;  /* 0x0000000411047c27 */ /* 0x000fe2000f8e0010 */
[----:B------:R-:W-:-:S04]  /*dfc0*/  ULDC UR4, c[0x0][0x3ec] ;  /* 0x0000fb0000047ab9 */ /* 0x000fc80000000800 */
[----:B0-----:R-:W-:-:S05]  /*dfd0*/  SHF.R.U32.HI R5, RZ, UR5, R4 ;  /* 0x00000005ff057c19 */ /* 0x001fca0008011604 */
        /* <DEDUP_REMOVED lines=267> */
.L_x_6533:
[----:B------:R-:W-:Y:S05]  /*f090*/  @!P1 BRA `(.L_x_6534) ;  /* 0x0000001000489947 */ /* 0x000fea0003800000 */
[----:B0-----:R-:W-:Y:S01]  /*f0a0*/  VIADD R5, R17, 0x1 ;  /* 0x0000000111057836 */ /* 0x001fe20000000000 */
        /* <DEDUP_REMOVED lines=273> */
.L_x_6534:
[----:B------:R-:W-:Y:S01]  /*101c0*/  ULDC.64 UR4, c[0x0][0x5f8] ;  /* 0x00017e0000047ab9 */ /* 0x000fe20000000a00 */
[----:B------:R-:W-:Y:S01]  /*101d0*/  ULDC UR6, c[0x0][0x234] ;  /* 0x00008d0000067ab9 */ /* 0x000fe20000000800 */
[----:B------:R-:W-:Y:S02]  /*101e0*/  ISETP.NE.U32.AND P0, PT, RZ, UR4, PT ;  /* 0x00000004ff007c0c */ /* 0x000fe4000bf05070 */
[----:B0-----:R-:W-:Y:S02]  /*101f0*/  CS2R R4, SRZ ;  /* 0x0000000000047805 */ /* 0x001fe4000001ff00 */
[----:B------:R-:W-:Y:S01]  /*10200*/  ISETP.NE.AND P3, PT, RZ, UR6, PT ;  /* 0x00000006ff007c0c */ /* 0x000fe2000bf65270 */
[----:B------:R-:W-:Y:S01]  /*10210*/  IMAD.MOV.U32 R12, RZ, RZ, RZ ;  /* 0x000000ffff0c7224 */ /* 0x000fe200078e00ff */
        /* <DEDUP_REMOVED lines=9> */
[----:B------:R-:W-:Y:S01]  /*102b0*/  ULDC UR4, c[0x0][0x224] ;  /* 0x0000890000047ab9 */ /* 0x000fe20000000800 */
[----:B------:R-:W-:Y:S02]  /*102c0*/  IMAD.MOV.U32 R19, RZ, RZ, RZ ;  /* 0x000000ffff137224 */ /* 0x000fe400078e00ff */
[----:B------:R-:W-:-:S04]  /*102d0*/  IMAD R7, R23, UR5, R6 ;  /* 0x0000000517077c24 */ /* 0x000fc8000f8e0206 */
[----:B0-----:R-:W-:-:S04]  /*102e0*/  IMAD R7, R0, UR4, R7 ;  /* 0x0000000400077c24 */ /* 0x001fc8000f8e0207 */
[----:B------:R-:W-:Y:S01]  /*102f0*/  IMAD.SHL.U32 R7, R7, 0x2, RZ ;  /* 0x0000000207077824 */ /* 0x000fe200078e00ff */
        /* <DEDUP_REMOVED lines=274> */
.L_x_6536:
[----:B------:R-:W-:Y:S05]  /*11420*/  @!P1 BRA `(.L_x_6537) ;  /* 0x0000001000489947 */ /* 0x000fea0003800000 */
        /* <DEDUP_REMOVED lines=274> */
.L_x_6537:
[----:B------:R-:W0:Y:S01]  /*12550*/  LDC R11, c[0x0][0x22c] ;  /* 0x00008b00ff0b7b82 */ /* 0x000e220000000800 */
[----:B------:R-:W-:Y:S01]  /*12560*/  ULDC UR4, c[0x0][0x21c] ;  /* 0x0000870000047ab9 */ /* 0x000fe20000000800 */
[----:B------:R-:W-:Y:S01]  /*12570*/  BSSY B0, `(.L_x_6538) ;  /* 0x000000c000007945 */ /* 0x000fe20003800000 */
[----:B------:R-:W-:Y:S02]  /*12580*/  PRMT R3, RZ, 0x7610, R3 ;  /* 0x00007610ff037816 */ /* 0x000fe40000000003 */
        /* <DEDUP_REMOVED lines=10> */
.L_x_6539:
[----:B------:R-:W-:Y:S05]  /*12630*/  BSYNC B0 ;  /* 0x0000000000007941 */ /* 0x000fea0003800000 */
.L_x_6538:
        /* <DEDUP_REMOVED lines=15> */
.L_x_6541:
[----:B------:R-:W-:Y:S05]  /*12730*/  BSYNC B0 ;  /* 0x0000000000007941 */ /* 0x000fea0003800000 */
.L_x_6540:
        /* <DEDUP_REMOVED lines=35> */
.L_x_6543:
[----:B------:R-:W-:Y:S05]  /*12970*/  BSYNC B0 ;  /* 0x0000000000007941 */ /* 0x000fea0003800000 */
.L_x_6542:
        /* <DEDUP_REMOVED lines=34> */
.L_x_6548:
[----:B------:R-:W-:-:S04]  /*12ba0*/  IMAD.IADD R9, R0, 0x1, R3 ;  /* 0x0000000100097824 */ /* 0x000fc800078e0203 */
[----:B-1----:R-:W-:-:S05]  /*12bb0*/  IMAD.WIDE.U32 R8, R9, 0x2, R6 ;  /* 0x0000000209087825 */ /* 0x002fca00078e0006 */
[----:B------:R-:W2:Y:S04]  /*12bc0*/  LDG.E.S8 R14, desc[UR58][R8.64+0x1] ;  /* 0x0000013a080e7981 */ /* 0x000ea8000c1e1300 */
[----:B------:R-:W3:Y:S01]  /*12bd0*/  LDG.E.S8 R11, desc[UR58][R8.64] ;  /* 0x0000003a080b7981 */ /* 0x000ee2000c1e1300 */
[----:B------:R-:W-:Y:S01]  /*12be0*/  IMAD.IADD R3, R10, 0x1, R3 ;  /* 0x000000010a037824 */ /* 0x000fe200078e0203 */
[----:B------:R-:W-:-:S04]  /*12bf0*/  LOP3.LUT R18, R18, 0xffff, RZ, 0xc0, !PT ;  /* 0x0000ffff12127812 */ /* 0x000fc800078ec0ff */
[----:B------:R-:W-:Y:S02]  /*12c00*/  ISETP.GE.U32.AND P3, PT, R3, UR8, PT ;  /* 0x0000000803007c0c */ /* 0x000fe4000bf66070 */
[----:B------:R-:W-:Y:S02]  /*12c10*/  LOP3.LUT R17, R17, 0xffff, RZ, 0xc0, !PT ;  /* 0x0000ffff11117812 */ /* 0x000fe400078ec0ff */
[----:B------:R-:W-:Y:S02]  /*12c20*/  PRMT R13, R18, 0x8880, RZ ;  /* 0x00008880120d7816 */ /* 0x000fe400000000ff */
[----:B------:R-:W-:Y:S01]  /*12c30*/  PRMT R15, R17, 0x8880, RZ ;  /* 0x00008880110f7816 */ /* 0x000fe200000000ff */
[----:B--2---:R-:W-:Y:S01]  /*12c40*/  IMAD.MOV R14, RZ, RZ, -R14 ;  /* 0x000000ffff0e7224 */ /* 0x004fe200078e0a0e */
[----:B---3--:R-:W-:-:S04]  /*12c50*/  IADD3 R18, -R11, RZ, RZ ;  /* 0x000000ff0b127210 */ /* 0x008fc80007ffe1ff */
[----:B------:R-:W-:Y:S02]  /*12c60*/  ISETP.NE.AND P2, PT, R15, R14, PT ;  /* 0x0000000e0f00720c */ /* 0x000fe40003f45270 */
[----:B------:R-:W-:Y:S02]  /*12c70*/  ISETP.NE.AND P0, PT, R13, R18, PT ;  /* 0x000000120d00720c */ /* 0x000fe40003f05270 */
[----:B------:R-:W-:Y:S02]  /*12c80*/  SEL R17, RZ, 0x1, !P2 ;  /* 0x00000001ff117807 */ /* 0x000fe40005000000 */
[----:B------:R-:W-:Y:S01]  /*12c90*/  SEL R18, RZ, 0x1, !P0 ;  /* 0x00000001ff127807 */ /* 0x000fe20004000000 */
[----:B------:R-:W-:Y:S08]  /*12ca0*/  @!P3 BRA `(.L_x_6548) ;  /* 0xfffffffc00bcb947 */ /* 0x000ff0000383ffff */
[----:B------:R-:W-:Y:S05]  /*12cb0*/  BSYNC B1 ;  /* 0x0000000000017941 */ /* 0x000fea0003800000 */
.L_x_6547:
[----:B------:R-:W-:Y:S05]  /*12cc0*/  BRA `(.L_x_6546) ;  /* 0x0000000000747947 */ /* 0x000fea0003800000 */
.L_x_6545:
        /* <DEDUP_REMOVED lines=11> */
.L_x_6549:
[----:B------:R-:W-:-:S04]  /*12d80*/  IMAD.IADD R9, R0, 0x1, R3 ;  /* 0x0000000100097824 */ /* 0x000fc800078e0203 */
[----:B0-----:R-:W-:-:S04]  /*12d90*/  IMAD R9, R9, R13, R2 ;  /* 0x0000000d09097224 */ /* 0x001fc800078e0202 */
[----:B-1----:R-:W-:-:S05]  /*12da0*/  IMAD.WIDE.U32 R8, R9, 0x2, R6 ;  /* 0x0000000209087825 */ /* 0x002fca00078e0006 */
[----:B------:R-:W3:Y:S04]  /*12db0*/  LDG.E.S8 R11, desc[UR58][R8.64+0x1] ;  /* 0x0000013a080b7981 */ /* 0x000ee8000c1e1300 */
[----:B------:R-:W4:Y:S01]  /*12dc0*/  LDG.E.S8 R10, desc[UR58][R8.64] ;  /* 0x0000003a080a7981 */ /* 0x000f22000c1e1300 */
[----:B--2---:R-:W-:Y:S01]  /*12dd0*/  IMAD.IADD R3, R14, 0x1, R3 ;  /* 0x000000010e037824 */ /* 0x004fe200078e0203 */
[----:B------:R-:W-:-:S04]  /*12de0*/  LOP3.LUT R18, R18, 0xffff, RZ, 0xc0, !PT ;  /* 0x0000ffff12127812 */ /* 0x000fc800078ec0ff */
[----:B------:R-:W-:Y:S02]  /*12df0*/  ISETP.GE.U32.AND P3, PT, R3, UR7, PT ;  /* 0x0000000703007c0c */ /* 0x000fe4000bf66070 */
[----:B------:R-:W-:Y:S02]  /*12e00*/  LOP3.LUT R17, R17, 0xffff, RZ, 0xc0, !PT ;  /* 0x0000ffff11117812 */ /* 0x000fe400078ec0ff */
[----:B------:R-:W-:Y:S02]  /*12e10*/  PRMT R15, R18, 0x8880, RZ ;  /* 0x00008880120f7816 */ /* 0x000fe400000000ff */
[----:B------:R-:W-:Y:S01]  /*12e20*/  PRMT R18, R17, 0x8880, RZ ;  /* 0x0000888011127816 */ /* 0x000fe200000000ff */
[----:B---3--:R-:W-:Y:S01]  /*12e30*/  IMAD.MOV R11, RZ, RZ, -R11 ;  /* 0x000000ffff0b7224 */ /* 0x008fe200078e0a0b */
[----:B----4-:R-:W-:-:S04]  /*12e40*/  IADD3 R10, -R10, RZ, RZ ;  /* 0x000000ff0a0a7210 */ /* 0x010fc80007ffe1ff */
[----:B------:R-:W-:Y:S02]  /*12e50*/  ISETP.NE.AND P2, PT, R18, R11, PT ;  /* 0x0000000b1200720c */ /* 0x000fe40003f45270 */
[----:B------:R-:W-:Y:S02]  /*12e60*/  ISETP.NE.AND P0, PT, R15, R10, PT ;  /* 0x0000000a0f00720c */ /* 0x000fe40003f05270 */
[----:B------:R-:W-:Y:S02]  /*12e70*/  SEL R17, RZ, 0x1, !P2 ;  /* 0x00000001ff117807 */ /* 0x000fe40005000000 */
[----:B------:R-:W-:Y:S01]  /*12e80*/  SEL R18, RZ, 0x1, !P0 ;  /* 0x00000001ff127807 */ /* 0x000fe20004000000 */
[----:B------:R-:W-:Y:S08]  /*12e90*/  @!P3 BRA `(.L_x_6549) ;  /* 0xfffffffc00b8b947 */ /* 0x000ff0000383ffff */
.L_x_6546:
[----:B------:R-:W-:Y:S05]  /*12ea0*/  BSYNC B0 ;  /* 0x0000000000007941 */ /* 0x000fea0003800000 */
.L_x_6544:
        /* <DEDUP_REMOVED lines=12> */
.L_x_6553:
[--C-:B0-----:R-:W-:Y:S01]  /*12f70*/  IMAD.IADD R7, R23, 0x1, R6.reuse ;  /* 0x0000000117077824 */ /* 0x101fe200078e0206 */
[----:B------:R-:W-:Y:S01]  /*12f80*/  BAR.SYNC.DEFER_BLOCKING 0x0 ;  /* 0x0000000000007b1d */ /* 0x000fe20000010000 */
[----:B------:R-:W-:Y:S02]  /*12f90*/  ISETP.GT.AND P3, PT, R6, 0x1, PT ;  /* 0x000000010600780c */ /* 0x000fe40003f64270 */
[----:B------:R-:W-:Y:S02]  /*12fa0*/  SHF.R.S32.HI R11, RZ, 0x1, R6 ;  /* 0x00000001ff0b7819 */ /* 0x000fe40000011406 */
        /* <DEDUP_REMOVED lines=8> */
[----:B------:R-:W-:Y:S02]  /*13030*/  PRMT R8, R18, 0x8880, RZ ;  /* 0x0000888012087816 */ /* 0x000fe400000000ff */
[----:B------:R-:W-:Y:S02]  /*13040*/  PRMT R10, R17, 0x8880, RZ ;  /* 0x00008880110a7816 */ /* 0x000fe400000000ff */
[----:B------:R-:W0:Y:S02]  /*13050*/  LDS.U16 R6, [R6] ;  /* 0x0000000006067984 */ /* 0x000e240000000400 */
[----:B0-----:R-:W-:-:S02]  /*13060*/  PRMT R9, R6, 0x9991, RZ ;  /* 0x0000999106097816 */ /* 0x001fc400000000ff */
        /* <DEDUP_REMOVED lines=9> */
.L_x_6552:
[----:B------:R-:W-:Y:S05]  /*13100*/  BSYNC B0 ;  /* 0x0000000000007941 */ /* 0x000fea0003800000 */
.L_x_6551:
[----:B------:R-:W-:Y:S01]  /*13110*/  IMAD.MOV.U32 R6, RZ, RZ, R11 ;  /* 0x000000ffff067224 */ /* 0x000fe200078e000b */
[----:B------:R-:W-:Y:S06]  /*13120*/  @P3 BRA `(.L_x_6553) ;  /* 0xfffffffc00903947 */ /* 0x000fec000383ffff */
.L_x_6550:
[----:B------:R-:W-:Y:S02]  /*13130*/  ULDC UR4, c[0x0][0x22c] ;  /* 0x00008b0000047ab9 */ /* 0x000fe40000000800 */
[----:B------:R-:W-:-:S13]  /*13140*/  ISETP.NE.AND P0, PT, RZ, UR4, PT ;  /* 0x00000004ff007c0c */ /* 0x000fda000bf05270 */
[----:B------:R-:W-:Y:S05]  /*13150*/  @!P0 BRA `(.L_x_6554) ;  /* 0x0000000000e88947 */ /* 0x000fea0003800000 */
[----:B------:R-:W-:Y:S01]  /*13160*/  ISETP.GT.AND P0, PT, R3, 0x20, PT ;  /* 0x000000200300780c */ /* 0x000fe20003f04270 */
[----:B------:R-:W-:-:S12]  /*13170*/  IMAD.MOV.U32 R6, RZ, RZ, R3 ;  /* 0x000000ffff067224 */ /* 0x000fd800078e0003 */
[----:B------:R-:W-:Y:S05]  /*13180*/  @!P0 BRA `(.L_x_6555) ;  /* 0x0000000000888947 */ /* 0x000fea0003800000 */
[----:B------:R-:W-:Y:S02]  /*13190*/  PRMT R9, R17, 0x7604, R18 ;  /* 0x0000760411097816 */ /* 0x000fe40000000012 */
[----:B------:R-:W-:-:S03]  /*131a0*/  LEA.HI R6, R3, R3, RZ, 0x1 ;  /* 0x0000000303067211 */ /* 0x000fc600078f08ff */
[----:B------:R1:W-:Y:S01]  /*131b0*/  STS.U16 [R0], R9 ;  /* 0x0000000900007388 */ /* 0x0003e20000000400 */
[----:B0-----:R-:W-:Y:S01]  /*131c0*/  SHF.R.S32.HI R7, RZ, 0x1, R6 ;  /* 0x00000001ff077819 */ /* 0x001fe20000011406 */
[----:B------:R-:W-:-:S03]  /*131d0*/  IMAD.MOV.U32 R6, RZ, RZ, 0x20 ;  /* 0x00000020ff067424 */ /* 0x000fc600078e00ff */
[----:B------:R-:W-:-:S13]  /*131e0*/  ISETP.GE.AND P0, PT, R7, 0x20, PT ;  /* 0x000000200700780c */ /* 0x000fda0003f06270 */
[----:B-1----:R-:W-:Y:S05]  /*131f0*/  @!P0 BRA `(.L_x_6555) ;  /* 0x00000000006c8947 */ /* 0x002fea0003800000 */
.L_x_6558:
[----:B------:R-:W-:Y:S01]  /*13200*/  IADD3 R6, R2, R7, RZ ;  /* 0x0000000702067210 */ /* 0x000fe20007ffe0ff */
[----:B------:R-:W-:Y:S03]  /*13210*/  BAR.SYNC.DEFER_BLOCKING 0x0 ;  /* 0x0000000000007b1d */ /* 0x000fe60000010000 */
[----:B------:R-:W-:-:S03]  /*13220*/  ISETP.GE.U32.AND P0, PT, R6, R3, PT ;  /* 0x000000030600720c */ /* 0x000fc60003f06070 */
[----:B------:R-:W-:Y:S01]  /*13230*/  BSSY B0, `(.L_x_6556) ;  /* 0x0000013000007945 */ /* 0x000fe20003800000 */
[----:B------:R-:W-:-:S13]  /*13240*/  ISETP.GE.U32.OR P0, PT, R2, R7, P0 ;  /* 0x000000070200720c */ /* 0x000fda0000706470 */
[----:B0-----:R-:W-:Y:S05]  /*13250*/  @P0 BRA `(.L_x_6557) ;  /* 0x0000000000400947 */ /* 0x001fea0003800000 */
[----:B------:R-:W-:Y:S01]  /*13260*/  IMAD R6, R7, 0x2, R0 ;  /* 0x0000000207067824 */ /* 0x000fe200078e0200 */
[----:B------:R-:W-:Y:S02]  /*13270*/  LOP3.LUT R18, R18, 0xffff, RZ, 0xc0, !PT ;  /* 0x0000ffff12127812 */ /* 0x000fe400078ec0ff */
[----:B------:R-:W-:Y:S02]  /*13280*/  LOP3.LUT R17, R17, 0xffff, RZ, 0xc0, !PT ;  /* 0x0000ffff11117812 */ /* 0x000fe400078ec0ff */
[----:B------:R-:W-:Y:S01]  /*13290*/  PRMT R11, R18, 0x8880, RZ ;  /* 0x00008880120b7816 */ /* 0x000fe200000000ff */
[----:B------:R-:W0:Y:S01]  /*132a0*/  LDS.U16 R6, [R6] ;  /* 0x0000000006067984 */ /* 0x000e220000000400 */
[----:B------:R-:W-:Y:S02]  /*132b0*/  PRMT R10, R17, 0x8880, RZ ;  /* 0x00008880110a7816 */ /* 0x000fe400000000ff */
[C---:B0-----:R-:W-:Y:S02]  /*132c0*/  PRMT R8, R6.reuse, 0x8880, RZ ;  /* 0x0000888006087816 */ /* 0x041fe400000000ff */
        /* <DEDUP_REMOVED lines=9> */
.L_x_6557:
[----:B------:R-:W-:Y:S05]  /*13360*/  BSYNC B0 ;  /* 0x0000000000007941 */ /* 0x000fea0003800000 */
.L_x_6556:
[----:B------:R-:W-:-:S04]  /*13370*/  SHF.R.S32.HI R7, RZ, 0x1, R7 ;  /* 0x00000001ff077819 */ /* 0x000fc80000011407 */
[----:B------:R-:W-:-:S13]  /*13380*/  ISETP.GE.AND P0, PT, R7, 0x20, PT ;  /* 0x000000200700780c */ /* 0x000fda0003f06270 */
[----:B------:R-:W-:Y:S05]  /*13390*/  @P0 BRA `(.L_x_6558) ;  /* 0xfffffffc00980947 */ /* 0x000fea000383ffff */
[----:B------:R-:W-:-:S07]  /*133a0*/  IMAD.MOV.U32 R6, RZ, RZ, 0x20 ;  /* 0x00000020ff067424 */ /* 0x000fce00078e00ff */
.L_x_6555:
[----:B------:R-:W-:Y:S01]  /*133b0*/  BAR.SYNC.DEFER_BLOCKING 0x0 ;  /* 0x0000000000007b1d */ /* 0x000fe20000010000 */
[----:B------:R-:W-:-:S13]  /*133c0*/  ISETP.GE.AND P0, PT, R6, 0x2, PT ;  /* 0x000000020600780c */ /* 0x000fda0003f06270 */
[----:B------:R-:W-:Y:S05]  /*133d0*/  @!P0 BRA `(.L_x_6554) ;  /* 0x0000000000488947 */ /* 0x000fea0003800000 */
[----:B------:R-:W-:-:S11]  /*133e0*/  HFMA2.MMA R3, -RZ, RZ, 0, 5.9604644775390625e-08 ;  /* 0x00000001ff037435 */ /* 0x000fd600000001ff */
.L_x_6559:
[----:B------:R-:W-:Y:S02]  /*133f0*/  LOP3.LUT R18, R18, 0xffff, RZ, 0xc0, !PT ;  /* 0x0000ffff12127812 */ /* 0x000fe400078ec0ff */
[----:B------:R-:W-:Y:S02]  /*13400*/  LOP3.LUT R17, R17, 0xffff, RZ, 0xc0, !PT ;  /* 0x0000ffff11117812 */ /* 0x000fe400078ec0ff */
[----:B0-----:R-:W-:Y:S02]  /*13410*/  PRMT R7, R18, 0x8880, RZ ;  /* 0x0000888012077816 */ /* 0x001fe400000000ff */
[----:B------:R-:W-:-:S03]  /*13420*/  PRMT R8, R17, 0x8880, RZ ;  /* 0x0000888011087816 */ /* 0x000fc600000000ff */
[----:B------:R-:W0:Y:S04]  /*13430*/  SHFL.DOWN PT, R2, R7, R3, 0x1f ;  /* 0x08001f0307027589 */ /* 0x000e2800000e0000 */
        /* <DEDUP_REMOVED lines=12> */
.L_x_6554:
        /* <DEDUP_REMOVED lines=9> */
[----:B0-----:R-:W2:Y:S04]  /*13590*/  LDG.E.S8 R0, desc[UR58][R4.64] ;  /* 0x0000003a04007981 */ /* 0x001ea8000c1e1300 */
[----:B------:R-:W3:Y:S01]  /*135a0*/  LDG.E.S8 R2, desc[UR58][R4.64+0x1] ;  /* 0x0000013a04027981 */ /* 0x000ee2000c1e1300 */
[----:B------:R-:W-:Y:S02]  /*135b0*/  LOP3.LUT R18, R18, 0xffff, RZ, 0xc0, !PT ;  /* 0x0000ffff12127812 */ /* 0x000fe400078ec0ff */
[----:B------:R-:W-:Y:S02]  /*135c0*/  LOP3.LUT R17, R17, 0xffff, RZ, 0xc0, !PT ;  /* 0x0000ffff11117812 */ /* 0x000fe400078ec0ff */
[----:B------:R-:W-:Y:S02]  /*135d0*/  PRMT R3, R18, 0x8880, RZ ;  /* 0x0000888012037816 */ /* 0x000fe400000000ff */
[----:B------:R-:W-:-:S03]  /*135e0*/  PRMT R7, R17, 0x8880, RZ ;  /* 0x0000888011077816 */ /* 0x000fc600000000ff */
[----:B------:R-:W-:Y:S02]  /*135f0*/  IMAD.MOV R3, RZ, RZ, -R3 ;  /* 0x000000ffff037224 */ /* 0x000fe400078e0a03 */
[----:B------:R-:W-:-:S03]  /*13600*/  IMAD.MOV R7, RZ, RZ, -R7 ;  /* 0x000000ffff077224 */ /* 0x000fc600078e0a07 */
[----:B--2---:R-:W-:Y:S02]  /*13610*/  ISETP.NE.AND P0, PT, R0, R3, PT ;  /* 0x000000030000720c */ /* 0x004fe40003f05270 */
[----:B---3--:R-:W-:Y:S02]  /*13620*/  ISETP.NE.AND P1, PT, R2, R7, PT ;  /* 0x000000070200720c */ /* 0x008fe40003f25270 */
[----:B------:R-:W-:Y:S02]  /*13630*/  SEL R18, RZ, 0x1, !P0 ;  /* 0x00000001ff127807 */ /* 0x000fe40004000000 */
[----:B------:R-:W-:-:S09]  /*13640*/  SEL R17, RZ, 0x1, !P1 ;  /* 0x00000001ff117807 */ /* 0x000fd20004800000 */
.L_x_6561:
        /* <DEDUP_REMOVED lines=21> */
.L_x_6563:
[----:B------:R-:W-:Y:S01]  /*137a0*/  ULDC.64 UR4, c[0x0][0x5e8] ;  /* 0x00017a0000047ab9 */ /* 0x000fe20000000a00 */
[----:B------:R-:W-:Y:S02]  /*137b0*/  LOP3.LUT P0, RZ, R18, 0xff, RZ, 0xc0, !PT ;  /* 0x000000ff12ff7812 */ /* 0x000fe4000780c0ff */
[----:B------:R-:W-:Y:S02]  /*137c0*/  IADD3 R2, P1, R19, UR4, RZ ;  /* 0x0000000413027c10 */ /* 0x000fe4000ff3e0ff */
[----:B------:R-:W-:Y:S02]  /*137d0*/  SEL R5, RZ, 0x1, !P0 ;  /* 0x00000001ff057807 */ /* 0x000fe40004000000 */
[----:B------:R-:W-:Y:S01]  /*137e0*/  ISETP.NE.AND P6, PT, R22, 0x1, PT ;  /* 0x000000011600780c */ /* 0x000fe20003fc5270 */
[----:B------:R-:W-:-:S05]  /*137f0*/  IMAD.X R3, RZ, RZ, UR5, P1 ;  /* 0x00000005ff037e24 */ /* 0x000fca00088e06ff */
[----:B------:R0:W-:Y:S07]  /*13800*/  STG.E.U8 desc[UR58][R2.64], R5 ;  /* 0x0000000502007986 */ /* 0x0001ee000c10113a */
        /* <DEDUP_REMOVED lines=17> */
.L_x_6564:
[----:B------:R-:W-:Y:S01]  /*13920*/  ULDC.64 UR4, c[0x0][0x5e8] ;  /* 0x00017a0000047ab9 */ /* 0x000fe20000000a00 */
[----:B------:R-:W-:Y:S02]  /*13930*/  LOP3.LUT P0, RZ, R17, 0xff, RZ, 0xc0, !PT ;  /* 0x000000ff11ff7812 */ /* 0x000fe4000780c0ff */
[----:B------:R-:W-:Y:S02]  /*13940*/  IADD3 R16, P1, R16, UR4, RZ ;  /* 0x0000000410107c10 */ /* 0x000fe4000ff3e0ff */
[----:B0-----:R-:W-:-:S03]  /*13950*/  SEL R3, RZ, 0x1, !P0 ;  /* 0x00000001ff037807 */ /* 0x001fc60004000000 */
[----:B------:R-:W-:-:S05]  /*13960*/  IMAD.X R17, RZ, RZ, UR5, P1 ;  /* 0x00000005ff117e24 */ /* 0x000fca00088e06ff */
[----:B------:R-:W-:Y:S01]  /*13970*/  STG.E.U8 desc[UR58][R16.64], R3 ;  /* 0x0000000310007986 */ /* 0x000fe2000c10113a */
[----:B------:R-:W-:Y:S05]  /*13980*/  EXIT ;  /* 0x000000000000794d */ /* 0x000fea0003800000 */
.L_x_6562:
[----:B------:R-:W-:Y:S04]  /*13990*/  STG.E.U8 desc[UR58][R4.64], R18 ;  /* 0x0000001204007986 */ /* 0x000fe8000c10113a */
[----:B------:R-:W-:Y:S01]  /*139a0*/  STG.E.U8 desc[UR58][R4.64+0x1], R17 ;  /* 0x0000011104007986 */ /* 0x000fe2000c10113a */
[----:B------:R-:W-:Y:S05]  /*139b0*/  EXIT ;  /* 0x000000000000794d */ /* 0x000fea0003800000 */
.L_x_6560:
[----:B------:R-:W-:Y:S01]  /*139c0*/  ISETP.NE.AND P2, PT, RZ, UR36, PT ;  /* 0x00000024ff007c0c */ /* 0x000fe2000bf45270 */
[----:B------:R-:W-:Y:S02]  /*139d0*/  ULDC.64 UR4, c[0x0][0x5e8] ;  /* 0x00017a0000047ab9 */ /* 0x000fe40000000a00 */
[----:B------:R-:W-:Y:S02]  /*139e0*/  IADD3 R2, P1, R16, UR4, RZ ;  /* 0x0000000410027c10 */ /* 0x000fe4000ff3e0ff */
[----:B------:R-:W-:-:S03]  /*139f0*/  IADD3 R4, P0, R19, UR4, RZ ;  /* 0x0000000413047c10 */ /* 0x000fc6000ff1e0ff */
[----:B------:R-:W-:Y:S01]  /*13a00*/  IMAD.X R3, RZ, RZ, UR5, P1 ;  /* 0x00000005ff037e24 */ /* 0x000fe200088e06ff */
[----:B------:R-:W-:-:S04]  /*13a10*/  IADD3.X R5, RZ, UR5, RZ, P0, !PT ;  /* 0x00000005ff057c10 */ /* 0x000fc800087fe4ff */
[----:B------:R-:W2:Y:S04]  /*13a20*/  @P2 LDG.E.S8 R6, desc[UR58][R2.64] ;  /* 0x0000003a02062981 */ /* 0x000ea8000c1e1300 */
[----:B0-----:R-:W3:Y:S01]  /*13a30*/  @P2 LDG.E.S8 R0, desc[UR58][R4.64] ;  /* 0x0000003a04002981 */ /* 0x001ee2000c1e1300 */
[----:B------:R-:W-:Y:S01]  /*13a40*/  @P2 LOP3.LUT R8, R17, 0xffff, RZ, 0xc0, !PT ;  /* 0x0000ffff11082812 */ /* 0x000fe200078ec0ff */
[----:B------:R-:W-:Y:S01]  /*13a50*/  ULDC.U8 UR4, c[0x0][0x619] ;  /* 0x0001864000047ab9 */ /* 0x000fe20000000000 */
[----:B------:R-:W-:Y:S02]  /*13a60*/  @P2 LOP3.LUT R7, R18, 0xffff, RZ, 0xc0, !PT ;  /* 0x0000ffff12072812 */ /* 0x000fe400078ec0ff */
[----:B------:R-:W-:Y:S02]  /*13a70*/  @P2 PRMT R8, R8, 0x8880, RZ ;  /* 0x0000888008082816 */ /* 0x000fe400000000ff */
[----:B------:R-:W-:-:S02]  /*13a80*/  @P2 PRMT R7, R7, 0x8880, RZ ;  /* 0x0000888007072816 */ /* 0x000fc400000000ff */
[----:B------:R-:W-:Y:S01]  /*13a90*/  ISETP.NE.AND P3, PT, RZ, UR4, PT ;  /* 0x00000004ff007c0c */ /* 0x000fe2000bf65270 */
[----:B------:R-:W-:Y:S02]  /*13aa0*/  @P2 IMAD.MOV R9, RZ, RZ, -R8 ;  /* 0x000000ffff092224 */ /* 0x000fe400078e0a08 */
[----:B------:R-:W-:-:S03]  /*13ab0*/  @P2 IMAD.MOV R7, RZ, RZ, -R7 ;  /* 0x000000ffff072224 */ /* 0x000fc600078e0a07 */
[----:B--2---:R-:W-:Y:S02]  /*13ac0*/  @P2 ISETP.NE.AND P1, PT, R6, R9, PT ;  /* 0x000000090600220c */ /* 0x004fe40003f25270 */
[----:B---3--:R-:W-:Y:S02]  /*13ad0*/  @P2 ISETP.NE.AND P0, PT, R0, R7, PT ;  /* 0x000000070000220c */ /* 0x008fe40003f05270 */
[----:B------:R-:W-:Y:S02]  /*13ae0*/  @P2 SEL R6, RZ, 0x1, !P1 ;  /* 0x00000001ff062807 */ /* 0x000fe40004800000 */
[----:B------:R-:W-:Y:S02]  /*13af0*/  @P2 SEL R0, RZ, 0x1, !P0 ;  /* 0x00000001ff002807 */ /* 0x000fe40004000000 */
[----:B------:R-:W-:Y:S02]  /*13b00*/  @P2 PRMT R17, R6, 0x7610, R17 ;  /* 0x0000761006112816 */ /* 0x000fe40000000011 */
[----:B------:R-:W-:Y:S01]  /*13b10*/  @P2 PRMT R18, R0, 0x7610, R18 ;  /* 0x0000761000122816 */ /* 0x000fe20000000012 */
        /* <DEDUP_REMOVED lines=21> */
.L_x_6566:
        /* <DEDUP_REMOVED lines=24> */
.L_x_6567:
[----:B------:R-:W-:Y:S01]  /*13df0*/  ULDC.64 UR4, c[0x0][0x5e8] ;  /* 0x00017a0000047ab9 */ /* 0x000fe20000000a00 */
[----:B------:R-:W-:Y:S02]  /*13e00*/  LOP3.LUT P0, RZ, R17, 0xff, RZ, 0xc0, !PT ;  /* 0x000000ff11ff7812 */ /* 0x000fe4000780c0ff */
[----:B------:R-:W-:Y:S02]  /*13e10*/  IADD3 R16, P1, R16, UR4, RZ ;  /* 0x0000000410107c10 */ /* 0x000fe4000ff3e0ff */
[----:B0-----:R-:W-:-:S03]  /*13e20*/  SEL R3, RZ, 0x1, !P0 ;  /* 0x00000001ff037807 */ /* 0x001fc60004000000 */
[----:B------:R-:W-:-:S05]  /*13e30*/  IMAD.X R17, RZ, RZ, UR5, P1 ;  /* 0x00000005ff117e24 */ /* 0x000fca00088e06ff */
[----:B------:R-:W-:Y:S01]  /*13e40*/  STG.E.U8 desc[UR58][R16.64], R3 ;  /* 0x0000000310007986 */ /* 0x000fe2000c10113a */
[----:B------:R-:W-:Y:S05]  /*13e50*/  EXIT ;  /* 0x000000000000794d */ /* 0x000fea0003800000 */
.L_x_6565:
[----:B------:R-:W-:Y:S02]  /*13e60*/  LOP3.LUT P0, RZ, R18, 0xff, RZ, 0xc0, !PT ;  /* 0x000000ff12ff7812 */ /* 0x000fe4000780c0ff */
[----:B------:R-:W-:Y:S02]  /*13e70*/  LOP3.LUT P1, RZ, R17, 0xff, RZ, 0xc0, !PT ;  /* 0x000000ff11ff7812 */ /* 0x000fe4000782c0ff */
[----:B------:R-:W-:Y:S02]  /*13e80*/  SEL R7, RZ, 0x1, !P0 ;  /* 0x00000001ff077807 */ /* 0x000fe40004000000 */
[----:B------:R-:W-:-:S03]  /*13e90*/  SEL R9, RZ, 0x1, !P1 ;  /* 0x00000001ff097807 */ /* 0x000fc60004800000 */
[----:B------:R-:W-:Y:S04]  /*13ea0*/  STG.E.U8 desc[UR58][R4.64], R7 ;  /* 0x0000000704007986 */ /* 0x000fe8000c10113a */
[----:B------:R-:W-:Y:S01]  /*13eb0*/  STG.E.U8 desc[UR58][R2.64], R9 ;  /* 0x0000000902007986 */ /* 0x000fe2000c10113a */
[----:B------:R-:W-:Y:S05]  /*13ec0*/  EXIT ;  /* 0x000000000000794d */ /* 0x000fea0003800000 */
.L_x_6535:
        /* <DEDUP_REMOVED lines=19> */
[----:B------:R-:W2:Y:S04]  /*14000*/  LDG.E.S8 R0, desc[UR58][R4.64] ;  /* 0x0000003a04007981 */ /* 0x000ea8000c1e1300 */
        /* <DEDUP_REMOVED lines=11> */
.L_x_6569:
        /* <DEDUP_REMOVED lines=21> */
.L_x_6571:
        /* <DEDUP_REMOVED lines=24> */
.L_x_6572:
[----:B------:R-:W-:Y:S01]  /*14390*/  ULDC.64 UR4, c[0x0][0x5e8] ;  /* 0x00017a0000047ab9 */ /* 0x000fe20000000a00 */
[----:B------:R-:W-:Y:S02]  /*143a0*/  LOP3.LUT P0, RZ, R18, 0xff, RZ, 0xc0, !PT ;  /* 0x000000ff12ff7812 */ /* 0x000fe4000780c0ff */
[----:B------:R-:W-:Y:S02]  /*143b0*/  IADD3 R2, P1, R19, UR4, RZ ;  /* 0x0000000413027c10 */ /* 0x000fe4000ff3e0ff */
[----:B------:R-:W-:-:S03]  /*143c0*/  SEL R5, RZ, 0x1, !P0 ;  /* 0x00000001ff057807 */ /* 0x000fc60004000000 */
[----:B0-----:R-:W-:-:S05]  /*143d0*/  IMAD.X R3, RZ, RZ, UR5, P1 ;  /* 0x00000005ff037e24 */ /* 0x001fca00088e06ff */
[----:B------:R-:W-:Y:S01]  /*143e0*/  STG.E.U8 desc[UR58][R2.64], R5 ;  /* 0x0000000502007986 */ /* 0x000fe2000c10113a */
[----:B------:R-:W-:Y:S05]  /*143f0*/  EXIT ;  /* 0x000000000000794d */ /* 0x000fea0003800000 */
.L_x_6570:
[----:B------:R-:W-:Y:S04]  /*14400*/  STG.E.U8 desc[UR58][R4.64], R25 ;  /* 0x0000001904007986 */ /* 0x000fe8000c10113a */
[----:B------:R-:W-:Y:S01]  /*14410*/  STG.E.U8 desc[UR58][R4.64+0x1], R18 ;  /* 0x0000011204007986 */ /* 0x000fe2000c10113a */
[----:B------:R-:W-:Y:S05]  /*14420*/  EXIT ;  /* 0x000000000000794d */ /* 0x000fea0003800000 */
.L_x_6568:
[----:B0-----:R-:W-:Y:S01]  /*14430*/  ISETP.NE.AND P2, PT, R0, RZ, PT ;  /* 0x000000ff0000720c */ /* 0x001fe20003f45270 */
[----:B------:R-:W-:Y:S02]  /*14440*/  ULDC.64 UR4, c[0x0][0x5e8] ;  /* 0x00017a0000047ab9 */ /* 0x000fe40000000a00 */
[----:B------:R-:W-:Y:S02]  /*14450*/  IADD3 R4, P0, R22, UR4, RZ ;  /* 0x0000000416047c10 */ /* 0x000fe4000ff1e0ff */
[----:B------:R-:W-:-:S03]  /*14460*/  IADD3 R2, P1, R19, UR4, RZ ;  /* 0x0000000413027c10 */ /* 0x000fc6000ff3e0ff */
[----:B------:R-:W-:Y:S01]  /*14470*/  IMAD.X R5, RZ, RZ, UR5, P0 ;  /* 0x00000005ff057e24 */ /* 0x000fe200080e06ff */
[----:B------:R-:W-:-:S04]  /*14480*/  IADD3.X R3, RZ, UR5, RZ, P1, !PT ;  /* 0x00000005ff037c10 */ /* 0x000fc80008ffe4ff */
[----:B------:R-:W2:Y:S04]  /*14490*/  @P2 LDG.E.S8 R0, desc[UR58][R4.64] ;  /* 0x0000003a04002981 */ /* 0x000ea8000c1e1300 */
[----:B------:R-:W3:Y:S01]  /*144a0*/  @P2 LDG.E.S8 R6, desc[UR58][R2.64] ;  /* 0x0000003a02062981 */ /* 0x000ee2000c1e1300 */
[----:B------:R-:W-:Y:S02]  /*144b0*/  @P2 LOP3.LUT R8, R18, 0xffff, RZ, 0xc0, !PT ;  /* 0x0000ffff12082812 */ /* 0x000fe400078ec0ff */
[----:B------:R-:W-:Y:S01]  /*144c0*/  @P2 LOP3.LUT R7, R25, 0xffff, RZ, 0xc0, !PT ;  /* 0x0000ffff19072812 */ /* 0x000fe200078ec0ff */
[----:B------:R-:W-:Y:S01]  /*144d0*/  ULDC.U8 UR4, c[0x0][0x619] ;  /* 0x0001864000047ab9 */ /* 0x000fe20000000000 */
[----:B------:R-:W-:Y:S02]  /*144e0*/  @P2 PRMT R8, R8, 0x8880, RZ ;  /* 0x0000888008082816 */ /* 0x000fe400000000ff */
[----:B------:R-:W-:-:S02]  /*144f0*/  @P2 PRMT R7, R7, 0x8880, RZ ;  /* 0x0000888007072816 */ /* 0x000fc400000000ff */
[----:B------:R-:W-:Y:S01]  /*14500*/  ISETP.NE.AND P3, PT, RZ, UR4, PT ;  /* 0x00000004ff007c0c */ /* 0x000fe2000bf65270 */
[----:B------:R-:W-:Y:S02]  /*14510*/  @P2 IMAD.MOV R9, RZ, RZ, -R8 ;  /* 0x000000ffff092224 */ /* 0x000fe400078e0a08 */
[----:B------:R-:W-:-:S05]  /*14520*/  @P2 IMAD.MOV R7, RZ, RZ, -R7 ;  /* 0x000000ffff072224 */ /* 0x000fca00078e0a07 */
        /* <DEDUP_REMOVED lines=27> */
.L_x_6574:
        /* <DEDUP_REMOVED lines=24> */
.L_x_6575:
[----:B------:R-:W-:Y:S01]  /*14860*/  ULDC.64 UR4, c[0x0][0x5e8] ;  /* 0x00017a0000047ab9 */ /* 0x000fe20000000a00 */
[----:B------:R-:W-:Y:S02]  /*14870*/  LOP3.LUT P0, RZ, R18, 0xff, RZ, 0xc0, !PT ;  /* 0x000000ff12ff7812 */ /* 0x000fe4000780c0ff */
[----:B------:R-:W-:Y:S02]  /*14880*/  IADD3 R2, P1, R19, UR4, RZ ;  /* 0x0000000413027c10 */ /* 0x000fe4000ff3e0ff */
[----:B------:R-:W-:-:S03]  /*14890*/  SEL R5, RZ, 0x1, !P0 ;  /* 0x00000001ff057807 */ /* 0x000fc60004000000 */
[----:B0-----:R-:W-:-:S05]  /*148a0*/  IMAD.X R3, RZ, RZ, UR5, P1 ;  /* 0x00000005ff037e24 */ /* 0x001fca00088e06ff */
[----:B------:R-:W-:Y:S01]  /*148b0*/  STG.E.U8 desc[UR58][R2.64], R5 ;  /* 0x0000000502007986 */ /* 0x000fe2000c10113a */
[----:B------:R-:W-:Y:S05]  /*148c0*/  EXIT ;  /* 0x000000000000794d */ /* 0x000fea0003800000 */
.L_x_6573:
[----:B------:R-:W-:Y:S02]  /*148d0*/  LOP3.LUT P0, RZ, R25, 0xff, RZ, 0xc0, !PT ;  /* 0x000000ff19ff7812 */ /* 0x000fe4000780c0ff */
[----:B------:R-:W-:Y:S02]  /*148e0*/  LOP3.LUT P1, RZ, R18, 0xff, RZ, 0xc0, !PT ;  /* 0x000000ff12ff7812 */ /* 0x000fe4000782c0ff */
[----:B------:R-:W-:Y:S02]  /*148f0*/  SEL R7, RZ, 0x1, !P0 ;  /* 0x00000001ff077807 */ /* 0x000fe40004000000 */
[----:B------:R-:W-:-:S03]  /*14900*/  SEL R9, RZ, 0x1, !P1 ;  /* 0x00000001ff097807 */ /* 0x000fc60004800000 */
[----:B------:R-:W-:Y:S04]  /*14910*/  STG.E.U8 desc[UR58][R4.64], R7 ;  /* 0x0000000704007986 */ /* 0x000fe8000c10113a */
[----:B------:R-:W-:Y:S01]  /*14920*/  STG.E.U8 desc[UR58][R2.64], R9 ;  /* 0x0000000902007986 */ /* 0x000fe2000c10113a */
[----:B------:R-:W-:Y:S05]  /*14930*/  EXIT ;  /* 0x000000000000794d */ /* 0x000fea0003800000 */
.L_x_6576:
        /* <DEDUP_REMOVED lines=12> */
.L_x_9867:


//--------------------- .text._ZN2at6native13reduce_kernelILi128ELi4ENS0_8ReduceOpIbNS0_14func_wrapper_tIbZNS0_11sum_functorIbbbEclERNS_14TensorIteratorEEUlbbE_EEjbLi4ELi4EEEEEvT1_ --------------------------
	.section	.text._ZN2at6native13reduce_kernelILi128ELi4ENS0_8ReduceOpIbNS0_14func_wrapper_tIbZNS0_11sum_functorIbbbEclERNS_14TensorIteratorEEUlbbE_EEjbLi4ELi4EEEEEvT1_,"ax",@progbits
	.align	128
        .global         _ZN2at6native13reduce_kernelILi128ELi4ENS0_8ReduceOpIbNS0_14func_wrapper_tIbZNS0_11sum_functorIbbbEclERNS_14TensorIteratorEEUlbbE_EEjbLi4ELi4EEEEEvT1_
        .type           _ZN2at6native13reduce_kernelILi128ELi4ENS0_8ReduceOpIbNS0_14func_wrapper_tIbZNS0_11sum_functorIbbbEclERNS_14TensorIteratorEEUlbbE_EEjbLi4ELi4EEEEEvT1_,@function
        .size           _ZN2at6native13reduce_kernelILi128ELi4ENS0_8ReduceOpIbNS0_14func_wrapper_tIbZNS0_11sum_functorIbbbEclERNS_14TensorIteratorEEUlbbE_EEjbLi4ELi4EEEEEvT1_,(.L_x_9868 - _ZN2at6native13reduce_kernelILi128ELi4ENS0_8ReduceOpIbNS0_14func_wrapper_tIbZNS0_11sum_functorIbbbEclERNS_14TensorIteratorEEUlbbE_EEjbLi4ELi4EEEEEvT1_)
        .other          _ZN2at6native13reduce_kernelILi128ELi4ENS0_8ReduceOpIbNS0_14func_wrapper_tIbZNS0_11sum_functorIbbbEclERNS_14TensorIteratorEEUlbbE_EEjbLi4ELi4EEEEEvT1_,@"STO_CUDA_ENTRY STV_DEFAULT"
_ZN2at6native13reduce_kernelILi128ELi4ENS0_8ReduceOpIbNS0_14func_wrapper_tIbZNS0_11sum_functorIbbbEclERNS_14TensorIteratorEEUlbbE_EEjbLi4ELi4EEEEEvT1_:
.text._ZN2at6native13reduce_kernelILi128ELi4ENS0_8ReduceOpIbNS0_14func_wrapper_tIbZNS0_11sum_functorIbbbEclERNS_14TensorIteratorEEUlbbE_EEjbLi4ELi4EEEEEvT1_:
        /* <DEDUP_REMOVED lines=293> */
.L_x_6577:
        /* <DEDUP_REMOVED lines=29> */
.L_x_6581:
        /* <DEDUP_REMOVED lines=27> */
.L_x_6587:
[----:B------:R-:W-:Y:S05]  /*15d0*/  BSYNC B2 ;  /* 0x0000000000027941 */ /* 0x000fea0003800000 */
.L_x_6586:
        /* <DEDUP_REMOVED lines=15> */
.L_x_6585:
[----:B------:R-:W-:Y:S05]  /*16d0*/  BSYNC B1 ;  /* 0x0000000000017941 */ /* 0x000fea0003800000 */
.L_x_6584:
[----:B------:R-:W0:Y:S01]  /*16e0*/  LDC R4, c[0x0][0x218] ;  /* 0x00008600ff047b82 */ /* 0x000e220000000800 */
[----:B------:R-:W-:Y:S01]  /*16f0*/  IADD3 R16, P0, P1, R25, R6, R16 ;  /* 0x0000000619107210 */ /* 0x000fe2000791e010 */
[----:B------:R-:W-:-:S03]  /*1700*/  ULDC UR4, c[0x0][0x5e4] ;  /* 0x0001790000047ab9 */ /* 0x000fc60000000800 */
[----:B------:R-:W-:Y:S02]  /*1710*/  IADD3 R16, P2, R16, 0x4, RZ ;  /* 0x0000000410107810 */ /* 0x000fe40007f5e0ff */
[----:B------:R-:W-:-:S05]  /*1720*/  IADD3.X R19, RZ, UR4, R19, P0, P1 ;  /* 0x00000004ff137c10 */ /* 0x000fca00087e2413 */
[----:B------:R-:W-:Y:S01]  /*1730*/  IMAD.X R19, RZ, RZ, R19, P2 ;  /* 0x000000ffff137224 */ /* 0x000fe200010e0613 */
[----:B0-----:R-:W-:-:S07]  /*1740*/  IADD3 R3, R7, -0x4, R4 ;  /* 0xfffffffc07037810 */ /* 0x001fce0007ffe004 */
.L_x_6583:
[----:B------:R-:W-:Y:S05]  /*1750*/  BSYNC B0 ;  /* 0x0000000000007941 */ /* 0x000fea0003800000 */
.L_x_6582:
        /* <DEDUP_REMOVED lines=15> */
.L_x_6590:
[----:B------:R-:W-:Y:S01]  /*1850*/  IMAD.MOV.U32 R6, RZ, RZ, R16 ;  /* 0x000000ffff067224 */ /* 0x000fe200078e0010 */
[----:B------:R-:W-:Y:S01]  /*1860*/  ULDC UR4, c[0x0][0x220] ;  /* 0x0000880000047ab9 */ /* 0x000fe20000000800 */
[----:B------:R-:W-:Y:S02]  /*1870*/  IMAD.MOV.U32 R7, RZ, RZ, R19 ;  /* 0x000000ffff077224 */ /* 0x000fe400078e0013 */
[----:B------:R-:W-:-:S06]  /*1880*/  IMAD.WIDE.U32 R6, R9, 0x4, R6 ;  /* 0x0000000409067825 */ /* 0x000fcc00078e0006 */
        /* <DEDUP_REMOVED lines=8> */
[----:B0-----:R-:W-:Y:S02]  /*1910*/  PRMT R7, R0, 0x8880, RZ ;  /* 0x0000888000077816 */ /* 0x001fe400000000ff */
[----:B------:R-:W-:Y:S02]  /*1920*/  PRMT R15, R8, 0x8880, RZ ;  /* 0x00008880080f7816 */ /* 0x000fe400000000ff */
        /* <DEDUP_REMOVED lines=23> */
.L_x_6589:
[----:B------:R-:W-:Y:S05]  /*1aa0*/  BSYNC B0 ;  /* 0x0000000000007941 */ /* 0x000fea0003800000 */
.L_x_6588:
        /* <DEDUP_REMOVED lines=8> */
.L_x_6592:
[----:B------:R-:W-:Y:S05]  /*1b30*/  BSYNC B0 ;  /* 0x0000000000007941 */ /* 0x000fea0003800000 */
.L_x_6591:
        /* <DEDUP_REMOVED lines=17> */
.L_x_6594:
[----:B------:R-:W-:Y:S05]  /*1c50*/  BSYNC B0 ;  /* 0x0000000000007941 */ /* 0x000fea0003800000 */
.L_x_6593:
        /* <DEDUP_REMOVED lines=9> */
[----:B------:R-:W-:Y:S01]  /*1cf0*/  PRMT R25, RZ, 0x7610, R25 ;  /* 0x00007610ff197816 */ /* 0x000fe20000000019 */
[----:B------:R-:W-:Y:S01]  /*1d00*/  IMAD.MOV.U32 R0, RZ, RZ, R10 ;  /* 0x000000ffff007224 */ /* 0x000fe200078e000a */
[----:B------:R-:W-:Y:S02]  /*1d10*/  PRMT R19, RZ, 0x7610, R19 ;  /* 0x00007610ff137816 */ /* 0x000fe40000000013 */
[----:B------:R-:W-:Y:S01]  /*1d20*/  ISETP.NE.AND P0, PT, R4, R3, PT ;  /* 0x000000030400720c */ /* 0x000fe20003f05270 */
[----:B------:R-:W-:Y:S01]  /*1d30*/  IMAD.MOV R5, RZ, RZ, -R0 ;  /* 0x000000ffff057224 */ /* 0x000fe200078e0a00 */
[----:B------:R-:W-:Y:S02]  /*1d40*/  PRMT R3, R8, 0x8880, RZ ;  /* 0x0000888008037816 */ /* 0x000fe400000000ff */
[----:B------:R-:W-:-:S02]  /*1d50*/  SEL R0, RZ, 0x1, !P0 ;  /* 0x00000001ff007807 */ /* 0x000fc40004000000 */
[----:B------:R-:W-:Y:S01]  /*1d60*/  PRMT R16, RZ, 0x7610, R16 ;  /* 0x00007610ff107816 */ /* 0x000fe20000000010 */
[----:B------:R-:W-:Y:S01]  /*1d70*/  IMAD.MOV R3, RZ, RZ, -R3 ;  /* 0x000000ffff037224 */ /* 0x000fe200078e0a03 */
[----:B------:R-:W-:-:S04]  /*1d80*/  ISETP.NE.AND P0, PT, R0, R5, PT ;  /* 0x000000050000720c */ /* 0x000fc80003f05270 */
[----:B------:R-:W-:-:S04]  /*1d90*/  SEL R0, RZ, 0x1, !P0 ;  /* 0x00000001ff007807 */ /* 0x000fc80004000000 */
[----:B------:R-:W-:-:S04]  /*1da0*/  ISETP.NE.AND P0, PT, R0, R3, PT ;  /* 0x000000030000720c */ /* 0x000fc80003f05270 */
[----:B------:R-:W-:Y:S01]  /*1db0*/  SEL R26, RZ, 0x1, !P0 ;  /* 0x00000001ff1a7807 */ /* 0x000fe20004000000 */
[----:B------:R-:W-:Y:S08]  /*1dc0*/  BRA `(.L_x_6579) ;  /* 0x000000e400687947 */ /* 0x000ff00003800000 */
.L_x_6580:
        /* <DEDUP_REMOVED lines=38> */
[C---:B------:R-:W-:Y:S02]  /*2030*/  PRMT R10, R5.reuse, 0x7610, R10 ;  /* 0x00007610050a7816 */ /* 0x040fe4000000000a */
[----:B------:R-:W-:Y:S02]  /*2040*/  @P0 LOP3.LUT R28, R28, 0x400, RZ, 0xfc, !PT ;  /* 0x000004001c1c0812 */ /* 0x000fe400078efcff */
        /* <DEDUP_REMOVED lines=9> */
[----:B------:R-:W-:-:S07]  /*20e0*/  PRMT R25, R5, 0x7610, R25 ;  /* 0x0000761005197816 */ /* 0x000fce0000000019 */
.L_x_6604:
        /* <DEDUP_REMOVED lines=286> */
.L_x_6600:
[----:B------:R-:W-:Y:S01]  /*32d0*/  LOP3.LUT R31, R0, 0xfffffffc, RZ, 0xc0, !PT ;  /* 0xfffffffc001f7812 */ /* 0x000fe200078ec0ff */
[----:B------:R-:W-:-:S03]  /*32e0*/  ULDC UR36, c[0x0][0x220] ;  /* 0x0000880000247ab9 */ /* 0x000fc60000000800 */
[----:B------:R-:W-:-:S05]  /*32f0*/  IADD3 R30, P0, R31, R16, RZ ;  /* 0x000000101f1e7210 */ /* 0x000fca0007f1e0ff */
[----:B------:R-:W-:-:S05]  /*3300*/  IMAD.X R31, RZ, RZ, R19, P0 ;  /* 0x000000ffff1f7224 */ /* 0x000fca00000e0613 */
[----:B------:R-:W2:Y:S01]  /*3310*/  LDG.E R30, desc[UR58][R30.64] ;  /* 0x0000003a1e1e7981 */ /* 0x000ea2000c1e1900 */
[----:B------:R-:W-:-:S04]  /*3320*/  IMAD.U32 R3, RZ, RZ, UR36 ;  /* 0x00000024ff037e24 */ /* 0x000fc8000f8e00ff */
[----:B------:R-:W-:Y:S01]  /*3330*/  IMAD.IADD R40, R4, 0x1, R3 ;  /* 0x0000000104287824 */ /* 0x000fe200078e0203 */
[C---:B--2---:R-:W-:Y:S02]  /*3340*/  PRMT R32, R30.reuse, 0x7770, RZ ;  /* 0x000077701e207816 */ /* 0x044fe400000000ff */
[C---:B------:R-:W-:Y:S02]  /*3350*/  PRMT R29, R30.reuse, 0x7771, RZ ;  /* 0x000077711e1d7816 */ /* 0x040fe400000000ff */
[C---:B------:R-:W-:Y:S02]  /*3360*/  PRMT R4, R30.reuse, 0x7772, RZ ;  /* 0x000077721e047816 */ /* 0x040fe400000000ff */
        /* <DEDUP_REMOVED lines=235> */
.L_x_6601:
        /* <DEDUP_REMOVED lines=245> */
.L_x_6602:
[----:B------:R-:W-:-:S04]  /*5170*/  LOP3.LUT R31, R41, 0xfffffffc, RZ, 0xc0, !PT ;  /* 0xfffffffc291f7812 */ /* 0x000fc800078ec0ff */
[----:B------:R-:W-:-:S04]  /*5180*/  IADD3 R30, P0, R31, R16, RZ ;  /* 0x000000101f1e7210 */ /* 0x000fc80007f1e0ff */
[----:B------:R-:W-:-:S05]  /*5190*/  IADD3.X R31, RZ, R19, RZ, P0, !PT ;  /* 0x00000013ff1f7210 */ /* 0x000fca00007fe4ff */
[----:B------:R-:W2:Y:S01]  /*51a0*/  LDG.E R30, desc[UR58][R30.64] ;  /* 0x0000003a1e1e7981 */ /* 0x000ea2000c1e1900 */
        /* <DEDUP_REMOVED lines=233> */
[----:B------:R-:W-:Y:S01]  /*6040*/  ULDC UR4, c[0x0][0x380] ;  /* 0x0000e00000047ab9 */ /* 0x000fe20000000800 */
[----:B------:R-:W-:-:S05]  /*6050*/  IMAD.HI.U32 R30, R43, UR7, R30 ;  /* 0x000000072b1e7c27 */ /* 0x000fca000f8e001e */
[----:B------:R-:W-:Y:S01]  /*6060*/  SHF.R.U32.HI R30, RZ, UR4, R30 ;  /* 0x00000004ff1e7c19 */ /* 0x000fe2000801161e */
[----:B------:R-:W-:-:S04]  /*6070*/  ULDC UR4, c[0x0][0x3e4] ;  /* 0x0000f90000047ab9 */ /* 0x000fc80000000800 */
[----:B------:R-:W-:-:S04]  /*6080*/  IMAD.MOV R30, RZ, RZ, -R30 ;  /* 0x000000ffff1e7224 */ /* 0x000fc800078e0a1e */
[----:B------:R-:W-:-:S04]  /*6090*/  IMAD R30, R30, UR6, R43 ;  /* 0x000000061e1e7c24 */ /* 0x000fc8000f8e022b */
[----:B------:R-:W-:-:S07]  /*60a0*/  IMAD R37, R30, UR4, R37 ;  /* 0x000000041e257c24 */ /* 0x000fce000f8e0225 */
.L_x_6603:
        /* <DEDUP_REMOVED lines=8> */
[----:B------:R-:W-:Y:S02]  /*6130*/  ISETP.NE.AND P2, PT, R30, R25, PT ;  /* 0x000000191e00720c */ /* 0x000fe40003f45270 */
[----:B------:R-:W-:Y:S02]  /*6140*/  LOP3.LUT R30, R20, 0xffff, RZ, 0xc0, !PT ;  /* 0x0000ffff141e7812 */ /* 0x000fe400078ec0ff */
[----:B------:R-:W-:Y:S02]  /*6150*/  IADD3 R20, P3, R21, R16, RZ ;  /* 0x0000001015147210 */ /* 0x000fe40007f7e0ff */
[----:B------:R-:W-:Y:S02]  /*6160*/  ISETP.NE.AND P5, PT, R4, RZ, PT ;  /* 0x000000ff0400720c */ /* 0x000fe40003fa5270 */
[----:B------:R-:W-:Y:S01]  /*6170*/  LOP3.LUT R28, R28, 0xfffffffd, RZ, 0xc0, !PT ;  /* 0xfffffffd1c1c7812 */ /* 0x000fe200078ec0ff */
[----:B------:R-:W-:Y:S01]  /*6180*/  IMAD.X R21, RZ, RZ, R19, P3 ;  /* 0x000000ffff157224 */ /* 0x000fe200018e0613 */
[----:B------:R-:W-:-:S02]  /*6190*/  ISETP.NE.AND P1, PT, R29, RZ, PT ;  /* 0x000000ff1d00720c */ /* 0x000fc40003f25270 */
[----:B------:R-:W-:Y:S02]  /*61a0*/  LOP3.LUT R24, R24, 0xffff, RZ, 0xc0, !PT ;  /* 0x0000ffff18187812 */ /* 0x000fe400078ec0ff */
[----:B------:R1:W2:Y:S01]  /*61b0*/  LDG.E R20, desc[UR58][R20.64] ;  /* 0x0000003a14147981 */ /* 0x0002a2000c1e1900 */
[----:B------:R-:W-:Y:S02]  /*61c0*/  LOP3.LUT R28, R28, 0xfffffffe, RZ, 0xc0, !PT ;  /* 0xfffffffe1c1c7812 */ /* 0x000fe400078ec0ff */
[----:B------:R-:W-:Y:S02]  /*61d0*/  PRMT R29, R0, 0x8880, RZ ;  /* 0x00008880001d7816 */ /* 0x000fe400000000ff */
[----:B------:R-:W-:Y:S02]  /*61e0*/  PRMT R25, R24, 0x8880, RZ ;  /* 0x0000888018197816 */ /* 0x000fe400000000ff */
[----:B------:R-:W-:Y:S02]  /*61f0*/  SEL R0, RZ, 0xffffffff, !P1 ;  /* 0xffffffffff007807 */ /* 0x000fe40004800000 */
[----:B------:R-:W-:-:S02]  /*6200*/  @P5 LOP3.LUT R28, R28, 0x1, RZ, 0xfc, !PT ;  /* 0x000000011c1c5812 */ /* 0x000fc400078efcff */
[----:B------:R-:W-:Y:S02]  /*6210*/  ISETP.NE.AND P3, PT, R25, R0, PT ;  /* 0x000000001900720c */ /* 0x000fe40003f65270 */
[----:B------:R-:W-:Y:S02]  /*6220*/  @P4 LOP3.LUT R28, R28, 0x2, RZ, 0xfc, !PT ;  /* 0x000000021c1c4812 */ /* 0x000fe400078efcff */
[----:B------:R-:W-:Y:S02]  /*6230*/  SEL R0, RZ, 0xffffffff, !P4 ;  /* 0xffffffffff007807 */ /* 0x000fe40006000000 */
[----:B------:R-:W-:Y:S02]  /*6240*/  SEL R4, RZ, 0xffffffff, !P5 ;  /* 0xffffffffff047807 */ /* 0x000fe40006800000 */
[----:B------:R-:W-:Y:S02]  /*6250*/  PRMT R30, R30, 0x8880, RZ ;  /* 0x000088801e1e7816 */ /* 0x000fe400000000ff */
[----:B------:R-:W-:-:S02]  /*6260*/  ISETP.NE.AND P4, PT, R36, RZ, PT ;  /* 0x000000ff2400720c */ /* 0x000fc40003f85270 */
[----:B------:R-:W-:Y:S02]  /*6270*/  SEL R25, RZ, 0x1, !P2 ;  /* 0x00000001ff197807 */ /* 0x000fe40005000000 */
[----:B------:R-:W-:Y:S01]  /*6280*/  ISETP.NE.AND P2, PT, R29, R4, PT ;  /* 0x000000041d00720c */ /* 0x000fe20003f45270 */
[----:B------:R-:W-:Y:S01]  /*6290*/  IMAD.MOV.U32 R29, RZ, RZ, R30 ;  /* 0x000000ffff1d7224 */ /* 0x000fe200078e001e */
[----:B------:R-:W-:Y:S02]  /*62a0*/  LOP3.LUT R18, R18, 0xffff, RZ, 0xc0, !PT ;  /* 0x0000ffff12127812 */ /* 0x000fe400078ec0ff */
[----:B------:R-:W-:Y:S02]  /*62b0*/  SEL R24, RZ, 0x1, !P3 ;  /* 0x00000001ff187807 */ /* 0x000fe40005800000 */
[----:B------:R-:W-:Y:S02]  /*62c0*/  PRMT R31, R18, 0x8880, RZ ;  /* 0x00008880121f7816 */ /* 0x000fe400000000ff */
[----:B------:R-:W-:-:S02]  /*62d0*/  ISETP.NE.AND P3, PT, R35, RZ, PT ;  /* 0x000000ff2300720c */ /* 0x000fc40003f65270 */
[----:B------:R-:W-:Y:S02]  /*62e0*/  SEL R18, RZ, 0x1, !P2 ;  /* 0x00000001ff127807 */ /* 0x000fe40005000000 */
[----:B------:R-:W-:Y:S02]  /*62f0*/  LOP3.LUT R28, R28, 0xfffffffb, RZ, 0xc0, !PT ;  /* 0xfffffffb1c1c7812 */ /* 0x000fe400078ec0ff */
[----:B------:R-:W-:Y:S02]  /*6300*/  ISETP.NE.AND P2, PT, R29, R0, PT ;  /* 0x000000001d00720c */ /* 0x000fe40003f45270 */
[----:B------:R-:W-:Y:S02]  /*6310*/  SEL R0, RZ, 0xffffffff, !P4 ;  /* 0xffffffffff007807 */ /* 0x000fe40006000000 */
[----:B------:R-:W-:Y:S02]  /*6320*/  @P4 LOP3.LUT R28, R28, 0x4, RZ, 0xfc, !PT ;  /* 0x000000041c1c4812 */ /* 0x000fe400078efcff */
[----:B------:R-:W-:-:S02]  /*6330*/  SEL R29, RZ, 0x1, !P2 ;  /* 0x00000001ff1d7807 */ /* 0x000fc40005000000 */
[----:B------:R-:W-:Y:S02]  /*6340*/  ISETP.NE.AND P2, PT, R31, R0, PT ;  /* 0x000000001f00720c */ /* 0x000fe40003f45270 */
[----:B------:R-:W-:Y:S02]  /*6350*/  LOP3.LUT R0, R15, 0xffff, RZ, 0xc0, !PT ;  /* 0x0000ffff0f007812 */ /* 0x000fe400078ec0ff */
[----:B------:R-:W-:Y:S02]  /*6360*/  LOP3.LUT R28, R28, 0xfffffff7, RZ, 0xc0, !PT ;  /* 0xfffffff71c1c7812 */ /* 0x000fe400078ec0ff */
[----:B------:R-:W-:Y:S02]  /*6370*/  PRMT R31, R0, 0x8880, RZ ;  /* 0x00008880001f7816 */ /* 0x000fe400000000ff */
[----:B------:R-:W-:Y:S02]  /*6380*/  @P3 LOP3.LUT R28, R28, 0x8, RZ, 0xfc, !PT ;  /* 0x000000081c1c3812 */ /* 0x000fe400078efcff */
[----:B------:R-:W-:-:S02]  /*6390*/  SEL R0, RZ, 0xffffffff, !P3 ;  /* 0xffffffffff007807 */ /* 0x000fc40005800000 */
[----:B------:R-:W-:Y:S02]  /*63a0*/  ISETP.NE.AND P3, PT, R34, RZ, PT ;  /* 0x000000ff2200720c */ /* 0x000fe40003f65270 */
[----:B------:R-:W-:Y:S02]  /*63b0*/  LOP3.LUT R28, R28, 0xfffffdff, RZ, 0xc0, !PT ;  /* 0xfffffdff1c1c7812 */ /* 0x000fe400078ec0ff */
[----:B------:R-:W-:Y:S02]  /*63c0*/  SEL R15, RZ, 0x1, !P2 ;  /* 0x00000001ff0f7807 */ /* 0x000fe40005000000 */
[----:B------:R-:W-:Y:S02]  /*63d0*/  ISETP.NE.AND P2, PT, R31, R0, PT ;  /* 0x000000001f00720c */ /* 0x000fe40003f45270 */
[----:B------:R-:W-:Y:S02]  /*63e0*/  SEL R0, RZ, 0xffffffff, !P3 ;  /* 0xffffffffff007807 */ /* 0x000fe40005800000 */
[----:B------:R-:W-:-:S02]  /*63f0*/  LOP3.LUT R14, R14, 0xffff, RZ, 0xc0, !PT ;  /* 0x0000ffff0e0e7812 */ /* 0x000fc400078ec0ff */
[----:B------:R-:W-:Y:S02]  /*6400*/  SEL R30, RZ, 0x1, !P2 ;  /* 0x00000001ff1e7807 */ /* 0x000fe40005000000 */
[----:B------:R-:W-:Y:S02]  /*6410*/  @P3 LOP3.LUT R28, R28, 0x200, RZ, 0xfc, !PT ;  /* 0x000002001c1c3812 */ /* 0x000fe400078efcff */
[----:B------:R-:W-:Y:S02]  /*6420*/  ISETP.NE.AND P3, PT, R33, RZ, PT ;  /* 0x000000ff2100720c */ /* 0x000fe40003f65270 */
[----:B------:R-:W-:Y:S02]  /*6430*/  PRMT R31, R14, 0x8880, RZ ;  /* 0x000088800e1f7816 */ /* 0x000fe400000000ff */
[----:B------:R-:W-:Y:S02]  /*6440*/  LOP3.LUT R28, R28, 0xfffffeff, RZ, 0xc0, !PT ;  /* 0xfffffeff1c1c7812 */ /* 0x000fe400078ec0ff */
[----:B------:R-:W-:-:S02]  /*6450*/  ISETP.NE.AND P2, PT, R31, R0, PT ;  /* 0x000000001f00720c */ /* 0x000fc40003f45270 */
[----:B------:R-:W-:Y:S02]  /*6460*/  SEL R0, RZ, 0xffffffff, !P3 ;  /* 0xffffffffff007807 */ /* 0x000fe40005800000 */
[----:B------:R-:W-:Y:S02]  /*6470*/  LOP3.LUT R13, R13, 0xffff, RZ, 0xc0, !PT ;  /* 0x0000ffff0d0d7812 */ /* 0x000fe400078ec0ff */
[----:B------:R-:W-:Y:S02]  /*6480*/  SEL R14, RZ, 0x1, !P2 ;  /* 0x00000001ff0e7807 */ /* 0x000fe40005000000 */
[----:B------:R-:W-:Y:S02]  /*6490*/  @P3 LOP3.LUT R28, R28, 0x100, RZ, 0xfc, !PT ;  /* 0x000001001c1c3812 */ /* 0x000fe400078efcff */
[----:B------:R-:W-:Y:S02]  /*64a0*/  ISETP.NE.AND P3, PT, R39, RZ, PT ;  /* 0x000000ff2700720c */ /* 0x000fe40003f65270 */
[----:B------:R-:W-:-:S02]  /*64b0*/  PRMT R13, R13, 0x8880, RZ ;  /* 0x000088800d0d7816 */ /* 0x000fc400000000ff */
[----:B------:R-:W-:Y:S02]  /*64c0*/  LOP3.LUT R28, R28, 0xffffff7f, RZ, 0xc0, !PT ;  /* 0xffffff7f1c1c7812 */ /* 0x000fe400078ec0ff */
[----:B------:R-:W-:Y:S02]  /*64d0*/  ISETP.NE.AND P2, PT, R13, R0, PT ;  /* 0x000000000d00720c */ /* 0x000fe40003f45270 */
[----:B------:R-:W-:Y:S02]  /*64e0*/  SEL R0, RZ, 0xffffffff, !P3 ;  /* 0xffffffffff007807 */ /* 0x000fe40005800000 */
[----:B------:R-:W-:Y:S02]  /*64f0*/  LOP3.LUT R12, R12, 0xffff, RZ, 0xc0, !PT ;  /* 0x0000ffff0c0c7812 */ /* 0x000fe400078ec0ff */
[----:B------:R-:W-:Y:S02]  /*6500*/  SEL R13, RZ, 0x1, !P2 ;  /* 0x00000001ff0d7807 */ /* 0x000fe40005000000 */
[----:B------:R-:W-:-:S02]  /*6510*/  @P3 LOP3.LUT R28, R28, 0x80, RZ, 0xfc, !PT ;  /* 0x000000801c1c3812 */ /* 0x000fc400078efcff */
[----:B------:R-:W-:Y:S02]  /*6520*/  ISETP.NE.AND P3, PT, R40, RZ, PT ;  /* 0x000000ff2800720c */ /* 0x000fe40003f65270 */
[----:B------:R-:W-:Y:S02]  /*6530*/  PRMT R31, R12, 0x8880, RZ ;  /* 0x000088800c1f7816 */ /* 0x000fe400000000ff */
[----:B------:R-:W-:Y:S02]  /*6540*/  LOP3.LUT R28, R28, 0xffffffbf, RZ, 0xc0, !PT ;  /* 0xffffffbf1c1c7812 */ /* 0x000fe400078ec0ff */
[----:B------:R-:W-:Y:S02]  /*6550*/  ISETP.NE.AND P2, PT, R31, R0, PT ;  /* 0x000000001f00720c */ /* 0x000fe40003f45270 */
[----:B------:R-:W-:Y:S02]  /*6560*/  SEL R0, RZ, 0xffffffff, !P3 ;  /* 0xffffffffff007807 */ /* 0x000fe40005800000 */
[----:B------:R-:W-:-:S02]  /*6570*/  LOP3.LUT R11, R11, 0xffff, RZ, 0xc0, !PT ;  /* 0x0000ffff0b0b7812 */ /* 0x000fc400078ec0ff */
[----:B------:R-:W-:Y:S02]  /*6580*/  LOP3.LUT R10, R10, 0xffff, RZ, 0xc0, !PT ;  /* 0x0000ffff0a0a7812 */ /* 0x000fe400078ec0ff */
[----:B------:R-:W-:Y:S02]  /*6590*/  @P3 LOP3.LUT R28, R28, 0x40, RZ, 0xfc, !PT ;  /* 0x000000401c1c3812 */ /* 0x000fe400078efcff */
[----:B------:R-:W-:Y:S02]  /*65a0*/  ISETP.NE.AND P3, PT, R41, RZ, PT ;  /* 0x000000ff2900720c */ /* 0x000fe40003f65270 */
[----:B------:R-:W-:Y:S02]  /*65b0*/  PRMT R11, R11, 0x8880, RZ ;  /* 0x000088800b0b7816 */ /* 0x000fe400000000ff */
[----:B------:R-:W-:Y:S02]  /*65c0*/  LOP3.LUT R28, R28, 0xffffffdf, RZ, 0xc0, !PT ;  /* 0xffffffdf1c1c7812 */ /* 0x000fe400078ec0ff */
[----:B------:R-:W-:-:S02]  /*65d0*/  SEL R12, RZ, 0x1, !P2 ;  /* 0x00000001ff0c7807 */ /* 0x000fc40005000000 */
[----:B------:R-:W-:Y:S02]  /*65e0*/  ISETP.NE.AND P2, PT, R11, R0, PT ;  /* 0x000000000b00720c */ /* 0x000fe40003f45270 */
[----:B------:R-:W-:Y:S02]  /*65f0*/  PRMT R31, R10, 0x8880, RZ ;  /* 0x000088800a1f7816 */ /* 0x000fe400000000ff */
[----:B------:R-:W-:Y:S02]  /*6600*/  SEL R0, RZ, 0xffffffff, !P3 ;  /* 0xffffffffff007807 */ /* 0x000fe40005800000 */
[----:B------:R-:W-:Y:S02]  /*6610*/  @P3 LOP3.LUT R28, R28, 0x20, RZ, 0xfc, !PT ;  /* 0x000000201c1c3812 */ /* 0x000fe400078efcff */
[----:B------:R-:W-:Y:S02]  /*6620*/  LOP3.LUT R9, R9, 0xffff, RZ, 0xc0, !PT ;  /* 0x0000ffff09097812 */ /* 0x000fe400078ec0ff */
[----:B------:R-:W-:-:S02]  /*6630*/  ISETP.NE.AND P3, PT, R42, RZ, PT ;  /* 0x000000ff2a00720c */ /* 0x000fc40003f65270 */
[----:B------:R-:W-:Y:S02]  /*6640*/  SEL R11, RZ, 0x1, !P2 ;  /* 0x00000001ff0b7807 */ /* 0x000fe40005000000 */
[----:B------:R-:W-:Y:S02]  /*6650*/  ISETP.NE.AND P2, PT, R31, R0, PT ;  /* 0x000000001f00720c */ /* 0x000fe40003f45270 */
[----:B------:R-:W-:Y:S02]  /*6660*/  PRMT R9, R9, 0x8880, RZ ;  /* 0x0000888009097816 */ /* 0x000fe400000000ff */
[----:B------:R-:W-:Y:S02]  /*6670*/  SEL R0, RZ, 0xffffffff, !P3 ;  /* 0xffffffffff007807 */ /* 0x000fe40005800000 */
[----:B------:R-:W-:Y:S02]  /*6680*/  SEL R10, RZ, 0x1, !P2 ;  /* 0x00000001ff0a7807 */ /* 0x000fe40005000000 */
[----:B------:R-:W-:-:S02]  /*6690*/  ISETP.NE.AND P2, PT, R9, R0, PT ;  /* 0x000000000900720c */ /* 0x000fc40003f45270 */
[----:B------:R-:W-:Y:S02]  /*66a0*/  LOP3.LUT R8, R8, 0xffff, RZ, 0xc0, !PT ;  /* 0x0000ffff08087812 */ /* 0x000fe400078ec0ff */
[----:B------:R-:W-:Y:S02]  /*66b0*/  SEL R9, RZ, 0x1, !P2 ;  /* 0x00000001ff097807 */ /* 0x000fe40005000000 */
[----:B------:R-:W-:Y:S02]  /*66c0*/  LOP3.LUT R28, R28, 0xffffffef, RZ, 0xc0, !PT ;  /* 0xffffffef1c1c7812 */ /* 0x000fe400078ec0ff */
[----:B------:R-:W-:Y:S02]  /*66d0*/  PRMT R31, R8, 0x8880, RZ ;  /* 0x00008880081f7816 */ /* 0x000fe400000000ff */
[----:B------:R-:W-:Y:S02]  /*66e0*/  @P3 LOP3.LUT R28, R28, 0x10, RZ, 0xfc, !PT ;  /* 0x000000101c1c3812 */ /* 0x000fe400078efcff */
[----:B------:R-:W-:-:S04]  /*66f0*/  LOP3.LUT R7, R7, 0xffff, RZ, 0xc0, !PT ;  /* 0x0000ffff07077812 */ /* 0x000fc800078ec0ff */
[----:B------:R-:W-:Y:S02]  /*6700*/  PRMT R7, R7, 0x8880, RZ ;  /* 0x0000888007077816 */ /* 0x000fe400000000ff */
[----:B------:R-:W-:-:S04]  /*6710*/  LOP3.LUT R6, R6, 0xffff, RZ, 0xc0, !PT ;  /* 0x0000ffff06067812 */ /* 0x000fc800078ec0ff */
[----:B-1----:R-:W-:Y:S02]  /*6720*/  PRMT R21, R6, 0x8880, RZ ;  /* 0x0000888006157816 */ /* 0x002fe400000000ff */
[----:B------:R-:W-:Y:S01]  /*6730*/  LOP3.LUT R5, R5, 0xffff, RZ, 0xc0, !PT ;  /* 0x0000ffff05057812 */ /* 0x000fe200078ec0ff */
[----:B------:R-:W-:-:S03]  /*6740*/  IMAD.IADD R4, R38, 0x1, R3 ;  /* 0x0000000126047824 */ /* 0x000fc600078e0203 */
[----:B------:R-:W-:Y:S02]  /*6750*/  PRMT R5, R5, 0x8880, RZ ;  /* 0x0000888005057816 */ /* 0x000fe400000000ff */
[----:B--2---:R-:W-:-:S04]  /*6760*/  PRMT R0, R20, 0x7770, RZ ;  /* 0x0000777014007816 */ /* 0x004fc800000000ff */
[----:B------:R-:W-:-:S04]  /*6770*/  ISETP.NE.AND P2, PT, R0, RZ, PT ;  /* 0x000000ff0000720c */ /* 0x000fc80003f45270 */
[----:B------:R-:W-:-:S04]  /*6780*/  SEL R0, RZ, 0xffffffff, !P2 ;  /* 0xffffffffff007807 */ /* 0x000fc80005000000 */
[----:B------:R-:W-:Y:S02]  /*6790*/  ISETP.NE.AND P3, PT, R31, R0, PT ;  /* 0x000000001f00720c */ /* 0x000fe40003f65270 */
[----:B------:R-:W-:Y:S02]  /*67a0*/  PRMT R0, R20, 0x7771, RZ ;  /* 0x0000777114007816 */ /* 0x000fe400000000ff */
[----:B------:R-:W-:Y:S02]  /*67b0*/  SEL R8, RZ, 0x1, !P3 ;  /* 0x00000001ff087807 */ /* 0x000fe40005800000 */
        /* <DEDUP_REMOVED lines=18> */
[----:B------:R-:W-:Y:S02]  /*68e0*/  PRMT R18, R15, 0x7610, R18 ;  /* 0x000076100f127816 */ /* 0x000fe40000000012 */
[----:B------:R-:W-:Y:S02]  /*68f0*/  PRMT R20, R29, 0x7610, R20 ;  /* 0x000076101d147816 */ /* 0x000fe40000000014 */
[----:B------:R-:W-:-:S05]  /*6900*/  PRMT R15, R30, 0x7610, R15 ;  /* 0x000076101e0f7816 */ /* 0x000fca000000000f */
[----:B------:R-:W-:Y:S05]  /*6910*/  @!P6 BRA `(.L_x_6604) ;  /* 0xffffffb400f4e947 */ /* 0x000fea000383ffff */
[----:B------:R-:W-:Y:S05]  /*6920*/  BSYNC B1 ;  /* 0x0000000000017941 */ /* 0x000fea0003800000 */
.L_x_6599:
[----:B------:R-:W-:Y:S02]  /*6930*/  P2R R30, PR, RZ, 0x4 ;  /* 0x00000004ff1e7803 */ /* 0x000fe40000000000 */
[C---:B------:R-:W-:Y:S02]  /*6940*/  LOP3.LUT P2, RZ, R28.reuse, 0x8, RZ, 0xc0, !PT ;  /* 0x000000081cff7812 */ /* 0x040fe4000784c0ff */
[----:B------:R-:W-:Y:S02]  /*6950*/  P2R R31, PR, RZ, 0x8 ;  /* 0x00000008ff1f7803 */ /* 0x000fe40000000000 */
[----:B------:R-:W-:Y:S02]  /*6960*/  P2R R29, PR, RZ, 0x4 ;  /* 0x00000004ff1d7803 */ /* 0x000fe40000000000 */
[----:B------:R-:W-:Y:S02]  /*6970*/  LOP3.LUT P2, RZ, R28, 0x4, RZ, 0xc0, !PT ;  /* 0x000000041cff7812 */ /* 0x000fe4000784c0ff */
[----:B------:R-:W-:-:S02]  /*6980*/  P2R R32, PR, RZ, 0x10 ;  /* 0x00000010ff207803 */ /* 0x000fc40000000000 */
[----:B------:R-:W-:Y:S02]  /*6990*/  P2R R27, PR, RZ, 0x4 ;  /* 0x00000004ff1b7803 */ /* 0x000fe40000000000 */
[C---:B------:R-:W-:Y:S02]  /*69a0*/  LOP3.LUT P2, RZ, R28.reuse, 0x2, RZ, 0xc0, !PT ;  /* 0x000000021cff7812 */ /* 0x040fe4000784c0ff */
[----:B------:R-:W-:Y:S02]  /*69b0*/  P2R R33, PR, RZ, 0x20 ;  /* 0x00000020ff217803 */ /* 0x000fe40000000000 */
[----:B0-----:R-:W-:Y:S02]  /*69c0*/  P2R R26, PR, RZ, 0x4 ;  /* 0x00000004ff1a7803 */ /* 0x001fe40000000000 */
[C---:B------:R-:W-:Y:S02]  /*69d0*/  LOP3.LUT P2, RZ, R28.reuse, 0x1, RZ, 0xc0, !PT ;  /* 0x000000011cff7812 */ /* 0x040fe4000784c0ff */
[----:B------:R-:W-:-:S02]  /*69e0*/  LOP3.LUT P3, RZ, R28, 0x200, RZ, 0xc0, !PT ;  /* 0x000002001cff7812 */ /* 0x000fc4000786c0ff */
[----:B------:R-:W-:Y:S02]  /*69f0*/  SEL R44, RZ, 0x1, !P2 ;  /* 0x00000001ff2c7807 */ /* 0x000fe40005000000 */
[----:B------:R-:W-:Y:S02]  /*6a00*/  ISETP.NE.AND P2, PT, R26, RZ, PT ;  /* 0x000000ff1a00720c */ /* 0x000fe40003f45270 */
[C---:B------:R-:W-:Y:S02]  /*6a10*/  LOP3.LUT P4, RZ, R28.reuse, 0x100, RZ, 0xc0, !PT ;  /* 0x000001001cff7812 */ /* 0x040fe4000788c0ff */
[----:B------:R-:W-:Y:S02]  /*6a20*/  SEL R43, RZ, 0x1, !P2 ;  /* 0x00000001ff2b7807 */ /* 0x000fe40005000000 */
[----:B------:R-:W-:Y:S02]  /*6a30*/  ISETP.NE.AND P2, PT, R27, RZ, PT ;  /* 0x000000ff1b00720c */ /* 0x000fe40003f45270 */
[----:B------:R-:W-:-:S02]  /*6a40*/  LOP3.LUT P5, RZ, R28, 0x80, RZ, 0xc0, !PT ;  /* 0x000000801cff7812 */ /* 0x000fc400078ac0ff */
[----:B------:R-:W-:Y:S02]  /*6a50*/  SEL R42, RZ, 0x1, !P2 ;  /* 0x00000001ff2a7807 */ /* 0x000fe40005000000 */
[----:B------:R-:W-:Y:S02]  /*6a60*/  ISETP.NE.AND P2, PT, R29, RZ, PT ;  /* 0x000000ff1d00720c */ /* 0x000fe40003f45270 */
[----:B------:R-:W-:Y:S02]  /*6a70*/  SEL R46, RZ, 0x1, !P0 ;  /* 0x00000001ff2e7807 */ /* 0x000fe40004000000 */
[----:B------:R-:W-:Y:S02]  /*6a80*/  SEL R45, RZ, 0x1, !P1 ;  /* 0x00000001ff2d7807 */ /* 0x000fe40004800000 */
[----:B------:R-:W-:Y:S02]  /*6a90*/  SEL R41, RZ, 0x1, !P2 ;  /* 0x00000001ff297807 */ /* 0x000fe40005000000 */
[----:B------:R-:W-:-:S02]  /*6aa0*/  SEL R40, RZ, 0x1, !P3 ;  /* 0x00000001ff287807 */ /* 0x000fc40005800000 */
[----:B------:R-:W-:Y:S02]  /*6ab0*/  SEL R39, RZ, 0x1, !P4 ;  /* 0x00000001ff277807 */ /* 0x000fe40006000000 */
[----:B------:R-:W-:Y:S02]  /*6ac0*/  SEL R38, RZ, 0x1, !P5 ;  /* 0x00000001ff267807 */ /* 0x000fe40006800000 */
[C---:B------:R-:W-:Y:S02]  /*6ad0*/  LOP3.LUT P6, RZ, R28.reuse, 0x10, RZ, 0xc0, !PT ;  /* 0x000000101cff7812 */ /* 0x040fe400078cc0ff */
[C---:B------:R-:W-:Y:S02]  /*6ae0*/  LOP3.LUT P0, RZ, R28.reuse, 0x20, RZ, 0xc0, !PT ;  /* 0x000000201cff7812 */ /* 0x040fe4000780c0ff */
[----:B------:R-:W-:Y:S02]  /*6af0*/  LOP3.LUT P1, RZ, R28, 0x40, RZ, 0xc0, !PT ;  /* 0x000000401cff7812 */ /* 0x000fe4000782c0ff */
[----:B------:R-:W-:-:S02]  /*6b00*/  ISETP.NE.AND P2, PT, R30, RZ, PT ;  /* 0x000000ff1e00720c */ /* 0x000fc40003f45270 */
[----:B------:R-:W-:Y:S02]  /*6b10*/  ISETP.NE.AND P3, PT, R31, RZ, PT ;  /* 0x000000ff1f00720c */ /* 0x000fe40003f65270 */
[----:B------:R-:W-:Y:S02]  /*6b20*/  ISETP.NE.AND P4, PT, R32, RZ, PT ;  /* 0x000000ff2000720c */ /* 0x000fe40003f85270 */
[----:B------:R-:W-:Y:S02]  /*6b30*/  ISETP.NE.AND P5, PT, R33, RZ, PT ;  /* 0x000000ff2100720c */ /* 0x000fe40003fa5270 */
[----:B------:R-:W-:Y:S02]  /*6b40*/  SEL R37, RZ, 0x1, !P1 ;  /* 0x00000001ff257807 */ /* 0x000fe40004800000 */
[----:B------:R-:W-:Y:S02]  /*6b50*/  SEL R36, RZ, 0x1, !P0 ;  /* 0x00000001ff247807 */ /* 0x000fe40004000000 */
[----:B------:R-:W-:-:S02]  /*6b60*/  SEL R35, RZ, 0x1, !P6 ;  /* 0x00000001ff237807 */ /* 0x000fc40007000000 */
[----:B------:R-:W-:Y:S02]  /*6b70*/  SEL R32, RZ, 0x1, !P2 ;  /* 0x00000001ff207807 */ /* 0x000fe40005000000 */
[----:B------:R-:W-:Y:S02]  /*6b80*/  SEL R33, RZ, 0x1, !P3 ;  /* 0x00000001ff217807 */ /* 0x000fe40005800000 */
[----:B------:R-:W-:Y:S02]  /*6b90*/  SEL R31, RZ, 0x1, !P4 ;  /* 0x00000001ff1f7807 */ /* 0x000fe40006000000 */
[----:B------:R-:W-:-:S07]  /*6ba0*/  SEL R30, RZ, 0x1, !P5 ;  /* 0x00000001ff1e7807 */ /* 0x000fce0006800000 */
.L_x_6598:
[----:B------:R-:W-:Y:S05]  /*6bb0*/  BSYNC B0 ;  /* 0x0000000000007941 */ /* 0x000fea0003800000 */
.L_x_6597:
[----:B------:R-:W-:Y:S01]  /*6bc0*/  ISETP.GE.U32.AND P0, PT, R4, R0, PT ;  /* 0x000000000400720c */ /* 0x000fe20003f06070 */
[----:B------:R-:W-:-:S12]  /*6bd0*/  BSSY B0, `(.L_x_6605) ;  /* 0x0000496000007945 */ /* 0x000fd80003800000 */
[----:B------:R-:W-:Y:S05]  /*6be0*/  @P0 BRA `(.L_x_6606) ;  /* 0x0000004800500947 */ /* 0x000fea0003800000 */
[----:B------:R-:W0:Y:S01]  /*6bf0*/  LDC R34, c[0x0][0x254] ;  /* 0x00009500ff227b82 */ /* 0x000e220000000800 */
[----:B------:R-:W-:Y:S01]  /*6c00*/  IMAD.MOV.U32 R43, RZ, RZ, RZ ;  /* 0x000000ffff2b7224 */ /* 0x000fe200078e00ff */
        /* <DEDUP_REMOVED lines=275> */
.L_x_6607:
        /* <DEDUP_REMOVED lines=293> */
.L_x_6608:
        /* <DEDUP_REMOVED lines=293> */
.L_x_6609:
        /* <DEDUP_REMOVED lines=293> */
.L_x_6610:
        /* <DEDUP_REMOVED lines=16> */
.L_x_6606:
[----:B------:R-:W-:Y:S05]  /*b530*/  BSYNC B0 ;  /* 0x0000000000007941 */ /* 0x000fea0003800000 */
.L_x_6605:
[----:B------:R-:W-:Y:S04]  /*b540*/  BSSY B0, `(.L_x_6611) ;  /* 0x0000088000007945 */ /* 0x000fe80003800000 */
[----:B------:R-:W-:Y:S05]  /*b550*/  @P0 BRA `(.L_x_6612) ;  /* 0x0000000800180947 */ /* 0x000fea0003800000 */
[----:B------:R-:W-:Y:S01]  /*b560*/  LOP3.LUT R46, R46, 0xffff, RZ, 0xc0, !PT ;  /* 0x0000ffff2e2e7812 */ /* 0x000fe200078ec0ff */
[----:B------:R-:W-:Y:S01]  /*b570*/  IMAD.IADD R4, R4, 0x1, R3 ;  /* 0x0000000104047824 */ /* 0x000fe200078e0203 */
[----:B------:R-:W-:Y:S02]  /*b580*/  LOP3.LUT R25, R25, 0xffff, RZ, 0xc0, !PT ;  /* 0x0000ffff19197812 */ /* 0x000fe400078ec0ff */
[----:B------:R-:W-:Y:S02]  /*b590*/  PRMT R19, R46, 0x8880, RZ ;  /* 0x000088802e137816 */ /* 0x000fe400000000ff */
[----:B------:R-:W-:Y:S02]  /*b5a0*/  LOP3.LUT R44, R44, 0xffff, RZ, 0xc0, !PT ;  /* 0x0000ffff2c2c7812 */ /* 0x000fe400078ec0ff */
[----:B------:R-:W-:Y:S01]  /*b5b0*/  PRMT R16, R25, 0x8880, RZ ;  /* 0x0000888019107816 */ /* 0x000fe200000000ff */
[----:B------:R-:W-:Y:S01]  /*b5c0*/  IMAD.MOV R19, RZ, RZ, -R19 ;  /* 0x000000ffff137224 */ /* 0x000fe200078e0a13 */
[----:B------:R-:W-:-:S02]  /*b5d0*/  LOP3.LUT R24, R24, 0xffff, RZ, 0xc0, !PT ;  /* 0x0000ffff18187812 */ /* 0x000fc400078ec0ff */
[----:B------:R-:W-:Y:S02]  /*b5e0*/  LOP3.LUT R45, R45, 0xffff, RZ, 0xc0, !PT ;  /* 0x0000ffff2d2d7812 */ /* 0x000fe400078ec0ff */
[----:B------:R-:W-:Y:S02]  /*b5f0*/  LOP3.LUT R43, R43, 0xffff, RZ, 0xc0, !PT ;  /* 0x0000ffff2b2b7812 */ /* 0x000fe400078ec0ff */
[----:B------:R-:W-:Y:S02]  /*b600*/  LOP3.LUT R20, R20, 0xffff, RZ, 0xc0, !PT ;  /* 0x0000ffff14147812 */ /* 0x000fe400078ec0ff */
[----:B------:R-:W-:Y:S02]  /*b610*/  PRMT R44, R44, 0x8880, RZ ;  /* 0x000088802c2c7816 */ /* 0x000fe400000000ff */
[----:B------:R-:W-:Y:S02]  /*b620*/  ISETP.NE.AND P0, PT, R16, R19, PT ;  /* 0x000000131000720c */ /* 0x000fe40003f05270 */
[----:B------:R-:W-:-:S02]  /*b630*/  PRMT R19, R24, 0x8880, RZ ;  /* 0x0000888018137816 */ /* 0x000fc400000000ff */
[----:B------:R-:W-:Y:S02]  /*b640*/  ISETP.GE.U32.AND P4, PT, R4, R0, PT ;  /* 0x000000000400720c */ /* 0x000fe40003f86070 */
[----:B------:R-:W-:Y:S02]  /*b650*/  PRMT R16, R45, 0x8880, RZ ;  /* 0x000088802d107816 */ /* 0x000fe400000000ff */
[----:B------:R-:W-:Y:S02]  /*b660*/  PRMT R24, R43, 0x8880, RZ ;  /* 0x000088802b187816 */ /* 0x000fe400000000ff */
[----:B------:R-:W-:Y:S01]  /*b670*/  PRMT R25, R20, 0x8880, RZ ;  /* 0x0000888014197816 */ /* 0x000fe200000000ff */
[----:B------:R-:W-:Y:S01]  /*b680*/  IMAD.MOV.U32 R20, RZ, RZ, R44 ;  /* 0x000000ffff147224 */ /* 0x000fe200078e002c */
[----:B------:R-:W-:Y:S01]  /*b690*/  LOP3.LUT R21, R21, 0xffff, RZ, 0xc0, !PT ;  /* 0x0000ffff15157812 */ /* 0x000fe200078ec0ff */
[----:B------:R-:W-:Y:S02]  /*b6a0*/  IMAD.MOV R16, RZ, RZ, -R16 ;  /* 0x000000ffff107224 */ /* 0x000fe400078e0a10 */
[----:B------:R-:W-:Y:S01]  /*b6b0*/  IMAD.MOV R20, RZ, RZ, -R20 ;  /* 0x000000ffff147224 */ /* 0x000fe200078e0a14 */
[----:B------:R-:W-:Y:S01]  /*b6c0*/  PRMT R21, R21, 0x8880, RZ ;  /* 0x0000888015157816 */ /* 0x000fe200000000ff */
[----:B------:R-:W-:Y:S01]  /*b6d0*/  IMAD.MOV R24, RZ, RZ, -R24 ;  /* 0x000000ffff187224 */ /* 0x000fe200078e0a18 */
[----:B------:R-:W-:-:S02]  /*b6e0*/  ISETP.NE.AND P1, PT, R19, R16, PT ;  /* 0x000000101300720c */ /* 0x000fc40003f25270 */
[----:B------:R-:W-:Y:S02]  /*b6f0*/  ISETP.NE.AND P2, PT, R21, R20, PT ;  /* 0x000000141500720c */ /* 0x000fe40003f45270 */
[----:B------:R-:W-:Y:S02]  /*b700*/  ISETP.NE.AND P3, PT, R25, R24, PT ;  /* 0x000000181900720c */ /* 0x000fe40003f65270 */
[----:B------:R-:W-:Y:S02]  /*b710*/  SEL R25, RZ, 0x1, !P0 ;  /* 0x00000001ff197807 */ /* 0x000fe40004000000 */
[----:B------:R-:W-:Y:S02]  /*b720*/  SEL R24, RZ, 0x1, !P1 ;  /* 0x00000001ff187807 */ /* 0x000fe40004800000 */
[----:B------:R-:W-:Y:S02]  /*b730*/  SEL R21, RZ, 0x1, !P2 ;  /* 0x00000001ff157807 */ /* 0x000fe40005000000 */
[----:B------:R-:W-:Y:S01]  /*b740*/  SEL R20, RZ, 0x1, !P3 ;  /* 0x00000001ff147807 */ /* 0x000fe20005800000 */
[----:B------:R-:W-:Y:S06]  /*b750*/  @P4 BRA `(.L_x_6612) ;  /* 0x0000000400984947 */ /* 0x000fec0003800000 */
[----:B------:R-:W-:Y:S01]  /*b760*/  LOP3.LUT R42, R42, 0xffff, RZ, 0xc0, !PT ;  /* 0x0000ffff2a2a7812 */ /* 0x000fe200078ec0ff */
[----:B------:R-:W-:Y:S01]  /*b770*/  IMAD.IADD R4, R4, 0x1, R3 ;  /* 0x0000000104047824 */ /* 0x000fe200078e0203 */
[----:B------:R-:W-:Y:S02]  /*b780*/  LOP3.LUT R18, R18, 0xffff, RZ, 0xc0, !PT ;  /* 0x0000ffff12127812 */ /* 0x000fe400078ec0ff */
[----:B------:R-:W-:Y:S02]  /*b790*/  PRMT R42, R42, 0x8880, RZ ;  /* 0x000088802a2a7816 */ /* 0x000fe400000000ff */
[----:B------:R-:W-:Y:S02]  /*b7a0*/  PRMT R16, R18, 0x8880, RZ ;  /* 0x0000888012107816 */ /* 0x000fe400000000ff */
[----:B------:R-:W-:Y:S01]  /*b7b0*/  LOP3.LUT R15, R15, 0xffff, RZ, 0xc0, !PT ;  /* 0x0000ffff0f0f7812 */ /* 0x000fe200078ec0ff */
[----:B------:R-:W-:Y:S01]  /*b7c0*/  IMAD.MOV.U32 R18, RZ, RZ, R42 ;  /* 0x000000ffff127224 */ /* 0x000fe200078e002a */
[----:B------:R-:W-:-:S02]  /*b7d0*/  LOP3.LUT R41, R41, 0xffff, RZ, 0xc0, !PT ;  /* 0x0000ffff29297812 */ /* 0x000fc400078ec0ff */
[----:B------:R-:W-:Y:S01]  /*b7e0*/  LOP3.LUT R40, R40, 0xffff, RZ, 0xc0, !PT ;  /* 0x0000ffff28287812 */ /* 0x000fe200078ec0ff */
[----:B------:R-:W-:Y:S01]  /*b7f0*/  IMAD.MOV R19, RZ, RZ, -R18 ;  /* 0x000000ffff137224 */ /* 0x000fe200078e0a12 */
[----:B------:R-:W-:Y:S02]  /*b800*/  LOP3.LUT R14, R14, 0xffff, RZ, 0xc0, !PT ;  /* 0x0000ffff0e0e7812 */ /* 0x000fe400078ec0ff */
[----:B------:R-:W-:Y:S02]  /*b810*/  PRMT R15, R15, 0x8880, RZ ;  /* 0x000088800f0f7816 */ /* 0x000fe400000000ff */
[----:B------:R-:W-:Y:S02]  /*b820*/  LOP3.LUT R39, R39, 0xffff, RZ, 0xc0, !PT ;  /* 0x0000ffff27277812 */ /* 0x000fe400078ec0ff */
[----:B------:R-:W-:Y:S02]  /*b830*/  LOP3.LUT R13, R13, 0xffff, RZ, 0xc0, !PT ;  /* 0x0000ffff0d0d7812 */ /* 0x000fe400078ec0ff */
[----:B------:R-:W-:-:S02]  /*b840*/  PRMT R41, R41, 0x8880, RZ ;  /* 0x0000888029297816 */ /* 0x000fc400000000ff */
[----:B------:R-:W-:Y:S02]  /*b850*/  PRMT R40, R40, 0x8880, RZ ;  /* 0x0000888028287816 */ /* 0x000fe400000000ff */
[----:B------:R-:W-:Y:S02]  /*b860*/  ISETP.NE.AND P0, PT, R16, R19, PT ;  /* 0x000000131000720c */ /* 0x000fe40003f05270 */
[----:B------:R-:W-:Y:S01]  /*b870*/  PRMT R16, R14, 0x8880, RZ ;  /* 0x000088800e107816 */ /* 0x000fe200000000ff */
[----:B------:R-:W-:Y:S01]  /*b880*/  IMAD.MOV.U32 R14, RZ, RZ, R15 ;  /* 0x000000ffff0e7224 */ /* 0x000fe200078e000f */
[----:B------:R-:W-:Y:S01]  /*b890*/  ISETP.GE.U32.AND P4, PT, R4, R0, PT ;  /* 0x000000000400720c */ /* 0x000fe20003f86070 */
[----:B------:R-:W-:Y:S01]  /*b8a0*/  IMAD.MOV.U32 R15, RZ, RZ, R40 ;  /* 0x000000ffff0f7224 */ /* 0x000fe200078e0028 */
[----:B------:R-:W-:Y:S02]  /*b8b0*/  PRMT R18, R39, 0x8880, RZ ;  /* 0x0000888027127816 */ /* 0x000fe400000000ff */
[----:B------:R-:W-:Y:S01]  /*b8c0*/  PRMT R19, R13, 0x8880, RZ ;  /* 0x000088800d137816 */ /* 0x000fe200000000ff */
[----:B------:R-:W-:-:S02]  /*b8d0*/  IMAD.MOV.U32 R13, RZ, RZ, R41 ;  /* 0x000000ffff0d7224 */ /* 0x000fc400078e0029 */
[----:B------:R-:W-:Y:S02]  /*b8e0*/  IMAD.MOV R15, RZ, RZ, -R15 ;  /* 0x000000ffff0f7224 */ /* 0x000fe400078e0a0f */
[----:B------:R-:W-:Y:S02]  /*b8f0*/  IMAD.MOV R13, RZ, RZ, -R13 ;  /* 0x000000ffff0d7224 */ /* 0x000fe400078e0a0d */
[----:B------:R-:W-:Y:S01]  /*b900*/  IMAD.MOV R18, RZ, RZ, -R18 ;  /* 0x000000ffff127224 */ /* 0x000fe200078e0a12 */
[----:B------:R-:W-:Y:S02]  /*b910*/  ISETP.NE.AND P2, PT, R16, R15, PT ;  /* 0x0000000f1000720c */ /* 0x000fe40003f45270 */
[----:B------:R-:W-:Y:S02]  /*b920*/  ISETP.NE.AND P1, PT, R14, R13, PT ;  /* 0x0000000d0e00720c */ /* 0x000fe40003f25270 */
[----:B------:R-:W-:Y:S02]  /*b930*/  ISETP.NE.AND P3, PT, R19, R18, PT ;  /* 0x000000121300720c */ /* 0x000fe40003f65270 */
[----:B------:R-:W-:-:S02]  /*b940*/  SEL R18, RZ, 0x1, !P0 ;  /* 0x00000001ff127807 */ /* 0x000fc40004000000 */
[----:B------:R-:W-:Y:S02]  /*b950*/  SEL R15, RZ, 0x1, !P1 ;  /* 0x00000001ff0f7807 */ /* 0x000fe40004800000 */
[----:B------:R-:W-:Y:S02]  /*b960*/  SEL R14, RZ, 0x1, !P2 ;  /* 0x00000001ff0e7807 */ /* 0x000fe40005000000 */
[----:B------:R-:W-:Y:S01]  /*b970*/  SEL R13, RZ, 0x1, !P3 ;  /* 0x00000001ff0d7807 */ /* 0x000fe20005800000 */
[----:B------:R-:W-:Y:S06]  /*b980*/  @P4 BRA `(.L_x_6612) ;  /* 0x00000004000c4947 */ /* 0x000fec0003800000 */
[----:B------:R-:W-:Y:S01]  /*b990*/  IMAD.IADD R3, R4, 0x1, R3 ;  /* 0x0000000104037824 */ /* 0x000fe200078e0203 */
[----:B------:R-:W-:Y:S02]  /*b9a0*/  LOP3.LUT R12, R12, 0xffff, RZ, 0xc0, !PT ;  /* 0x0000ffff0c0c7812 */ /* 0x000fe400078ec0ff */
[----:B------:R-:W-:Y:S02]  /*b9b0*/  LOP3.LUT R11, R11, 0xffff, RZ, 0xc0, !PT ;  /* 0x0000ffff0b0b7812 */ /* 0x000fe400078ec0ff */
[----:B------:R-:W-:Y:S02]  /*b9c0*/  LOP3.LUT R10, R10, 0xffff, RZ, 0xc0, !PT ;  /* 0x0000ffff0a0a7812 */ /* 0x000fe400078ec0ff */
[----:B------:R-:W-:Y:S02]  /*b9d0*/  LOP3.LUT R36, R36, 0xffff, RZ, 0xc0, !PT ;  /* 0x0000ffff24247812 */ /* 0x000fe400078ec0ff */
[----:B------:R-:W-:Y:S02]  /*b9e0*/  LOP3.LUT R35, R35, 0xffff, RZ, 0xc0, !PT ;  /* 0x0000ffff23237812 */ /* 0x000fe400078ec0ff */
[----:B------:R-:W-:-:S02]  /*b9f0*/  ISETP.GE.U32.AND P4, PT, R3, R0, PT ;  /* 0x000000000300720c */ /* 0x000fc40003f86070 */
[----:B------:R-:W-:Y:S02]  /*ba00*/  LOP3.LUT R9, R9, 0xffff, RZ, 0xc0, !PT ;  /* 0x0000ffff09097812 */ /* 0x000fe400078ec0ff */
[----:B------:R-:W-:Y:S02]  /*ba10*/  PRMT R0, R12, 0x8880, RZ ;  /* 0x000088800c007816 */ /* 0x000fe400000000ff */
[----:B------:R-:W-:Y:S02]  /*ba20*/  PRMT R11, R11, 0x8880, RZ ;  /* 0x000088800b0b7816 */ /* 0x000fe400000000ff */
[----:B------:R-:W-:Y:S02]  /*ba30*/  PRMT R12, R10, 0x8880, RZ ;  /* 0x000088800a0c7816 */ /* 0x000fe400000000ff */
[----:B------:R-:W-:Y:S02]  /*ba40*/  LOP3.LUT R38, R38, 0xffff, RZ, 0xc0, !PT ;  /* 0x0000ffff26267812 */ /* 0x000fe400078ec0ff */
[----:B------:R-:W-:-:S02]  /*ba50*/  LOP3.LUT R37, R37, 0xffff, RZ, 0xc0, !PT ;  /* 0x0000ffff25257812 */ /* 0x000fc400078ec0ff */
[----:B------:R-:W-:Y:S02]  /*ba60*/  PRMT R36, R36, 0x8880, RZ ;  /* 0x0000888024247816 */ /* 0x000fe400000000ff */
[----:B------:R-:W-:Y:S02]  /*ba70*/  PRMT R35, R35, 0x8880, RZ ;  /* 0x0000888023237816 */ /* 0x000fe400000000ff */
[----:B------:R-:W-:Y:S01]  /*ba80*/  PRMT R16, R9, 0x8880, RZ ;  /* 0x0000888009107816 */ /* 0x000fe200000000ff */
[----:B------:R-:W-:Y:S01]  /*ba90*/  IMAD.MOV.U32 R9, RZ, RZ, R11 ;  /* 0x000000ffff097224 */ /* 0x000fe200078e000b */
[----:B------:R-:W-:Y:S01]  /*baa0*/  PRMT R3, R38, 0x8880, RZ ;  /* 0x0000888026037816 */ /* 0x000fe200000000ff */
[----:B------:R-:W-:Y:S01]  /*bab0*/  IMAD.MOV.U32 R11, RZ, RZ, R12 ;  /* 0x000000ffff0b7224 */ /* 0x000fe200078e000c */
[----:B------:R-:W-:Y:S01]  /*bac0*/  PRMT R4, R37, 0x8880, RZ ;  /* 0x0000888025047816 */ /* 0x000fe200000000ff */
[----:B------:R-:W-:Y:S02]  /*bad0*/  IMAD.MOV.U32 R10, RZ, RZ, R36 ;  /* 0x000000ffff0a7224 */ /* 0x000fe400078e0024 */
[----:B------:R-:W-:-:S02]  /*bae0*/  IMAD.MOV.U32 R12, RZ, RZ, R35 ;  /* 0x000000ffff0c7224 */ /* 0x000fc400078e0023 */
[----:B------:R-:W-:Y:S02]  /*baf0*/  IMAD.MOV R3, RZ, RZ, -R3 ;  /* 0x000000ffff037224 */ /* 0x000fe400078e0a03 */
[----:B------:R-:W-:Y:S02]  /*bb00*/  IMAD.MOV R4, RZ, RZ, -R4 ;  /* 0x000000ffff047224 */ /* 0x000fe400078e0a04 */
[----:B------:R-:W-:Y:S01]  /*bb10*/  IMAD.MOV R10, RZ, RZ, -R10 ;  /* 0x000000ffff0a7224 */ /* 0x000fe200078e0a0a */
[----:B------:R-:W-:Y:S01]  /*bb20*/  ISETP.NE.AND P0, PT, R0, R3, PT ;  /* 0x000000030000720c */ /* 0x000fe20003f05270 */
[----:B------:R-:W-:Y:S01]  /*bb30*/  IMAD.MOV R19, RZ, RZ, -R12 ;  /* 0x000000ffff137224 */ /* 0x000fe200078e0a0c */
[----:B------:R-:W-:Y:S02]  /*bb40*/  ISETP.NE.AND P1, PT, R9, R4, PT ;  /* 0x000000040900720c */ /* 0x000fe40003f25270 */
[----:B------:R-:W-:Y:S02]  /*bb50*/  ISETP.NE.AND P2, PT, R11, R10, PT ;  /* 0x0000000a0b00720c */ /* 0x000fe40003f45270 */
[----:B------:R-:W-:-:S02]  /*bb60*/  ISETP.NE.AND P3, PT, R16, R19, PT ;  /* 0x000000131000720c */ /* 0x000fc40003f65270 */
        /* <DEDUP_REMOVED lines=11> */
[----:B------:R-:W-:Y:S02]  /*bc20*/  PRMT R0, R8, 0x8880, RZ ;  /* 0x0000888008007816 */ /* 0x000fe400000000ff */
[----:B------:R-:W-:Y:S02]  /*bc30*/  PRMT R7, R7, 0x8880, RZ ;  /* 0x0000888007077816 */ /* 0x000fe400000000ff */
[----:B------:R-:W-:Y:S02]  /*bc40*/  PRMT R8, R6, 0x8880, RZ ;  /* 0x0000888006087816 */ /* 0x000fe400000000ff */
[----:B------:R-:W-:Y:S02]  /*bc50*/  LOP3.LUT R32, R32, 0xffff, RZ, 0xc0, !PT ;  /* 0x0000ffff20207812 */ /* 0x000fe400078ec0ff */
[----:B------:R-:W-:Y:S02]  /*bc60*/  LOP3.LUT R33, R33, 0xffff, RZ, 0xc0, !PT ;  /* 0x0000ffff21217812 */ /* 0x000fe400078ec0ff */
[----:B------:R-:W-:-:S02]  /*bc70*/  PRMT R31, R31, 0x8880, RZ ;  /* 0x000088801f1f7816 */ /* 0x000fc400000000ff */
[----:B------:R-:W-:Y:S02]  /*bc80*/  PRMT R30, R30, 0x8880, RZ ;  /* 0x000088801e1e7816 */ /* 0x000fe400000000ff */
[----:B------:R-:W-:Y:S01]  /*bc90*/  PRMT R16, R5, 0x8880, RZ ;  /* 0x0000888005107816 */ /* 0x000fe200000000ff */
[----:B------:R-:W-:Y:S01]  /*bca0*/  IMAD.MOV.U32 R5, RZ, RZ, R7 ;  /* 0x000000ffff057224 */ /* 0x000fe200078e0007 */
[----:B------:R-:W-:Y:S01]  /*bcb0*/  PRMT R3, R32, 0x8880, RZ ;  /* 0x0000888020037816 */ /* 0x000fe200000000ff */
[----:B------:R-:W-:Y:S01]  /*bcc0*/  IMAD.MOV.U32 R7, RZ, RZ, R8 ;  /* 0x000000ffff077224 */ /* 0x000fe200078e0008 */
[----:B------:R-:W-:Y:S01]  /*bcd0*/  PRMT R4, R33, 0x8880, RZ ;  /* 0x0000888021047816 */ /* 0x000fe200000000ff */
[----:B------:R-:W-:Y:S02]  /*bce0*/  IMAD.MOV.U32 R6, RZ, RZ, R31 ;  /* 0x000000ffff067224 */ /* 0x000fe400078e001f */
[----:B------:R-:W-:Y:S02]  /*bcf0*/  IMAD.MOV.U32 R8, RZ, RZ, R30 ;  /* 0x000000ffff087224 */ /* 0x000fe400078e001e */
[----:B------:R-:W-:-:S02]  /*bd00*/  IMAD.MOV R3, RZ, RZ, -R3 ;  /* 0x000000ffff037224 */ /* 0x000fc400078e0a03 */
[----:B------:R-:W-:Y:S02]  /*bd10*/  IMAD.MOV R4, RZ, RZ, -R4 ;  /* 0x000000ffff047224 */ /* 0x000fe400078e0a04 */
[----:B------:R-:W-:Y:S01]  /*bd20*/  IMAD.MOV R6, RZ, RZ, -R6 ;  /* 0x000000ffff067224 */ /* 0x000fe200078e0a06 */
[----:B------:R-:W-:Y:S01]  /*bd30*/  ISETP.NE.AND P0, PT, R0, R3, PT ;  /* 0x000000030000720c */ /* 0x000fe20003f05270 */
[----:B------:R-:W-:Y:S01]  /*bd40*/  IMAD.MOV R19, RZ, RZ, -R8 ;  /* 0x000000ffff137224 */ /* 0x000fe200078e0a08 */
[----:B------:R-:W-:Y:S02]  /*bd50*/  ISETP.NE.AND P1, PT, R5, R4, PT ;  /* 0x000000040500720c */ /* 0x000fe40003f25270 */
[----:B------:R-:W-:Y:S02]  /*bd60*/  ISETP.NE.AND P2, PT, R7, R6, PT ;  /* 0x000000060700720c */ /* 0x000fe40003f45270 */
[----:B------:R-:W-:Y:S02]  /*bd70*/  ISETP.NE.AND P3, PT, R16, R19, PT ;  /* 0x000000131000720c */ /* 0x000fe40003f65270 */
[----:B------:R-:W-:-:S02]  /*bd80*/  SEL R8, RZ, 0x1, !P0 ;  /* 0x00000001ff087807 */ /* 0x000fc40004000000 */
[----:B------:R-:W-:Y:S02]  /*bd90*/  SEL R7, RZ, 0x1, !P1 ;  /* 0x00000001ff077807 */ /* 0x000fe40004800000 */
[----:B------:R-:W-:Y:S02]  /*bda0*/  SEL R6, RZ, 0x1, !P2 ;  /* 0x00000001ff067807 */ /* 0x000fe40005000000 */
[----:B------:R-:W-:-:S07]  /*bdb0*/  SEL R5, RZ, 0x1, !P3 ;  /* 0x00000001ff057807 */ /* 0x000fce0005800000 */
.L_x_6612:
[----:B------:R-:W-:Y:S05]  /*bdc0*/  BSYNC B0 ;  /* 0x0000000000007941 */ /* 0x000fea0003800000 */
.L_x_6611:
[----:B------:R-:W-:Y:S02]  /*bdd0*/  LOP3.LUT R18, R18, 0xffff, RZ, 0xc0, !PT ;  /* 0x0000ffff12127812 */ /* 0x000fe400078ec0ff */
[----:B------:R-:W-:Y:S02]  /*bde0*/  LOP3.LUT R15, R15, 0xffff, RZ, 0xc0, !PT ;  /* 0x0000ffff0f0f7812 */ /* 0x000fe400078ec0ff */
[----:B------:R-:W-:Y:S02]  /*bdf0*/  LOP3.LUT R24, R24, 0xffff, RZ, 0xc0, !PT ;  /* 0x0000ffff18187812 */ /* 0x000fe400078ec0ff */
[----:B------:R-:W-:Y:S02]  /*be00*/  LOP3.LUT R14, R14, 0xffff, RZ, 0xc0, !PT ;  /* 0x0000ffff0e0e7812 */ /* 0x000fe400078ec0ff */
[----:B------:R-:W-:Y:S02]  /*be10*/  LOP3.LUT R13, R13, 0xffff, RZ, 0xc0, !PT ;  /* 0x0000ffff0d0d7812 */ /* 0x000fe400078ec0ff */
[----:B------:R-:W-:-:S02]  /*be20*/  PRMT R0, R18, 0x8880, RZ ;  /* 0x0000888012007816 */ /* 0x000fc400000000ff */
[----:B------:R-:W-:Y:S02]  /*be30*/  PRMT R4, R15, 0x8880, RZ ;  /* 0x000088800f047816 */ /* 0x000fe400000000ff */
[----:B------:R-:W-:Y:S01]  /*be40*/  PRMT R24, R24, 0x8880, RZ ;  /* 0x0000888018187816 */ /* 0x000fe200000000ff */
[----:B------:R-:W-:Y:S01]  /*be50*/  IMAD.MOV R0, RZ, RZ, -R0 ;  /* 0x000000ffff007224 */ /* 0x000fe200078e0a00 */
[----:B------:R-:W-:Y:S01]  /*be60*/  LOP3.LUT R25, R25, 0xffff, RZ, 0xc0, !PT ;  /* 0x0000ffff19197812 */ /* 0x000fe200078ec0ff */
[----:B------:R-:W-:Y:S01]  /*be70*/  IMAD.MOV R4, RZ, RZ, -R4 ;  /* 0x000000ffff047224 */ /* 0x000fe200078e0a04 */
[----:B------:R-:W-:Y:S02]  /*be80*/  PRMT R14, R14, 0x8880, RZ ;  /* 0x000088800e0e7816 */ /* 0x000fe400000000ff */
[----:B------:R-:W-:Y:S01]  /*be90*/  PRMT R16, R13, 0x8880, RZ ;  /* 0x000088800d107816 */ /* 0x000fe200000000ff */
[----:B------:R-:W-:Y:S01]  /*bea0*/  IMAD.MOV.U32 R13, RZ, RZ, R24 ;  /* 0x000000ffff0d7224 */ /* 0x000fe200078e0018 */
[----:B------:R-:W-:Y:S01]  /*beb0*/  LOP3.LUT R21, R21, 0xffff, RZ, 0xc0, !PT ;  /* 0x0000ffff15157812 */ /* 0x000fe200078ec0ff */
[----:B------:R-:W-:Y:S01]  /*bec0*/  IMAD.MOV R14, RZ, RZ, -R14 ;  /* 0x000000ffff0e7224 */ /* 0x000fe200078e0a0e */
        /* <DEDUP_REMOVED lines=8> */
[----:B------:R-:W-:-:S02]  /*bf50*/  ISETP.NE.AND P1, PT, R13, R4, PT ;  /* 0x000000040d00720c */ /* 0x000fc40003f25270 */
[----:B------:R-:W-:Y:S02]  /*bf60*/  LOP3.LUT R9, R9, 0xffff, RZ, 0xc0, !PT ;  /* 0x0000ffff09097812 */ /* 0x000fe400078ec0ff */
[----:B------:R-:W-:Y:S02]  /*bf70*/  PRMT R0, R12, 0x8880, RZ ;  /* 0x000088800c007816 */ /* 0x000fe400000000ff */
[----:B------:R-:W-:Y:S02]  /*bf80*/  PRMT R3, R11, 0x8880, RZ ;  /* 0x000088800b037816 */ /* 0x000fe400000000ff */
[----:B------:R-:W-:Y:S01]  /*bf90*/  PRMT R4, R10, 0x8880, RZ ;  /* 0x000088800a047816 */ /* 0x000fe200000000ff */
[----:B------:R-:W-:Y:S01]  /*bfa0*/  IMAD.MOV R11, RZ, RZ, -R0 ;  /* 0x000000ffff0b7224 */ /* 0x000fe200078e0a00 */
[----:B------:R-:W-:Y:S01]  /*bfb0*/  PRMT R18, R20, 0x8880, RZ ;  /* 0x0000888014127816 */ /* 0x000fe200000000ff */
[----:B------:R-:W-:Y:S01]  /*bfc0*/  IMAD.MOV R10, RZ, RZ, -R3 ;  /* 0x000000ffff0a7224 */ /* 0x000fe200078e0a03 */
[----:B------:R-:W-:Y:S01]  /*bfd0*/  ISETP.NE.AND P2, PT, R15, R14, PT ;  /* 0x0000000e0f00720c */ /* 0x000fe20003f45270 */
[----:B------:R-:W-:Y:S01]  /*bfe0*/  IMAD.MOV R13, RZ, RZ, -R4 ;  /* 0x000000ffff0d7224 */ /* 0x000fe200078e0a04 */
[----:B------:R-:W-:-:S02]  /*bff0*/  PRMT R9, R9, 0x8880, RZ ;  /* 0x0000888009097816 */ /* 0x000fc400000000ff */
[----:B------:R-:W-:Y:S02]  /*c000*/  ISETP.NE.AND P3, PT, R18, R19, PT ;  /* 0x000000131200720c */ /* 0x000fe40003f65270 */
[----:B------:R-:W-:Y:S01]  /*c010*/  SEL R0, RZ, 0x1, !P0 ;  /* 0x00000001ff007807 */ /* 0x000fe20004000000 */
[----:B------:R-:W-:Y:S01]  /*c020*/  IMAD.MOV R12, RZ, RZ, -R9 ;  /* 0x000000ffff0c7224 */ /* 0x000fe200078e0a09 */
[----:B------:R-:W-:Y:S02]  /*c030*/  SEL R3, RZ, 0x1, !P1 ;  /* 0x00000001ff037807 */ /* 0x000fe40004800000 */
[----:B------:R-:W-:Y:S02]  /*c040*/  SEL R4, RZ, 0x1, !P2 ;  /* 0x00000001ff047807 */ /* 0x000fe40005000000 */
[----:B------:R-:W-:Y:S02]  /*c050*/  LOP3.LUT R8, R8, 0xffff, RZ, 0xc0, !PT ;  /* 0x0000ffff08087812 */ /* 0x000fe400078ec0ff */
[----:B------:R-:W-:-:S02]  /*c060*/  LOP3.LUT R7, R7, 0xffff, RZ, 0xc0, !PT ;  /* 0x0000ffff07077812 */ /* 0x000fc400078ec0ff */
[----:B------:R-:W-:Y:S02]  /*c070*/  LOP3.LUT R6, R6, 0xffff, RZ, 0xc0, !PT ;  /* 0x0000ffff06067812 */ /* 0x000fe400078ec0ff */
[----:B------:R-:W-:Y:S02]  /*c080*/  LOP3.LUT R5, R5, 0xffff, RZ, 0xc0, !PT ;  /* 0x0000ffff05057812 */ /* 0x000fe400078ec0ff */
[----:B------:R-:W-:Y:S02]  /*c090*/  SEL R9, RZ, 0x1, !P3 ;  /* 0x00000001ff097807 */ /* 0x000fe40005800000 */
[----:B------:R-:W-:Y:S02]  /*c0a0*/  ISETP.NE.AND P0, PT, R0, R11, PT ;  /* 0x0000000b0000720c */ /* 0x000fe40003f05270 */
[----:B------:R-:W-:Y:S02]  /*c0b0*/  ISETP.NE.AND P1, PT, R3, R10, PT ;  /* 0x0000000a0300720c */ /* 0x000fe40003f25270 */
[----:B------:R-:W-:-:S02]  /*c0c0*/  ISETP.NE.AND P2, PT, R4, R13, PT ;  /* 0x0000000d0400720c */ /* 0x000fc40003f45270 */
        /* <DEDUP_REMOVED lines=8> */
[----:B------:R-:W-:Y:S01]  /*c150*/  SEL R4, RZ, 0x1, !P2 ;  /* 0x00000001ff047807 */ /* 0x000fe20005000000 */
[----:B------:R-:W-:Y:S01]  /*c160*/  IMAD.MOV R8, RZ, RZ, -R5 ;  /* 0x000000ffff087224 */ /* 0x000fe200078e0a05 */
        /* <DEDUP_REMOVED lines=12> */
.L_x_6596:
        /* <DEDUP_REMOVED lines=34> */
.L_x_6616:
[----:B------:R-:W-:-:S05]  /*c450*/  IMAD R7, R11, R4, RZ ;  /* 0x000000040b077224 */ /* 0x000fca00078e02ff */
[----:B------:R-:W-:-:S04]  /*c460*/  LOP3.LUT R7, R7, 0xfffffffc, RZ, 0xc0, !PT ;  /* 0xfffffffc07077812 */ /* 0x000fc800078ec0ff */
[----:B------:R-:W-:-:S05]  /*c470*/  IADD3 R8, P0, R7, R16, RZ ;  /* 0x0000001007087210 */ /* 0x000fca0007f1e0ff */
[----:B------:R-:W-:-:S05]  /*c480*/  IMAD.X R9, RZ, RZ, R19, P0 ;  /* 0x000000ffff097224 */ /* 0x000fca00000e0613 */
[----:B------:R-:W2:Y:S01]  /*c490*/  LDG.E R8, desc[UR58][R8.64] ;  /* 0x0000003a08087981 */ /* 0x000ea2000c1e1900 */
[----:B------:R-:W-:-:S04]  /*c4a0*/  IMAD.IADD R4, R3, 0x1, R4 ;  /* 0x0000000103047824 */ /* 0x000fc800078e0204 */
[----:B------:R-:W-:-:S05]  /*c4b0*/  IMAD R7, R4, R11, RZ ;  /* 0x0000000b04077224 */ /* 0x000fca00078e02ff */
[----:B------:R-:W-:-:S04]  /*c4c0*/  LOP3.LUT R7, R7, 0xfffffffc, RZ, 0xc0, !PT ;  /* 0xfffffffc07077812 */ /* 0x000fc800078ec0ff */
[----:B------:R-:W-:-:S05]  /*c4d0*/  IADD3 R38, P0, R7, R16, RZ ;  /* 0x0000001007267210 */ /* 0x000fca0007f1e0ff */
[----:B------:R-:W-:-:S05]  /*c4e0*/  IMAD.X R39, RZ, RZ, R19, P0 ;  /* 0x000000ffff277224 */ /* 0x000fca00000e0613 */
[----:B------:R-:W3:Y:S01]  /*c4f0*/  LDG.E R29, desc[UR58][R38.64] ;  /* 0x0000003a261d7981 */ /* 0x000ee2000c1e1900 */
[----:B------:R-:W-:Y:S01]  /*c500*/  LOP3.LUT R6, R6, 0xffff, RZ, 0xc0, !PT ;  /* 0x0000ffff06067812 */ /* 0x000fe200078ec0ff */
[----:B------:R-:W-:Y:S01]  /*c510*/  IMAD.IADD R4, R4, 0x1, R3 ;  /* 0x0000000104047824 */ /* 0x000fe200078e0203 */
[----:B------:R-:W-:Y:S02]  /*c520*/  LOP3.LUT R28, R28, 0xfffffdff, RZ, 0xc0, !PT ;  /* 0xfffffdff1c1c7812 */ /* 0x000fe400078ec0ff */
[----:B------:R-:W-:Y:S02]  /*c530*/  LOP3.LUT R36, R36, 0xffff, RZ, 0xc0, !PT ;  /* 0x0000ffff24247812 */ /* 0x000fe400078ec0ff */
[----:B------:R-:W-:Y:S02]  /*c540*/  LOP3.LUT R35, R35, 0xffff, RZ, 0xc0, !PT ;  /* 0x0000ffff23237812 */ /* 0x000fe400078ec0ff */
[----:B------:R-:W-:Y:S02]  /*c550*/  PRMT R34, R36, 0x8880, RZ ;  /* 0x0000888024227816 */ /* 0x000fe400000000ff */
[----:B------:R-:W-:-:S02]  /*c560*/  LOP3.LUT R37, R37, 0xffff, RZ, 0xc0, !PT ;  /* 0x0000ffff25257812 */ /* 0x000fc400078ec0ff */
[----:B------:R-:W-:Y:S02]  /*c570*/  LOP3.LUT R31, R31, 0xffff, RZ, 0xc0, !PT ;  /* 0x0000ffff1f1f7812 */ /* 0x000fe400078ec0ff */
[----:B------:R-:W-:Y:S02]  /*c580*/  PRMT R36, R37, 0x8880, RZ ;  /* 0x0000888025247816 */ /* 0x000fe400000000ff */
[----:B------:R-:W-:Y:S02]  /*c590*/  LOP3.LUT R32, R32, 0xffff, RZ, 0xc0, !PT ;  /* 0x0000ffff20207812 */ /* 0x000fe400078ec0ff */
[----:B------:R-:W-:Y:S02]  /*c5a0*/  PRMT R40, R31, 0x8880, RZ ;  /* 0x000088801f287816 */ /* 0x000fe400000000ff */
[----:B------:R-:W-:Y:S02]  /*c5b0*/  LOP3.LUT R30, R30, 0xffff, RZ, 0xc0, !PT ;  /* 0x0000ffff1e1e7812 */ /* 0x000fe400078ec0ff */
[----:B------:R-:W-:-:S04]  /*c5c0*/  LOP3.LUT R13, R13, 0xffff, RZ, 0xc0, !PT ;  /* 0x0000ffff0d0d7812 */ /* 0x000fc800078ec0ff */
[----:B------:R-:W-:Y:S02]  /*c5d0*/  PRMT R42, R13, 0x8880, RZ ;  /* 0x000088800d2a7816 */ /* 0x000fe400000000ff */
[C---:B--2---:R-:W-:Y:S02]  /*c5e0*/  PRMT R24, R8.reuse, 0x7770, RZ ;  /* 0x0000777008187816 */ /* 0x044fe400000000ff */
[----:B------:R-:W-:Y:S02]  /*c5f0*/  PRMT R25, R8, 0x7771, RZ ;  /* 0x0000777108197816 */ /* 0x000fe400000000ff */
[----:B------:R-:W-:Y:S02]  /*c600*/  ISETP.NE.AND P2, PT, R24, RZ, PT ;  /* 0x000000ff1800720c */ /* 0x000fe40003f45270 */
[----:B------:R-:W-:Y:S02]  /*c610*/  ISETP.NE.AND P1, PT, R25, RZ, PT ;  /* 0x000000ff1900720c */ /* 0x000fe40003f25270 */
[----:B------:R-:W-:-:S02]  /*c620*/  PRMT R26, R8, 0x7772, RZ ;  /* 0x00007772081a7816 */ /* 0x000fc400000000ff */
[----:B------:R-:W-:Y:S02]  /*c630*/  PRMT R27, R8, 0x7773, RZ ;  /* 0x00007773081b7816 */ /* 0x000fe400000000ff */
[----:B------:R-:W-:Y:S01]  /*c640*/  PRMT R8, R6, 0x8880, RZ ;  /* 0x0000888006087816 */ /* 0x000fe200000000ff */
[CC--:B------:R-:W-:Y:S01]  /*c650*/  IMAD R6, R4.reuse, R11.reuse, RZ ;  /* 0x0000000b04067224 */ /* 0x0c0fe200078e02ff */
[----:B------:R-:W-:Y:S01]  /*c660*/  SEL R7, RZ, 0xffffffff, !P2 ;  /* 0xffffffffff077807 */ /* 0x000fe20005000000 */
[----:B------:R-:W-:Y:S01]  /*c670*/  IMAD.IADD R4, R4, 0x1, R3 ;  /* 0x0000000104047824 */ /* 0x000fe200078e0203 */
[----:B------:R-:W-:Y:S02]  /*c680*/  SEL R33, RZ, 0xffffffff, !P1 ;  /* 0xffffffffff217807 */ /* 0x000fe40004800000 */
[----:B------:R-:W-:Y:S02]  /*c690*/  @P2 LOP3.LUT R28, R28, 0x200, RZ, 0xfc, !PT ;  /* 0x000002001c1c2812 */ /* 0x000fe400078efcff */
[----:B------:R-:W-:Y:S01]  /*c6a0*/  LOP3.LUT R9, R6, 0xfffffffc, RZ, 0xc0, !PT ;  /* 0xfffffffc06097812 */ /* 0x000fe200078ec0ff */
[----:B------:R-:W-:Y:S01]  /*c6b0*/  IMAD R6, R4, R11, RZ ;  /* 0x0000000b04067224 */ /* 0x000fe200078e02ff */
[----:B------:R-:W-:-:S02]  /*c6c0*/  LOP3.LUT R28, R28, 0xfffffeff, RZ, 0xc0, !PT ;  /* 0xfffffeff1c1c7812 */ /* 0x000fc400078ec0ff */
[----:B------:R-:W-:Y:S02]  /*c6d0*/  ISETP.NE.AND P0, PT, R8, R7, PT ;  /* 0x000000070800720c */ /* 0x000fe40003f05270 */
[----:B------:R-:W-:Y:S02]  /*c6e0*/  @P1 LOP3.LUT R28, R28, 0x100, RZ, 0xfc, !PT ;  /* 0x000001001c1c1812 */ /* 0x000fe400078efcff */
[-C--:B------:R-:W-:Y:S02]  /*c6f0*/  IADD3 R8, P1, R9, R16.reuse, RZ ;  /* 0x0000001009087210 */ /* 0x080fe40007f3e0ff */
[----:B------:R-:W-:Y:S02]  /*c700*/  LOP3.LUT R7, R6, 0xfffffffc, RZ, 0xc0, !PT ;  /* 0xfffffffc06077812 */ /* 0x000fe400078ec0ff */
[----:B------:R-:W-:Y:S01]  /*c710*/  ISETP.NE.AND P4, PT, R26, RZ, PT ;  /* 0x000000ff1a00720c */ /* 0x000fe20003f85270 */
[----:B------:R-:W-:Y:S01]  /*c720*/  IMAD.X R9, RZ, RZ, R19, P1 ;  /* 0x000000ffff097224 */ /* 0x000fe200008e0613 */
[----:B------:R-:W-:-:S02]  /*c730*/  IADD3 R6, P1, R7, R16, RZ ;  /* 0x0000001007067210 */ /* 0x000fc40007f3e0ff */
[----:B------:R-:W-:Y:S02]  /*c740*/  ISETP.NE.AND P3, PT, R27, RZ, PT ;  /* 0x000000ff1b00720c */ /* 0x000fe40003f65270 */
[----:B------:R-:W-:Y:S01]  /*c750*/  LOP3.LUT R28, R28, 0xffffff7f, RZ, 0xc0, !PT ;  /* 0xffffff7f1c1c7812 */ /* 0x000fe200078ec0ff */
[----:B------:R-:W2:Y:S01]  /*c760*/  LDG.E R9, desc[UR58][R8.64] ;  /* 0x0000003a08097981 */ /* 0x000ea2000c1e1900 */
[----:B------:R-:W-:Y:S01]  /*c770*/  IMAD.X R7, RZ, RZ, R19, P1 ;  /* 0x000000ffff077224 */ /* 0x000fe200008e0613 */
[----:B---3--:R-:W-:Y:S02]  /*c780*/  PRMT R38, R29, 0x7770, RZ ;  /* 0x000077701d267816 */ /* 0x008fe400000000ff */
[----:B------:R-:W-:Y:S02]  /*c790*/  ISETP.NE.AND P2, PT, R34, R33, PT ;  /* 0x000000212200720c */ /* 0x000fe40003f45270 */
[----:B------:R-:W3:Y:S01]  /*c7a0*/  LDG.E R6, desc[UR58][R6.64] ;  /* 0x0000003a06067981 */ /* 0x000ee2000c1e1900 */
[----:B------:R-:W-:-:S02]  /*c7b0*/  @P4 LOP3.LUT R28, R28, 0x80, RZ, 0xfc, !PT ;  /* 0x000000801c1c4812 */ /* 0x000fc400078efcff */
[----:B------:R-:W-:Y:S02]  /*c7c0*/  PRMT R34, R35, 0x8880, RZ ;  /* 0x0000888023227816 */ /* 0x000fe400000000ff */
[----:B------:R-:W-:Y:S02]  /*c7d0*/  LOP3.LUT R28, R28, 0xffffffbf, RZ, 0xc0, !PT ;  /* 0xffffffbf1c1c7812 */ /* 0x000fe400078ec0ff */
[----:B------:R-:W-:Y:S02]  /*c7e0*/  SEL R33, RZ, 0xffffffff, !P4 ;  /* 0xffffffffff217807 */ /* 0x000fe40006000000 */
[----:B------:R-:W-:Y:S02]  /*c7f0*/  @P3 LOP3.LUT R28, R28, 0x40, RZ, 0xfc, !PT ;  /* 0x000000401c1c3812 */ /* 0x000fe400078efcff */
[----:B------:R-:W-:Y:S02]  /*c800*/  SEL R35, RZ, 0xffffffff, !P3 ;  /* 0xffffffffff237807 */ /* 0x000fe40005800000 */
[----:B------:R-:W-:-:S02]  /*c810*/  ISETP.NE.AND P3, PT, R38, RZ, PT ;  /* 0x000000ff2600720c */ /* 0x000fc40003f65270 */
[----:B------:R-:W-:Y:S02]  /*c820*/  PRMT R39, R29, 0x7771, RZ ;  /* 0x000077711d277816 */ /* 0x000fe400000000ff */
[----:B------:R-:W-:Y:S02]  /*c830*/  SEL R37, RZ, 0x1, !P0 ;  /* 0x00000001ff257807 */ /* 0x000fe40004000000 */
[----:B------:R-:W-:Y:S02]  /*c840*/  ISETP.NE.AND P1, PT, R34, R33, PT ;  /* 0x000000212200720c */ /* 0x000fe40003f25270 */
[----:B------:R-:W-:Y:S02]  /*c850*/  ISETP.NE.AND P0, PT, R36, R35, PT ;  /* 0x000000232400720c */ /* 0x000fe40003f05270 */
[----:B------:R-:W-:Y:S02]  /*c860*/  PRMT R34, R32, 0x8880, RZ ;  /* 0x0000888020227816 */ /* 0x000fe400000000ff */
[----:B------:R-:W-:-:S02]  /*c870*/  SEL R36, RZ, 0x1, !P2 ;  /* 0x00000001ff247807 */ /* 0x000fc40005000000 */
[----:B------:R-:W-:Y:S02]  /*c880*/  SEL R31, RZ, 0xffffffff, !P3 ;  /* 0xffffffffff1f7807 */ /* 0x000fe40005800000 */
[----:B------:R-:W-:Y:S02]  /*c890*/  ISETP.NE.AND P2, PT, R39, RZ, PT ;  /* 0x000000ff2700720c */ /* 0x000fe40003f45270 */
[----:B------:R-:W-:Y:S02]  /*c8a0*/  SEL R32, RZ, 0x1, !P0 ;  /* 0x00000001ff207807 */ /* 0x000fe40004000000 */
[----:B------:R-:W-:Y:S02]  /*c8b0*/  ISETP.NE.AND P0, PT, R34, R31, PT ;  /* 0x0000001f2200720c */ /* 0x000fe40003f05270 */
[----:B------:R-:W-:Y:S02]  /*c8c0*/  SEL R31, RZ, 0xffffffff, !P2 ;  /* 0xffffffffff1f7807 */ /* 0x000fe40005000000 */
[----:B------:R-:W-:-:S02]  /*c8d0*/  LOP3.LUT R28, R28, 0xffffffdf, RZ, 0xc0, !PT ;  /* 0xffffffdf1c1c7812 */ /* 0x000fc400078ec0ff */
[----:B------:R-:W-:Y:S02]  /*c8e0*/  SEL R34, RZ, 0x1, !P0 ;  /* 0x00000001ff227807 */ /* 0x000fe40004000000 */
[----:B------:R-:W-:Y:S02]  /*c8f0*/  ISETP.NE.AND P0, PT, R40, R31, PT ;  /* 0x0000001f2800720c */ /* 0x000fe40003f05270 */
[----:B------:R-:W-:Y:S02]  /*c900*/  PRMT R40, R29, 0x7772, RZ ;  /* 0x000077721d287816 */ /* 0x000fe400000000ff */
[----:B------:R-:W-:Y:S02]  /*c910*/  @P3 LOP3.LUT R28, R28, 0x20, RZ, 0xfc, !PT ;  /* 0x000000201c1c3812 */ /* 0x000fe400078efcff */
[----:B------:R-:W-:Y:S02]  /*c920*/  SEL R35, RZ, 0x1, !P1 ;  /* 0x00000001ff237807 */ /* 0x000fe40004800000 */
[----:B------:R-:W-:-:S02]  /*c930*/  ISETP.NE.AND P1, PT, R40, RZ, PT ;  /* 0x000000ff2800720c */ /* 0x000fc40003f25270 */
[----:B------:R-:W-:Y:S02]  /*c940*/  LOP3.LUT R28, R28, 0xffffffef, RZ, 0xc0, !PT ;  /* 0xffffffef1c1c7812 */ /* 0x000fe400078ec0ff */
[----:B------:R-:W-:Y:S02]  /*c950*/  PRMT R29, R29, 0x7773, RZ ;  /* 0x000077731d1d7816 */ /* 0x000fe400000000ff */
[----:B------:R-:W-:Y:S02]  /*c960*/  @P2 LOP3.LUT R28, R28, 0x10, RZ, 0xfc, !PT ;  /* 0x000000101c1c2812 */ /* 0x000fe400078efcff */
[----:B------:R-:W-:Y:S02]  /*c970*/  PRMT R33, R30, 0x8880, RZ ;  /* 0x000088801e217816 */ /* 0x000fe400000000ff */
[----:B------:R-:W-:Y:S02]  /*c980*/  LOP3.LUT R28, R28, 0xfffffff7, RZ, 0xc0, !PT ;  /* 0xfffffff71c1c7812 */ /* 0x000fe400078ec0ff */
[----:B------:R-:W-:-:S02]  /*c990*/  SEL R30, RZ, 0xffffffff, !P1 ;  /* 0xffffffffff1e7807 */ /* 0x000fc40004800000 */
[----:B------:R-:W-:Y:S02]  /*c9a0*/  @P1 LOP3.LUT R28, R28, 0x8, RZ, 0xfc, !PT ;  /* 0x000000081c1c1812 */ /* 0x000fe400078efcff */
[----:B------:R-:W-:Y:S02]  /*c9b0*/  ISETP.NE.AND P1, PT, R29, RZ, PT ;  /* 0x000000ff1d00720c */ /* 0x000fe40003f25270 */
[----:B------:R-:W-:Y:S02]  /*c9c0*/  SEL R31, RZ, 0x1, !P0 ;  /* 0x00000001ff1f7807 */ /* 0x000fe40004000000 */
[----:B------:R-:W-:Y:S02]  /*c9d0*/  ISETP.NE.AND P0, PT, R33, R30, PT ;  /* 0x0000001e2100720c */ /* 0x000fe40003f05270 */
[----:B------:R-:W-:Y:S02]  /*c9e0*/  LOP3.LUT R28, R28, 0xfffffffb, RZ, 0xc0, !PT ;  /* 0xfffffffb1c1c7812 */ /* 0x000fe400078ec0ff */
[----:B------:R-:W-:-:S02]  /*c9f0*/  SEL R13, RZ, 0xffffffff, !P1 ;  /* 0xffffffffff0d7807 */ /* 0x000fc40004800000 */
[----:B------:R-:W-:Y:S02]  /*ca00*/  LOP3.LUT R14, R14, 0xffff, RZ, 0xc0, !PT ;  /* 0x0000ffff0e0e7812 */ /* 0x000fe400078ec0ff */
[----:B------:R-:W-:Y:S02]  /*ca10*/  SEL R30, RZ, 0x1, !P0 ;  /* 0x00000001ff1e7807 */ /* 0x000fe40004000000 */
[----:B------:R-:W-:Y:S02]  /*ca20*/  @P1 LOP3.LUT R28, R28, 0x4, RZ, 0xfc, !PT ;  /* 0x000000041c1c1812 */ /* 0x000fe400078efcff */
[----:B------:R-:W-:Y:S02]  /*ca30*/  ISETP.NE.AND P0, PT, R42, R13, PT ;  /* 0x0000000d2a00720c */ /* 0x000fe40003f05270 */
[----:B------:R-:W-:Y:S02]  /*ca40*/  LOP3.LUT R28, R28, 0xfffffffd, RZ, 0xc0, !PT ;  /* 0xfffffffd1c1c7812 */ /* 0x000fe400078ec0ff */
[----:B------:R-:W-:-:S02]  /*ca50*/  PRMT R41, R14, 0x8880, RZ ;  /* 0x000088800e297816 */ /* 0x000fc400000000ff */
[----:B------:R-:W-:Y:S02]  /*ca60*/  LOP3.LUT R15, R15, 0xffff, RZ, 0xc0, !PT ;  /* 0x0000ffff0f0f7812 */ /* 0x000fe400078ec0ff */
[----:B------:R-:W-:Y:S02]  /*ca70*/  SEL R13, RZ, 0x1, !P0 ;  /* 0x00000001ff0d7807 */ /* 0x000fe40004000000 */
[----:B------:R-:W-:Y:S02]  /*ca80*/  PRMT R42, R15, 0x8880, RZ ;  /* 0x000088800f2a7816 */ /* 0x000fe400000000ff */
[----:B------:R-:W-:Y:S02]  /*ca90*/  LOP3.LUT R18, R18, 0xffff, RZ, 0xc0, !PT ;  /* 0x0000ffff12127812 */ /* 0x000fe400078ec0ff */
[----:B------:R-:W-:-:S04]  /*caa0*/  LOP3.LUT R20, R20, 0xffff, RZ, 0xc0, !PT ;  /* 0x0000ffff14147812 */ /* 0x000fc800078ec0ff */
[----:B------:R-:W-:Y:S02]  /*cab0*/  PRMT R20, R20, 0x8880, RZ ;  /* 0x0000888014147816 */ /* 0x000fe400000000ff */
[----:B------:R-:W-:Y:S02]  /*cac0*/  LOP3.LUT R21, R21, 0xffff, RZ, 0xc0, !PT ;  /* 0x0000ffff15157812 */ /* 0x000fe400078ec0ff */
[----:B------:R-:W-:-:S04]  /*cad0*/  LOP3.LUT R10, R10, 0xffff, RZ, 0xc0, !PT ;  /* 0x0000ffff0a0a7812 */ /* 0x000fc800078ec0ff */
[----:B------:R-:W-:Y:S02]  /*cae0*/  PRMT R10, R10, 0x8880, RZ ;  /* 0x000088800a0a7816 */ /* 0x000fe400000000ff */
[----:B------:R-:W-:-:S04]  /*caf0*/  LOP3.LUT R12, R12, 0xffff, RZ, 0xc0, !PT ;  /* 0x0000ffff0c0c7812 */ /* 0x000fc800078ec0ff */
[----:B------:R-:W-:Y:S02]  /*cb00*/  PRMT R12, R12, 0x8880, RZ ;  /* 0x000088800c0c7816 */ /* 0x000fe400000000ff */
[----:B------:R-:W-:Y:S01]  /*cb10*/  LOP3.LUT R5, R5, 0xffff, RZ, 0xc0, !PT ;  /* 0x0000ffff05057812 */ /* 0x000fe200078ec0ff */
[----:B------:R-:W-:Y:S01]  /*cb20*/  IMAD.IADD R4, R4, 0x1, R3 ;  /* 0x0000000104047824 */ /* 0x000fe200078e0203 */
[----:B--2---:R-:W-:-:S04]  /*cb30*/  PRMT R33, R9, 0x7770, RZ ;  /* 0x0000777009217816 */ /* 0x004fc800000000ff */
[----:B------:R-:W-:Y:S02]  /*cb40*/  ISETP.NE.AND P1, PT, R33, RZ, PT ;  /* 0x000000ff2100720c */ /* 0x000fe40003f25270 */
[----:B------:R-:W-:Y:S02]  /*cb50*/  PRMT R8, R9, 0x7771, RZ ;  /* 0x0000777109087816 */ /* 0x000fe400000000ff */
[----:B------:R-:W-:-:S04]  /*cb60*/  SEL R14, RZ, 0xffffffff, !P1 ;  /* 0xffffffffff0e7807 */ /* 0x000fc80004800000 */
[----:B------:R-:W-:-:S05]  /*cb70*/  ISETP.NE.AND P0, PT, R41, R14, PT ;  /* 0x0000000e2900720c */ /* 0x000fca0003f05270 */
[----:B------:R-:W-:Y:S02]  /*cb80*/  @P1 LOP3.LUT R28, R28, 0x2, RZ, 0xfc, !PT ;  /* 0x000000021c1c1812 */ /* 0x000fe400078efcff */
[----:B------:R-:W-:-:S04]  /*cb90*/  ISETP.NE.AND P1, PT, R8, RZ, PT ;  /* 0x000000ff0800720c */ /* 0x000fc80003f25270 */
[----:B------:R-:W-:Y:S02]  /*cba0*/  SEL R15, RZ, 0xffffffff, !P1 ;  /* 0xffffffffff0f7807 */ /* 0x000fe40004800000 */
[----:B------:R-:W-:Y:S02]  /*cbb0*/  SEL R14, RZ, 0x1, !P0 ;  /* 0x00000001ff0e7807 */ /* 0x000fe40004000000 */
[----:B------:R-:W-:Y:S02]  /*cbc0*/  ISETP.NE.AND P0, PT, R42, R15, PT ;  /* 0x0000000f2a00720c */ /* 0x000fe40003f05270 */
[----:B------:R-:W-:Y:S02]  /*cbd0*/  PRMT R41, R18, 0x8880, RZ ;  /* 0x0000888012297816 */ /* 0x000fe400000000ff */
[----:B------:R-:W-:Y:S02]  /*cbe0*/  PRMT R18, R9, 0x7772, RZ ;  /* 0x0000777209127816 */ /* 0x000fe400000000ff */
[----:B------:R-:W-:-:S02]  /*cbf0*/  SEL R15, RZ, 0x1, !P0 ;  /* 0x00000001ff0f7807 */ /* 0x000fc40004000000 */
[----:B------:R-:W-:Y:S02]  /*cc00*/  ISETP.NE.AND P0, PT, R18, RZ, PT ;  /* 0x000000ff1200720c */ /* 0x000fe40003f05270 */
[----:B------:R-:W-:Y:S02]  /*cc10*/  LOP3.LUT R28, R28, 0xfffffffe, RZ, 0xc0, !PT ;  /* 0xfffffffe1c1c7812 */ /* 0x000fe400078ec0ff */
[----:B------:R-:W-:Y:S02]  /*cc20*/  SEL R18, RZ, 0xffffffff, !P0 ;  /* 0xffffffffff127807 */ /* 0x000fe40004000000 */
[----:B------:R-:W-:Y:S02]  /*cc30*/  @P1 LOP3.LUT R28, R28, 0x1, RZ, 0xfc, !PT ;  /* 0x000000011c1c1812 */ /* 0x000fe400078efcff */
[----:B------:R-:W-:Y:S02]  /*cc40*/  ISETP.NE.AND P1, PT, R41, R18, PT ;  /* 0x000000122900720c */ /* 0x000fe40003f25270 */
[----:B------:R-:W-:-:S02]  /*cc50*/  PRMT R9, R9, 0x7773, RZ ;  /* 0x0000777309097816 */ /* 0x000fc400000000ff */
[----:B------:R-:W-:Y:S02]  /*cc60*/  SEL R18, RZ, 0x1, !P1 ;  /* 0x00000001ff127807 */ /* 0x000fe40004800000 */
[----:B------:R-:W-:-:S04]  /*cc70*/  ISETP.NE.AND P1, PT, R9, RZ, PT ;  /* 0x000000ff0900720c */ /* 0x000fc80003f25270 */
[----:B------:R-:W-:-:S04]  /*cc80*/  SEL R9, RZ, 0xffffffff, !P1 ;  /* 0xffffffffff097807 */ /* 0x000fc80004800000 */
[----:B------:R-:W-:Y:S02]  /*cc90*/  ISETP.NE.AND P2, PT, R20, R9, PT ;  /* 0x000000091400720c */ /* 0x000fe40003f45270 */
[----:B---3--:R-:W-:Y:S02]  /*cca0*/  PRMT R9, R6, 0x7770, RZ ;  /* 0x0000777006097816 */ /* 0x008fe400000000ff */
[----:B------:R-:W-:Y:S02]  /*ccb0*/  SEL R20, RZ, 0x1, !P2 ;  /* 0x00000001ff147807 */ /* 0x000fe40005000000 */
[----:B------:R-:W-:Y:S02]  /*ccc0*/  ISETP.NE.AND P2, PT, R9, RZ, PT ;  /* 0x000000ff0900720c */ /* 0x000fe40003f45270 */
[----:B------:R-:W-:Y:S02]  /*ccd0*/  PRMT R42, R21, 0x8880, RZ ;  /* 0x00008880152a7816 */ /* 0x000fe400000000ff */
[----:B------:R-:W-:-:S02]  /*cce0*/  SEL R9, RZ, 0xffffffff, !P2 ;  /* 0xffffffffff097807 */ /* 0x000fc40005000000 */
[----:B------:R-:W-:Y:S02]  /*ccf0*/  PRMT R7, R6, 0x7771, RZ ;  /* 0x0000777106077816 */ /* 0x000fe400000000ff */
[----:B------:R-:W-:-:S04]  /*cd00*/  ISETP.NE.AND P3, PT, R42, R9, PT ;  /* 0x000000092a00720c */ /* 0x000fc80003f65270 */
[----:B------:R-:W-:Y:S02]  /*cd10*/  SEL R21, RZ, 0x1, !P3 ;  /* 0x00000001ff157807 */ /* 0x000fe40005800000 */
[----:B------:R-:W-:-:S04]  /*cd20*/  ISETP.NE.AND P3, PT, R7, RZ, PT ;  /* 0x000000ff0700720c */ /* 0x000fc80003f65270 */
[----:B------:R-:W-:-:S04]  /*cd30*/  SEL R7, RZ, 0xffffffff, !P3 ;  /* 0xffffffffff077807 */ /* 0x000fc80005800000 */
[----:B------:R-:W-:Y:S02]  /*cd40*/  ISETP.NE.AND P4, PT, R10, R7, PT ;  /* 0x000000070a00720c */ /* 0x000fe40003f85270 */
[----:B------:R-:W-:Y:S02]  /*cd50*/  PRMT R7, R6, 0x7772, RZ ;  /* 0x0000777206077816 */ /* 0x000fe400000000ff */
[----:B------:R-:W-:Y:S02]  /*cd60*/  SEL R10, RZ, 0x1, !P4 ;  /* 0x00000001ff0a7807 */ /* 0x000fe40006000000 */
[----:B------:R-:W-:-:S04]  /*cd70*/  ISETP.NE.AND P4, PT, R7, RZ, PT ;  /* 0x000000ff0700720c */ /* 0x000fc80003f85270 */
[----:B------:R-:W-:Y:S02]  /*cd80*/  SEL R7, RZ, 0xffffffff, !P4 ;  /* 0xffffffffff077807 */ /* 0x000fe40006000000 */
[----:B------:R-:W-:Y:S02]  /*cd90*/  PRMT R6, R6, 0x7773, RZ ;  /* 0x0000777306067816 */ /* 0x000fe400000000ff */
[----:B------:R-:W-:-:S04]  /*cda0*/  ISETP.NE.AND P5, PT, R12, R7, PT ;  /* 0x000000070c00720c */ /* 0x000fc80003fa5270 */
[----:B------:R-:W-:Y:S02]  /*cdb0*/  SEL R12, RZ, 0x1, !P5 ;  /* 0x00000001ff0c7807 */ /* 0x000fe40006800000 */
[----:B------:R-:W-:Y:S02]  /*cdc0*/  ISETP.NE.AND P5, PT, R6, RZ, PT ;  /* 0x000000ff0600720c */ /* 0x000fe40003fa5270 */
[----:B------:R-:W-:Y:S02]  /*cdd0*/  PRMT R42, R5, 0x8880, RZ ;  /* 0x00008880052a7816 */ /* 0x000fe400000000ff */
[----:B------:R-:W-:Y:S01]  /*cde0*/  SEL R5, RZ, 0xffffffff, !P5 ;  /* 0xffffffffff057807 */ /* 0x000fe20006800000 */
[----:B------:R-:W-:-:S03]  /*cdf0*/  IMAD R7, R3, 0x3, R4 ;  /* 0x0000000303077824 */ /* 0x000fc600078e0204 */
[----:B------:R-:W-:-:S04]  /*ce00*/  ISETP.NE.AND P6, PT, R42, R5, PT ;  /* 0x000000052a00720c */ /* 0x000fc80003fc5270 */
[----:B------:R-:W-:Y:S02]  /*ce10*/  SEL R5, RZ, 0x1, !P6 ;  /* 0x00000001ff057807 */ /* 0x000fe40007000000 */
[----:B------:R-:W-:Y:S02]  /*ce20*/  ISETP.GE.U32.AND P6, PT, R7, R0, PT ;  /* 0x000000000700720c */ /* 0x000fe40003fc6070 */
[----:B------:R-:W-:Y:S02]  /*ce30*/  PRMT R6, R37, 0x7610, R6 ;  /* 0x0000761025067816 */ /* 0x000fe40000000006 */
[----:B------:R-:W-:Y:S02]  /*ce40*/  PRMT R37, R32, 0x7610, R37 ;  /* 0x0000761020257816 */ /* 0x000fe40000000025 */
[----:B------:R-:W-:-:S07]  /*ce50*/  PRMT R32, R34, 0x7610, R32 ;  /* 0x0000761022207816 */ /* 0x000fce0000000020 */
[----:B------:R-:W-:Y:S05]  /*ce60*/  @!P6 BRA `(.L_x_6616) ;  /* 0xfffffff40078e947 */ /* 0x000fea000383ffff */
[----:B------:R-:W-:Y:S05]  /*ce70*/  BSYNC B1 ;  /* 0x0000000000017941 */ /* 0x000fea0003800000 */
.L_x_6615:
[----:B------:R-:W-:Y:S02]  /*ce80*/  P2R R7, PR, RZ, 0x8 ;  /* 0x00000008ff077803 */ /* 0x000fe40000000000 */
[----:B------:R-:W-:Y:S02]  /*ce90*/  ISETP.NE.AND P3, PT, R24, RZ, PT ;  /* 0x000000ff1800720c */ /* 0x000fe40003f65270 */
[----:B------:R-:W-:Y:S02]  /*cea0*/  ISETP.NE.AND P6, PT, R25, RZ, PT ;  /* 0x000000ff1900720c */ /* 0x000fe40003fc5270 */
[----:B------:R-:W-:Y:S02]  /*ceb0*/  P2R R9, PR, RZ, 0x10 ;  /* 0x00000010ff097803 */ /* 0x000fe40000000000 */
[----:B------:R-:W-:Y:S02]  /*cec0*/  P2R R43, PR, RZ, 0x20 ;  /* 0x00000020ff2b7803 */ /* 0x000fe40000000000 */
[----:B------:R-:W-:-:S02]  /*ced0*/  ISETP.NE.AND P5, PT, R26, RZ, PT ;  /* 0x000000ff1a00720c */ /* 0x000fc40003fa5270 */
[----:B------:R-:W-:Y:S02]  /*cee0*/  ISETP.NE.AND P4, PT, R27, RZ, PT ;  /* 0x000000ff1b00720c */ /* 0x000fe40003f85270 */
[----:B------:R-:W-:Y:S02]  /*cef0*/  SEL R34, RZ, 0x1, !P3 ;  /* 0x00000001ff227807 */ /* 0x000fe40005800000 */
[----:B------:R-:W-:Y:S02]  /*cf00*/  SEL R24, RZ, 0x1, !P6 ;  /* 0x00000001ff187807 */ /* 0x000fe40007000000 */
[----:B------:R-:W-:Y:S02]  /*cf10*/  ISETP.NE.AND P3, PT, R38, RZ, PT ;  /* 0x000000ff2600720c */ /* 0x000fe40003f65270 */
[----:B------:R-:W-:Y:S02]  /*cf20*/  ISETP.NE.AND P6, PT, R39, RZ, PT ;  /* 0x000000ff2700720c */ /* 0x000fe40003fc5270 */
[----:B------:R-:W-:-:S02]  /*cf30*/  SEL R39, RZ, 0x1, !P5 ;  /* 0x00000001ff277807 */ /* 0x000fc40006800000 */
[----:B------:R-:W-:Y:S02]  /*cf40*/  SEL R38, RZ, 0x1, !P4 ;  /* 0x00000001ff267807 */ /* 0x000fe40006000000 */
[----:B------:R-:W-:Y:S02]  /*cf50*/  ISETP.NE.AND P4, PT, R29, RZ, PT ;  /* 0x000000ff1d00720c */ /* 0x000fe40003f85270 */
[----:B------:R-:W-:Y:S02]  /*cf60*/  ISETP.NE.AND P5, PT, R33, RZ, PT ;  /* 0x000000ff2100720c */ /* 0x000fe40003fa5270 */
[----:B------:R-:W-:Y:S02]  /*cf70*/  SEL R27, RZ, 0x1, !P3 ;  /* 0x00000001ff1b7807 */ /* 0x000fe40005800000 */
[----:B------:R-:W-:Y:S02]  /*cf80*/  SEL R25, RZ, 0x1, !P6 ;  /* 0x00000001ff197807 */ /* 0x000fe40007000000 */
        /* <DEDUP_REMOVED lines=8> */
[----:B------:R-:W-:Y:S02]  /*d010*/  SEL R44, RZ, 0x1, !P0 ;  /* 0x00000001ff2c7807 */ /* 0x000fe40004000000 */
[----:B------:R-:W-:Y:S02]  /*d020*/  ISETP.NE.AND P3, PT, R7, RZ, PT ;  /* 0x000000ff0700720c */ /* 0x000fe40003f65270 */
[----:B------:R-:W-:Y:S02]  /*d030*/  SEL R45, RZ, 0x1, !P1 ;  /* 0x00000001ff2d7807 */ /* 0x000fe40004800000 */
[----:B------:R-:W-:Y:S02]  /*d040*/  SEL R9, RZ, 0x1, !P4 ;  /* 0x00000001ff097807 */ /* 0x000fe40006000000 */
[----:B------:R-:W-:-:S02]  /*d050*/  SEL R8, RZ, 0x1, !P5 ;  /* 0x00000001ff087807 */ /* 0x000fc40006800000 */
[----:B------:R-:W-:Y:S02]  /*d060*/  PRMT R40, R24, 0x7610, R40 ;  /* 0x0000761018287816 */ /* 0x000fe40000000028 */
[----:B------:R-:W-:Y:S02]  /*d070*/  PRMT R33, R27, 0x7610, R33 ;  /* 0x000076101b217816 */ /* 0x000fe40000000021 */
[----:B------:R-:W-:Y:S02]  /*d080*/  PRMT R29, R25, 0x7610, R29 ;  /* 0x00007610191d7816 */ /* 0x000fe4000000001d */
[----:B------:R-:W-:Y:S02]  /*d090*/  PRMT R24, R42, 0x7610, R24 ;  /* 0x000076102a187816 */ /* 0x000fe40000000018 */
[----:B------:R-:W-:Y:S02]  /*d0a0*/  PRMT R27, R41, 0x7610, R27 ;  /* 0x00007610291b7816 */ /* 0x000fe4000000001b */
[----:B------:R-:W-:-:S02]  /*d0b0*/  PRMT R25, R43, 0x7610, R25 ;  /* 0x000076102b197816 */ /* 0x000fc40000000019 */
[----:B------:R-:W-:Y:S02]  /*d0c0*/  PRMT R42, R44, 0x7610, R42 ;  /* 0x000076102c2a7816 */ /* 0x000fe4000000002a */
[----:B------:R-:W-:Y:S02]  /*d0d0*/  SEL R7, RZ, 0x1, !P2 ;  /* 0x00000001ff077807 */ /* 0x000fe40005000000 */
[----:B------:R-:W-:Y:S02]  /*d0e0*/  SEL R26, RZ, 0x1, !P3 ;  /* 0x00000001ff1a7807 */ /* 0x000fe40005800000 */
[----:B------:R-:W-:Y:S02]  /*d0f0*/  PRMT R44, R45, 0x7610, R44 ;  /* 0x000076102d2c7816 */ /* 0x000fe4000000002c */
[----:B------:R-:W-:Y:S02]  /*d100*/  PRMT R41, R9, 0x7610, R41 ;  /* 0x0000761009297816 */ /* 0x000fe40000000029 */
[----:B------:R-:W-:-:S07]  /*d110*/  PRMT R43, R8, 0x7610, R43 ;  /* 0x00007610082b7816 */ /* 0x000fce000000002b */
.L_x_6614:
[----:B------:R-:W-:Y:S05]  /*d120*/  BSYNC B0 ;  /* 0x0000000000007941 */ /* 0x000fea0003800000 */
.L_x_6613:
        /* <DEDUP_REMOVED lines=43> */
[C---:B------:R-:W-:Y:S02]  /*d3e0*/  IMAD.IADD R24, R46.reuse, 0x1, R3 ;  /* 0x000000012e187824 */ /* 0x040fe400078e0203 */
        /* <DEDUP_REMOVED lines=17> */
[C---:B------:R-:W-:Y:S02]  /*d500*/  @!P3 PRMT R16, R24.reuse, 0x7772, RZ ;  /* 0x000077721810b816 */ /* 0x040fe400000000ff */
[----:B------:R-:W-:Y:S02]  /*d510*/  @!P3 ISETP.NE.AND P5, PT, R11, RZ, PT ;  /* 0x000000ff0b00b20c */ /* 0x000fe40003fa5270 */
[----:B------:R-:W-:Y:S02]  /*d520*/  @!P3 PRMT R8, R24, 0x7773, RZ ;  /* 0x000077731808b816 */ /* 0x000fe400000000ff */
[----:B------:R-:W-:Y:S02]  /*d530*/  @!P3 ISETP.NE.AND P6, PT, R19, RZ, PT ;  /* 0x000000ff1300b20c */ /* 0x000fe40003fc5270 */
[----:B------:R-:W-:Y:S02]  /*d540*/  @!P3 ISETP.NE.AND P4, PT, R16, RZ, PT ;  /* 0x000000ff1000b20c */ /* 0x000fe40003f85270 */
[----:B------:R-:W-:-:S02]  /*d550*/  PRMT R11, R9, 0x7772, RZ ;  /* 0x00007772090b7816 */ /* 0x000fc400000000ff */
[----:B------:R-:W-:Y:S02]  /*d560*/  @!P3 SEL R16, RZ, 0x1, !P5 ;  /* 0x00000001ff10b807 */ /* 0x000fe40006800000 */
        /* <DEDUP_REMOVED lines=15> */
.L_x_6618:
[----:B------:R-:W-:Y:S05]  /*d660*/  BSYNC B0 ;  /* 0x0000000000007941 */ /* 0x000fea0003800000 */
.L_x_6617:
[----:B------:R-:W-:Y:S04]  /*d670*/  BSSY B0, `(.L_x_6619) ;  /* 0x000007e000007945 */ /* 0x000fe80003800000 */
[----:B------:R-:W-:Y:S05]  /*d680*/  @P0 BRA `(.L_x_6620) ;  /* 0x0000000400f00947 */ /* 0x000fea0003800000 */
[----:B------:R-:W-:Y:S01]  /*d690*/  LOP3.LUT R34, R34, 0xffff, RZ, 0xc0, !PT ;  /* 0x0000ffff22227812 */ /* 0x000fe200078ec0ff */
[----:B------:R-:W-:Y:S01]  /*d6a0*/  IMAD.IADD R4, R4, 0x1, R3 ;  /* 0x0000000104047824 */ /* 0x000fe200078e0203 */
[----:B------:R-:W-:Y:S02]  /*d6b0*/  LOP3.LUT R6, R6, 0xffff, RZ, 0xc0, !PT ;  /* 0x0000ffff06067812 */ /* 0x000fe400078ec0ff */
[----:B------:R-:W-:Y:S02]  /*d6c0*/  PRMT R8, R34, 0x8880, RZ ;  /* 0x0000888022087816 */ /* 0x000fe400000000ff */
[----:B------:R-:W-:Y:S02]  /*d6d0*/  PRMT R6, R6, 0x8880, RZ ;  /* 0x0000888006067816 */ /* 0x000fe400000000ff */
[----:B------:R-:W-:Y:S01]  /*d6e0*/  LOP3.LUT R40, R40, 0xffff, RZ, 0xc0, !PT ;  /* 0x0000ffff28287812 */ /* 0x000fe200078ec0ff */
[----:B------:R-:W-:Y:S01]  /*d6f0*/  IMAD.MOV R9, RZ, RZ, -R8 ;  /* 0x000000ffff097224 */ /* 0x000fe200078e0a08 */
[----:B------:R-:W-:-:S02]  /*d700*/  LOP3.LUT R39, R39, 0xffff, RZ, 0xc0, !PT ;  /* 0x0000ffff27277812 */ /* 0x000fc400078ec0ff */
[----:B------:R-:W-:Y:S02]  /*d710*/  LOP3.LUT R38, R38, 0xffff, RZ, 0xc0, !PT ;  /* 0x0000ffff26267812 */ /* 0x000fe400078ec0ff */
[----:B------:R-:W-:Y:S02]  /*d720*/  ISETP.NE.AND P0, PT, R6, R9, PT ;  /* 0x000000090600720c */ /* 0x000fe40003f05270 */
[----:B------:R-:W-:Y:S02]  /*d730*/  LOP3.LUT R35, R35, 0xffff, RZ, 0xc0, !PT ;  /* 0x0000ffff23237812 */ /* 0x000fe400078ec0ff */
[----:B------:R-:W-:Y:S02]  /*d740*/  PRMT R6, R40, 0x8880, RZ ;  /* 0x0000888028067816 */ /* 0x000fe400000000ff */
[----:B------:R-:W-:Y:S02]  /*d750*/  ISETP.GE.U32.AND P4, PT, R4, R0, PT ;  /* 0x000000000400720c */ /* 0x000fe40003f86070 */
[----:B------:R-:W-:-:S02]  /*d760*/  PRMT R9, R39, 0x8880, RZ ;  /* 0x0000888027097816 */ /* 0x000fc400000000ff */
[----:B------:R-:W-:Y:S02]  /*d770*/  PRMT R16, R38, 0x8880, RZ ;  /* 0x0000888026107816 */ /* 0x000fe400000000ff */
[----:B------:R-:W-:Y:S02]  /*d780*/  LOP3.LUT R36, R36, 0xffff, RZ, 0xc0, !PT ;  /* 0x0000ffff24247812 */ /* 0x000fe400078ec0ff */
[----:B------:R-:W-:Y:S01]  /*d790*/  LOP3.LUT R37, R37, 0xffff, RZ, 0xc0, !PT ;  /* 0x0000ffff25257812 */ /* 0x000fe200078ec0ff */
[----:B------:R-:W-:Y:S01]  /*d7a0*/  IMAD.MOV R16, RZ, RZ, -R16 ;  /* 0x000000ffff107224 */ /* 0x000fe200078e0a10 */
[----:B------:R-:W-:Y:S01]  /*d7b0*/  PRMT R11, R35, 0x8880, RZ ;  /* 0x00008880230b7816 */ /* 0x000fe200000000ff */
[----:B------:R-:W-:Y:S01]  /*d7c0*/  IMAD.MOV R35, RZ, RZ, -R6 ;  /* 0x000000ffff237224 */ /* 0x000fe200078e0a06 */
[----:B------:R-:W-:Y:S01]  /*d7d0*/  PRMT R8, R36, 0x8880, RZ ;  /* 0x0000888024087816 */ /* 0x000fe200000000ff */
[----:B------:R-:W-:Y:S01]  /*d7e0*/  IMAD.MOV R6, RZ, RZ, -R9 ;  /* 0x000000ffff067224 */ /* 0x000fe200078e0a09 */
[----:B------:R-:W-:-:S02]  /*d7f0*/  PRMT R19, R37, 0x8880, RZ ;  /* 0x0000888025137816 */ /* 0x000fc400000000ff */
[----:B------:R-:W-:Y:S02]  /*d800*/  ISETP.NE.AND P1, PT, R8, R35, PT ;  /* 0x000000230800720c */ /* 0x000fe40003f25270 */
[----:B------:R-:W-:Y:S02]  /*d810*/  ISETP.NE.AND P2, PT, R11, R6, PT ;  /* 0x000000060b00720c */ /* 0x000fe40003f45270 */
[----:B------:R-:W-:Y:S02]  /*d820*/  ISETP.NE.AND P3, PT, R19, R16, PT ;  /* 0x000000101300720c */ /* 0x000fe40003f65270 */
[----:B------:R-:W-:Y:S02]  /*d830*/  SEL R6, RZ, 0x1, !P0 ;  /* 0x00000001ff067807 */ /* 0x000fe40004000000 */
[----:B------:R-:W-:Y:S02]  /*d840*/  SEL R36, RZ, 0x1, !P1 ;  /* 0x00000001ff247807 */ /* 0x000fe40004800000 */
[----:B------:R-:W-:-:S02]  /*d850*/  SEL R35, RZ, 0x1, !P2 ;  /* 0x00000001ff237807 */ /* 0x000fc40005000000 */
        /* <DEDUP_REMOVED lines=11> */
[----:B------:R-:W-:Y:S02]  /*d910*/  LOP3.LUT R27, R27, 0xffff, RZ, 0xc0, !PT ;  /* 0x0000ffff1b1b7812 */ /* 0x000fe400078ec0ff */
[----:B------:R-:W-:Y:S02]  /*d920*/  ISETP.NE.AND P0, PT, R8, R9, PT ;  /* 0x000000090800720c */ /* 0x000fe40003f05270 */
[----:B------:R-:W-:Y:S02]  /*d930*/  ISETP.GE.U32.AND P4, PT, R4, R0, PT ;  /* 0x000000000400720c */ /* 0x000fe40003f86070 */
[----:B------:R-:W-:Y:S02]  /*d940*/  LOP3.LUT R13, R13, 0xffff, RZ, 0xc0, !PT ;  /* 0x0000ffff0d0d7812 */ /* 0x000fe400078ec0ff */
[----:B------:R-:W-:-:S02]  /*d950*/  PRMT R8, R29, 0x8880, RZ ;  /* 0x000088801d087816 */ /* 0x000fc400000000ff */
[----:B------:R-:W-:Y:S02]  /*d960*/  PRMT R11, R28, 0x8880, RZ ;  /* 0x000088801c0b7816 */ /* 0x000fe400000000ff */
[----:B------:R-:W-:Y:S01]  /*d970*/  PRMT R30, R30, 0x8880, RZ ;  /* 0x000088801e1e7816 */ /* 0x000fe200000000ff */
[----:B------:R-:W-:Y:S01]  /*d980*/  IMAD.MOV R8, RZ, RZ, -R8 ;  /* 0x000000ffff087224 */ /* 0x000fe200078e0a08 */
[----:B------:R-:W-:Y:S01]  /*d990*/  PRMT R16, R27, 0x8880, RZ ;  /* 0x000088801b107816 */ /* 0x000fe200000000ff */
[----:B------:R-:W-:Y:S01]  /*d9a0*/  IMAD.MOV R28, RZ, RZ, -R11 ;  /* 0x000000ffff1c7224 */ /* 0x000fe200078e0a0b */
[----:B------:R-:W-:Y:S02]  /*d9b0*/  LOP3.LUT R31, R31, 0xffff, RZ, 0xc0, !PT ;  /* 0x0000ffff1f1f7812 */ /* 0x000fe400078ec0ff */
[----:B------:R-:W-:Y:S01]  /*d9c0*/  PRMT R19, R13, 0x8880, RZ ;  /* 0x000088800d137816 */ /* 0x000fe200000000ff */
[----:B------:R-:W-:Y:S01]  /*d9d0*/  IMAD.MOV.U32 R13, RZ, RZ, R30 ;  /* 0x000000ffff0d7224 */ /* 0x000fe200078e001e */
[----:B------:R-:W-:Y:S01]  /*d9e0*/  PRMT R9, R31, 0x8880, RZ ;  /* 0x000088801f097816 */ /* 0x000fe200000000ff */
[----:B------:R-:W-:Y:S01]  /*d9f0*/  IMAD.MOV R16, RZ, RZ, -R16 ;  /* 0x000000ffff107224 */ /* 0x000fe200078e0a10 */
[----:B------:R-:W-:-:S02]  /*da00*/  SEL R32, RZ, 0x1, !P0 ;  /* 0x00000001ff207807 */ /* 0x000fc40004000000 */
[----:B------:R-:W-:Y:S02]  /*da10*/  ISETP.NE.AND P1, PT, R9, R8, PT ;  /* 0x000000080900720c */ /* 0x000fe40003f25270 */
[----:B------:R-:W-:Y:S02]  /*da20*/  ISETP.NE.AND P2, PT, R13, R28, PT ;  /* 0x0000001c0d00720c */ /* 0x000fe40003f45270 */
[----:B------:R-:W-:Y:S02]  /*da30*/  ISETP.NE.AND P3, PT, R19, R16, PT ;  /* 0x000000101300720c */ /* 0x000fe40003f65270 */
        /* <DEDUP_REMOVED lines=11> */
[----:B------:R-:W-:Y:S02]  /*daf0*/  PRMT R0, R14, 0x8880, RZ ;  /* 0x000088800e007816 */ /* 0x000fe400000000ff */
[----:B------:R-:W-:Y:S02]  /*db00*/  PRMT R4, R25, 0x8880, RZ ;  /* 0x0000888019047816 */ /* 0x000fe400000000ff */
[----:B------:R-:W-:Y:S02]  /*db10*/  PRMT R3, R24, 0x8880, RZ ;  /* 0x0000888018037816 */ /* 0x000fe400000000ff */
[----:B------:R-:W-:Y:S01]  /*db20*/  PRMT R9, R42, 0x8880, RZ ;  /* 0x000088802a097816 */ /* 0x000fe200000000ff */
[----:B------:R-:W-:Y:S01]  /*db30*/  IMAD.MOV R19, RZ, RZ, -R4 ;  /* 0x000000ffff137224 */ /* 0x000fe200078e0a04 */
[----:B------:R-:W-:Y:S01]  /*db40*/  PRMT R14, R44, 0x8880, RZ ;  /* 0x000088802c0e7816 */ /* 0x000fe200000000ff */
[----:B------:R-:W-:Y:S01]  /*db50*/  IMAD.MOV R3, RZ, RZ, -R3 ;  /* 0x000000ffff037224 */ /* 0x000fe200078e0a03 */
[----:B------:R-:W-:Y:S01]  /*db60*/  LOP3.LUT R15, R15, 0xffff, RZ, 0xc0, !PT ;  /* 0x0000ffff0f0f7812 */ /* 0x000fe200078ec0ff */
[----:B------:R-:W-:Y:S01]  /*db70*/  IMAD.MOV R4, RZ, RZ, -R9 ;  /* 0x000000ffff047224 */ /* 0x000fe200078e0a09 */
[----:B------:R-:W-:Y:S01]  /*db80*/  LOP3.LUT R18, R18, 0xffff, RZ, 0xc0, !PT ;  /* 0x0000ffff12127812 */ /* 0x000fe200078ec0ff */
[----:B------:R-:W-:Y:S01]  /*db90*/  IMAD.MOV R14, RZ, RZ, -R14 ;  /* 0x000000ffff0e7224 */ /* 0x000fe200078e0a0e */
[----:B------:R-:W-:-:S02]  /*dba0*/  LOP3.LUT R20, R20, 0xffff, RZ, 0xc0, !PT ;  /* 0x0000ffff14147812 */ /* 0x000fc400078ec0ff */
[----:B------:R-:W-:Y:S02]  /*dbb0*/  PRMT R8, R15, 0x8880, RZ ;  /* 0x000088800f087816 */ /* 0x000fe400000000ff */
[----:B------:R-:W-:Y:S02]  /*dbc0*/  PRMT R11, R18, 0x8880, RZ ;  /* 0x00008880120b7816 */ /* 0x000fe400000000ff */
[----:B------:R-:W-:Y:S02]  /*dbd0*/  PRMT R15, R20, 0x8880, RZ ;  /* 0x00008880140f7816 */ /* 0x000fe400000000ff */
        /* <DEDUP_REMOVED lines=17> */
[----:B------:R-:W-:Y:S01]  /*dcf0*/  PRMT R4, R26, 0x8880, RZ ;  /* 0x000088801a047816 */ /* 0x000fe200000000ff */
[----:B------:R-:W-:Y:S01]  /*dd00*/  IMAD.MOV R3, RZ, RZ, -R3 ;  /* 0x000000ffff037224 */ /* 0x000fe200078e0a03 */
[----:B------:R-:W-:Y:S02]  /*dd10*/  PRMT R7, R41, 0x8880, RZ ;  /* 0x0000888029077816 */ /* 0x000fe400000000ff */
[----:B------:R-:W-:Y:S01]  /*dd20*/  PRMT R9, R43, 0x8880, RZ ;  /* 0x000088802b097816 */ /* 0x000fe200000000ff */
[----:B------:R-:W-:Y:S01]  /*dd30*/  IMAD.MOV R4, RZ, RZ, -R4 ;  /* 0x000000ffff047224 */ /* 0x000fe200078e0a04 */
[----:B------:R-:W-:Y:S01]  /*dd40*/  PRMT R11, R5, 0x8880, RZ ;  /* 0x00008880050b7816 */ /* 0x000fe200000000ff */
[----:B------:R-:W-:Y:S01]  /*dd50*/  IMAD.MOV.U32 R5, RZ, RZ, R10 ;  /* 0x000000ffff057224 */ /* 0x000fe200078e000a */
[----:B------:R-:W-:Y:S01]  /*dd60*/  LOP3.LUT R21, R21, 0xffff, RZ, 0xc0, !PT ;  /* 0x0000ffff15157812 */ /* 0x000fe200078ec0ff */
[----:B------:R-:W-:Y:S01]  /*dd70*/  IMAD.MOV R7, RZ, RZ, -R7 ;  /* 0x000000ffff077224 */ /* 0x000fe200078e0a07 */
[----:B------:R-:W-:Y:S01]  /*dd80*/  LOP3.LUT R12, R12, 0xffff, RZ, 0xc0, !PT ;  /* 0x0000ffff0c0c7812 */ /* 0x000fe200078ec0ff */
[----:B------:R-:W-:Y:S01]  /*dd90*/  IMAD.MOV.U32 R10, RZ, RZ, R11 ;  /* 0x000000ffff0a7224 */ /* 0x000fe200078e000b */
[----:B------:R-:W-:Y:S01]  /*dda0*/  PRMT R0, R21, 0x8880, RZ ;  /* 0x0000888015007816 */ /* 0x000fe200000000ff */
[----:B------:R-:W-:Y:S01]  /*ddb0*/  IMAD.MOV R9, RZ, RZ, -R9 ;  /* 0x000000ffff097224 */ /* 0x000fe200078e0a09 */
[----:B------:R-:W-:-:S02]  /*ddc0*/  PRMT R8, R12, 0x8880, RZ ;  /* 0x000088800c087816 */ /* 0x000fc400000000ff */
[----:B------:R-:W-:Y:S02]  /*ddd0*/  ISETP.NE.AND P0, PT, R0, R3, PT ;  /* 0x000000030000720c */ /* 0x000fe40003f05270 */
[----:B------:R-:W-:Y:S02]  /*dde0*/  ISETP.NE.AND P1, PT, R5, R4, PT ;  /* 0x000000040500720c */ /* 0x000fe40003f25270 */
[----:B------:R-:W-:Y:S02]  /*ddf0*/  ISETP.NE.AND P2, PT, R8, R7, PT ;  /* 0x000000070800720c */ /* 0x000fe40003f45270 */
[----:B------:R-:W-:Y:S02]  /*de00*/  ISETP.NE.AND P3, PT, R10, R9, PT ;  /* 0x000000090a00720c */ /* 0x000fe40003f65270 */
[----:B------:R-:W-:Y:S02]  /*de10*/  SEL R21, RZ, 0x1, !P0 ;  /* 0x00000001ff157807 */ /* 0x000fe40004000000 */
[----:B------:R-:W-:-:S02]  /*de20*/  SEL R10, RZ, 0x1, !P1 ;  /* 0x00000001ff0a7807 */ /* 0x000fc40004800000 */
[----:B------:R-:W-:Y:S02]  /*de30*/  SEL R12, RZ, 0x1, !P2 ;  /* 0x00000001ff0c7807 */ /* 0x000fe40005000000 */
[----:B------:R-:W-:-:S07]  /*de40*/  SEL R5, RZ, 0x1, !P3 ;  /* 0x00000001ff057807 */ /* 0x000fce0005800000 */
.L_x_6620:
[----:B------:R-:W-:Y:S05]  /*de50*/  BSYNC B0 ;  /* 0x0000000000007941 */ /* 0x000fea0003800000 */
.L_x_6619:
[----:B------:R-:W-:Y:S02]  /*de60*/  LOP3.LUT R6, R6, 0xffff, RZ, 0xc0, !PT ;  /* 0x0000ffff06067812 */ /* 0x000fe400078ec0ff */
[----:B------:R-:W-:Y:S02]  /*de70*/  LOP3.LUT R32, R32, 0xffff, RZ, 0xc0, !PT ;  /* 0x0000ffff20207812 */ /* 0x000fe400078ec0ff */
[----:B------:R-:W-:Y:S02]  /*de80*/  LOP3.LUT R30, R30, 0xffff, RZ, 0xc0, !PT ;  /* 0x0000ffff1e1e7812 */ /* 0x000fe400078ec0ff */
[----:B------:R-:W-:Y:S02]  /*de90*/  LOP3.LUT R13, R13, 0xffff, RZ, 0xc0, !PT ;  /* 0x0000ffff0d0d7812 */ /* 0x000fe400078ec0ff */
[----:B------:R-:W-:Y:S02]  /*dea0*/  LOP3.LUT R31, R31, 0xffff, RZ, 0xc0, !PT ;  /* 0x0000ffff1f1f7812 */ /* 0x000fe400078ec0ff */
[----:B------:R-:W-:-:S02]  /*deb0*/  PRMT R7, R6, 0x8880, RZ ;  /* 0x0000888006077816 */ /* 0x000fc400000000ff */
[----:B------:R-:W-:Y:S02]  /*dec0*/  PRMT R0, R32, 0x8880, RZ ;  /* 0x0000888020007816 */ /* 0x000fe400000000ff */
[----:B------:R-:W-:Y:S02]  /*ded0*/  PRMT R4, R30, 0x8880, RZ ;  /* 0x000088801e047816 */ /* 0x000fe400000000ff */
[----:B------:R-:W-:Y:S01]  /*dee0*/  PRMT R6, R13, 0x8880, RZ ;  /* 0x000088800d067816 */ /* 0x000fe200000000ff */
[----:B------:R-:W-:Y:S01]  /*def0*/  IMAD.MOV R0, RZ, RZ, -R0 ;  /* 0x000000ffff007224 */ /* 0x000fe200078e0a00 */
[----:B------:R-:W-:Y:S01]  /*df00*/  LOP3.LUT R35, R35, 0xffff, RZ, 0xc0, !PT ;  /* 0x0000ffff23237812 */ /* 0x000fe200078ec0ff */
[----:B------:R-:W-:Y:S01]  /*df10*/  IMAD.MOV R4, RZ, RZ, -R4 ;  /* 0x000000ffff047224 */ /* 0x000fe200078e0a04 */
[----:B------:R-:W-:Y:S01]  /*df20*/  LOP3.LUT R37, R37, 0xffff, RZ, 0xc0, !PT ;  /* 0x0000ffff25257812 */ /* 0x000fe200078ec0ff */
[----:B------:R-:W-:Y:S01]  /*df30*/  IMAD.MOV R6, RZ, RZ, -R6 ;  /* 0x000000ffff067224 */ /* 0x000fe200078e0a06 */
[----:B------:R-:W-:-:S02]  /*df40*/  PRMT R3, R31, 0x8880, RZ ;  /* 0x000088801f037816 */ /* 0x000fc400000000ff */
[----:B------:R-:W-:Y:S02]  /*df50*/  LOP3.LUT R36, R36, 0xffff, RZ, 0xc0, !PT ;  /* 0x0000ffff24247812 */ /* 0x000fe400078ec0ff */
[----:B------:R-:W-:Y:S01]  /*df60*/  PRMT R9, R35, 0x8880, RZ ;  /* 0x0000888023097816 */ /* 0x000fe200000000ff */
[----:B------:R-:W-:Y:S01]  /*df70*/  IMAD.MOV R3, RZ, RZ, -R3 ;  /* 0x000000ffff037224 */ /* 0x000fe200078e0a03 */
[----:B------:R-:W-:Y:S02]  /*df80*/  PRMT R11, R37, 0x8880, RZ ;  /* 0x00008880250b7816 */ /* 0x000fe400000000ff */
[----:B------:R-:W-:Y:S02]  /*df90*/  LOP3.LUT R14, R14, 0xffff, RZ, 0xc0, !PT ;  /* 0x0000ffff0e0e7812 */ /* 0x000fe400078ec0ff */
[----:B------:R-:W-:Y:S02]  /*dfa0*/  LOP3.LUT R18, R18, 0xffff, RZ, 0xc0, !PT ;  /* 0x0000ffff12127812 */ /* 0x000fe400078ec0ff */
[----:B------:R-:W-:-:S02]  /*dfb0*/  LOP3.LUT R20, R20, 0xffff, RZ, 0xc0, !PT ;  /* 0x0000ffff14147812 */ /* 0x000fc400078ec0ff */
[----:B------:R-:W-:Y:S02]  /*dfc0*/  PRMT R8, R36, 0x8880, RZ ;  /* 0x0000888024087816 */ /* 0x000fe400000000ff */
[----:B------:R-:W-:Y:S02]  /*dfd0*/  ISETP.NE.AND P0, PT, R7, R0, PT ;  /* 0x000000000700720c */ /* 0x000fe40003f05270 */
[----:B------:R-:W-:Y:S02]  /*dfe0*/  ISETP.NE.AND P2, PT, R9, R4, PT ;  /* 0x000000040900720c */ /* 0x000fe40003f45270 */
[----:B------:R-:W-:Y:S02]  /*dff0*/  ISETP.NE.AND P3, PT, R11, R6, PT ;  /* 0x000000060b00720c */ /* 0x000fe40003f65270 */
[----:B------:R-:W-:Y:S02]  /*e000*/  LOP3.LUT R15, R15, 0xffff, RZ, 0xc0, !PT ;  /* 0x0000ffff0f0f7812 */ /* 0x000fe400078ec0ff */
[----:B------:R-:W-:-:S02]  /*e010*/  PRMT R7, R14, 0x8880, RZ ;  /* 0x000088800e077816 */ /* 0x000fc400000000ff */
[----:B------:R-:W-:Y:S02]  /*e020*/  PRMT R9, R18, 0x8880, RZ ;  /* 0x0000888012097816 */ /* 0x000fe400000000ff */
[----:B------:R-:W-:Y:S01]  /*e030*/  PRMT R11, R20, 0x8880, RZ ;  /* 0x00008880140b7816 */ /* 0x000fe200000000ff */
[----:B------:R-:W-:Y:S01]  /*e040*/  IMAD.MOV R7, RZ, RZ, -R7 ;  /* 0x000000ffff077224 */ /* 0x000fe200078e0a07 */
[----:B------:R-:W-:Y:S01]  /*e050*/  ISETP.NE.AND P1, PT, R8, R3, PT ;  /* 0x000000030800720c */ /* 0x000fe20003f25270 */
[----:B------:R-:W-:Y:S01]  /*e060*/  IMAD.MOV R9, RZ, RZ, -R9 ;  /* 0x000000ffff097224 */ /* 0x000fe200078e0a09 */
[----:B------:R-:W-:Y:S01]  /*e070*/  PRMT R8, R15, 0x8880, RZ ;  /* 0x000088800f087816 */ /* 0x000fe200000000ff */
[----:B------:R-:W-:Y:S01]  /*e080*/  IMAD.MOV R11, RZ, RZ, -R11 ;  /* 0x000000ffff0b7224 */ /* 0x000fe200078e0a0b */
[----:B------:R-:W-:Y:S02]  /*e090*/  SEL R0, RZ, 0x1, !P0 ;  /* 0x00000001ff007807 */ /* 0x000fe40004000000 */
[----:B------:R-:W-:Y:S01]  /*e0a0*/  SEL R4, RZ, 0x1, !P2 ;  /* 0x00000001ff047807 */ /* 0x000fe20005000000 */
[----:B------:R-:W-:Y:S01]  /*e0b0*/  IMAD.MOV R8, RZ, RZ, -R8 ;  /* 0x000000ffff087224 */ /* 0x000fe200078e0a08 */
[----:B------:R-:W-:-:S02]  /*e0c0*/  SEL R6, RZ, 0x1, !P3 ;  /* 0x00000001ff067807 */ /* 0x000fc40005800000 */
[----:B------:R-:W-:Y:S02]  /*e0d0*/  LOP3.LUT R21, R21, 0xffff, RZ, 0xc0, !PT ;  /* 0x0000ffff15157812 */ /* 0x000fe400078ec0ff */
[----:B------:R-:W-:Y:S02]  /*e0e0*/  LOP3.LUT R10, R10, 0xffff, RZ, 0xc0, !PT ;  /* 0x0000ffff0a0a7812 */ /* 0x000fe400078ec0ff */
[----:B------:R-:W-:Y:S02]  /*e0f0*/  LOP3.LUT R12, R12, 0xffff, RZ, 0xc0, !PT ;  /* 0x0000ffff0c0c7812 */ /* 0x000fe400078ec0ff */
[----:B------:R-:W-:Y:S02]  /*e100*/  LOP3.LUT R5, R5, 0xffff, RZ, 0xc0, !PT ;  /* 0x0000ffff05057812 */ /* 0x000fe400078ec0ff */
[----:B------:R-:W-:Y:S02]  /*e110*/  SEL R3, RZ, 0x1, !P1 ;  /* 0x00000001ff037807 */ /* 0x000fe40004800000 */
[----:B------:R-:W-:-:S02]  /*e120*/  ISETP.NE.AND P0, PT, R0, R7, PT ;  /* 0x000000070000720c */ /* 0x000fc40003f05270 */
[----:B------:R-:W-:Y:S02]  /*e130*/  ISETP.NE.AND P2, PT, R4, R9, PT ;  /* 0x000000090400720c */ /* 0x000fe40003f45270 */
[----:B------:R-:W-:Y:S02]  /*e140*/  ISETP.NE.AND P3, PT, R6, R11, PT ;  /* 0x0000000b0600720c */ /* 0x000fe40003f65270 */
        /* <DEDUP_REMOVED lines=22> */
.L_x_6595:
[----:B------:R-:W0:Y:S01]  /*e2b0*/  LDC R3, c[0x0][0x220] ;  /* 0x00008800ff037b82 */ /* 0x000e220000000800 */
[----:B------:R-:W-:Y:S01]  /*e2c0*/  ULDC.U8 UR4, c[0x0][0x211] ;  /* 0x0000844000047ab9 */ /* 0x000fe20000000000 */
[----:B------:R-:W-:Y:S01]  /*e2d0*/  BSSY B0, `(.L_x_6621) ;  /* 0x00000f2000007945 */ /* 0x000fe20003800000 */
[----:B------:R-:W-:Y:S02]  /*e2e0*/  IMAD.U32 R8, RZ, RZ, UR4 ;  /* 0x00000004ff087e24 */ /* 0x000fe4000f8e00ff */
[----:B------:R-:W-:Y:S02]  /*e2f0*/  IMAD.U32 R9, RZ, RZ, UR4 ;  /* 0x00000004ff097e24 */ /* 0x000fe4000f8e00ff */
        /* <DEDUP_REMOVED lines=13> */
[----:B------:R-:W-:Y:S02]  /*e3d0*/  IMAD.U32 R7, RZ, RZ, UR4 ;  /* 0x00000004ff077e24 */ /* 0x000fe4000f8e00ff */
[----:B------:R-:W-:Y:S02]  /*e3e0*/  IMAD.U32 R25, RZ, RZ, UR4 ;  /* 0x00000004ff197e24 */ /* 0x000fe4000f8e00ff */
[----:B------:R-:W-:-:S08]  /*e3f0*/  IMAD.U32 R6, RZ, RZ, UR4 ;  /* 0x00000004ff067e24 */ /* 0x000fd0000f8e00ff */
        /* <DEDUP_REMOVED lines=17> */
.L_x_6624:
[----:B------:R-:W-:-:S04]  /*e510*/  LOP3.LUT R35, R26, 0xfffffffc, RZ, 0xc0, !PT ;  /* 0xfffffffc1a237812 */ /* 0x000fc800078ec0ff */
[----:B------:R-:W-:-:S05]  /*e520*/  IADD3 R34, P0, R35, R16, RZ ;  /* 0x0000001023227210 */ /* 0x000fca0007f1e0ff */
[----:B------:R-:W-:-:S05]  /*e530*/  IMAD.X R35, RZ, RZ, R19, P0 ;  /* 0x000000ffff237224 */ /* 0x000fca00000e0613 */
[----:B------:R-:W2:Y:S01]  /*e540*/  LDG.E R34, desc[UR58][R34.64] ;  /* 0x0000003a22227981 */ /* 0x000ea2000c1e1900 */
[----:B------:R-:W-:-:S05]  /*e550*/  IMAD.IADD R26, R26, 0x1, R3 ;  /* 0x000000011a1a7824 */ /* 0x000fca00078e0203 */
[----:B------:R-:W-:-:S04]  /*e560*/  LOP3.LUT R5, R26, 0xfffffffc, RZ, 0xc0, !PT ;  /* 0xfffffffc1a057812 */ /* 0x000fc800078ec0ff */
[----:B------:R-:W-:-:S05]  /*e570*/  IADD3 R4, P0, R5, R16, RZ ;  /* 0x0000001005047210 */ /* 0x000fca0007f1e0ff */
[----:B------:R-:W-:-:S05]  /*e580*/  IMAD.X R5, RZ, RZ, R19, P0 ;  /* 0x000000ffff057224 */ /* 0x000fca00000e0613 */
[----:B------:R0:W3:Y:S01]  /*e590*/  LDG.E R33, desc[UR58][R4.64] ;  /* 0x0000003a04217981 */ /* 0x0000e2000c1e1900 */
[----:B------:R-:W-:Y:S01]  /*e5a0*/  LOP3.LUT R6, R6, 0xffff, RZ, 0xc0, !PT ;  /* 0x0000ffff06067812 */ /* 0x000fe200078ec0ff */
[----:B------:R-:W-:Y:S01]  /*e5b0*/  IMAD.IADD R26, R26, 0x1, R3 ;  /* 0x000000011a1a7824 */ /* 0x000fe200078e0203 */
[----:B------:R-:W-:Y:S02]  /*e5c0*/  LOP3.LUT R28, R28, 0xfffffdff, RZ, 0xc0, !PT ;  /* 0xfffffdff1c1c7812 */ /* 0x000fe400078ec0ff */
[----:B------:R-:W-:Y:S02]  /*e5d0*/  LOP3.LUT R25, R25, 0xffff, RZ, 0xc0, !PT ;  /* 0x0000ffff19197812 */ /* 0x000fe400078ec0ff */
[----:B------:R-:W-:Y:S02]  /*e5e0*/  LOP3.LUT R7, R7, 0xffff, RZ, 0xc0, !PT ;  /* 0x0000ffff07077812 */ /* 0x000fe400078ec0ff */
[----:B------:R-:W-:Y:S02]  /*e5f0*/  PRMT R25, R25, 0x8880, RZ ;  /* 0x0000888019197816 */ /* 0x000fe400000000ff */
[----:B0-----:R-:W-:-:S02]  /*e600*/  PRMT R5, R6, 0x8880, RZ ;  /* 0x0000888006057816 */ /* 0x001fc400000000ff */
[----:B------:R-:W-:Y:S02]  /*e610*/  LOP3.LUT R27, R27, 0xffff, RZ, 0xc0, !PT ;  /* 0x0000ffff1b1b7812 */ /* 0x000fe400078ec0ff */
[----:B------:R-:W-:Y:S02]  /*e620*/  LOP3.LUT R21, R21, 0xffff, RZ, 0xc0, !PT ;  /* 0x0000ffff15157812 */ /* 0x000fe400078ec0ff */
[----:B------:R-:W-:Y:S02]  /*e630*/  PRMT R36, R27, 0x8880, RZ ;  /* 0x000088801b247816 */ /* 0x000fe400000000ff */
[----:B------:R-:W-:Y:S02]  /*e640*/  LOP3.LUT R24, R24, 0xffff, RZ, 0xc0, !PT ;  /* 0x0000ffff18187812 */ /* 0x000fe400078ec0ff */
[----:B------:R-:W-:Y:S02]  /*e650*/  LOP3.LUT R20, R20, 0xffff, RZ, 0xc0, !PT ;  /* 0x0000ffff14147812 */ /* 0x000fe400078ec0ff */
[----:B------:R-:W-:-:S02]  /*e660*/  PRMT R24, R24, 0x8880, RZ ;  /* 0x0000888018187816 */ /* 0x000fc400000000ff */
[----:B------:R-:W-:Y:S02]  /*e670*/  PRMT R41, R20, 0x8880, RZ ;  /* 0x0000888014297816 */ /* 0x000fe400000000ff */
[----:B------:R-:W-:Y:S02]  /*e680*/  LOP3.LUT R18, R18, 0xffff, RZ, 0xc0, !PT ;  /* 0x0000ffff12127812 */ /* 0x000fe400078ec0ff */
[C---:B--2---:R-:W-:Y:S02]  /*e690*/  PRMT R29, R34.reuse, 0x7770, RZ ;  /* 0x00007770221d7816 */ /* 0x044fe400000000ff */
[----:B------:R-:W-:Y:S02]  /*e6a0*/  PRMT R30, R34, 0x7771, RZ ;  /* 0x00007771221e7816 */ /* 0x000fe400000000ff */
[----:B------:R-:W-:Y:S02]  /*e6b0*/  ISETP.NE.AND P2, PT, R29, RZ, PT ;  /* 0x000000ff1d00720c */ /* 0x000fe40003f45270 */
[----:B------:R-:W-:-:S02]  /*e6c0*/  ISETP.NE.AND P1, PT, R30, RZ, PT ;  /* 0x000000ff1e00720c */ /* 0x000fc40003f25270 */
[----:B------:R-:W-:Y:S02]  /*e6d0*/  SEL R4, RZ, 0xffffffff, !P2 ;  /* 0xffffffffff047807 */ /* 0x000fe40005000000 */
[----:B------:R-:W-:Y:S02]  /*e6e0*/  SEL R6, RZ, 0xffffffff, !P1 ;  /* 0xffffffffff067807 */ /* 0x000fe40004800000 */
[----:B------:R-:W-:Y:S02]  /*e6f0*/  ISETP.NE.AND P0, PT, R5, R4, PT ;  /* 0x000000040500720c */ /* 0x000fe40003f05270 */
[C---:B------:R-:W-:Y:S01]  /*e700*/  LOP3.LUT R5, R26.reuse, 0xfffffffc, RZ, 0xc0, !PT ;  /* 0xfffffffc1a057812 */ /* 0x040fe200078ec0ff */
[----:B------:R-:W-:Y:S01]  /*e710*/  IMAD.IADD R26, R26, 0x1, R3 ;  /* 0x000000011a1a7824 */ /* 0x000fe200078e0203 */
[----:B------:R-:W-:Y:S02]  /*e720*/  PRMT R31, R34, 0x7772, RZ ;  /* 0x00007772221f7816 */ /* 0x000fe400000000ff */
[----:B------:R-:W-:-:S02]  /*e730*/  @P2 LOP3.LUT R28, R28, 0x200, RZ, 0xfc, !PT ;  /* 0x000002001c1c2812 */ /* 0x000fc400078efcff */
[----:B------:R-:W-:Y:S02]  /*e740*/  ISETP.NE.AND P2, PT, R25, R6, PT ;  /* 0x000000061900720c */ /* 0x000fe40003f45270 */
[----:B------:R-:W-:Y:S02]  /*e750*/  LOP3.LUT R28, R28, 0xfffffeff, RZ, 0xc0, !PT ;  /* 0xfffffeff1c1c7812 */ /* 0x000fe400078ec0ff */
[----:B------:R-:W-:Y:S02]  /*e760*/  PRMT R32, R34, 0x7773, RZ ;  /* 0x0000777322207816 */ /* 0x000fe400000000ff */
[----:B------:R-:W-:Y:S02]  /*e770*/  @P1 LOP3.LUT R28, R28, 0x100, RZ, 0xfc, !PT ;  /* 0x000001001c1c1812 */ /* 0x000fe400078efcff */
[----:B------:R-:W-:Y:S02]  /*e780*/  IADD3 R6, P1, R5, R16, RZ ;  /* 0x0000001005067210 */ /* 0x000fe40007f3e0ff */
[----:B------:R-:W-:-:S02]  /*e790*/  PRMT R34, R7, 0x8880, RZ ;  /* 0x0000888007227816 */ /* 0x000fc400000000ff */
[----:B------:R-:W-:Y:S01]  /*e7a0*/  LOP3.LUT R5, R26, 0xfffffffc, RZ, 0xc0, !PT ;  /* 0xfffffffc1a057812 */ /* 0x000fe200078ec0ff */
[--C-:B------:R-:W-:Y:S01]  /*e7b0*/  IMAD.X R7, RZ, RZ, R19.reuse, P1 ;  /* 0x000000ffff077224 */ /* 0x100fe200008e0613 */
[----:B------:R-:W-:Y:S02]  /*e7c0*/  ISETP.NE.AND P4, PT, R31, RZ, PT ;  /* 0x000000ff1f00720c */ /* 0x000fe40003f85270 */
[----:B------:R-:W-:Y:S02]  /*e7d0*/  IADD3 R4, P1, R5, R16, RZ ;  /* 0x0000001005047210 */ /* 0x000fe40007f3e0ff */
[----:B------:R-:W2:Y:S01]  /*e7e0*/  LDG.E R6, desc[UR58][R6.64] ;  /* 0x0000003a06067981 */ /* 0x000ea2000c1e1900 */
[----:B------:R-:W-:Y:S02]  /*e7f0*/  ISETP.NE.AND P3, PT, R32, RZ, PT ;  /* 0x000000ff2000720c */ /* 0x000fe40003f65270 */
[----:B------:R-:W-:Y:S01]  /*e800*/  IMAD.X R5, RZ, RZ, R19, P1 ;  /* 0x000000ffff057224 */ /* 0x000fe200008e0613 */
[----:B------:R-:W-:-:S02]  /*e810*/  LOP3.LUT R28, R28, 0xffffff7f, RZ, 0xc0, !PT ;  /* 0xffffff7f1c1c7812 */ /* 0x000fc400078ec0ff */
[----:B---3--:R-:W-:Y:S02]  /*e820*/  PRMT R37, R33, 0x7770, RZ ;  /* 0x0000777021257816 */ /* 0x008fe400000000ff */
[----:B------:R-:W3:Y:S01]  /*e830*/  LDG.E R4, desc[UR58][R4.64] ;  /* 0x0000003a04047981 */ /* 0x000ee2000c1e1900 */
[----:B------:R-:W-:Y:S02]  /*e840*/  @P4 LOP3.LUT R28, R28, 0x80, RZ, 0xfc, !PT ;  /* 0x000000801c1c4812 */ /* 0x000fe400078efcff */
[----:B------:R-:W-:Y:S02]  /*e850*/  SEL R27, RZ, 0xffffffff, !P3 ;  /* 0xffffffffff1b7807 */ /* 0x000fe40005800000 */
[----:B------:R-:W-:Y:S02]  /*e860*/  LOP3.LUT R28, R28, 0xffffffbf, RZ, 0xc0, !PT ;  /* 0xffffffbf1c1c7812 */ /* 0x000fe400078ec0ff */
[----:B------:R-:W-:Y:S02]  /*e870*/  SEL R25, RZ, 0xffffffff, !P4 ;  /* 0xffffffffff197807 */ /* 0x000fe40006000000 */
[----:B------:R-:W-:-:S02]  /*e880*/  @P3 LOP3.LUT R28, R28, 0x40, RZ, 0xfc, !PT ;  /* 0x000000401c1c3812 */ /* 0x000fc400078efcff */
[----:B------:R-:W-:Y:S02]  /*e890*/  ISETP.NE.AND P3, PT, R37, RZ, PT ;  /* 0x000000ff2500720c */ /* 0x000fe40003f65270 */
[----:B------:R-:W-:Y:S02]  /*e8a0*/  ISETP.NE.AND P1, PT, R34, R25, PT ;  /* 0x000000192200720c */ /* 0x000fe40003f25270 */
[----:B------:R-:W-:Y:S02]  /*e8b0*/  PRMT R38, R33, 0x7771, RZ ;  /* 0x0000777121267816 */ /* 0x000fe400000000ff */
[----:B------:R-:W-:Y:S02]  /*e8c0*/  SEL R25, RZ, 0x1, !P0 ;  /* 0x00000001ff197807 */ /* 0x000fe40004000000 */
[----:B------:R-:W-:Y:S02]  /*e8d0*/  ISETP.NE.AND P0, PT, R36, R27, PT ;  /* 0x0000001b2400720c */ /* 0x000fe40003f05270 */
[----:B------:R-:W-:-:S02]  /*e8e0*/  SEL R36, RZ, 0x1, !P2 ;  /* 0x00000001ff247807 */ /* 0x000fc40005000000 */
[----:B------:R-:W-:Y:S02]  /*e8f0*/  ISETP.NE.AND P2, PT, R38, RZ, PT ;  /* 0x000000ff2600720c */ /* 0x000fe40003f45270 */
[----:B------:R-:W-:Y:S02]  /*e900*/  LOP3.LUT R28, R28, 0xffffffdf, RZ, 0xc0, !PT ;  /* 0xffffffdf1c1c7812 */ /* 0x000fe400078ec0ff */
        /* <DEDUP_REMOVED lines=11> */
[----:B------:R-:W-:Y:S02]  /*e9c0*/  SEL R20, RZ, 0xffffffff, !P1 ;  /* 0xffffffffff147807 */ /* 0x000fe40004800000 */
[----:B------:R-:W-:Y:S02]  /*e9d0*/  SEL R27, RZ, 0x1, !P0 ;  /* 0x00000001ff1b7807 */ /* 0x000fe40004000000 */
[----:B------:R-:W-:Y:S02]  /*e9e0*/  ISETP.NE.AND P1, PT, R33, RZ, PT ;  /* 0x000000ff2100720c */ /* 0x000fe40003f25270 */
[----:B------:R-:W-:Y:S02]  /*e9f0*/  ISETP.NE.AND P0, PT, R24, R21, PT ;  /* 0x000000151800720c */ /* 0x000fe40003f05270 */
[----:B------:R-:W-:-:S02]  /*ea00*/  SEL R21, RZ, 0xffffffff, !P2 ;  /* 0xffffffffff157807 */ /* 0x000fc40005000000 */
[----:B------:R-:W-:Y:S02]  /*ea10*/  SEL R24, RZ, 0x1, !P0 ;  /* 0x00000001ff187807 */ /* 0x000fe40004000000 */
[----:B------:R-:W-:Y:S02]  /*ea20*/  ISETP.NE.AND P0, PT, R34, R21, PT ;  /* 0x000000152200720c */ /* 0x000fe40003f05270 */
[----:B------:R-:W-:Y:S02]  /*ea30*/  LOP3.LUT R28, R28, 0xfffffffb, RZ, 0xc0, !PT ;  /* 0xfffffffb1c1c7812 */ /* 0x000fe400078ec0ff */
[----:B------:R-:W-:Y:S02]  /*ea40*/  SEL R21, RZ, 0x1, !P0 ;  /* 0x00000001ff157807 */ /* 0x000fe40004000000 */
[----:B------:R-:W-:Y:S02]  /*ea50*/  ISETP.NE.AND P0, PT, R41, R20, PT ;  /* 0x000000142900720c */ /* 0x000fe40003f05270 */
[----:B------:R-:W-:-:S02]  /*ea60*/  PRMT R41, R18, 0x8880, RZ ;  /* 0x0000888012297816 */ /* 0x000fc400000000ff */
[----:B------:R-:W-:Y:S02]  /*ea70*/  @P1 LOP3.LUT R28, R28, 0x4, RZ, 0xfc, !PT ;  /* 0x000000041c1c1812 */ /* 0x000fe400078efcff */
[----:B------:R-:W-:Y:S02]  /*ea80*/  SEL R18, RZ, 0xffffffff, !P1 ;  /* 0xffffffffff127807 */ /* 0x000fe40004800000 */
[----:B------:R-:W-:Y:S02]  /*ea90*/  LOP3.LUT R15, R15, 0xffff, RZ, 0xc0, !PT ;  /* 0x0000ffff0f0f7812 */ /* 0x000fe400078ec0ff */
[----:B------:R-:W-:Y:S02]  /*eaa0*/  SEL R20, RZ, 0x1, !P0 ;  /* 0x00000001ff147807 */ /* 0x000fe40004000000 */
[----:B------:R-:W-:Y:S02]  /*eab0*/  ISETP.NE.AND P0, PT, R41, R18, PT ;  /* 0x000000122900720c */ /* 0x000fe40003f05270 */
[----:B------:R-:W-:-:S02]  /*eac0*/  PRMT R40, R15, 0x8880, RZ ;  /* 0x000088800f287816 */ /* 0x000fc400000000ff */
[----:B------:R-:W-:Y:S02]  /*ead0*/  SEL R18, RZ, 0x1, !P0 ;  /* 0x00000001ff127807 */ /* 0x000fe40004000000 */
[----:B------:R-:W-:Y:S02]  /*eae0*/  LOP3.LUT R28, R28, 0xfffffffd, RZ, 0xc0, !PT ;  /* 0xfffffffd1c1c7812 */ /* 0x000fe400078ec0ff */
[----:B------:R-:W-:-:S04]  /*eaf0*/  LOP3.LUT R14, R14, 0xffff, RZ, 0xc0, !PT ;  /* 0x0000ffff0e0e7812 */ /* 0x000fc800078ec0ff */
[----:B------:R-:W-:Y:S02]  /*eb00*/  PRMT R14, R14, 0x8880, RZ ;  /* 0x000088800e0e7816 */ /* 0x000fe400000000ff */
[----:B------:R-:W-:-:S04]  /*eb10*/  LOP3.LUT R13, R13, 0xffff, RZ, 0xc0, !PT ;  /* 0x0000ffff0d0d7812 */ /* 0x000fc800078ec0ff */
[----:B------:R-:W-:Y:S02]  /*eb20*/  PRMT R42, R13, 0x8880, RZ ;  /* 0x000088800d2a7816 */ /* 0x000fe400000000ff */
[----:B------:R-:W-:Y:S02]  /*eb30*/  LOP3.LUT R11, R11, 0xffff, RZ, 0xc0, !PT ;  /* 0x0000ffff0b0b7812 */ /* 0x000fe400078ec0ff */
[----:B------:R-:W-:Y:S02]  /*eb40*/  LOP3.LUT R12, R12, 0xffff, RZ, 0xc0, !PT ;  /* 0x0000ffff0c0c7812 */ /* 0x000fe400078ec0ff */
[----:B------:R-:W-:Y:S02]  /*eb50*/  LOP3.LUT R10, R10, 0xffff, RZ, 0xc0, !PT ;  /* 0x0000ffff0a0a7812 */ /* 0x000fe400078ec0ff */
[----:B------:R-:W-:Y:S02]  /*eb60*/  LOP3.LUT R9, R9, 0xffff, RZ, 0xc0, !PT ;  /* 0x0000ffff09097812 */ /* 0x000fe400078ec0ff */
[----:B------:R-:W-:Y:S01]  /*eb70*/  LOP3.LUT R8, R8, 0xffff, RZ, 0xc0, !PT ;  /* 0x0000ffff08087812 */ /* 0x000fe200078ec0ff */
[----:B------:R-:W-:Y:S01]  /*eb80*/  IMAD.IADD R26, R26, 0x1, R3 ;  /* 0x000000011a1a7824 */ /* 0x000fe200078e0203 */
[----:B--2---:R-:W-:-:S04]  /*eb90*/  PRMT R34, R6, 0x7770, RZ ;  /* 0x0000777006227816 */ /* 0x004fc800000000ff */
[----:B------:R-:W-:-:S04]  /*eba0*/  ISETP.NE.AND P1, PT, R34, RZ, PT ;  /* 0x000000ff2200720c */ /* 0x000fc80003f25270 */
[----:B------:R-:W-:-:S04]  /*ebb0*/  SEL R15, RZ, 0xffffffff, !P1 ;  /* 0xffffffffff0f7807 */ /* 0x000fc80004800000 */
[----:B------:R-:W-:Y:S02]  /*ebc0*/  ISETP.NE.AND P0, PT, R40, R15, PT ;  /* 0x0000000f2800720c */ /* 0x000fe40003f05270 */
[----:B------:R-:W-:-:S03]  /*ebd0*/  PRMT R40, R6, 0x7771, RZ ;  /* 0x0000777106287816 */ /* 0x000fc600000000ff */
[----:B------:R-:W-:Y:S02]  /*ebe0*/  @P1 LOP3.LUT R28, R28, 0x2, RZ, 0xfc, !PT ;  /* 0x000000021c1c1812 */ /* 0x000fe400078efcff */
[----:B------:R-:W-:-:S04]  /*ebf0*/  ISETP.NE.AND P1, PT, R40, RZ, PT ;  /* 0x000000ff2800720c */ /* 0x000fc80003f25270 */
[----:B------:R-:W-:Y:S02]  /*ec00*/  SEL R7, RZ, 0xffffffff, !P1 ;  /* 0xffffffffff077807 */ /* 0x000fe40004800000 */
[----:B------:R-:W-:Y:S02]  /*ec10*/  SEL R15, RZ, 0x1, !P0 ;  /* 0x00000001ff0f7807 */ /* 0x000fe40004000000 */
[----:B------:R-:W-:Y:S02]  /*ec20*/  ISETP.NE.AND P0, PT, R14, R7, PT ;  /* 0x000000070e00720c */ /* 0x000fe40003f05270 */
[----:B------:R-:W-:Y:S02]  /*ec30*/  PRMT R7, R6, 0x7772, RZ ;  /* 0x0000777206077816 */ /* 0x000fe400000000ff */
[----:B------:R-:W-:Y:S02]  /*ec40*/  SEL R14, RZ, 0x1, !P0 ;  /* 0x00000001ff0e7807 */ /* 0x000fe40004000000 */
[----:B------:R-:W-:-:S02]  /*ec50*/  ISETP.NE.AND P0, PT, R7, RZ, PT ;  /* 0x000000ff0700720c */ /* 0x000fc40003f05270 */
[----:B------:R-:W-:Y:S02]  /*ec60*/  LOP3.LUT R28, R28, 0xfffffffe, RZ, 0xc0, !PT ;  /* 0xfffffffe1c1c7812 */ /* 0x000fe400078ec0ff */
[----:B------:R-:W-:Y:S02]  /*ec70*/  SEL R7, RZ, 0xffffffff, !P0 ;  /* 0xffffffffff077807 */ /* 0x000fe40004000000 */
[----:B------:R-:W-:Y:S02]  /*ec80*/  @P1 LOP3.LUT R28, R28, 0x1, RZ, 0xfc, !PT ;  /* 0x000000011c1c1812 */ /* 0x000fe400078efcff */
[----:B------:R-:W-:Y:S02]  /*ec90*/  ISETP.NE.AND P1, PT, R42, R7, PT ;  /* 0x000000072a00720c */ /* 0x000fe40003f25270 */
[----:B------:R-:W-:Y:S02]  /*eca0*/  PRMT R6, R6, 0x7773, RZ ;  /* 0x0000777306067816 */ /* 0x000fe400000000ff */
[----:B------:R-:W-:-:S02]  /*ecb0*/  SEL R13, RZ, 0x1, !P1 ;  /* 0x00000001ff0d7807 */ /* 0x000fc40004800000 */
[----:B------:R-:W-:Y:S02]  /*ecc0*/  ISETP.NE.AND P1, PT, R6, RZ, PT ;  /* 0x000000ff0600720c */ /* 0x000fe40003f25270 */
[----:B------:R-:W-:Y:S02]  /*ecd0*/  PRMT R7, R11, 0x8880, RZ ;  /* 0x000088800b077816 */ /* 0x000fe400000000ff */
        /* <DEDUP_REMOVED lines=10> */
[----:B------:R-:W-:Y:S02]  /*ed80*/  ISETP.NE.AND P3, PT, R5, RZ, PT ;  /* 0x000000ff0500720c */ /* 0x000fe40003f65270 */
[----:B------:R-:W-:Y:S02]  /*ed90*/  PRMT R6, R10, 0x8880, RZ ;  /* 0x000088800a067816 */ /* 0x000fe400000000ff */
[----:B------:R-:W-:-:S04]  /*eda0*/  SEL R5, RZ, 0xffffffff, !P3 ;  /* 0xffffffffff057807 */ /* 0x000fc80005800000 */
[----:B------:R-:W-:Y:S02]  /*edb0*/  ISETP.NE.AND P4, PT, R6, R5, PT ;  /* 0x000000050600720c */ /* 0x000fe40003f85270 */
[----:B------:R-:W-:Y:S02]  /*edc0*/  PRMT R5, R4, 0x7772, RZ ;  /* 0x0000777204057816 */ /* 0x000fe400000000ff */
        /* <DEDUP_REMOVED lines=10> */
[----:B------:R-:W-:Y:S01]  /*ee70*/  ISETP.NE.AND P6, PT, R5, R4, PT ;  /* 0x000000040500720c */ /* 0x000fe20003fc5270 */
[----:B------:R-:W-:-:S03]  /*ee80*/  IMAD R5, R3, 0x3, R26 ;  /* 0x0000000303057824 */ /* 0x000fc600078e021a */
[----:B------:R-:W-:Y:S02]  /*ee90*/  SEL R8, RZ, 0x1, !P6 ;  /* 0x00000001ff087807 */ /* 0x000fe40007000000 */
[----:B------:R-:W-:Y:S02]  /*eea0*/  ISETP.GE.U32.AND P6, PT, R5, R0, PT ;  /* 0x000000000500720c */ /* 0x000fe40003fc6070 */
[----:B------:R-:W-:Y:S02]  /*eeb0*/  PRMT R6, R25, 0x7610, R6 ;  /* 0x0000761019067816 */ /* 0x000fe40000000006 */
[----:B------:R-:W-:Y:S02]  /*eec0*/  PRMT R25, R36, 0x7610, R25 ;  /* 0x0000761024197816 */ /* 0x000fe40000000019 */
[----:B------:R-:W-:-:S07]  /*eed0*/  PRMT R7, R35, 0x7610, R7 ;  /* 0x0000761023077816 */ /* 0x000fce0000000007 */
[----:B------:R-:W-:Y:S05]  /*eee0*/  @!P6 BRA `(.L_x_6624) ;  /* 0xfffffff40088e947 */ /* 0x000fea000383ffff */
[----:B------:R-:W-:Y:S05]  /*eef0*/  BSYNC B1 ;  /* 0x0000000000017941 */ /* 0x000fea0003800000 */
.L_x_6623:
[----:B------:R-:W-:Y:S02]  /*ef00*/  P2R R4, PR, RZ, 0x8 ;  /* 0x00000008ff047803 */ /* 0x000fe40000000000 */
[----:B------:R-:W-:Y:S02]  /*ef10*/  ISETP.NE.AND P3, PT, R29, RZ, PT ;  /* 0x000000ff1d00720c */ /* 0x000fe40003f65270 */
[----:B------:R-:W-:Y:S02]  /*ef20*/  ISETP.NE.AND P6, PT, R30, RZ, PT ;  /* 0x000000ff1e00720c */ /* 0x000fe40003fc5270 */
[----:B------:R-:W-:Y:S02]  /*ef30*/  P2R R5, PR, RZ, 0x10 ;  /* 0x00000010ff057803 */ /* 0x000fe40000000000 */
[----:B------:R-:W-:Y:S02]  /*ef40*/  P2R R29, PR, RZ, 0x20 ;  /* 0x00000020ff1d7803 */ /* 0x000fe40000000000 */
[----:B------:R-:W-:-:S02]  /*ef50*/  SEL R28, RZ, 0x1, !P3 ;  /* 0x00000001ff1c7807 */ /* 0x000fc40005800000 */
[----:B------:R-:W-:Y:S02]  /*ef60*/  ISETP.NE.AND P5, PT, R31, RZ, PT ;  /* 0x000000ff1f00720c */ /* 0x000fe40003fa5270 */
[----:B------:R-:W-:Y:S02]  /*ef70*/  ISETP.NE.AND P4, PT, R32, RZ, PT ;  /* 0x000000ff2000720c */ /* 0x000fe40003f85270 */
[----:B------:R-:W-:Y:S02]  /*ef80*/  ISETP.NE.AND P3, PT, R37, RZ, PT ;  /* 0x000000ff2500720c */ /* 0x000fe40003f65270 */
[----:B------:R-:W-:Y:S02]  /*ef90*/  SEL R30, RZ, 0x1, !P6 ;  /* 0x00000001ff1e7807 */ /* 0x000fe40007000000 */
[----:B------:R-:W-:Y:S02]  /*efa0*/  ISETP.NE.AND P6, PT, R38, RZ, PT ;  /* 0x000000ff2600720c */ /* 0x000fe40003fc5270 */
[----:B------:R-:W-:-:S02]  /*efb0*/  SEL R35, RZ, 0x1, !P5 ;  /* 0x00000001ff237807 */ /* 0x000fc40006800000 */
[----:B------:R-:W-:Y:S02]  /*efc0*/  SEL R36, RZ, 0x1, !P4 ;  /* 0x00000001ff247807 */ /* 0x000fe40006000000 */
[----:B------:R-:W-:Y:S02]  /*efd0*/  SEL R37, RZ, 0x1, !P3 ;  /* 0x00000001ff257807 */ /* 0x000fe40005800000 */
[----:B------:R-:W-:Y:S02]  /*efe0*/  ISETP.NE.AND P3, PT, R39, RZ, PT ;  /* 0x000000ff2700720c */ /* 0x000fe40003f65270 */
[----:B------:R-:W-:Y:S02]  /*eff0*/  ISETP.NE.AND P4, PT, R33, RZ, PT ;  /* 0x000000ff2100720c */ /* 0x000fe40003f85270 */
[----:B------:R-:W-:Y:S02]  /*f000*/  ISETP.NE.AND P5, PT, R34, RZ, PT ;  /* 0x000000ff2200720c */ /* 0x000fe40003fa5270 */
[----:B------:R-:W-:-:S02]  /*f010*/  SEL R38, RZ, 0x1, !P6 ;  /* 0x00000001ff267807 */ /* 0x000fc40007000000 */
[----:B------:R-:W-:Y:S02]  /*f020*/  ISETP.NE.AND P6, PT, R40, RZ, PT ;  /* 0x000000ff2800720c */ /* 0x000fe40003fc5270 */
[----:B------:R-:W-:Y:S02]  /*f030*/  SEL R39, RZ, 0x1, !P3 ;  /* 0x00000001ff277807 */ /* 0x000fe40005800000 */
[----:B------:R-:W-:Y:S02]  /*f040*/  SEL R40, RZ, 0x1, !P4 ;  /* 0x00000001ff287807 */ /* 0x000fe40006000000 */
[----:B------:R-:W-:Y:S02]  /*f050*/  SEL R41, RZ, 0x1, !P5 ;  /* 0x00000001ff297807 */ /* 0x000fe40006800000 */
[----:B------:R-:W-:Y:S02]  /*f060*/  ISETP.NE.AND P3, PT, R4, RZ, PT ;  /* 0x000000ff0400720c */ /* 0x000fe40003f65270 */
[----:B------:R-:W-:-:S02]  /*f070*/  ISETP.NE.AND P4, PT, R5, RZ, PT ;  /* 0x000000ff0500720c */ /* 0x000fc40003f85270 */
[----:B------:R-:W-:Y:S02]  /*f080*/  ISETP.NE.AND P5, PT, R29, RZ, PT ;  /* 0x000000ff1d00720c */ /* 0x000fe40003fa5270 */
[----:B------:R-:W-:Y:S02]  /*f090*/  SEL R42, RZ, 0x1, !P6 ;  /* 0x00000001ff2a7807 */ /* 0x000fe40007000000 */
[----:B------:R-:W-:Y:S02]  /*f0a0*/  PRMT R33, R35, 0x7610, R33 ;  /* 0x0000761023217816 */ /* 0x000fe40000000021 */
[----:B------:R-:W-:Y:S02]  /*f0b0*/  SEL R43, RZ, 0x1, !P0 ;  /* 0x00000001ff2b7807 */ /* 0x000fe40004000000 */
[----:B------:R-:W-:Y:S02]  /*f0c0*/  PRMT R35, R36, 0x7610, R35 ;  /* 0x0000761024237816 */ /* 0x000fe40000000023 */
[----:B------:R-:W-:-:S02]  /*f0d0*/  SEL R45, RZ, 0x1, !P2 ;  /* 0x00000001ff2d7807 */ /* 0x000fc40005000000 */
[----:B------:R-:W-:Y:S02]  /*f0e0*/  SEL R29, RZ, 0x1, !P3 ;  /* 0x00000001ff1d7807 */ /* 0x000fe40005800000 */
[----:B------:R-:W-:Y:S02]  /*f0f0*/  SEL R5, RZ, 0x1, !P4 ;  /* 0x00000001ff057807 */ /* 0x000fe40006000000 */
[----:B------:R-:W-:Y:S02]  /*f100*/  SEL R4, RZ, 0x1, !P5 ;  /* 0x00000001ff047807 */ /* 0x000fe40006800000 */
        /* <DEDUP_REMOVED lines=9> */
[----:B------:R-:W-:Y:S02]  /*f1a0*/  SEL R44, RZ, 0x1, !P1 ;  /* 0x00000001ff2c7807 */ /* 0x000fe40004800000 */
[----:B------:R-:W-:Y:S02]  /*f1b0*/  PRMT R30, R45, 0x7610, R30 ;  /* 0x000076102d1e7816 */ /* 0x000fe4000000001e */
[----:B------:R-:W-:Y:S02]  /*f1c0*/  PRMT R39, R29, 0x7610, R39 ;  /* 0x000076101d277816 */ /* 0x000fe40000000027 */
[----:B------:R-:W-:Y:S02]  /*f1d0*/  PRMT R41, R5, 0x7610, R41 ;  /* 0x0000761005297816 */ /* 0x000fe40000000029 */
[----:B------:R-:W-:-:S07]  /*f1e0*/  PRMT R43, R4, 0x7610, R43 ;  /* 0x00007610042b7816 */ /* 0x000fce000000002b */
.L_x_6622:
[----:B------:R-:W-:Y:S05]  /*f1f0*/  BSYNC B0 ;  /* 0x0000000000007941 */ /* 0x000fea0003800000 */
.L_x_6621:
[----:B------:R-:W-:Y:S01]  /*f200*/  ISETP.GE.U32.AND P0, PT, R26, R0, PT ;  /* 0x000000001a00720c */ /* 0x000fe20003f06070 */
[----:B------:R-:W-:-:S12]  /*f210*/  BSSY B0, `(.L_x_6625) ;  /* 0x000004e000007945 */ /* 0x000fd80003800000 */
[----:B------:R-:W-:Y:S05]  /*f220*/  @P0 BRA `(.L_x_6626) ;  /* 0x0000000400300947 */ /* 0x000fea0003800000 */
[----:B------:R-:W-:-:S04]  /*f230*/  LOP3.LUT R5, R26, 0xfffffffc, RZ, 0xc0, !PT ;  /* 0xfffffffc1a057812 */ /* 0x000fc800078ec0ff */
[----:B------:R-:W-:-:S05]  /*f240*/  IADD3 R4, P1, R5, R16, RZ ;  /* 0x0000001005047210 */ /* 0x000fca0007f3e0ff */
[----:B------:R-:W-:-:S05]  /*f250*/  IMAD.X R5, RZ, RZ, R19, P1 ;  /* 0x000000ffff057224 */ /* 0x000fca00008e0613 */
[----:B------:R-:W2:Y:S02]  /*f260*/  LDG.E R4, desc[UR58][R4.64] ;  /* 0x0000003a04047981 */ /* 0x000ea4000c1e1900 */
[C---:B--2---:R-:W-:Y:S02]  /*f270*/  PRMT R29, R4.reuse, 0x7770, RZ ;  /* 0x00007770041d7816 */ /* 0x044fe400000000ff */
[----:B------:R-:W-:Y:S02]  /*f280*/  PRMT R31, R4, 0x7771, RZ ;  /* 0x00007771041f7816 */ /* 0x000fe400000000ff */
        /* <DEDUP_REMOVED lines=48> */
[----:B------:R-:W-:Y:S02]  /*f590*/  @!P3 PRMT R19, R28, 0x7772, RZ ;  /* 0x000077721c13b816 */ /* 0x000fe400000000ff */
        /* <DEDUP_REMOVED lines=21> */
.L_x_6626:
[----:B------:R-:W-:Y:S05]  /*f6f0*/  BSYNC B0 ;  /* 0x0000000000007941 */ /* 0x000fea0003800000 */
.L_x_6625:
        /* <DEDUP_REMOVED lines=12> */
[----:B------:R-:W-:Y:S02]  /*f7c0*/  ISETP.GE.U32.AND P4, PT, R26, R0, PT ;  /* 0x000000001a00720c */ /* 0x000fe40003f86070 */
        /* <DEDUP_REMOVED lines=30> */
[----:B------:R-:W-:Y:S02]  /*f9b0*/  LOP3.LUT R37, R37, 0xffff, RZ, 0xc0, !PT ;  /* 0x0000ffff25257812 */ /* 0x000fe400078ec0ff */
[----:B------:R-:W-:Y:S02]  /*f9c0*/  LOP3.LUT R38, R38, 0xffff, RZ, 0xc0, !PT ;  /* 0x0000ffff26267812 */ /* 0x000fe400078ec0ff */
[----:B------:R-:W-:Y:S02]  /*f9d0*/  ISETP.NE.AND P0, PT, R4, R5, PT ;  /* 0x000000050400720c */ /* 0x000fe40003f05270 */
[----:B------:R-:W-:-:S02]  /*f9e0*/  PRMT R5, R21, 0x8880, RZ ;  /* 0x0000888015057816 */ /* 0x000fc400000000ff */
[----:B------:R-:W-:Y:S02]  /*f9f0*/  PRMT R20, R20, 0x8880, RZ ;  /* 0x0000888014147816 */ /* 0x000fe400000000ff */
[----:B------:R-:W-:Y:S02]  /*fa00*/  PRMT R21, R18, 0x8880, RZ ;  /* 0x0000888012157816 */ /* 0x000fe400000000ff */
[----:B------:R-:W-:Y:S01]  /*fa10*/  ISETP.GE.U32.AND P4, PT, R26, R0, PT ;  /* 0x000000001a00720c */ /* 0x000fe20003f86070 */
[----:B------:R-:W-:Y:S01]  /*fa20*/  IMAD.MOV.U32 R18, RZ, RZ, R20 ;  /* 0x000000ffff127224 */ /* 0x000fe200078e0014 */
[----:B------:R-:W-:Y:S01]  /*fa30*/  PRMT R4, R36, 0x8880, RZ ;  /* 0x0000888024047816 */ /* 0x000fe200000000ff */
[----:B------:R-:W-:Y:S01]  /*fa40*/  IMAD.MOV.U32 R20, RZ, RZ, R21 ;  /* 0x000000ffff147224 */ /* 0x000fe200078e0015 */
[----:B------:R-:W-:Y:S02]  /*fa50*/  PRMT R16, R37, 0x8880, RZ ;  /* 0x0000888025107816 */ /* 0x000fe400000000ff */
[----:B------:R-:W-:Y:S01]  /*fa60*/  PRMT R19, R38, 0x8880, RZ ;  /* 0x0000888026137816 */ /* 0x000fe200000000ff */
[----:B------:R-:W-:Y:S01]  /*fa70*/  IMAD.MOV R4, RZ, RZ, -R4 ;  /* 0x000000ffff047224 */ /* 0x000fe200078e0a04 */
[----:B------:R-:W-:Y:S01]  /*fa80*/  SEL R24, RZ, 0x1, !P0 ;  /* 0x00000001ff187807 */ /* 0x000fe20004000000 */
[----:B------:R-:W-:-:S02]  /*fa90*/  IMAD.MOV R21, RZ, RZ, -R16 ;  /* 0x000000ffff157224 */ /* 0x000fc400078e0a10 */
[----:B------:R-:W-:Y:S01]  /*faa0*/  IMAD.MOV R19, RZ, RZ, -R19 ;  /* 0x000000ffff137224 */ /* 0x000fe200078e0a13 */
[----:B------:R-:W-:Y:S02]  /*fab0*/  ISETP.NE.AND P1, PT, R5, R4, PT ;  /* 0x000000040500720c */ /* 0x000fe40003f25270 */
[----:B------:R-:W-:Y:S02]  /*fac0*/  ISETP.NE.AND P2, PT, R18, R21, PT ;  /* 0x000000151200720c */ /* 0x000fe40003f45270 */
[----:B------:R-:W-:Y:S02]  /*fad0*/  ISETP.NE.AND P3, PT, R20, R19, PT ;  /* 0x000000131400720c */ /* 0x000fe40003f65270 */
[----:B------:R-:W-:Y:S02]  /*fae0*/  SEL R21, RZ, 0x1, !P1 ;  /* 0x00000001ff157807 */ /* 0x000fe40004800000 */
[----:B------:R-:W-:Y:S02]  /*faf0*/  SEL R20, RZ, 0x1, !P2 ;  /* 0x00000001ff147807 */ /* 0x000fe40005000000 */
[----:B------:R-:W-:Y:S01]  /*fb00*/  SEL R18, RZ, 0x1, !P3 ;  /* 0x00000001ff127807 */ /* 0x000fe20005800000 */
[----:B------:R-:W-:Y:S06]  /*fb10*/  @P4 BRA `(.L_x_6628) ;  /* 0x0000000000f44947 */ /* 0x000fec0003800000 */
[----:B------:R-:W-:Y:S01]  /*fb20*/  LOP3.LUT R42, R42, 0xffff, RZ, 0xc0, !PT ;  /* 0x0000ffff2a2a7812 */ /* 0x000fe200078ec0ff */
[----:B------:R-:W-:Y:S01]  /*fb30*/  IMAD.IADD R3, R26, 0x1, R3 ;  /* 0x000000011a037824 */ /* 0x000fe200078e0203 */
[----:B------:R-:W-:Y:S02]  /*fb40*/  LOP3.LUT R15, R15, 0xffff, RZ, 0xc0, !PT ;  /* 0x0000ffff0f0f7812 */ /* 0x000fe400078ec0ff */
[----:B------:R-:W-:Y:S02]  /*fb50*/  LOP3.LUT R14, R14, 0xffff, RZ, 0xc0, !PT ;  /* 0x0000ffff0e0e7812 */ /* 0x000fe400078ec0ff */
[----:B------:R-:W-:Y:S02]  /*fb60*/  LOP3.LUT R28, R28, 0xffff, RZ, 0xc0, !PT ;  /* 0x0000ffff1c1c7812 */ /* 0x000fe400078ec0ff */
[----:B------:R-:W-:Y:S02]  /*fb70*/  LOP3.LUT R40, R40, 0xffff, RZ, 0xc0, !PT ;  /* 0x0000ffff28287812 */ /* 0x000fe400078ec0ff */
[----:B------:R-:W-:-:S02]  /*fb80*/  LOP3.LUT R44, R44, 0xffff, RZ, 0xc0, !PT ;  /* 0x0000ffff2c2c7812 */ /* 0x000fc400078ec0ff */
[----:B------:R-:W-:Y:S02]  /*fb90*/  LOP3.LUT R11, R11, 0xffff, RZ, 0xc0, !PT ;  /* 0x0000ffff0b0b7812 */ /* 0x000fe400078ec0ff */
[----:B------:R-:W-:Y:S02]  /*fba0*/  PRMT R42, R42, 0x8880, RZ ;  /* 0x000088802a2a7816 */ /* 0x000fe400000000ff */
[----:B------:R-:W-:Y:S02]  /*fbb0*/  ISETP.GE.U32.AND P4, PT, R3, R0, PT ;  /* 0x000000000300720c */ /* 0x000fe40003f86070 */
[----:B------:R-:W-:Y:S02]  /*fbc0*/  PRMT R0, R15, 0x8880, RZ ;  /* 0x000088800f007816 */ /* 0x000fe400000000ff */
[----:B------:R-:W-:Y:S02]  /*fbd0*/  PRMT R5, R14, 0x8880, RZ ;  /* 0x000088800e057816 */ /* 0x000fe400000000ff */
[----:B------:R-:W-:-:S02]  /*fbe0*/  PRMT R3, R28, 0x8880, RZ ;  /* 0x000088801c037816 */ /* 0x000fc400000000ff */
[----:B------:R-:W-:Y:S02]  /*fbf0*/  PRMT R4, R40, 0x8880, RZ ;  /* 0x0000888028047816 */ /* 0x000fe400000000ff */
[----:B------:R-:W-:Y:S01]  /*fc00*/  PRMT R14, R44, 0x8880, RZ ;  /* 0x000088802c0e7816 */ /* 0x000fe200000000ff */
[----:B------:R-:W-:Y:S01]  /*fc10*/  IMAD.MOV R3, RZ, RZ, -R3 ;  /* 0x000000ffff037224 */ /* 0x000fe200078e0a03 */
[----:B------:R-:W-:Y:S01]  /*fc20*/  PRMT R15, R11, 0x8880, RZ ;  /* 0x000088800b0f7816 */ /* 0x000fe200000000ff */
[----:B------:R-:W-:Y:S01]  /*fc30*/  IMAD.MOV.U32 R11, RZ, RZ, R42 ;  /* 0x000000ffff0b7224 */ /* 0x000fe200078e002a */
[----:B------:R-:W-:Y:S01]  /*fc40*/  LOP3.LUT R13, R13, 0xffff, RZ, 0xc0, !PT ;  /* 0x0000ffff0d0d7812 */ /* 0x000fe200078ec0ff */
[----:B------:R-:W-:Y:S01]  /*fc50*/  IMAD.MOV R4, RZ, RZ, -R4 ;  /* 0x000000ffff047224 */ /* 0x000fe200078e0a04 */
[----:B------:R-:W-:Y:S01]  /*fc60*/  ISETP.NE.AND P0, PT, R0, R3, PT ;  /* 0x000000030000720c */ /* 0x000fe20003f05270 */
        /* <DEDUP_REMOVED lines=18> */
[----:B------:R-:W-:Y:S02]  /*fd90*/  PRMT R41, R41, 0x8880, RZ ;  /* 0x0000888029297816 */ /* 0x000fe400000000ff */
[----:B------:R-:W-:Y:S02]  /*fda0*/  PRMT R0, R12, 0x8880, RZ ;  /* 0x000088800c007816 */ /* 0x000fe400000000ff */
[----:B------:R-:W-:Y:S02]  /*fdb0*/  PRMT R5, R10, 0x8880, RZ ;  /* 0x000088800a057816 */ /* 0x000fe400000000ff */
[----:B------:R-:W-:Y:S02]  /*fdc0*/  PRMT R3, R30, 0x8880, RZ ;  /* 0x000088801e037816 */ /* 0x000fe400000000ff */
[----:B------:R-:W-:-:S02]  /*fdd0*/  PRMT R4, R39, 0x8880, RZ ;  /* 0x0000888027047816 */ /* 0x000fc400000000ff */
        /* <DEDUP_REMOVED lines=16> */
[----:B------:R-:W-:-:S07]  /*fee0*/  SEL R8, RZ, 0x1, !P3 ;  /* 0x00000001ff087807 */ /* 0x000fce0005800000 */
.L_x_6628:
[----:B------:R-:W-:Y:S05]  /*fef0*/  BSYNC B0 ;  /* 0x0000000000007941 */ /* 0x000fea0003800000 */
.L_x_6627:
        /* <DEDUP_REMOVED lines=12> */
[----:B------:R-:W-:Y:S02]  /*ffc0*/  LOP3.LUT R18, R18, 0xffff, RZ, 0xc0, !PT ;  /* 0x0000ffff12127812 */ /* 0x000fe400078ec0ff */
[----:B------:R-:W-:Y:S01]  /*ffd0*/  PRMT R19, R7, 0x8880, RZ ;  /* 0x0000888007137816 */ /* 0x000fe200000000ff */
[----:B------:R-:W-:Y:S01]  /*ffe0*/  IMAD.MOV.U32 R7, RZ, RZ, R6 ;  /* 0x000000ffff077224 */ /* 0x000fe200078e0006 */
[----:B------:R-:W-:Y:S01]  /*fff0*/  PRMT R4, R20, 0x8880, RZ ;  /* 0x0000888014047816 */ /* 0x000fe200000000ff */
[----:B------:R-:W-:Y:S01]  /*10000*/  IMAD.MOV.U32 R6, RZ, RZ, R25 ;  /* 0x000000ffff067224 */ /* 0x000fe200078e0019 */
[----:B------:R-:W-:-:S02]  /*10010*/  PRMT R5, R18, 0x8880, RZ ;  /* 0x0000888012057816 */ /* 0x000fc400000000ff */
[----:B------:R-:W-:Y:S01]  /*10020*/  LOP3.LUT R13, R13, 0xffff, RZ, 0xc0, !PT ;  /* 0x0000ffff0d0d7812 */ /* 0x000fe200078ec0ff */
[----:B------:R-:W-:Y:S01]  /*10030*/  IMAD.MOV R4, RZ, RZ, -R4 ;  /* 0x000000ffff047224 */ /* 0x000fe200078e0a04 */
[----:B------:R-:W-:Y:S01]  /*10040*/  LOP3.LUT R15, R15, 0xffff, RZ, 0xc0, !PT ;  /* 0x0000ffff0f0f7812 */ /* 0x000fe200078ec0ff */
[----:B------:R-:W-:Y:S01]  /*10050*/  IMAD.MOV R5, RZ, RZ, -R5 ;  /* 0x000000ffff057224 */ /* 0x000fe200078e0a05 */
[----:B------:R-:W-:Y:S02]  /*10060*/  LOP3.LUT R14, R14, 0xffff, RZ, 0xc0, !PT ;  /* 0x0000ffff0e0e7812 */ /* 0x000fe400078ec0ff */
[----:B------:R-:W-:Y:S02]  /*10070*/  LOP3.LUT R27, R27, 0xffff, RZ, 0xc0, !PT ;  /* 0x0000ffff1b1b7812 */ /* 0x000fe400078ec0ff */
[----:B------:R-:W-:Y:S02]  /*10080*/  ISETP.NE.AND P0, PT, R7, R0, PT ;  /* 0x000000000700720c */ /* 0x000fe40003f05270 */
[----:B------:R-:W-:-:S02]  /*10090*/  ISETP.NE.AND P1, PT, R6, R3, PT ;  /* 0x000000030600720c */ /* 0x000fc40003f25270 */
[----:B------:R-:W-:Y:S02]  /*100a0*/  LOP3.LUT R11, R11, 0xffff, RZ, 0xc0, !PT ;  /* 0x0000ffff0b0b7812 */ /* 0x000fe400078ec0ff */
[----:B------:R-:W-:Y:S02]  /*100b0*/  PRMT R13, R13, 0x8880, RZ ;  /* 0x000088800d0d7816 */ /* 0x000fe400000000ff */
[----:B------:R-:W-:Y:S02]  /*100c0*/  PRMT R7, R15, 0x8880, RZ ;  /* 0x000088800f077816 */ /* 0x000fe400000000ff */
[----:B------:R-:W-:Y:S02]  /*100d0*/  PRMT R6, R14, 0x8880, RZ ;  /* 0x000088800e067816 */ /* 0x000fe400000000ff */
[----:B------:R-:W-:Y:S01]  /*100e0*/  PRMT R16, R27, 0x8880, RZ ;  /* 0x000088801b107816 */ /* 0x000fe200000000ff */
[----:B------:R-:W-:Y:S01]  /*100f0*/  IMAD.MOV R7, RZ, RZ, -R7 ;  /* 0x000000ffff077224 */ /* 0x000fe200078e0a07 */
[----:B------:R-:W-:Y:S01]  /*10100*/  PRMT R14, R11, 0x8880, RZ ;  /* 0x000088800b0e7816 */ /* 0x000fe200000000ff */
[----:B------:R-:W-:Y:S01]  /*10110*/  IMAD.MOV.U32 R11, RZ, RZ, R13 ;  /* 0x000000ffff0b7224 */ /* 0x000fe200078e000d */
[----:B------:R-:W-:Y:S01]  /*10120*/  ISETP.NE.AND P2, PT, R19, R4, PT ;  /* 0x000000041300720c */ /* 0x000fe20003f45270 */
[----:B------:R-:W-:Y:S01]  /*10130*/  IMAD.MOV R6, RZ, RZ, -R6 ;  /* 0x000000ffff067224 */ /* 0x000fe200078e0a06 */
[----:B------:R-:W-:Y:S01]  /*10140*/  ISETP.NE.AND P3, PT, R16, R5, PT ;  /* 0x000000051000720c */ /* 0x000fe20003f65270 */
[----:B------:R-:W-:Y:S01]  /*10150*/  IMAD.MOV R11, RZ, RZ, -R11 ;  /* 0x000000ffff0b7224 */ /* 0x000fe200078e0a0b */
        /* <DEDUP_REMOVED lines=8> */
[----:B------:R-:W-:-:S02]  /*101e0*/  SEL R5, RZ, 0x1, !P3 ;  /* 0x00000001ff057807 */ /* 0x000fc40005800000 */
        /* <DEDUP_REMOVED lines=10> */
[----:B------:R-:W-:Y:S01]  /*10290*/  ISETP.NE.AND P3, PT, R5, R14, PT ;  /* 0x0000000e0500720c */ /* 0x000fe20003f65270 */
[----:B------:R-:W-:Y:S01]  /*102a0*/  IMAD.MOV R8, RZ, RZ, -R8 ;  /* 0x000000ffff087224 */ /* 0x000fe200078e0a08 */
        /* <DEDUP_REMOVED lines=12> */
.L_x_6579:
[----:B------:R-:W-:Y:S05]  /*10370*/  BSYNC B6 ;  /* 0x0000000000067941 */ /* 0x000fea0003800000 */
.L_x_6578:
        /* <DEDUP_REMOVED lines=18> */
.L_x_6632:
        /* <DEDUP_REMOVED lines=14> */
[----:B------:R-:W-:Y:S02]  /*10580*/  LOP3.LUT R16, R16, 0xffff, RZ, 0xc0, !PT ;  /* 0x0000ffff10107812 */ /* 0x000fe400078ec0ff */
[----:B------:R-:W0:Y:S01]  /*10590*/  LDS R11, [R6] ;  /* 0x00000000060b7984 */ /* 0x000e220000000800 */
[----:B------:R-:W-:-:S02]  /*105a0*/  LOP3.LUT R19, R19, 0xffff, RZ, 0xc0, !PT ;  /* 0x0000ffff13137812 */ /* 0x000fc400078ec0ff */
[----:B------:R-:W-:Y:S02]  /*105b0*/  PRMT R16, R16, 0x8880, RZ ;  /* 0x0000888010107816 */ /* 0x000fe400000000ff */
[----:B------:R-:W-:Y:S02]  /*105c0*/  PRMT R9, R19, 0x8880, RZ ;  /* 0x0000888013097816 */ /* 0x000fe400000000ff */
[C---:B0-----:R-:W-:Y:S02]  /*105d0*/  PRMT R7, R11.reuse, 0x8880, RZ ;  /* 0x000088800b077816 */ /* 0x041fe400000000ff */
[----:B------:R-:W-:Y:S02]  /*105e0*/  PRMT R6, R11, 0x9991, RZ ;  /* 0x000099910b067816 */ /* 0x000fe400000000ff */
[----:B------:R-:W-:-:S03]  /*105f0*/  IADD3 R7, -R7, RZ, RZ ;  /* 0x000000ff07077210 */ /* 0x000fc60007ffe1ff */
[----:B------:R-:W-:Y:S01]  /*10600*/  IMAD.MOV R12, RZ, RZ, -R6 ;  /* 0x000000ffff0c7224 */ /* 0x000fe200078e0a06 */
[----:B------:R-:W-:Y:S02]  /*10610*/  ISETP.NE.AND P0, PT, R8, R7, PT ;  /* 0x000000070800720c */ /* 0x000fe40003f05270 */
[C---:B------:R-:W-:Y:S02]  /*10620*/  PRMT R8, R11.reuse, 0xaaa2, RZ ;  /* 0x0000aaa20b087816 */ /* 0x040fe400000000ff */
[----:B------:R-:W-:Y:S02]  /*10630*/  PRMT R11, R11, 0xbbb3, RZ ;  /* 0x0000bbb30b0b7816 */ /* 0x000fe400000000ff */
[----:B------:R-:W-:Y:S01]  /*10640*/  PRMT R7, R25, 0x8880, RZ ;  /* 0x0000888019077816 */ /* 0x000fe200000000ff */
[----:B------:R-:W-:Y:S01]  /*10650*/  IMAD.MOV R8, RZ, RZ, -R8 ;  /* 0x000000ffff087224 */ /* 0x000fe200078e0a08 */
[----:B------:R-:W-:Y:S01]  /*10660*/  SEL R26, RZ, 0x1, !P0 ;  /* 0x00000001ff1a7807 */ /* 0x000fe20004000000 */
[----:B------:R-:W-:Y:S01]  /*10670*/  IMAD.MOV.U32 R6, RZ, RZ, R11 ;  /* 0x000000ffff067224 */ /* 0x000fe200078e000b */
[----:B------:R-:W-:Y:S01]  /*10680*/  ISETP.NE.AND P1, PT, R7, R12, PT ;  /* 0x0000000c0700720c */ /* 0x000fe20003f25270 */
[----:B------:R-:W-:Y:S01]  /*10690*/  IMAD.MOV.U32 R7, RZ, RZ, R16 ;  /* 0x000000ffff077224 */ /* 0x000fe200078e0010 */
[----:B------:R-:W-:Y:S01]  /*106a0*/  ISETP.NE.AND P2, PT, R9, R8, PT ;  /* 0x000000080900720c */ /* 0x000fe20003f45270 */
[----:B------:R-:W-:Y:S01]  /*106b0*/  IMAD.MOV R6, RZ, RZ, -R6 ;  /* 0x000000ffff067224 */ /* 0x000fe200078e0a06 */
[----:B------:R-:W-:-:S02]  /*106c0*/  SEL R25, RZ, 0x1, !P1 ;  /* 0x00000001ff197807 */ /* 0x000fc40004800000 */
[----:B------:R-:W-:Y:S02]  /*106d0*/  SEL R19, RZ, 0x1, !P2 ;  /* 0x00000001ff137807 */ /* 0x000fe40005000000 */
[----:B------:R-:W-:Y:S02]  /*106e0*/  ISETP.NE.AND P0, PT, R7, R6, PT ;  /* 0x000000060700720c */ /* 0x000fe40003f05270 */
[----:B------:R-:W-:Y:S02]  /*106f0*/  PRMT R6, R25, 0x7604, R26 ;  /* 0x0000760419067816 */ /* 0x000fe4000000001a */
[----:B------:R-:W-:Y:S02]  /*10700*/  SEL R16, RZ, 0x1, !P0 ;  /* 0x00000001ff107807 */ /* 0x000fe40004000000 */
[----:B------:R-:W-:-:S04]  /*10710*/  PRMT R7, R19, 0x7054, R6 ;  /* 0x0000705413077816 */ /* 0x000fc80000000006 */
[----:B------:R-:W-:-:S05]  /*10720*/  PRMT R7, R16, 0x654, R7 ;  /* 0x0000065410077816 */ /* 0x000fca0000000007 */
[----:B------:R0:W-:Y:S02]  /*10730*/  STS [R4], R7 ;  /* 0x0000000704007388 */ /* 0x0001e40000000800 */
.L_x_6631:
[----:B------:R-:W-:Y:S05]  /*10740*/  BSYNC B0 ;  /* 0x0000000000007941 */ /* 0x000fea0003800000 */
.L_x_6630:
[----:B------:R-:W-:Y:S01]  /*10750*/  IMAD.MOV.U32 R6, RZ, RZ, R10 ;  /* 0x000000ffff067224 */ /* 0x000fe200078e000a */
[----:B------:R-:W-:Y:S06]  /*10760*/  @P3 BRA `(.L_x_6632) ;  /* 0xfffffffc004c3947 */ /* 0x000fec000383ffff */
.L_x_6629:
        /* <DEDUP_REMOVED lines=22> */
.L_x_6637:
        /* <DEDUP_REMOVED lines=10> */
[----:B------:R-:W0:Y:S01]  /*10970*/  LDS R6, [R0] ;  /* 0x0000000000067984 */ /* 0x000e220000000800 */
[----:B------:R-:W-:Y:S02]  /*10980*/  PRMT R8, R26, 0x8880, RZ ;  /* 0x000088801a087816 */ /* 0x000fe400000000ff */
[----:B------:R-:W-:Y:S02]  /*10990*/  LOP3.LUT R19, R19, 0xffff, RZ, 0xc0, !PT ;  /* 0x0000ffff13137812 */ /* 0x000fe400078ec0ff */
[----:B------:R-:W-:-:S02]  /*109a0*/  LOP3.LUT R16, R16, 0xffff, RZ, 0xc0, !PT ;  /* 0x0000ffff10107812 */ /* 0x000fc400078ec0ff */
[----:B------:R-:W-:Y:S02]  /*109b0*/  PRMT R9, R25, 0x8880, RZ ;  /* 0x0000888019097816 */ /* 0x000fe400000000ff */
[----:B------:R-:W-:Y:S02]  /*109c0*/  PRMT R16, R16, 0x8880, RZ ;  /* 0x0000888010107816 */ /* 0x000fe400000000ff */
[C---:B0-----:R-:W-:Y:S02]  /*109d0*/  PRMT R5, R6.reuse, 0x8880, RZ ;  /* 0x0000888006057816 */ /* 0x041fe400000000ff */
[C---:B------:R-:W-:Y:S02]  /*109e0*/  PRMT R0, R6.reuse, 0x9991, RZ ;  /* 0x0000999106007816 */ /* 0x040fe400000000ff */
[----:B------:R-:W-:Y:S01]  /*109f0*/  PRMT R10, R6, 0xbbb3, RZ ;  /* 0x0000bbb3060a7816 */ /* 0x000fe200000000ff */
[----:B------:R-:W-:-:S05]  /*10a00*/  IMAD.MOV R5, RZ, RZ, -R5 ;  /* 0x000000ffff057224 */ /* 0x000fca00078e0a05 */
[----:B------:R-:W-:Y:S02]  /*10a10*/  ISETP.NE.AND P0, PT, R8, R5, PT ;  /* 0x000000050800720c */ /* 0x000fe40003f05270 */
[----:B------:R-:W-:Y:S01]  /*10a20*/  PRMT R5, R6, 0xaaa2, RZ ;  /* 0x0000aaa206057816 */ /* 0x000fe200000000ff */
[----:B------:R-:W-:Y:S01]  /*10a30*/  IMAD.MOV R6, RZ, RZ, -R0 ;  /* 0x000000ffff067224 */ /* 0x000fe200078e0a00 */
[----:B------:R-:W-:Y:S01]  /*10a40*/  PRMT R8, R19, 0x8880, RZ ;  /* 0x0000888013087816 */ /* 0x000fe200000000ff */
[----:B------:R-:W-:Y:S01]  /*10a50*/  IMAD.MOV.U32 R0, RZ, RZ, R10 ;  /* 0x000000ffff007224 */ /* 0x000fe200078e000a */
[----:B------:R-:W-:Y:S01]  /*10a60*/  SEL R26, RZ, 0x1, !P0 ;  /* 0x00000001ff1a7807 */ /* 0x000fe20004000000 */
[----:B------:R-:W-:Y:S01]  /*10a70*/  IMAD.MOV R5, RZ, RZ, -R5 ;  /* 0x000000ffff057224 */ /* 0x000fe200078e0a05 */
[----:B------:R-:W-:Y:S01]  /*10a80*/  ISETP.NE.AND P1, PT, R9, R6, PT ;  /* 0x000000060900720c */ /* 0x000fe20003f25270 */
[----:B------:R-:W-:-:S03]  /*10a90*/  IMAD.MOV R0, RZ, RZ, -R0 ;  /* 0x000000ffff007224 */ /* 0x000fc600078e0a00 */
[----:B------:R-:W-:Y:S01]  /*10aa0*/  ISETP.NE.AND P2, PT, R8, R5, PT ;  /* 0x000000050800720c */ /* 0x000fe20003f45270 */
[----:B------:R-:W-:Y:S01]  /*10ab0*/  IMAD.MOV.U32 R5, RZ, RZ, R16 ;  /* 0x000000ffff057224 */ /* 0x000fe200078e0010 */
[----:B------:R-:W-:Y:S02]  /*10ac0*/  SEL R25, RZ, 0x1, !P1 ;  /* 0x00000001ff197807 */ /* 0x000fe40004800000 */
[----:B------:R-:W-:Y:S02]  /*10ad0*/  SEL R19, RZ, 0x1, !P2 ;  /* 0x00000001ff137807 */ /* 0x000fe40005000000 */
[----:B------:R-:W-:Y:S02]  /*10ae0*/  ISETP.NE.AND P0, PT, R5, R0, PT ;  /* 0x000000000500720c */ /* 0x000fe40003f05270 */
[----:B------:R-:W-:Y:S02]  /*10af0*/  PRMT R0, R25, 0x7604, R26 ;  /* 0x0000760419007816 */ /* 0x000fe4000000001a */
[----:B------:R-:W-:-:S02]  /*10b00*/  SEL R16, RZ, 0x1, !P0 ;  /* 0x00000001ff107807 */ /* 0x000fc40004000000 */
[----:B------:R-:W-:-:S04]  /*10b10*/  PRMT R5, R19, 0x7054, R0 ;  /* 0x0000705413057816 */ /* 0x000fc80000000000 */
[----:B------:R-:W-:-:S05]  /*10b20*/  PRMT R0, R16, 0x654, R5 ;  /* 0x0000065410007816 */ /* 0x000fca0000000005 */
[----:B------:R0:W-:Y:S02]  /*10b30*/  STS [R3], R0 ;  /* 0x0000000003007388 */ /* 0x0001e40000000800 */
.L_x_6636:
[----:B------:R-:W-:Y:S05]  /*10b40*/  BSYNC B0 ;  /* 0x0000000000007941 */ /* 0x000fea0003800000 */
.L_x_6635:
[----:B------:R-:W-:-:S04]  /*10b50*/  SHF.R.S32.HI R4, RZ, 0x1, R4 ;  /* 0x00000001ff047819 */ /* 0x000fc80000011404 */
[----:B------:R-:W-:-:S13]  /*10b60*/  ISETP.GE.AND P0, PT, R4, 0x20, PT ;  /* 0x000000200400780c */ /* 0x000fda0003f06270 */
[----:B------:R-:W-:Y:S05]  /*10b70*/  @P0 BRA `(.L_x_6637) ;  /* 0xfffffffc00540947 */ /* 0x000fea000383ffff */
[----:B0-----:R-:W-:-:S07]  /*10b80*/  IMAD.MOV.U32 R0, RZ, RZ, 0x20 ;  /* 0x00000020ff007424 */ /* 0x001fce00078e00ff */
.L_x_6634:
[----:B------:R-:W-:Y:S01]  /*10b90*/  ISETP.GE.AND P0, PT, R0, 0x2, PT ;  /* 0x000000020000780c */ /* 0x000fe20003f06270 */
[----:B------:R-:W-:Y:S05]  /*10ba0*/  WARPSYNC.ALL ;  /* 0x0000000000007948 */ /* 0x000fea0003800000 */
[----:B------:R-:W-:Y:S07]  /*10bb0*/  BAR.SYNC.DEFER_BLOCKING 0x0 ;  /* 0x0000000000007b1d */ /* 0x000fee0000010000 */
[----:B------:R-:W-:Y:S05]  /*10bc0*/  @!P0 BRA `(.L_x_6633) ;  /* 0x0000000000808947 */ /* 0x000fea0003800000 */
[----:B------:R-:W-:-:S07]  /*10bd0*/  IMAD.MOV.U32 R3, RZ, RZ, 0x1 ;  /* 0x00000001ff037424 */ /* 0x000fce00078e00ff */
.L_x_6638:
[----:B------:R-:W-:Y:S02]  /*10be0*/  LOP3.LUT R26, R26, 0xffff, RZ, 0xc0, !PT ;  /* 0x0000ffff1a1a7812 */ /* 0x000fe400078ec0ff */
[----:B------:R-:W-:Y:S02]  /*10bf0*/  LOP3.LUT R25, R25, 0xffff, RZ, 0xc0, !PT ;  /* 0x0000ffff19197812 */ /* 0x000fe400078ec0ff */
[----:B------:R-:W-:Y:S02]  /*10c00*/  PRMT R4, R26, 0x8880, RZ ;  /* 0x000088801a047816 */ /* 0x000fe400000000ff */
[----:B------:R-:W-:Y:S02]  /*10c10*/  LOP3.LUT R19, R19, 0xffff, RZ, 0xc0, !PT ;  /* 0x0000ffff13137812 */ /* 0x000fe400078ec0ff */
[----:B------:R-:W-:Y:S01]  /*10c20*/  LOP3.LUT R16, R16, 0xffff, RZ, 0xc0, !PT ;  /* 0x0000ffff10107812 */ /* 0x000fe200078ec0ff */
[----:B------:R-:W0:Y:S01]  /*10c30*/  SHFL.DOWN PT, R5, R4, R3, 0x1f ;  /* 0x08001f0304057589 */ /* 0x000e2200000e0000 */
[----:B------:R-:W-:-:S02]  /*10c40*/  PRMT R6, R25, 0x8880, RZ ;  /* 0x0000888019067816 */ /* 0x000fc400000000ff */
[----:B------:R-:W-:Y:S02]  /*10c50*/  PRMT R8, R19, 0x8880, RZ ;  /* 0x0000888013087816 */ /* 0x000fe400000000ff */
[----:B------:R-:W-:Y:S01]  /*10c60*/  PRMT R10, R16, 0x8880, RZ ;  /* 0x00008880100a7816 */ /* 0x000fe200000000ff */
[----:B------:R-:W1:Y:S04]  /*10c70*/  SHFL.DOWN PT, R7, R6, R3, 0x1f ;  /* 0x08001f0306077589 */ /* 0x000e6800000e0000 */
[----:B------:R-:W2:Y:S04]  /*10c80*/  SHFL.DOWN PT, R9, R8, R3, 0x1f ;  /* 0x08001f0308097589 */ /* 0x000ea800000e0000 */
        /* <DEDUP_REMOVED lines=20> */
.L_x_6633:
[----:B------:R-:W1:Y:S01]  /*10dd0*/  LDC R3, c[0x0][0x3e8] ;  /* 0x0000fa00ff037b82 */ /* 0x000e620000000800 */
[----:B------:R-:W-:Y:S02]  /*10de0*/  IMAD.MOV.U32 R27, RZ, RZ, RZ ;  /* 0x000000ffff1b7224 */ /* 0x000fe400078e00ff */
[----:B------:R-:W-:Y:S01]  /*10df0*/  IMAD.MOV.U32 R28, RZ, RZ, RZ ;  /* 0x000000ffff1c7224 */ /* 0x000fe200078e00ff */
        /* <DEDUP_REMOVED lines=276> */
.L_x_6639:
[----:B------:R-:W-:Y:S05]  /*11f40*/  @!P1 BRA `(.L_x_6640) ;  /* 0x0000001000489947 */ /* 0x000fea0003800000 */
[----:B------:R-:W-:Y:S01]  /*11f50*/  VIADD R5, R23, 0x1 ;  /* 0x0000000117057836 */ /* 0x000fe20000000000 */
[----:B------:R-:W-:Y:S01]  /*11f60*/  ULDC.64 UR4, c[0x0][0x3f0] ;  /* 0x0000fc0000047ab9 */ /* 0x000fe20000000a00 */
[----:B0-----:R-:W-:Y:S01]  /*11f70*/  IMAD.MOV.U32 R4, RZ, RZ, RZ ;  /* 0x000000ffff047224 */ /* 0x001fe200078e00ff */
        /* <DEDUP_REMOVED lines=271> */
.L_x_6640:
[----:B------:R-:W-:Y:S02]  /*13070*/  IMAD.MOV.U32 R18, RZ, RZ, RZ ;  /* 0x000000ffff127224 */ /* 0x000fe400078e00ff */
[----:B------:R-:W-:Y:S01]  /*13080*/  IMAD.MOV.U32 R24, RZ, RZ, RZ ;  /* 0x000000ffff187224 */ /* 0x000fe200078e00ff */
[----:B------:R-:W-:Y:S06]  /*13090*/  @!P1 BRA `(.L_x_6641) ;  /* 0x0000001000489947 */ /* 0x000fec0003800000 */
        /* <DEDUP_REMOVED lines=274> */
.L_x_6641:
        /* <DEDUP_REMOVED lines=275> */
.L_x_6642:
[----:B------:R-:W-:Y:S01]  /*152f0*/  ULDC.64 UR4, c[0x0][0x5f8] ;  /* 0x00017e0000047ab9 */ /* 0x000fe20000000a00 */
[----:B------:R-:W-:Y:S01]  /*15300*/  ULDC UR6, c[0x0][0x234] ;  /* 0x00008d0000067ab9 */ /* 0x000fe20000000800 */
[----:B------:R-:W-:Y:S02]  /*15310*/  ISETP.NE.U32.AND P0, PT, RZ, UR4, PT ;  /* 0x00000004ff007c0c */ /* 0x000fe4000bf05070 */
[----:B0-----:R-:W-:Y:S02]  /*15320*/  CS2R R4, SRZ ;  /* 0x0000000000047805 */ /* 0x001fe4000001ff00 */
[----:B------:R-:W-:Y:S01]  /*15330*/  ISETP.NE.AND P3, PT, RZ, UR6, PT ;  /* 0x00000006ff007c0c */ /* 0x000fe2000bf65270 */
[----:B------:R-:W-:Y:S01]  /*15340*/  IMAD.MOV.U32 R12, RZ, RZ, RZ ;  /* 0x000000ffff0c7224 */ /* 0x000fe200078e00ff */
[----:B------:R-:W-:-:S13]  /*15350*/  ISETP.NE.AND.EX P0, PT, RZ, UR5, PT, P0 ;  /* 0x00000005ff007c0c */ /* 0x000fda000bf05300 */
[----:B------:R-:W-:-:S05]  /*15360*/  @P0 IADD3 R4, P2, R28, UR4, RZ ;  /* 0x000000041c040c10 */ /* 0x000fca000ff5e0ff */
[----:B------:R-:W-:-:S04]  /*15370*/  @P0 IMAD.X R5, RZ, RZ, UR5, P2 ;  /* 0x00000005ff050e24 */ /* 0x000fc800090e06ff */
        /* <DEDUP_REMOVED lines=285> */
.L_x_6644:
[----:B------:R-:W-:Y:S05]  /*16550*/  @!P1 BRA `(.L_x_6645) ;  /* 0x0000001000489947 */ /* 0x000fea0003800000 */
        /* <DEDUP_REMOVED lines=274> */
.L_x_6645:
[----:B------:R-:W-:Y:S02]  /*17680*/  IMAD.MOV.U32 R18, RZ, RZ, RZ ;  /* 0x000000ffff127224 */ /* 0x000fe400078e00ff */
[----:B------:R-:W-:Y:S01]  /*17690*/  IMAD.MOV.U32 R22, RZ, RZ, RZ ;  /* 0x000000ffff167224 */ /* 0x000fe200078e00ff */
[----:B------:R-:W-:Y:S06]  /*176a0*/  @!P1 BRA `(.L_x_6646) ;  /* 0x0000001000489947 */ /* 0x000fec0003800000 */
        /* <DEDUP_REMOVED lines=274> */
.L_x_6646:
        /* <DEDUP_REMOVED lines=275> */
.L_x_6647:
        /* <DEDUP_REMOVED lines=14> */
.L_x_6649:
[----:B------:R-:W-:Y:S05]  /*199e0*/  BSYNC B0 ;  /* 0x0000000000007941 */ /* 0x000fea0003800000 */
.L_x_6648:
        /* <DEDUP_REMOVED lines=17> */
.L_x_6651:
[----:B------:R-:W-:Y:S05]  /*19b00*/  BSYNC B0 ;  /* 0x0000000000007941 */ /* 0x000fea0003800000 */
.L_x_6650:
        /* <DEDUP_REMOVED lines=35> */
.L_x_6653:
[----:B------:R-:W-:Y:S05]  /*19d40*/  BSYNC B0 ;  /* 0x0000000000007941 */ /* 0x000fea0003800000 */
.L_x_6652:
        /* <DEDUP_REMOVED lines=38> */
.L_x_6658:
[----:B------:R-:W-:-:S04]  /*19fb0*/  IMAD.IADD R9, R0, 0x1, R3 ;  /* 0x0000000100097824 */ /* 0x000fc800078e0203 */
[----:B-1----:R-:W-:-:S05]  /*19fc0*/  IMAD.WIDE.U32 R8, R9, 0x4, R6 ;  /* 0x0000000409087825 */ /* 0x002fca00078e0006 */
[----:B------:R-:W2:Y:S04]  /*19fd0*/  LDG.E.S8 R11, desc[UR58][R8.64] ;  /* 0x0000003a080b7981 */ /* 0x000ea8000c1e1300 */
[----:B------:R-:W3:Y:S04]  /*19fe0*/  LDG.E.S8 R14, desc[UR58][R8.64+0x1] ;  /* 0x0000013a080e7981 */ /* 0x000ee8000c1e1300 */
[----:B------:R-:W4:Y:S04]  /*19ff0*/  LDG.E.S8 R15, desc[UR58][R8.64+0x2] ;  /* 0x0000023a080f7981 */ /* 0x000f28000c1e1300 */
[----:B------:R0:W5:Y:S01]  /*1a000*/  LDG.E.S8 R20, desc[UR58][R8.64+0x3] ;  /* 0x0000033a08147981 */ /* 0x000162000c1e1300 */
[----:B------:R-:W-:Y:S01]  /*1a010*/  LOP3.LUT R26, R26, 0xffff, RZ, 0xc0, !PT ;  /* 0x0000ffff1a1a7812 */ /* 0x000fe200078ec0ff */
[----:B------:R-:W-:Y:S01]  /*1a020*/  IMAD.IADD R3, R10, 0x1, R3 ;  /* 0x000000010a037824 */ /* 0x000fe200078e0203 */
[----:B------:R-:W-:-:S02]  /*1a030*/  LOP3.LUT R25, R25, 0xffff, RZ, 0xc0, !PT ;  /* 0x0000ffff19197812 */ /* 0x000fc400078ec0ff */
[----:B------:R-:W-:Y:S02]  /*1a040*/  LOP3.LUT R19, R19, 0xffff, RZ, 0xc0, !PT ;  /* 0x0000ffff13137812 */ /* 0x000fe400078ec0ff */
[----:B------:R-:W-:Y:S02]  /*1a050*/  PRMT R13, R26, 0x8880, RZ ;  /* 0x000088801a0d7816 */ /* 0x000fe400000000ff */
[----:B------:R-:W-:Y:S02]  /*1a060*/  ISETP.GE.U32.AND P5, PT, R3, UR8, PT ;  /* 0x0000000803007c0c */ /* 0x000fe4000bfa6070 */
[----:B------:R-:W-:Y:S02]  /*1a070*/  PRMT R25, R25, 0x8880, RZ ;  /* 0x0000888019197816 */ /* 0x000fe400000000ff */
[----:B------:R-:W-:Y:S02]  /*1a080*/  PRMT R19, R19, 0x8880, RZ ;  /* 0x0000888013137816 */ /* 0x000fe400000000ff */
[----:B------:R-:W-:Y:S01]  /*1a090*/  LOP3.LUT R16, R16, 0xffff, RZ, 0xc0, !PT ;  /* 0x0000ffff10107812 */ /* 0x000fe200078ec0ff */
[----:B0-----:R-:W-:-:S02]  /*1a0a0*/  IMAD.MOV.U32 R8, RZ, RZ, R25 ;  /* 0x000000ffff087224 */ /* 0x001fc400078e0019 */
[----:B------:R-:W-:Y:S02]  /*1a0b0*/  IMAD.MOV.U32 R9, RZ, RZ, R19 ;  /* 0x000000ffff097224 */ /* 0x000fe400078e0013 */
[----:B--2---:R-:W-:Y:S01]  /*1a0c0*/  IMAD.MOV R26, RZ, RZ, -R11 ;  /* 0x000000ffff1a7224 */ /* 0x004fe200078e0a0b */
[----:B------:R-:W-:-:S04]  /*1a0d0*/  PRMT R11, R16, 0x8880, RZ ;  /* 0x00008880100b7816 */ /* 0x000fc800000000ff */
[----:B------:R-:W-:Y:S02]  /*1a0e0*/  ISETP.NE.AND P0, PT, R13, R26, PT ;  /* 0x0000001a0d00720c */ /* 0x000fe40003f05270 */
[----:B---3--:R-:W-:Y:S01]  /*1a0f0*/  IADD3 R13, -R14, RZ, RZ ;  /* 0x000000ff0e0d7210 */ /* 0x008fe20007ffe1ff */
[----:B----4-:R-:W-:Y:S01]  /*1a100*/  IMAD.MOV R14, RZ, RZ, -R15 ;  /* 0x000000ffff0e7224 */ /* 0x010fe200078e0a0f */
[----:B------:R-:W-:Y:S02]  /*1a110*/  SEL R26, RZ, 0x1, !P0 ;  /* 0x00000001ff1a7807 */ /* 0x000fe40004000000 */
[----:B------:R-:W-:Y:S01]  /*1a120*/  ISETP.NE.AND P2, PT, R8, R13, PT ;  /* 0x0000000d0800720c */ /* 0x000fe20003f45270 */
[----:B-----5:R-:W-:Y:S01]  /*1a130*/  IMAD.MOV R20, RZ, RZ, -R20 ;  /* 0x000000ffff147224 */ /* 0x020fe200078e0a14 */
[----:B------:R-:W-:Y:S02]  /*1a140*/  ISETP.NE.AND P3, PT, R9, R14, PT ;  /* 0x0000000e0900720c */ /* 0x000fe40003f65270 */
[----:B------:R-:W-:-:S02]  /*1a150*/  SEL R25, RZ, 0x1, !P2 ;  /* 0x00000001ff197807 */ /* 0x000fc40005000000 */
[----:B------:R-:W-:Y:S02]  /*1a160*/  ISETP.NE.AND P4, PT, R11, R20, PT ;  /* 0x000000140b00720c */ /* 0x000fe40003f85270 */
[----:B------:R-:W-:Y:S02]  /*1a170*/  SEL R19, RZ, 0x1, !P3 ;  /* 0x00000001ff137807 */ /* 0x000fe40005800000 */
[----:B------:R-:W-:Y:S01]  /*1a180*/  SEL R16, RZ, 0x1, !P4 ;  /* 0x00000001ff107807 */ /* 0x000fe20006000000 */
[----:B------:R-:W-:Y:S08]  /*1a190*/  @!P5 BRA `(.L_x_6658) ;  /* 0xfffffffc0084d947 */ /* 0x000ff0000383ffff */
[----:B------:R-:W-:Y:S05]  /*1a1a0*/  BSYNC B1 ;  /* 0x0000000000017941 */ /* 0x000fea0003800000 */
.L_x_6657:
[----:B------:R-:W-:Y:S05]  /*1a1b0*/  BRA `(.L_x_6656) ;  /* 0x0000000000c07947 */ /* 0x000fea0003800000 */
.L_x_6655:
        /* <DEDUP_REMOVED lines=15> */
.L_x_6659:
[----:B------:R-:W-:-:S04]  /*1a2b0*/  IMAD.IADD R9, R0, 0x1, R3 ;  /* 0x0000000100097824 */ /* 0x000fc800078e0203 */
[----:B0-----:R-:W-:-:S04]  /*1a2c0*/  IMAD R9, R9, R15, R2 ;  /* 0x0000000f09097224 */ /* 0x001fc800078e0202 */
[----:B-1----:R-:W-:-:S05]  /*1a2d0*/  IMAD.WIDE.U32 R8, R9, 0x4, R6 ;  /* 0x0000000409087825 */ /* 0x002fca00078e0006 */
[----:B------:R-:W3:Y:S04]  /*1a2e0*/  LDG.E.S8 R10, desc[UR58][R8.64] ;  /* 0x0000003a080a7981 */ /* 0x000ee8000c1e1300 */
[----:B------:R-:W4:Y:S04]  /*1a2f0*/  LDG.E.S8 R11, desc[UR58][R8.64+0x1] ;  /* 0x0000013a080b7981 */ /* 0x000f28000c1e1300 */
[----:B------:R-:W5:Y:S04]  /*1a300*/  LDG.E.S8 R13, desc[UR58][R8.64+0x2] ;  /* 0x0000023a080d7981 */ /* 0x000f68000c1e1300 */
[----:B------:R0:W5:Y:S01]  /*1a310*/  LDG.E.S8 R14, desc[UR58][R8.64+0x3] ;  /* 0x0000033a080e7981 */ /* 0x000162000c1e1300 */
[----:B------:R-:W-:Y:S01]  /*1a320*/  LOP3.LUT R26, R26, 0xffff, RZ, 0xc0, !PT ;  /* 0x0000ffff1a1a7812 */ /* 0x000fe200078ec0ff */
[----:B--2---:R-:W-:Y:S01]  /*1a330*/  IMAD.IADD R3, R20, 0x1, R3 ;  /* 0x0000000114037824 */ /* 0x004fe200078e0203 */
[----:B------:R-:W-:-:S02]  /*1a340*/  LOP3.LUT R25, R25, 0xffff, RZ, 0xc0, !PT ;  /* 0x0000ffff19197812 */ /* 0x000fc400078ec0ff */
[----:B------:R-:W-:Y:S02]  /*1a350*/  PRMT R26, R26, 0x8880, RZ ;  /* 0x000088801a1a7816 */ /* 0x000fe400000000ff */
[----:B------:R-:W-:Y:S02]  /*1a360*/  LOP3.LUT R21, R19, 0xffff, RZ, 0xc0, !PT ;  /* 0x0000ffff13157812 */ /* 0x000fe400078ec0ff */
[----:B------:R-:W-:Y:S01]  /*1a370*/  ISETP.GE.U32.AND P5, PT, R3, UR7, PT ;  /* 0x0000000703007c0c */ /* 0x000fe2000bfa6070 */
[----:B------:R-:W-:Y:S01]  /*1a380*/  IMAD.MOV.U32 R19, RZ, RZ, R26 ;  /* 0x000000ffff137224 */ /* 0x000fe200078e001a */
[----:B------:R-:W-:Y:S02]  /*1a390*/  PRMT R25, R25, 0x8880, RZ ;  /* 0x0000888019197816 */ /* 0x000fe400000000ff */
[----:B------:R-:W-:Y:S02]  /*1a3a0*/  PRMT R21, R21, 0x8880, RZ ;  /* 0x0000888015157816 */ /* 0x000fe400000000ff */
[----:B------:R-:W-:Y:S01]  /*1a3b0*/  LOP3.LUT R16, R16, 0xffff, RZ, 0xc0, !PT ;  /* 0x0000ffff10107812 */ /* 0x000fe200078ec0ff */
[----:B0-----:R-:W-:-:S03]  /*1a3c0*/  IMAD.MOV.U32 R8, RZ, RZ, R25 ;  /* 0x000000ffff087224 */ /* 0x001fc600078e0019 */
[----:B------:R-:W-:Y:S01]  /*1a3d0*/  PRMT R9, R16, 0x8880, RZ ;  /* 0x0000888010097816 */ /* 0x000fe200000000ff */
[----:B---3--:R-:W-:Y:S02]  /*1a3e0*/  IMAD.MOV R10, RZ, RZ, -R10 ;  /* 0x000000ffff0a7224 */ /* 0x008fe400078e0a0a */
[----:B----4-:R-:W-:-:S03]  /*1a3f0*/  IMAD.MOV R11, RZ, RZ, -R11 ;  /* 0x000000ffff0b7224 */ /* 0x010fc600078e0a0b */
[----:B------:R-:W-:Y:S01]  /*1a400*/  ISETP.NE.AND P0, PT, R19, R10, PT ;  /* 0x0000000a1300720c */ /* 0x000fe20003f05270 */
[----:B------:R-:W-:Y:S02]  /*1a410*/  IMAD.MOV.U32 R10, RZ, RZ, R21 ;  /* 0x000000ffff0a7224 */ /* 0x000fe400078e0015 */
[----:B-----5:R-:W-:Y:S01]  /*1a420*/  IMAD.MOV R13, RZ, RZ, -R13 ;  /* 0x000000ffff0d7224 */ /* 0x020fe200078e0a0d */
[----:B------:R-:W-:Y:S02]  /*1a430*/  ISETP.NE.AND P2, PT, R8, R11, PT ;  /* 0x0000000b0800720c */ /* 0x000fe40003f45270 */
[----:B------:R-:W-:Y:S01]  /*1a440*/  SEL R26, RZ, 0x1, !P0 ;  /* 0x00000001ff1a7807 */ /* 0x000fe20004000000 */
[----:B------:R-:W-:Y:S01]  /*1a450*/  IMAD.MOV R14, RZ, RZ, -R14 ;  /* 0x000000ffff0e7224 */ /* 0x000fe200078e0a0e */
[----:B------:R-:W-:Y:S02]  /*1a460*/  ISETP.NE.AND P3, PT, R10, R13, PT ;  /* 0x0000000d0a00720c */ /* 0x000fe40003f65270 */
[----:B------:R-:W-:-:S02]  /*1a470*/  SEL R25, RZ, 0x1, !P2 ;  /* 0x00000001ff197807 */ /* 0x000fc40005000000 */
[----:B------:R-:W-:Y:S02]  /*1a480*/  ISETP.NE.AND P4, PT, R9, R14, PT ;  /* 0x0000000e0900720c */ /* 0x000fe40003f85270 */
[----:B------:R-:W-:Y:S02]  /*1a490*/  SEL R19, RZ, 0x1, !P3 ;  /* 0x00000001ff137807 */ /* 0x000fe40005800000 */
[----:B------:R-:W-:Y:S01]  /*1a4a0*/  SEL R16, RZ, 0x1, !P4 ;  /* 0x00000001ff107807 */ /* 0x000fe20006000000 */
[----:B------:R-:W-:Y:S08]  /*1a4b0*/  @!P5 BRA `(.L_x_6659) ;  /* 0xfffffffc007cd947 */ /* 0x000ff0000383ffff */
.L_x_6656:
[----:B------:R-:W-:Y:S05]  /*1a4c0*/  BSYNC B0 ;  /* 0x0000000000007941 */ /* 0x000fea0003800000 */
.L_x_6654:
        /* <DEDUP_REMOVED lines=14> */
.L_x_6663:
        /* <DEDUP_REMOVED lines=13> */
[----:B------:R-:W-:Y:S01]  /*1a680*/  LOP3.LUT R16, R16, 0xffff, RZ, 0xc0, !PT ;  /* 0x0000ffff10107812 */ /* 0x000fe200078ec0ff */
[----:B------:R-:W0:Y:S01]  /*1a690*/  LDS R11, [R6] ;  /* 0x00000000060b7984 */ /* 0x000e220000000800 */
[----:B------:R-:W-:-:S02]  /*1a6a0*/  LOP3.LUT R19, R19, 0xffff, RZ, 0xc0, !PT ;  /* 0x0000ffff13137812 */ /* 0x000fc400078ec0ff */
[----:B------:R-:W-:Y:S02]  /*1a6b0*/  PRMT R16, R16, 0x8880, RZ ;  /* 0x0000888010107816 */ /* 0x000fe400000000ff */
[----:B------:R-:W-:Y:S02]  /*1a6c0*/  PRMT R9, R19, 0x8880, RZ ;  /* 0x0000888013097816 */ /* 0x000fe400000000ff */
[C---:B0-----:R-:W-:Y:S02]  /*1a6d0*/  PRMT R7, R11.reuse, 0x8880, RZ ;  /* 0x000088800b077816 */ /* 0x041fe400000000ff */
[----:B------:R-:W-:-:S03]  /*1a6e0*/  PRMT R6, R11, 0x9991, RZ ;  /* 0x000099910b067816 */ /* 0x000fc600000000ff */
[----:B------:R-:W-:Y:S02]  /*1a6f0*/  IMAD.MOV R7, RZ, RZ, -R7 ;  /* 0x000000ffff077224 */ /* 0x000fe400078e0a07 */
[----:B------:R-:W-:-:S03]  /*1a700*/  IMAD.MOV R14, RZ, RZ, -R6 ;  /* 0x000000ffff0e7224 */ /* 0x000fc600078e0a06 */
        /* <DEDUP_REMOVED lines=19> */
.L_x_6662:
[----:B------:R-:W-:Y:S05]  /*1a840*/  BSYNC B0 ;  /* 0x0000000000007941 */ /* 0x000fea0003800000 */
.L_x_6661:
[----:B------:R-:W-:Y:S01]  /*1a850*/  IMAD.MOV.U32 R6, RZ, RZ, R10 ;  /* 0x000000ffff067224 */ /* 0x000fe200078e000a */
[----:B------:R-:W-:Y:S06]  /*1a860*/  @P4 BRA `(.L_x_6663) ;  /* 0xfffffffc00504947 */ /* 0x000fec000383ffff */
.L_x_6660:
        /* <DEDUP_REMOVED lines=15> */
.L_x_6668:
        /* <DEDUP_REMOVED lines=27> */
[----:B------:R-:W-:Y:S02]  /*1ab10*/  IMAD.MOV.U32 R9, RZ, RZ, R16 ;  /* 0x000000ffff097224 */ /* 0x000fe400078e0010 */
[----:B------:R-:W-:Y:S01]  /*1ab20*/  IMAD.MOV R6, RZ, RZ, -R6 ;  /* 0x000000ffff067224 */ /* 0x000fe200078e0a06 */
[----:B------:R-:W-:-:S02]  /*1ab30*/  ISETP.NE.AND P3, PT, R11, R8, PT ;  /* 0x000000080b00720c */ /* 0x000fc40003f65270 */
        /* <DEDUP_REMOVED lines=8> */
.L_x_6667:
[----:B------:R-:W-:Y:S05]  /*1abc0*/  BSYNC B0 ;  /* 0x0000000000007941 */ /* 0x000fea0003800000 */
.L_x_6666:
[----:B------:R-:W-:-:S04]  /*1abd0*/  SHF.R.S32.HI R7, RZ, 0x1, R7 ;  /* 0x00000001ff077819 */ /* 0x000fc80000011407 */
[----:B------:R-:W-:-:S13]  /*1abe0*/  ISETP.GE.AND P0, PT, R7, 0x20, PT ;  /* 0x000000200700780c */ /* 0x000fda0003f06270 */
[----:B------:R-:W-:Y:S05]  /*1abf0*/  @P0 BRA `(.L_x_6668) ;  /* 0xfffffffc00580947 */ /* 0x000fea000383ffff */
[----:B------:R-:W-:-:S07]  /*1ac00*/  IMAD.MOV.U32 R6, RZ, RZ, 0x20 ;  /* 0x00000020ff067424 */ /* 0x000fce00078e00ff */
.L_x_6665:
[----:B------:R-:W-:Y:S01]  /*1ac10*/  BAR.SYNC.DEFER_BLOCKING 0x0 ;  /* 0x0000000000007b1d */ /* 0x000fe20000010000 */
[----:B------:R-:W-:-:S13]  /*1ac20*/  ISETP.GE.AND P0, PT, R6, 0x2, PT ;  /* 0x000000020600780c */ /* 0x000fda0003f06270 */
[----:B------:R-:W-:Y:S05]  /*1ac30*/  @!P0 BRA `(.L_x_6664) ;  /* 0x0000000000808947 */ /* 0x000fea0003800000 */
[----:B------:R-:W-:-:S07]  /*1ac40*/  IMAD.MOV.U32 R3, RZ, RZ, 0x1 ;  /* 0x00000001ff037424 */ /* 0x000fce00078e00ff */
.L_x_6669:
[----:B------:R-:W-:Y:S02]  /*1ac50*/  LOP3.LUT R26, R26, 0xffff, RZ, 0xc0, !PT ;  /* 0x0000ffff1a1a7812 */ /* 0x000fe400078ec0ff */
[----:B------:R-:W-:Y:S02]  /*1ac60*/  LOP3.LUT R25, R25, 0xffff, RZ, 0xc0, !PT ;  /* 0x0000ffff19197812 */ /* 0x000fe400078ec0ff */
[----:B0-----:R-:W-:Y:S02]  /*1ac70*/  PRMT R9, R26, 0x8880, RZ ;  /* 0x000088801a097816 */ /* 0x001fe400000000ff */
        /* <DEDUP_REMOVED lines=28> */
.L_x_6664:
        /* <DEDUP_REMOVED lines=10> */
[----:B------:R-:W3:Y:S04]  /*1aee0*/  LDG.E.S8 R2, desc[UR58][R4.64+0x1] ;  /* 0x0000013a04027981 */ /* 0x000ee8000c1e1300 */
[----:B------:R-:W4:Y:S04]  /*1aef0*/  LDG.E.S8 R3, desc[UR58][R4.64+0x2] ;  /* 0x0000023a04037981 */ /* 0x000f28000c1e1300 */
[----:B------:R-:W5:Y:S01]  /*1af00*/  LDG.E.S8 R6, desc[UR58][R4.64+0x3] ;  /* 0x0000033a04067981 */ /* 0x000f62000c1e1300 */
[----:B------:R-:W-:-:S02]  /*1af10*/  LOP3.LUT R26, R26, 0xffff, RZ, 0xc0, !PT ;  /* 0x0000ffff1a1a7812 */ /* 0x000fc400078ec0ff */
[----:B------:R-:W-:Y:S02]  /*1af20*/  LOP3.LUT R25, R25, 0xffff, RZ, 0xc0, !PT ;  /* 0x0000ffff19197812 */ /* 0x000fe400078ec0ff */
[----:B------:R-:W-:Y:S02]  /*1af30*/  LOP3.LUT R19, R19, 0xffff, RZ, 0xc0, !PT ;  /* 0x0000ffff13137812 */ /* 0x000fe400078ec0ff */
[----:B------:R-:W-:Y:S02]  /*1af40*/  LOP3.LUT R16, R16, 0xffff, RZ, 0xc0, !PT ;  /* 0x0000ffff10107812 */ /* 0x000fe400078ec0ff */
[----:B------:R-:W-:Y:S02]  /*1af50*/  PRMT R7, R26, 0x8880, RZ ;  /* 0x000088801a077816 */ /* 0x000fe400000000ff */
[----:B------:R-:W-:Y:S02]  /*1af60*/  PRMT R9, R25, 0x8880, RZ ;  /* 0x0000888019097816 */ /* 0x000fe400000000ff */
[----:B------:R-:W-:Y:S01]  /*1af70*/  PRMT R8, R19, 0x8880, RZ ;  /* 0x0000888013087816 */ /* 0x000fe200000000ff */
[----:B------:R-:W-:Y:S01]  /*1af80*/  IMAD.MOV R7, RZ, RZ, -R7 ;  /* 0x000000ffff077224 */ /* 0x000fe200078e0a07 */
[----:B------:R-:W-:Y:S01]  /*1af90*/  PRMT R11, R16, 0x8880, RZ ;  /* 0x00008880100b7816 */ /* 0x000fe200000000ff */
[----:B------:R-:W-:-:S02]  /*1afa0*/  IMAD.MOV R9, RZ, RZ, -R9 ;  /* 0x000000ffff097224 */ /* 0x000fc400078e0a09 */
[----:B------:R-:W-:Y:S02]  /*1afb0*/  IMAD.MOV R8, RZ, RZ, -R8 ;  /* 0x000000ffff087224 */ /* 0x000fe400078e0a08 */
[----:B------:R-:W-:Y:S01]  /*1afc0*/  IMAD.MOV R11, RZ, RZ, -R11 ;  /* 0x000000ffff0b7224 */ /* 0x000fe200078e0a0b */
[----:B--2---:R-:W-:Y:S02]  /*1afd0*/  ISETP.NE.AND P0, PT, R0, R7, PT ;  /* 0x000000070000720c */ /* 0x004fe40003f05270 */
[----:B---3--:R-:W-:Y:S02]  /*1afe0*/  ISETP.NE.AND P1, PT, R2, R9, PT ;  /* 0x000000090200720c */ /* 0x008fe40003f25270 */
[----:B------:R-:W-:Y:S02]  /*1aff0*/  SEL R26, RZ, 0x1, !P0 ;  /* 0x00000001ff1a7807 */ /* 0x000fe40004000000 */
[----:B----4-:R-:W-:Y:S02]  /*1b000*/  ISETP.NE.AND P2, PT, R3, R8, PT ;  /* 0x000000080300720c */ /* 0x010fe40003f45270 */
[----:B------:R-:W-:-:S02]  /*1b010*/  SEL R25, RZ, 0x1, !P1 ;  /* 0x00000001ff197807 */ /* 0x000fc40004800000 */
[----:B-----5:R-:W-:Y:S02]  /*1b020*/  ISETP.NE.AND P3, PT, R6, R11, PT ;  /* 0x0000000b0600720c */ /* 0x020fe40003f65270 */
[----:B------:R-:W-:Y:S02]  /*1b030*/  SEL R19, RZ, 0x1, !P2 ;  /* 0x00000001ff137807 */ /* 0x000fe40005000000 */
[----:B------:R-:W-:-:S09]  /*1b040*/  SEL R16, RZ, 0x1, !P3 ;  /* 0x00000001ff107807 */ /* 0x000fd20005800000 */
.L_x_6671:
        /* <DEDUP_REMOVED lines=21> */
.L_x_6673:
        /* <DEDUP_REMOVED lines=24> */
.L_x_6674:
[----:B------:R-:W-:Y:S01]  /*1b320*/  ULDC.64 UR4, c[0x0][0x5e8] ;  /* 0x00017a0000047ab9 */ /* 0x000fe20000000a00 */
[----:B------:R-:W-:Y:S02]  /*1b330*/  LOP3.LUT P0, RZ, R25, 0xff, RZ, 0xc0, !PT ;  /* 0x000000ff19ff7812 */ /* 0x000fe4000780c0ff */
[----:B0-----:R-:W-:Y:S02]  /*1b340*/  IADD3 R2, P1, R23, UR4, RZ ;  /* 0x0000000417027c10 */ /* 0x001fe4000ff3e0ff */
        /* <DEDUP_REMOVED lines=21> */
.L_x_6675:
[----:B------:R-:W-:Y:S01]  /*1b4a0*/  ULDC.64 UR4, c[0x0][0x5e8] ;  /* 0x00017a0000047ab9 */ /* 0x000fe20000000a00 */
[----:B------:R-:W-:Y:S02]  /*1b4b0*/  LOP3.LUT P0, RZ, R19, 0xff, RZ, 0xc0, !PT ;  /* 0x000000ff13ff7812 */ /* 0x000fe4000780c0ff */
[----:B------:R-:W-:Y:S02]  /*1b4c0*/  IADD3 R22, P1, R22, UR4, RZ ;  /* 0x0000000416167c10 */ /* 0x000fe4000ff3e0ff */
[----:B0-----:R-:W-:Y:S02]  /*1b4d0*/  SEL R3, RZ, 0x1, !P0 ;  /* 0x00000001ff037807 */ /* 0x001fe40004000000 */
        /* <DEDUP_REMOVED lines=20> */
.L_x_6676:
[----:B------:R-:W-:Y:S01]  /*1b620*/  ULDC.64 UR4, c[0x0][0x5e8] ;  /* 0x00017a0000047ab9 */ /* 0x000fe20000000a00 */
[----:B------:R-:W-:Y:S02]  /*1b630*/  LOP3.LUT P0, RZ, R16, 0xff, RZ, 0xc0, !PT ;  /* 0x000000ff10ff7812 */ /* 0x000fe4000780c0ff */
[----:B------:R-:W-:Y:S02]  /*1b640*/  IADD3 R18, P1, R18, UR4, RZ ;  /* 0x0000000412127c10 */ /* 0x000fe4000ff3e0ff */
[----:B0-----:R-:W-:-:S03]  /*1b650*/  SEL R3, RZ, 0x1, !P0 ;  /* 0x00000001ff037807 */ /* 0x001fc60004000000 */
[----:B------:R-:W-:-:S05]  /*1b660*/  IMAD.X R19, RZ, RZ, UR5, P1 ;  /* 0x00000005ff137e24 */ /* 0x000fca00088e06ff */
[----:B------:R-:W-:Y:S01]  /*1b670*/  STG.E.U8 desc[UR58][R18.64], R3 ;  /* 0x0000000312007986 */ /* 0x000fe2000c10113a */
[----:B------:R-:W-:Y:S05]  /*1b680*/  EXIT ;  /* 0x000000000000794d */ /* 0x000fea0003800000 */
.L_x_6672:
[----:B------:R-:W-:Y:S04]  /*1b690*/  STG.E.U8 desc[UR58][R4.64], R26 ;  /* 0x0000001a04007986 */ /* 0x000fe8000c10113a */
[----:B------:R-:W-:Y:S04]  /*1b6a0*/  STG.E.U8 desc[UR58][R4.64+0x1], R25 ;  /* 0x0000011904007986 */ /* 0x000fe8000c10113a */
[----:B------:R-:W-:Y:S04]  /*1b6b0*/  STG.E.U8 desc[UR58][R4.64+0x2], R19 ;  /* 0x0000021304007986 */ /* 0x000fe8000c10113a */
[----:B------:R-:W-:Y:S01]  /*1b6c0*/  STG.E.U8 desc[UR58][R4.64+0x3], R16 ;  /* 0x0000031004007986 */ /* 0x000fe2000c10113a */
[----:B------:R-:W-:Y:S05]  /*1b6d0*/  EXIT ;  /* 0x000000000000794d */ /* 0x000fea0003800000 */
.L_x_6670:
[----:B------:R-:W-:Y:S01]  /*1b6e0*/  ISETP.NE.AND P5, PT, RZ, UR36, PT ;  /* 0x00000024ff007c0c */ /* 0x000fe2000bfa5270 */
[----:B------:R-:W-:Y:S01]  /*1b6f0*/  ULDC.64 UR4, c[0x0][0x5e8] ;  /* 0x00017a0000047ab9 */ /* 0x000fe20000000a00 */
[----:B------:R-:W-:Y:S01]  /*1b700*/  ULDC.U8 UR6, c[0x0][0x619] ;  /* 0x0001864000067ab9 */ /* 0x000fe20000000000 */
[----:B------:R-:W-:Y:S02]  /*1b710*/  IADD3 R6, P1, R24, UR4, RZ ;  /* 0x0000000418067c10 */ /* 0x000fe4000ff3e0ff */
[----:B------:R-:W-:Y:S02]  /*1b720*/  IADD3 R2, P2, R23, UR4, RZ ;  /* 0x0000000417027c10 */ /* 0x000fe4000ff5e0ff */
[----:B------:R-:W-:Y:S01]  /*1b730*/  IADD3 R4, P3, R22, UR4, RZ ;  /* 0x0000000416047c10 */ /* 0x000fe2000ff7e0ff */
[----:B0-----:R-:W-:Y:S01]  /*1b740*/  IMAD.X R7, RZ, RZ, UR5, P1 ;  /* 0x00000005ff077e24 */ /* 0x001fe200088e06ff */
[----:B------:R-:W-:Y:S01]  /*1b750*/  IADD3 R8, P4, R18, UR4, RZ ;  /* 0x0000000412087c10 */ /* 0x000fe2000ff9e0ff */
[----:B------:R-:W-:Y:S01]  /*1b760*/  IMAD.X R3, RZ, RZ, UR5, P2 ;  /* 0x00000005ff037e24 */ /* 0x000fe200090e06ff */
[----:B------:R-:W-:Y:S01]  /*1b770*/  ISETP.NE.AND P0, PT, RZ, UR6, PT ;  /* 0x00000006ff007c0c */ /* 0x000fe2000bf05270 */
[----:B------:R-:W-:-:S02]  /*1b780*/  IMAD.X R5, RZ, RZ, UR5, P3 ;  /* 0x00000005ff057e24 */ /* 0x000fc400098e06ff */
[----:B------:R-:W-:Y:S01]  /*1b790*/  IMAD.X R9, RZ, RZ, UR5, P4 ;  /* 0x00000005ff097e24 */ /* 0x000fe2000a0e06ff */
[----:B------:R-:W-:Y:S09]  /*1b7a0*/  @!P5 BRA `(.L_x_6677) ;  /* 0x000000000064d947 */ /* 0x000ff20003800000 */
[----:B------:R-:W2:Y:S04]  /*1b7b0*/  LDG.E.S8 R0, desc[UR58][R6.64] ;  /* 0x0000003a06007981 */ /* 0x000ea8000c1e1300 */
        /* <DEDUP_REMOVED lines=9> */
[----:B------:R-:W-:-:S02]  /*1b850*/  PRMT R14, R25, 0x8880, RZ ;  /* 0x00008880190e7816 */ /* 0x000fc400000000ff */
[----:B------:R-:W-:Y:S01]  /*1b860*/  PRMT R17, R16, 0x8880, RZ ;  /* 0x0000888010117816 */ /* 0x000fe200000000ff */
[----:B------:R-:W-:Y:S02]  /*1b870*/  IMAD.MOV.U32 R16, RZ, RZ, R19 ;  /* 0x000000ffff107224 */ /* 0x000fe400078e0013 */
[----:B------:R-:W-:Y:S02]  /*1b880*/  IMAD.MOV R13, RZ, RZ, -R13 ;  /* 0x000000ffff0d7224 */ /* 0x000fe400078e0a0d */
[----:B------:R-:W-:Y:S02]  /*1b890*/  IMAD.MOV R15, RZ, RZ, -R14 ;  /* 0x000000ffff0f7224 */ /* 0x000fe400078e0a0e */
[----:B------:R-:W-:Y:S02]  /*1b8a0*/  IMAD.MOV R16, RZ, RZ, -R16 ;  /* 0x000000ffff107224 */ /* 0x000fe400078e0a10 */
[----:B------:R-:W-:Y:S01]  /*1b8b0*/  IMAD.MOV R17, RZ, RZ, -R17 ;  /* 0x000000ffff117224 */ /* 0x000fe200078e0a11 */
[----:B--2---:R-:W-:-:S02]  /*1b8c0*/  ISETP.NE.AND P1, PT, R0, R13, PT ;  /* 0x0000000d0000720c */ /* 0x004fc40003f25270 */
[----:B---3--:R-:W-:Y:S02]  /*1b8d0*/  ISETP.NE.AND P2, PT, R10, R15, PT ;  /* 0x0000000f0a00720c */ /* 0x008fe40003f45270 */
[----:B------:R-:W-:Y:S02]  /*1b8e0*/  SEL R26, RZ, 0x1, !P1 ;  /* 0x00000001ff1a7807 */ /* 0x000fe40004800000 */
[----:B----4-:R-:W-:Y:S02]  /*1b8f0*/  ISETP.NE.AND P3, PT, R11, R16, PT ;  /* 0x000000100b00720c */ /* 0x010fe40003f65270 */
[----:B------:R-:W-:Y:S02]  /*1b900*/  SEL R25, RZ, 0x1, !P2 ;  /* 0x00000001ff197807 */ /* 0x000fe40005000000 */
[----:B-----5:R-:W-:Y:S02]  /*1b910*/  ISETP.NE.AND P4, PT, R12, R17, PT ;  /* 0x000000110c00720c */ /* 0x020fe40003f85270 */
[----:B------:R-:W-:-:S02]  /*1b920*/  SEL R19, RZ, 0x1, !P3 ;  /* 0x00000001ff137807 */ /* 0x000fc40005800000 */
[----:B------:R-:W-:-:S09]  /*1b930*/  SEL R16, RZ, 0x1, !P4 ;  /* 0x00000001ff107807 */ /* 0x000fd20006000000 */
.L_x_6677:
        /* <DEDUP_REMOVED lines=21> */
.L_x_6679:
        /* <DEDUP_REMOVED lines=24> */
.L_x_6680:
        /* <DEDUP_REMOVED lines=24> */
.L_x_6681:
        /* <DEDUP_REMOVED lines=24> */
.L_x_6682:
[----:B------:R-:W-:Y:S01]  /*1bf10*/  ULDC.64 UR4, c[0x0][0x5e8] ;  /* 0x00017a0000047ab9 */ /* 0x000fe20000000a00 */
[----:B------:R-:W-:Y:S02]  /*1bf20*/  LOP3.LUT P0, RZ, R16, 0xff, RZ, 0xc0, !PT ;  /* 0x000000ff10ff7812 */ /* 0x000fe4000780c0ff */
[----:B------:R-:W-:Y:S02]  /*1bf30*/  IADD3 R18, P1, R18, UR4, RZ ;  /* 0x0000000412127c10 */ /* 0x000fe4000ff3e0ff */
[----:B0-----:R-:W-:-:S03]  /*1bf40*/  SEL R3, RZ, 0x1, !P0 ;  /* 0x00000001ff037807 */ /* 0x001fc60004000000 */
[----:B------:R-:W-:-:S05]  /*1bf50*/  IMAD.X R19, RZ, RZ, UR5, P1 ;  /* 0x00000005ff137e24 */ /* 0x000fca00088e06ff */
[----:B------:R-:W-:Y:S01]  /*1bf60*/  STG.E.U8 desc[UR58][R18.64], R3 ;  /* 0x0000000312007986 */ /* 0x000fe2000c10113a */
[----:B------:R-:W-:Y:S05]  /*1bf70*/  EXIT ;  /* 0x000000000000794d */ /* 0x000fea0003800000 */
.L_x_6678:
[----:B------:R-:W-:Y:S02]  /*1bf80*/  LOP3.LUT P0, RZ, R26, 0xff, RZ, 0xc0, !PT ;  /* 0x000000ff1aff7812 */ /* 0x000fe4000780c0ff */
[----:B------:R-:W-:Y:S02]  /*1bf90*/  LOP3.LUT P1, RZ, R25, 0xff, RZ, 0xc0, !PT ;  /* 0x000000ff19ff7812 */ /* 0x000fe4000782c0ff */
[----:B------:R-:W-:Y:S02]  /*1bfa0*/  LOP3.LUT P2, RZ, R19, 0xff, RZ, 0xc0, !PT ;  /* 0x000000ff13ff7812 */ /* 0x000fe4000784c0ff */
[----:B------:R-:W-:Y:S02]  /*1bfb0*/  LOP3.LUT P3, RZ, R16, 0xff, RZ, 0xc0, !PT ;  /* 0x000000ff10ff7812 */ /* 0x000fe4000786c0ff */
[----:B------:R-:W-:Y:S02]  /*1bfc0*/  SEL R11, RZ, 0x1, !P0 ;  /* 0x00000001ff0b7807 */ /* 0x000fe40004000000 */
[----:B------:R-:W-:-:S02]  /*1bfd0*/  SEL R13, RZ, 0x1, !P1 ;  /* 0x00000001ff0d7807 */ /* 0x000fc40004800000 */
[----:B------:R-:W-:Y:S01]  /*1bfe0*/  SEL R15, RZ, 0x1, !P2 ;  /* 0x00000001ff0f7807 */ /* 0x000fe20005000000 */
[----:B------:R-:W-:Y:S01]  /*1bff0*/  STG.E.U8 desc[UR58][R6.64], R11 ;  /* 0x0000000b06007986 */ /* 0x000fe2000c10113a */
[----:B------:R-:W-:-:S03]  /*1c000*/  SEL R17, RZ, 0x1, !P3 ;  /* 0x00000001ff117807 */ /* 0x000fc60005800000 */
[----:B------:R-:W-:Y:S04]  /*1c010*/  STG.E.U8 desc[UR58][R2.64], R13 ;  /* 0x0000000d02007986 */ /* 0x000fe8000c10113a */
[----:B------:R-:W-:Y:S04]  /*1c020*/  STG.E.U8 desc[UR58][R4.64], R15 ;  /* 0x0000000f04007986 */ /* 0x000fe8000c10113a */
[----:B------:R-:W-:Y:S01]  /*1c030*/  STG.E.U8 desc[UR58][R8.64], R17 ;  /* 0x0000001108007986 */ /* 0x000fe2000c10113a */
[----:B------:R-:W-:Y:S05]  /*1c040*/  EXIT ;  /* 0x000000000000794d */ /* 0x000fea0003800000 */
.L_x_6643:
        /* <DEDUP_REMOVED lines=43> */
.L_x_6684:
        /* <DEDUP_REMOVED lines=21> */
.L_x_6686:
        /* <DEDUP_REMOVED lines=24> */
.L_x_6687:
[----:B------:R-:W-:Y:S01]  /*1c5d0*/  ULDC.64 UR4, c[0x0][0x5e8] ;  /* 0x00017a0000047ab9 */ /* 0x000fe20000000a00 */
[----:B------:R-:W-:Y:S02]  /*1c5e0*/  LOP3.LUT P0, RZ, R25, 0xff, RZ, 0xc0, !PT ;  /* 0x000000ff19ff7812 */ /* 0x000fe4000780c0ff */
[----:B------:R-:W-:Y:S02]  /*1c5f0*/  IADD3 R2, P1, R27, UR4, RZ ;  /* 0x000000041b027c10 */ /* 0x000fe4000ff3e0ff */
[----:B------:R-:W-:Y:S02]  /*1c600*/  SEL R5, RZ, 0x1, !P0 ;  /* 0x00000001ff057807 */ /* 0x000fe40004000000 */
[----:B------:R-:W-:Y:S01]  /*1c610*/  ISETP.NE.AND P6, PT, R17, 0x1, PT ;  /* 0x000000011100780c */ /* 0x000fe20003fc5270 */
[----:B0-----:R-:W-:-:S05]  /*1c620*/  IMAD.X R3, RZ, RZ, UR5, P1 ;  /* 0x00000005ff037e24 */ /* 0x001fca00088e06ff */
        /* <DEDUP_REMOVED lines=18> */
.L_x_6688:
        /* <DEDUP_REMOVED lines=24> */
.L_x_6689:
[----:B------:R-:W-:Y:S01]  /*1c8d0*/  ULDC.64 UR4, c[0x0][0x5e8] ;  /* 0x00017a0000047ab9 */ /* 0x000fe20000000a00 */
[----:B------:R-:W-:Y:S02]  /*1c8e0*/  LOP3.LUT P0, RZ, R16, 0xff, RZ, 0xc0, !PT ;  /* 0x000000ff10ff7812 */ /* 0x000fe4000780c0ff */
[----:B------:R-:W-:Y:S02]  /*1c8f0*/  IADD3 R18, P1, R18, UR4, RZ ;  /* 0x0000000412127c10 */ /* 0x000fe4000ff3e0ff */
[----:B0-----:R-:W-:-:S03]  /*1c900*/  SEL R3, RZ, 0x1, !P0 ;  /* 0x00000001ff037807 */ /* 0x001fc60004000000 */
[----:B------:R-:W-:-:S05]  /*1c910*/  IMAD.X R19, RZ, RZ, UR5, P1 ;  /* 0x00000005ff137e24 */ /* 0x000fca00088e06ff */
[----:B------:R-:W-:Y:S01]  /*1c920*/  STG.E.U8 desc[UR58][R18.64], R3 ;  /* 0x0000000312007986 */ /* 0x000fe2000c10113a */
[----:B------:R-:W-:Y:S05]  /*1c930*/  EXIT ;  /* 0x000000000000794d */ /* 0x000fea0003800000 */
.L_x_6685:
[----:B------:R-:W-:Y:S04]  /*1c940*/  STG.E.U8 desc[UR58][R4.64], R26 ;  /* 0x0000001a04007986 */ /* 0x000fe8000c10113a */
[----:B------:R-:W-:Y:S04]  /*1c950*/  STG.E.U8 desc[UR58][R4.64+0x1], R25 ;  /* 0x0000011904007986 */ /* 0x000fe8000c10113a */
[----:B------:R-:W-:Y:S04]  /*1c960*/  STG.E.U8 desc[UR58][R4.64+0x2], R19 ;  /* 0x0000021304007986 */ /* 0x000fe8000c10113a */
[----:B------:R-:W-:Y:S01]  /*1c970*/  STG.E.U8 desc[UR58][R4.64+0x3], R16 ;  /* 0x0000031004007986 */ /* 0x000fe2000c10113a */
[----:B------:R-:W-:Y:S05]  /*1c980*/  EXIT ;  /* 0x000000000000794d */ /* 0x000fea0003800000 */
.L_x_6683:
[----:B0-----:R-:W-:Y:S01]  /*1c990*/  ISETP.NE.AND P5, PT, R0, RZ, PT ;  /* 0x000000ff0000720c */ /* 0x001fe20003fa5270 */
[----:B------:R-:W-:Y:S01]  /*1c9a0*/  ULDC.64 UR4, c[0x0][0x5e8] ;  /* 0x00017a0000047ab9 */ /* 0x000fe20000000a00 */
[----:B------:R-:W-:Y:S01]  /*1c9b0*/  ULDC.U8 UR6, c[0x0][0x619] ;  /* 0x0001864000067ab9 */ /* 0x000fe20000000000 */
[----:B------:R-:W-:Y:S02]  /*1c9c0*/  IADD3 R4, P1, R28, UR4, RZ ;  /* 0x000000041c047c10 */ /* 0x000fe4000ff3e0ff */
[----:B------:R-:W-:Y:S02]  /*1c9d0*/  IADD3 R8, P2, R27, UR4, RZ ;  /* 0x000000041b087c10 */ /* 0x000fe4000ff5e0ff */
[----:B------:R-:W-:Y:S01]  /*1c9e0*/  IADD3 R2, P3, R24, UR4, RZ ;  /* 0x0000000418027c10 */ /* 0x000fe2000ff7e0ff */
[----:B------:R-:W-:Y:S01]  /*1c9f0*/  IMAD.X R5, RZ, RZ, UR5, P1 ;  /* 0x00000005ff057e24 */ /* 0x000fe200088e06ff */
        /* <DEDUP_REMOVED lines=31> */
.L_x_6690:
        /* <DEDUP_REMOVED lines=21> */
.L_x_6692:
        /* <DEDUP_REMOVED lines=24> */
.L_x_6693:
        /* <DEDUP_REMOVED lines=24> */
.L_x_6694:
        /* <DEDUP_REMOVED lines=24> */
.L_x_6695:
[----:B------:R-:W-:Y:S01]  /*1d1c0*/  ULDC.64 UR4, c[0x0][0x5e8] ;  /* 0x00017a0000047ab9 */ /* 0x000fe20000000a00 */
[----:B------:R-:W-:Y:S02]  /*1d1d0*/  LOP3.LUT P0, RZ, R16, 0xff, RZ, 0xc0, !PT ;  /* 0x000000ff10ff7812 */ /* 0x000fe4000780c0ff */
[----:B------:R-:W-:Y:S02]  /*1d1e0*/  IADD3 R18, P1, R18, UR4, RZ ;  /* 0x0000000412127c10 */ /* 0x000fe4000ff3e0ff */
[----:B0-----:R-:W-:-:S03]  /*1d1f0*/  SEL R3, RZ, 0x1, !P0 ;  /* 0x00000001ff037807 */ /* 0x001fc60004000000 */
[----:B------:R-:W-:-:S05]  /*1d200*/  IMAD.X R19, RZ, RZ, UR5, P1 ;  /* 0x00000005ff137e24 */ /* 0x000fca00088e06ff */
[----:B------:R-:W-:Y:S01]  /*1d210*/  STG.E.U8 desc[UR58][R18.64], R3 ;  /* 0x0000000312007986 */ /* 0x000fe2000c10113a */
[----:B------:R-:W-:Y:S05]  /*1d220*/  EXIT ;  /* 0x000000000000794d */ /* 0x000fea0003800000 */
.L_x_6691:
        /* <DEDUP_REMOVED lines=13> */
.L_x_6696:
        /* <DEDUP_REMOVED lines=16> */
.L_x_9868:


//--------------------- .text._ZN2at6native13reduce_kernelILi512ELi1ENS0_8ReduceOpIN3c107complexIfEENS0_14func_wrapper_tIS5_ZNS0_11sum_functorIS5_S5_S5_EclERNS_14TensorIteratorEEUlS5_S5_E_EEjS5_Li4ELi4EEEEEvT1_ --------------------------
	.section	.text._ZN2at6native13reduce_kernelILi512ELi1ENS0_8ReduceOpIN3c107complexIfEENS0_14func_wrapper_tIS5_ZNS0_11sum_functorIS5_S5_S5_EclERNS_14TensorIteratorEEUlS5_S5_E_EEjS5_Li4ELi4EEEEEvT1_,"ax",@progbits
	.align	128
        .global         _ZN2at6native13reduce_kernelILi512ELi1ENS0_8ReduceOpIN3c107complexIfEENS0_14func_wrapper_tIS5_ZNS0_11sum_functorIS5_S5_S5_EclERNS_14TensorIteratorEEUlS5_S5_E_EEjS5_Li4ELi4EEEEEvT1_
        .type           _ZN2at6native13reduce_kernelILi512ELi1ENS0_8ReduceOpIN3c107complexIfEENS0_14func_wrapper_tIS5_ZNS0_11sum_functorIS5_S5_S5_EclERNS_14TensorIteratorEEUlS5_S5_E_EEjS5_Li4ELi4EEEEEvT1_,@function
        .size           _ZN2at6native13reduce_kernelILi512ELi1ENS0_8ReduceOpIN3c107complexIfEENS0_14func_wrapper_tIS5_ZNS0_11sum_functorIS5_S5_S5_EclERNS_14TensorIteratorEEUlS5_S5_E_EEjS5_Li4ELi4EEEEEvT1_,(.L_x_9869 - _ZN2at6native13reduce_kernelILi512ELi1ENS0_8ReduceOpIN3c107complexIfEENS0_14func_wrapper_tIS5_ZNS0_11sum_functorIS5_S5_S5_EclERNS_14TensorIteratorEEUlS5_S5_E_EEjS5_Li4ELi4EEEEEvT1_)
        .other          _ZN2at6native13reduce_kernelILi512ELi1ENS0_8ReduceOpIN3c107complexIfEENS0_14func_wrapper_tIS5_ZNS0_11sum_functorIS5_S5_S5_EclERNS_14TensorIteratorEEUlS5_S5_E_EEjS5_Li4ELi4EEEEEvT1_,@"STO_CUDA_ENTRY STV_DEFAULT"
_ZN2at6native13reduce_kernelILi512ELi1ENS0_8ReduceOpIN3c107complexIfEENS0_14func_wrapper_tIS5_ZNS0_11sum_functorIS5_S5_S5_EclERNS_14TensorIteratorEEUlS5_S5_E_EEjS5_Li4ELi4EEEEEvT1_:
.text._ZN2at6native13reduce_kernelILi512ELi1ENS0_8ReduceOpIN3c107complexIfEENS0_14func_wrapper_tIS5_ZNS0_11sum_functorIS5_S5_S5_EclERNS_14TensorIteratorEEUlS5_S5_E_EEjS5_Li4ELi4EEEEEvT1_:
        /* <DEDUP_REMOVED lines=287> */
.L_x_6697:
        /* <DEDUP_REMOVED lines=13> */
[----:B------:R-:W-:Y:S01]  /*12c0*/  CS2R R16, SRZ ;  /* 0x0000000000107805 */ /* 0x000fe2000001ff00 */
        /* <DEDUP_REMOVED lines=39> */
.L_x_6706:
[----:B------:R-:W-:Y:S05]  /*1540*/  BSYNC B3 ;  /* 0x0000000000037941 */ /* 0x000fea0003800000 */
.L_x_6705:
        /* <DEDUP_REMOVED lines=9> */
[----:B--2---:R-:W-:Y:S01]  /*15e0*/  FADD.FTZ R14, R3, UR5 ;  /* 0x00000005030e7e21 */ /* 0x004fe20008010000 */
[----:B------:R-:W-:-:S07]  /*15f0*/  FADD.FTZ R13, R2, UR4 ;  /* 0x00000004020d7e21 */ /* 0x000fce0008010000 */
.L_x_6704:
[----:B------:R-:W-:Y:S05]  /*1600*/  BSYNC B2 ;  /* 0x0000000000027941 */ /* 0x000fea0003800000 */
.L_x_6703:
[C---:B------:R-:W-:Y:S02]  /*1610*/  IADD3 R3, P0, -R6.reuse, 0x4, RZ ;  /* 0x0000000406037810 */ /* 0x040fe40007f1e1ff */
[----:B------:R-:W-:Y:S02]  /*1620*/  IADD3 R12, R6, -0x4, R9 ;  /* 0xfffffffc060c7810 */ /* 0x000fe40007ffe009 */
[----:B------:R-:W-:Y:S02]  /*1630*/  LEA R18, P1, R3, R18, 0x3 ;  /* 0x0000001203127211 */ /* 0x000fe400078218ff */
[----:B------:R-:W-:-:S04]  /*1640*/  IADD3.X R2, RZ, -0x1, RZ, P0, !PT ;  /* 0xffffffffff027810 */ /* 0x000fc800007fe4ff */
[----:B------:R-:W-:-:S07]  /*1650*/  LEA.HI.X R19, R3, R19, R2, 0x3, P1 ;  /* 0x0000001303137211 */ /* 0x000fce00008f1c02 */
.L_x_6702:
[----:B------:R-:W-:Y:S05]  /*1660*/  BSYNC B1 ;  /* 0x0000000000017941 */ /* 0x000fea0003800000 */
.L_x_6701:
[----:B------:R-:W-:Y:S01]  /*1670*/  LEA R3, R7, 0x3, 0x2 ;  /* 0x0000000307037811 */ /* 0x000fe200078e10ff */
[----:B------:R-:W-:Y:S01]  /*1680*/  BSSY B1, `(.L_x_6707) ;  /* 0x000001c000017945 */ /* 0x000fe20003800000 */
[----:B------:R-:W-:Y:S01]  /*1690*/  ISETP.NE.AND P1, PT, RZ, UR27, PT ;  /* 0x0000001bff007c0c */ /* 0x000fe2000bf25270 */
[----:B------:R-:W-:Y:S01]  /*16a0*/  IMAD.MOV.U32 R20, RZ, RZ, R21 ;  /* 0x000000ffff147224 */ /* 0x000fe200078e0015 */
[----:B------:R-:W-:Y:S02]  /*16b0*/  ISETP.GE.U32.AND P0, PT, R3, R12, PT ;  /* 0x0000000c0300720c */ /* 0x000fe40003f06070 */
[----:B------:R-:W-:Y:S02]  /*16c0*/  ISETP.NE.AND P2, PT, R5, RZ, PT ;  /* 0x000000ff0500720c */ /* 0x000fe40003f45270 */
[----:B------:R-:W-:Y:S02]  /*16d0*/  MOV R15, R16 ;  /* 0x00000010000f7202 */ /* 0x000fe40000000f00 */
[----:B------:R-:W-:-:S02]  /*16e0*/  MOV R22, R21 ;  /* 0x0000001500167202 */ /* 0x000fc40000000f00 */
[----:B------:R-:W-:-:S05]  /*16f0*/  MOV R17, R16 ;  /* 0x0000001000117202 */ /* 0x000fca0000000f00 */
[----:B------:R-:W-:Y:S05]  /*1700*/  @P0 BRA `(.L_x_6708) ;  /* 0x00000000004c0947 */ /* 0x000fea0003800000 */
[----:B------:R-:W-:Y:S01]  /*1710*/  IMAD.MOV.U32 R23, RZ, RZ, R7 ;  /* 0x000000ffff177224 */ /* 0x000fe200078e0007 */
[----:B------:R-:W-:Y:S02]  /*1720*/  MOV R22, R21 ;  /* 0x0000001500167202 */ /* 0x000fe40000000f00 */
[----:B------:R-:W-:-:S07]  /*1730*/  MOV R17, R16 ;  /* 0x0000001000117202 */ /* 0x000fce0000000f00 */
.L_x_6709:
[----:B------:R-:W-:Y:S01]  /*1740*/  IMAD.WIDE.U32 R2, R23, 0x20, R18 ;  /* 0x0000002017027825 */ /* 0x000fe200078e0012 */
[----:B------:R-:W-:-:S04]  /*1750*/  ULDC UR4, c[0x0][0x22c] ;  /* 0x00008b0000047ab9 */ /* 0x000fc80000000800 */
[----:B------:R-:W2:Y:S04]  /*1760*/  LDG.E.128 R4, desc[UR36][R2.64] ;  /* 0x0000002402047981 */ /* 0x000ea8000c1e1d00 */
[----:B------:R-:W3:Y:S01]  /*1770*/  LDG.E.128 R8, desc[UR36][R2.64+0x10] ;  /* 0x0000102402087981 */ /* 0x000ee2000c1e1d00 */
[----:B------:R-:W-:-:S05]  /*1780*/  VIADD R23, R23, UR4 ;  /* 0x0000000417177c36 */ /* 0x000fca0008000000 */
[----:B------:R-:W-:-:S04]  /*1790*/  LEA R25, R23, 0x3, 0x2 ;  /* 0x0000000317197811 */ /* 0x000fc800078e10ff */
[----:B------:R-:W-:Y:S01]  /*17a0*/  ISETP.GE.U32.AND P0, PT, R25, R12, PT ;  /* 0x0000000c1900720c */ /* 0x000fe20003f06070 */
[----:B--2---:R-:W-:Y:S01]  /*17b0*/  FADD.FTZ R13, R4, R13 ;  /* 0x0000000d040d7221 */ /* 0x004fe20000010000 */
[----:B------:R-:W-:Y:S01]  /*17c0*/  FADD.FTZ R14, R5, R14 ;  /* 0x0000000e050e7221 */ /* 0x000fe20000010000 */
[----:B------:R-:W-:Y:S01]  /*17d0*/  FADD.FTZ R16, R6, R16 ;  /* 0x0000001006107221 */ /* 0x000fe20000010000 */
[----:B------:R-:W-:Y:S01]  /*17e0*/  FADD.FTZ R21, R7, R21 ;  /* 0x0000001507157221 */ /* 0x000fe20000010000 */
[----:B---3--:R-:W-:Y:S01]  /*17f0*/  FADD.FTZ R17, R8, R17 ;  /* 0x0000001108117221 */ /* 0x008fe20000010000 */
[----:B------:R-:W-:Y:S01]  /*1800*/  FADD.FTZ R22, R9, R22 ;  /* 0x0000001609167221 */ /* 0x000fe20000010000 */
[----:B------:R-:W-:Y:S01]  /*1810*/  FADD.FTZ R15, R10, R15 ;  /* 0x0000000f0a0f7221 */ /* 0x000fe20000010000 */
[----:B------:R-:W-:-:S05]  /*1820*/  FADD.FTZ R20, R11, R20 ;  /* 0x000000140b147221 */ /* 0x000fca0000010000 */
[----:B------:R-:W-:Y:S05]  /*1830*/  @!P0 BRA `(.L_x_6709) ;  /* 0xfffffffc00c08947 */ /* 0x000fea000383ffff */
.L_x_6708:
[----:B------:R-:W-:Y:S05]  /*1840*/  BSYNC B1 ;  /* 0x0000000000017941 */ /* 0x000fea0003800000 */
.L_x_6707:
        /* <DEDUP_REMOVED lines=8> */
.L_x_6711:
[----:B------:R-:W-:Y:S05]  /*18d0*/  BSYNC B1 ;  /* 0x0000000000017941 */ /* 0x000fea0003800000 */
.L_x_6710:
        /* <DEDUP_REMOVED lines=11> */
[----:B--2---:R-:W-:Y:S01]  /*1990*/  FADD.FTZ R13, R13, R18 ;  /* 0x000000120d0d7221 */ /* 0x004fe20000010000 */
[----:B------:R-:W-:-:S07]  /*19a0*/  FADD.FTZ R14, R14, R19 ;  /* 0x000000130e0e7221 */ /* 0x000fce0000010000 */
.L_x_6713:
[----:B------:R-:W-:Y:S05]  /*19b0*/  BSYNC B1 ;  /* 0x0000000000017941 */ /* 0x000fea0003800000 */
.L_x_6712:
[----:B------:R-:W-:Y:S01]  /*19c0*/  FADD.FTZ R21, R21, R14 ;  /* 0x0000000e15157221 */ /* 0x000fe20000010000 */
[----:B------:R-:W-:-:S03]  /*19d0*/  FADD.FTZ R16, R16, R13 ;  /* 0x0000000d10107221 */ /* 0x000fc60000010000 */
[----:B------:R-:W-:Y:S01]  /*19e0*/  FADD.FTZ R21, R21, R22 ;  /* 0x0000001615157221 */ /* 0x000fe20000010000 */
[----:B------:R-:W-:-:S03]  /*19f0*/  FADD.FTZ R16, R16, R17 ;  /* 0x0000001110107221 */ /* 0x000fc60000010000 */
[----:B------:R-:W-:Y:S01]  /*1a00*/  FADD.FTZ R17, R21, R20 ;  /* 0x0000001415117221 */ /* 0x000fe20000010000 */
[----:B------:R-:W-:Y:S01]  /*1a10*/  FADD.FTZ R16, R16, R15 ;  /* 0x0000000f10107221 */ /* 0x000fe20000010000 */
[----:B------:R-:W-:Y:S06]  /*1a20*/  BRA `(.L_x_6699) ;  /* 0x0000009400e47947 */ /* 0x000fec0003800000 */
.L_x_6700:
        /* <DEDUP_REMOVED lines=12> */
[----:B0-----:R-:W-:Y:S02]  /*1af0*/  MOV R6, R3 ;  /* 0x0000000300067202 */ /* 0x001fe40000000f00 */
[----:B-1----:R-:W-:Y:S01]  /*1b00*/  MOV R5, R0 ;  /* 0x0000000000057202 */ /* 0x002fe20000000f00 */
[----:B------:R-:W-:Y:S06]  /*1b10*/  @!P1 BRA `(.L_x_6715) ;  /* 0x0000008800b89947 */ /* 0x000fec0003800000 */
[----:B------:R-:W-:Y:S01]  /*1b20*/  ISETP.GE.U32.AND P0, PT, R2, R9, PT ;  /* 0x000000090200720c */ /* 0x000fe20003f06070 */
[----:B------:R-:W-:Y:S01]  /*1b30*/  BSSY B1, `(.L_x_6716) ;  /* 0x000042a000017945 */ /* 0x000fe20003800000 */
[----:B------:R-:W-:Y:S01]  /*1b40*/  IMAD.MOV.U32 R26, RZ, RZ, R0 ;  /* 0x000000ffff1a7224 */ /* 0x000fe200078e0000 */
[----:B------:R-:W-:Y:S01]  /*1b50*/  MOV R25, R3 ;  /* 0x0000000300197202 */ /* 0x000fe20000000f00 */
[----:B------:R-:W-:Y:S01]  /*1b60*/  IMAD.MOV.U32 R4, RZ, RZ, R3 ;  /* 0x000000ffff047224 */ /* 0x000fe200078e0003 */
[-C--:B------:R-:W-:Y:S02]  /*1b70*/  MOV R24, R0.reuse ;  /* 0x0000000000187202 */ /* 0x080fe40000000f00 */
[----:B------:R-:W-:Y:S02]  /*1b80*/  CS2R R22, SRZ ;  /* 0x0000000000167805 */ /* 0x000fe4000001ff00 */
[----:B------:R-:W-:Y:S02]  /*1b90*/  MOV R2, R0 ;  /* 0x0000000000027202 */ /* 0x000fe40000000f00 */
[----:B------:R-:W-:-:S02]  /*1ba0*/  CS2R R16, SRZ ;  /* 0x0000000000107805 */ /* 0x000fc4000001ff00 */
[----:B------:R-:W-:Y:S02]  /*1bb0*/  CS2R R14, SRZ ;  /* 0x00000000000e7805 */ /* 0x000fe4000001ff00 */
[----:B------:R-:W-:Y:S01]  /*1bc0*/  CS2R R12, SRZ ;  /* 0x00000000000c7805 */ /* 0x000fe2000001ff00 */
[----:B------:R-:W-:Y:S06]  /*1bd0*/  @P0 BRA `(.L_x_6717) ;  /* 0x00000040007c0947 */ /* 0x000fec0003800000 */
[----:B------:R-:W-:Y:S01]  /*1be0*/  BSSY B2, `(.L_x_6718) ;  /* 0x000041c000027945 */ /* 0x000fe20003800000 */
[----:B------:R-:W-:Y:S01]  /*1bf0*/  ISETP.NE.AND P0, PT, R10, RZ, PT ;  /* 0x000000ff0a00720c */ /* 0x000fe20003f05270 */
[----:B------:R-:W-:Y:S01]  /*1c00*/  IMAD.MOV.U32 R24, RZ, RZ, R0 ;  /* 0x000000ffff187224 */ /* 0x000fe200078e0000 */
[-C--:B------:R-:W-:Y:S01]  /*1c10*/  MOV R26, R0.reuse ;  /* 0x00000000001a7202 */ /* 0x080fe20000000f00 */
[----:B------:R-:W-:Y:S01]  /*1c20*/  IMAD.MOV.U32 R4, RZ, RZ, R3 ;  /* 0x000000ffff047224 */ /* 0x000fe200078e0003 */
[----:B------:R-:W-:Y:S02]  /*1c30*/  MOV R2, R0 ;  /* 0x0000000000027202 */ /* 0x000fe40000000f00 */
[----:B------:R-:W-:-:S07]  /*1c40*/  MOV R25, R3 ;  /* 0x0000000300197202 */ /* 0x000fce0000000f00 */
.L_x_6723:
        /* <DEDUP_REMOVED lines=52> */
[----:B0-----:R-:W-:Y:S09]  /*1f90*/  @!P0 BRA `(.L_x_6719) ;  /* 0x0000000c00d88947 */ /* 0x001ff20003800000 */
[----:B------:R-:W-:Y:S01]  /*1fa0*/  MOV R9, R7 ;  /* 0x0000000700097202 */ /* 0x000fe20000000f00 */
        /* <DEDUP_REMOVED lines=245> */
.L_x_6719:
        /* <DEDUP_REMOVED lines=8> */
[----:B------:R-:W-:Y:S01]  /*2f80*/  HFMA2.MMA R14, -RZ, RZ, 0, 0 ;  /* 0x00000000ff0e7435 */ /* 0x000fe200000001ff */
[----:B------:R-:W-:Y:S01]  /*2f90*/  IMAD.MOV.U32 R15, RZ, RZ, R7 ;  /* 0x000000ffff0f7224 */ /* 0x000fe200078e0007 */
[----:B------:R-:W-:-:S08]  /*2fa0*/  ISETP.NE.AND P1, PT, R10, 0x1, PT ;  /* 0x000000010a00780c */ /* 0x000fd00003f25270 */
        /* <DEDUP_REMOVED lines=231> */
.L_x_6720:
[----:B------:R-:W-:-:S04]  /*3e20*/  LOP3.LUT R15, R0, 0xfffffff8, RZ, 0xc0, !PT ;  /* 0xfffffff8000f7812 */ /* 0x000fc800078ec0ff */
[----:B------:R-:W-:-:S04]  /*3e30*/  IADD3 R14, P1, R18, R15, RZ ;  /* 0x0000000f120e7210 */ /* 0x000fc80007f3e0ff */
[----:B------:R-:W-:-:S06]  /*3e40*/  IADD3.X R15, RZ, R19, RZ, P1, !PT ;  /* 0x00000013ff0f7210 */ /* 0x000fcc0000ffe4ff */
[----:B------:R-:W5:Y:S01]  /*3e50*/  LDG.E.64 R14, desc[UR36][R14.64] ;  /* 0x000000240e0e7981 */ /* 0x000f62000c1e1b00 */
[----:B------:R-:W-:Y:S01]  /*3e60*/  IADD3 R7, R7, R8, RZ ;  /* 0x0000000807077210 */ /* 0x000fe20007ffe0ff */
[----:B------:R-:W-:Y:S01]  /*3e70*/  IMAD.MOV.U32 R0, RZ, RZ, RZ ;  /* 0x000000ffff007224 */ /* 0x000fe200078e00ff */
[----:B------:R-:W-:Y:S01]  /*3e80*/  MOV R9, RZ ;  /* 0x000000ff00097202 */ /* 0x000fe20000000f00 */
        /* <DEDUP_REMOVED lines=228> */
[----:B------:R-:W-:-:S04]  /*4cd0*/  IMAD R20, R21, UR38, R20 ;  /* 0x0000002615147c24 */ /* 0x000fc8000f8e0214 */
[----:B------:R-:W-:Y:S02]  /*4ce0*/  IMAD R9, R20, UR25, R9 ;  /* 0x0000001914097c24 */ /* 0x000fe4000f8e0209 */
[----:B0-----:R-:W-:Y:S02]  /*4cf0*/  @P1 IMAD.HI.U32 R10, R17, R10, R16 ;  /* 0x0000000a110a1227 */ /* 0x001fe400078e0010 */
[----:B------:R-:W0:Y:S03]  /*4d00*/  @P1 LDC R16, c[0x0][0x384] ;  /* 0x0000e100ff101b82 */ /* 0x000e260000000800 */
[----:B------:R-:W-:-:S04]  /*4d10*/  @P1 SHF.R.U32.HI R11, RZ, R11, R10 ;  /* 0x0000000bff0b1219 */ /* 0x000fc8000001160a */
[----:B------:R-:W-:Y:S01]  /*4d20*/  @P1 IADD3 R11, -R11, RZ, RZ ;  /* 0x000000ff0b0b1210 */ /* 0x000fe20007ffe1ff */
[----:B------:R-:W1:Y:S04]  /*4d30*/  @P1 LDC R10, c[0x0][0x3f0] ;  /* 0x0000fc00ff0a1b82 */ /* 0x000e680000000800 */
[----:B0-----:R-:W-:-:S04]  /*4d40*/  @P1 IMAD R16, R16, R11, R17 ;  /* 0x0000000b10101224 */ /* 0x001fc800078e0211 */
[----:B-1----:R-:W-:-:S07]  /*4d50*/  @P1 IMAD R9, R16, R10, R9 ;  /* 0x0000000a10091224 */ /* 0x002fce00078e0209 */
.L_x_6721:
        /* <DEDUP_REMOVED lines=8> */
[----:B------:R-:W-:-:S09]  /*4de0*/  MOV R21, R7 ;  /* 0x0000000700157202 */ /* 0x000fd20000000f00 */
        /* <DEDUP_REMOVED lines=223> */
[C---:B0-----:R-:W-:Y:S02]  /*5be0*/  @P1 IMAD.HI.U32 R10, R21.reuse, R10, R20 ;  /* 0x0000000a150a1227 */ /* 0x041fe400078e0014 */
[----:B------:R-:W0:Y:S03]  /*5bf0*/  @P1 LDC R20, c[0x0][0x384] ;  /* 0x0000e100ff141b82 */ /* 0x000e260000000800 */
[----:B------:R-:W-:Y:S02]  /*5c00*/  @P1 SHF.R.U32.HI R11, RZ, R11, R10 ;  /* 0x0000000bff0b1219 */ /* 0x000fe4000001160a */
[----:B------:R-:W-:-:S03]  /*5c10*/  IADD3 R10, -R21, RZ, RZ ;  /* 0x000000ff150a7210 */ /* 0x000fc60007ffe1ff */
[----:B------:R-:W-:Y:S02]  /*5c20*/  @P1 IMAD.MOV R11, RZ, RZ, -R11 ;  /* 0x000000ffff0b1224 */ /* 0x000fe400078e0a0b */
[----:B------:R-:W-:Y:S02]  /*5c30*/  IMAD R9, R10, UR4, R9 ;  /* 0x000000040a097c24 */ /* 0x000fe4000f8e0209 */
[----:B------:R-:W1:Y:S02]  /*5c40*/  @P1 LDC R10, c[0x0][0x3f0] ;  /* 0x0000fc00ff0a1b82 */ /* 0x000e640000000800 */
[----:B------:R-:W-:Y:S02]  /*5c50*/  IMAD R0, R9, UR25, R0 ;  /* 0x0000001909007c24 */ /* 0x000fe4000f8e0200 */
[----:B0-----:R-:W-:-:S04]  /*5c60*/  @P1 IMAD R21, R20, R11, R21 ;  /* 0x0000000b14151224 */ /* 0x001fc800078e0215 */
[----:B-1----:R-:W-:-:S07]  /*5c70*/  @P1 IMAD R0, R21, R10, R0 ;  /* 0x0000000a15001224 */ /* 0x002fce00078e0200 */
.L_x_6722:
[----:B------:R-:W-:Y:S01]  /*5c80*/  LOP3.LUT R11, R0, 0xfffffff8, RZ, 0xc0, !PT ;  /* 0xfffffff8000b7812 */ /* 0x000fe200078ec0ff */
[----:B------:R-:W-:-:S03]  /*5c90*/  ULDC UR4, c[0x0][0x224] ;  /* 0x0000890000047ab9 */ /* 0x000fc60000000800 */
[----:B------:R-:W-:-:S04]  /*5ca0*/  IADD3 R10, P1, R18, R11, RZ ;  /* 0x0000000b120a7210 */ /* 0x000fc80007f3e0ff */
[----:B------:R-:W-:-:S06]  /*5cb0*/  IADD3.X R11, RZ, R19, RZ, P1, !PT ;  /* 0x00000013ff0b7210 */ /* 0x000fcc0000ffe4ff */
[----:B------:R-:W2:Y:S01]  /*5cc0*/  LDG.E.64 R10, desc[UR36][R10.64] ;  /* 0x000000240a0a7981 */ /* 0x000ea2000c1e1b00 */
[----:B------:R-:W-:Y:S01]  /*5cd0*/  IADD3 R7, R7, R8, RZ ;  /* 0x0000000807077210 */ /* 0x000fe20007ffe0ff */
[----:B------:R-:W-:Y:S02]  /*5ce0*/  IMAD.U32 R9, RZ, RZ, UR4 ;  /* 0x00000004ff097e24 */ /* 0x000fe4000f8e00ff */
[----:B-----5:R-:W-:Y:S01]  /*5cf0*/  FADD.FTZ R4, R12, R4 ;  /* 0x000000040c047221 */ /* 0x020fe20000010000 */
[----:B------:R-:W-:Y:S01]  /*5d00*/  FADD.FTZ R24, R13, R24 ;  /* 0x000000180d187221 */ /* 0x000fe20000010000 */
[----:B------:R-:W-:Y:S01]  /*5d10*/  FADD.FTZ R25, R14, R25 ;  /* 0x000000190e197221 */ /* 0x000fe20000010000 */
[----:B------:R-:W-:Y:S02]  /*5d20*/  IMAD R0, R8, 0x3, R7 ;  /* 0x0000000308007824 */ /* 0x000fe400078e0207 */
[----:B------:R-:W-:Y:S01]  /*5d30*/  FADD.FTZ R26, R15, R26 ;  /* 0x0000001a0f1a7221 */ /* 0x000fe20000010000 */
[----:B------:R-:W-:Y:S01]  /*5d40*/  FADD.FTZ R6, R16, R6 ;  /* 0x0000000610067221 */ /* 0x000fe20000010000 */
[----:B------:R-:W-:Y:S01]  /*5d50*/  FADD.FTZ R5, R17, R5 ;  /* 0x0000000511057221 */ /* 0x000fe20000010000 */
[----:B------:R-:W-:Y:S01]  /*5d60*/  ISETP.GE.U32.AND P1, PT, R0, R9, PT ;  /* 0x000000090000720c */ /* 0x000fe20003f26070 */
[----:B--2---:R-:W-:Y:S01]  /*5d70*/  FADD.FTZ R3, R10, R3 ;  /* 0x000000030a037221 */ /* 0x004fe20000010000 */
[----:B------:R-:W-:-:S11]  /*5d80*/  FADD.FTZ R2, R11, R2 ;  /* 0x000000020b027221 */ /* 0x000fd60000010000 */
[----:B------:R-:W-:Y:S05]  /*5d90*/  @!P1 BRA `(.L_x_6723) ;  /* 0xffffffbc00ac9947 */ /* 0x000fea000383ffff */
[----:B------:R-:W-:Y:S05]  /*5da0*/  BSYNC B2 ;  /* 0x0000000000027941 */ /* 0x000fea0003800000 */
.L_x_6718:
[----:B------:R-:W-:Y:S02]  /*5db0*/  MOV R22, R10 ;  /* 0x0000000a00167202 */ /* 0x000fe40000000f00 */
[----:B------:R-:W-:-:S07]  /*5dc0*/  MOV R23, R11 ;  /* 0x0000000b00177202 */ /* 0x000fce0000000f00 */
.L_x_6717:
[----:B------:R-:W-:Y:S05]  /*5dd0*/  BSYNC B1 ;  /* 0x0000000000017941 */ /* 0x000fea0003800000 */
.L_x_6716:
        /* <DEDUP_REMOVED lines=269> */
[----:B------:R-:W-:Y:S02]  /*6eb0*/  @P2 MOV R12, RZ ;  /* 0x000000ff000c2202 */ /* 0x000fe40000000f00 */
        /* <DEDUP_REMOVED lines=10> */
.L_x_6726:
[----:B------:R-:W-:-:S04]  /*6f60*/  LOP3.LUT R13, R0, 0xfffffff8, RZ, 0xc0, !PT ;  /* 0xfffffff8000d7812 */ /* 0x000fc800078ec0ff */
[----:B------:R-:W-:-:S04]  /*6f70*/  IADD3 R12, P2, R18, R13, RZ ;  /* 0x0000000d120c7210 */ /* 0x000fc80007f5e0ff */
[----:B------:R-:W-:-:S06]  /*6f80*/  IADD3.X R13, RZ, R19, RZ, P2, !PT ;  /* 0x00000013ff0d7210 */ /* 0x000fcc00017fe4ff */
        /* <DEDUP_REMOVED lines=278> */
.L_x_6727:
        /* <DEDUP_REMOVED lines=269> */
[----:B------:R-:W-:Y:S02]  /*91c0*/  @P2 IMAD.MOV.U32 R16, RZ, RZ, RZ ;  /* 0x000000ffff102224 */ /* 0x000fe400078e00ff */
[----:B------:R-:W-:-:S05]  /*91d0*/  IADD3 R10, -R17, RZ, RZ ;  /* 0x000000ff110a7210 */ /* 0x000fca0007ffe1ff */
        /* <DEDUP_REMOVED lines=10> */
.L_x_6728:
        /* <DEDUP_REMOVED lines=271> */
[C---:B0-----:R-:W-:Y:S01]  /*a370*/  @P1 IMAD.HI.U32 R22, R11.reuse, R22, R10 ;  /* 0x000000160b161227 */ /* 0x041fe200078e000a */
[----:B------:R-:W-:-:S04]  /*a380*/  IADD3 R10, -R11, RZ, RZ ;  /* 0x000000ff0b0a7210 */ /* 0x000fc80007ffe1ff */
[----:B------:R-:W-:Y:S01]  /*a390*/  @P1 SHF.R.U32.HI R22, RZ, R23, R22 ;  /* 0x00000017ff161219 */ /* 0x000fe20000011616 */
[----:B------:R-:W-:-:S04]  /*a3a0*/  IMAD R21, R10, UR6, R21 ;  /* 0x000000060a157c24 */ /* 0x000fc8000f8e0215 */
[----:B------:R-:W-:Y:S02]  /*a3b0*/  IMAD R0, R21, UR4, R0 ;  /* 0x0000000415007c24 */ /* 0x000fe4000f8e0200 */
[----:B------:R-:W0:Y:S01]  /*a3c0*/  @P1 LDC R21, c[0x0][0x384] ;  /* 0x0000e100ff151b82 */ /* 0x000e220000000800 */
[----:B------:R-:W-:-:S04]  /*a3d0*/  @P1 IMAD.MOV R10, RZ, RZ, -R22 ;  /* 0x000000ffff0a1224 */ /* 0x000fc800078e0a16 */
[----:B0-----:R-:W-:-:S03]  /*a3e0*/  @P1 IMAD R11, R21, R10, R11 ;  /* 0x0000000a150b1224 */ /* 0x001fc600078e020b */
[----:B------:R-:W0:Y:S02]  /*a3f0*/  @P1 LDC R10, c[0x0][0x3f0] ;  /* 0x0000fc00ff0a1b82 */ /* 0x000e240000000800 */
[----:B0-----:R-:W-:-:S07]  /*a400*/  @P1 IMAD R0, R11, R10, R0 ;  /* 0x0000000a0b001224 */ /* 0x001fce00078e0200 */
.L_x_6729:
[----:B------:R-:W-:-:S04]  /*a410*/  LOP3.LUT R11, R0, 0xfffffff8, RZ, 0xc0, !PT ;  /* 0xfffffff8000b7812 */ /* 0x000fc800078ec0ff */
[----:B------:R-:W-:-:S04]  /*a420*/  IADD3 R10, P1, R18, R11, RZ ;  /* 0x0000000b120a7210 */ /* 0x000fc80007f3e0ff */
[----:B------:R-:W-:-:S05]  /*a430*/  IADD3.X R11, RZ, R19, RZ, P1, !PT ;  /* 0x00000013ff0b7210 */ /* 0x000fca0000ffe4ff */
[----:B------:R0:W5:Y:S04]  /*a440*/  LDG.E.64 R22, desc[UR36][R10.64] ;  /* 0x000000240a167981 */ /* 0x000168000c1e1b00 */
.L_x_6725:
[----:B------:R-:W-:Y:S05]  /*a450*/  BSYNC B1 ;  /* 0x0000000000017941 */ /* 0x000fea0003800000 */
.L_x_6724:
[----:B------:R-:W-:Y:S04]  /*a460*/  BSSY B1, `(.L_x_6730) ;  /* 0x0000012000017945 */ /* 0x000fe80003800000 */
[----:B------:R-:W-:Y:S05]  /*a470*/  @P0 BRA `(.L_x_6731) ;  /* 0x0000000000400947 */ /* 0x000fea0003800000 */
[----:B------:R-:W-:Y:S01]  /*a480*/  IADD3 R0, R7, R8, RZ ;  /* 0x0000000807007210 */ /* 0x000fe20007ffe0ff */
[----:B-----5:R-:W-:Y:S01]  /*a490*/  FADD.FTZ R4, R4, R12 ;  /* 0x0000000c04047221 */ /* 0x020fe20000010000 */
[----:B------:R-:W-:Y:S02]  /*a4a0*/  FADD.FTZ R24, R24, R13 ;  /* 0x0000000d18187221 */ /* 0x000fe40000010000 */
[----:B------:R-:W-:-:S13]  /*a4b0*/  ISETP.GE.U32.AND P0, PT, R0, R9, PT ;  /* 0x000000090000720c */ /* 0x000fda0003f06070 */
[----:B------:R-:W-:Y:S05]  /*a4c0*/  @P0 BRA `(.L_x_6731) ;  /* 0x00000000002c0947 */ /* 0x000fea0003800000 */
[----:B------:R-:W-:Y:S02]  /*a4d0*/  IMAD.IADD R0, R0, 0x1, R8 ;  /* 0x0000000100007824 */ /* 0x000fe400078e0208 */
[----:B------:R-:W-:Y:S01]  /*a4e0*/  FADD.FTZ R25, R25, R14 ;  /* 0x0000000e19197221 */ /* 0x000fe20000010000 */
[----:B------:R-:W-:Y:S02]  /*a4f0*/  FADD.FTZ R26, R26, R15 ;  /* 0x0000000f1a1a7221 */ /* 0x000fe40000010000 */
[----:B------:R-:W-:-:S13]  /*a500*/  ISETP.GE.U32.AND P0, PT, R0, R9, PT ;  /* 0x000000090000720c */ /* 0x000fda0003f06070 */
[----:B------:R-:W-:Y:S05]  /*a510*/  @P0 BRA `(.L_x_6731) ;  /* 0x0000000000180947 */ /* 0x000fea0003800000 */
[----:B------:R-:W-:Y:S01]  /*a520*/  IADD3 R8, R0, R8, RZ ;  /* 0x0000000800087210 */ /* 0x000fe20007ffe0ff */
[----:B------:R-:W-:Y:S01]  /*a530*/  FADD.FTZ R6, R6, R16 ;  /* 0x0000001006067221 */ /* 0x000fe20000010000 */
[----:B------:R-:W-:Y:S02]  /*a540*/  FADD.FTZ R5, R5, R17 ;  /* 0x0000001105057221 */ /* 0x000fe40000010000 */
[----:B------:R-:W-:-:S13]  /*a550*/  ISETP.GE.U32.AND P0, PT, R8, R9, PT ;  /* 0x000000090800720c */ /* 0x000fda0003f06070 */
[----:B------:R-:W-:Y:S01]  /*a560*/  @!P0 FADD.FTZ R3, R3, R22 ;  /* 0x0000001603038221 */ /* 0x000fe20000010000 */
[----:B------:R-:W-:-:S07]  /*a570*/  @!P0 FADD.FTZ R2, R2, R23 ;  /* 0x0000001702028221 */ /* 0x000fce0000010000 */
.L_x_6731:
[----:B------:R-:W-:Y:S05]  /*a580*/  BSYNC B1 ;  /* 0x0000000000017941 */ /* 0x000fea0003800000 */
.L_x_6730:
[----:B------:R-:W-:Y:S01]  /*a590*/  FADD.FTZ R24, R26, R24 ;  /* 0x000000181a187221 */ /* 0x000fe20000010000 */
[----:B------:R-:W-:-:S03]  /*a5a0*/  FADD.FTZ R25, R25, R4 ;  /* 0x0000000419197221 */ /* 0x000fc60000010000 */
[----:B------:R-:W-:Y:S01]  /*a5b0*/  FADD.FTZ R5, R24, R5 ;  /* 0x0000000518057221 */ /* 0x000fe20000010000 */
[----:B------:R-:W-:-:S03]  /*a5c0*/  FADD.FTZ R6, R25, R6 ;  /* 0x0000000619067221 */ /* 0x000fc60000010000 */
[----:B-----5:R-:W-:Y:S01]  /*a5d0*/  FADD.FTZ R17, R5, R2 ;  /* 0x0000000205117221 */ /* 0x020fe20000010000 */
[----:B------:R-:W-:Y:S01]  /*a5e0*/  FADD.FTZ R16, R6, R3 ;  /* 0x0000000306107221 */ /* 0x000fe20000010000 */
[----:B------:R-:W-:Y:S06]  /*a5f0*/  BRA `(.L_x_6699) ;  /* 0x0000000800f07947 */ /* 0x000fec0003800000 */
.L_x_6715:
[----:B------:R-:W-:Y:S01]  /*a600*/  ISETP.GE.U32.AND P0, PT, R2, R9, PT ;  /* 0x000000090200720c */ /* 0x000fe20003f06070 */
[----:B------:R-:W-:Y:S01]  /*a610*/  BSSY B1, `(.L_x_6732) ;  /* 0x000002b000017945 */ /* 0x000fe20003800000 */
[-C--:B------:R-:W-:Y:S01]  /*a620*/  MOV R21, R0.reuse ;  /* 0x0000000000157202 */ /* 0x080fe20000000f00 */
[----:B------:R-:W-:Y:S01]  /*a630*/  IMAD.MOV.U32 R20, RZ, RZ, R3 ;  /* 0x000000ffff147224 */ /* 0x000fe200078e0003 */
[----:B------:R-:W-:Y:S02]  /*a640*/  MOV R4, R0 ;  /* 0x0000000000047202 */ /* 0x000fe40000000f00 */
[----:B------:R-:W-:Y:S02]  /*a650*/  CS2R R16, SRZ ;  /* 0x0000000000107805 */ /* 0x000fe4000001ff00 */
[----:B------:R-:W-:Y:S02]  /*a660*/  MOV R2, R3 ;  /* 0x0000000300027202 */ /* 0x000fe40000000f00 */
[----:B------:R-:W-:-:S02]  /*a670*/  CS2R R14, SRZ ;  /* 0x00000000000e7805 */ /* 0x000fc4000001ff00 */
[----:B------:R-:W-:Y:S02]  /*a680*/  CS2R R12, SRZ ;  /* 0x00000000000c7805 */ /* 0x000fe4000001ff00 */
[----:B------:R-:W-:Y:S01]  /*a690*/  CS2R R10, SRZ ;  /* 0x00000000000a7805 */ /* 0x000fe2000001ff00 */
[----:B------:R-:W-:Y:S06]  /*a6a0*/  @P0 BRA `(.L_x_6733) ;  /* 0x0000000000840947 */ /* 0x000fec0003800000 */
[----:B------:R-:W-:Y:S01]  /*a6b0*/  BSSY B2, `(.L_x_6733) ;  /* 0x0000020000027945 */ /* 0x000fe20003800000 */
[----:B------:R-:W-:Y:S01]  /*a6c0*/  IMAD.MOV.U32 R21, RZ, RZ, R0 ;  /* 0x000000ffff157224 */ /* 0x000fe200078e0000 */
[----:B------:R-:W-:Y:S01]  /*a6d0*/  MOV R4, R0 ;  /* 0x0000000000047202 */ /* 0x000fe20000000f00 */
[----:B------:R-:W-:Y:S01]  /*a6e0*/  IMAD.MOV.U32 R2, RZ, RZ, R3 ;  /* 0x000000ffff027224 */ /* 0x000fe200078e0003 */
[----:B------:R-:W-:-:S07]  /*a6f0*/  MOV R20, R3 ;  /* 0x0000000300147202 */ /* 0x000fce0000000f00 */
.L_x_6734:
[-C--:B------:R-:W-:Y:S01]  /*a700*/  IADD3 R13, R8, R7.reuse, RZ ;  /* 0x00000007080d7210 */ /* 0x080fe20007ffe0ff */
        /* <DEDUP_REMOVED lines=17> */
[----:B--2---:R-:W-:Y:S01]  /*a820*/  FADD.FTZ R3, R10, R3 ;  /* 0x000000030a037221 */ /* 0x004fe20000010000 */
[----:B------:R-:W-:Y:S01]  /*a830*/  FADD.FTZ R4, R11, R4 ;  /* 0x000000040b047221 */ /* 0x000fe20000010000 */
[----:B---3--:R-:W-:Y:S01]  /*a840*/  FADD.FTZ R20, R12, R20 ;  /* 0x000000140c147221 */ /* 0x008fe20000010000 */
[----:B------:R-:W-:Y:S01]  /*a850*/  FADD.FTZ R21, R13, R21 ;  /* 0x000000150d157221 */ /* 0x000fe20000010000 */
[----:B----4-:R-:W-:Y:S01]  /*a860*/  FADD.FTZ R6, R14, R6 ;  /* 0x000000060e067221 */ /* 0x010fe20000010000 */
[----:B------:R-:W-:Y:S01]  /*a870*/  FADD.FTZ R5, R15, R5 ;  /* 0x000000050f057221 */ /* 0x000fe20000010000 */
[----:B-----5:R-:W-:Y:S01]  /*a880*/  FADD.FTZ R2, R16, R2 ;  /* 0x0000000210027221 */ /* 0x020fe20000010000 */
[----:B------:R-:W-:-:S05]  /*a890*/  FADD.FTZ R0, R17, R0 ;  /* 0x0000000011007221 */ /* 0x000fca0000010000 */
[----:B------:R-:W-:Y:S05]  /*a8a0*/  @!P0 BRA `(.L_x_6734) ;  /* 0xfffffffc00948947 */ /* 0x000fea000383ffff */
[----:B------:R-:W-:Y:S05]  /*a8b0*/  BSYNC B2 ;  /* 0x0000000000027941 */ /* 0x000fea0003800000 */
.L_x_6733:
[----:B------:R-:W-:Y:S05]  /*a8c0*/  BSYNC B1 ;  /* 0x0000000000017941 */ /* 0x000fea0003800000 */
.L_x_6732:
[----:B------:R-:W-:Y:S01]  /*a8d0*/  ISETP.GE.U32.AND P1, PT, R7, R9, PT ;  /* 0x000000090700720c */ /* 0x000fe20003f26070 */
[----:B------:R-:W-:-:S12]  /*a8e0*/  BSSY B1, `(.L_x_6735) ;  /* 0x0000016000017945 */ /* 0x000fd80003800000 */
[----:B------:R-:W-:Y:S05]  /*a8f0*/  @P1 BRA `(.L_x_6736) ;  /* 0x0000000000501947 */ /* 0x000fea0003800000 */
[----:B------:R-:W-:-:S04]  /*a900*/  IMAD R11, R22, R7, RZ ;  /* 0x00000007160b7224 */ /* 0x000fc800078e02ff */
[----:B------:R-:W-:-:S06]  /*a910*/  IMAD.WIDE.U32 R10, R11, 0x8, R18 ;  /* 0x000000080b0a7825 */ /* 0x000fcc00078e0012 */
[----:B------:R-:W5:Y:S01]  /*a920*/  LDG.E.64 R10, desc[UR36][R10.64] ;  /* 0x000000240a0a7981 */ /* 0x000f62000c1e1b00 */
[----:B------:R-:W-:-:S04]  /*a930*/  IADD3 R23, R7, R8, RZ ;  /* 0x0000000807177210 */ /* 0x000fc80007ffe0ff */
[----:B------:R-:W-:-:S13]  /*a940*/  ISETP.GE.U32.AND P0, PT, R23, R9, PT ;  /* 0x000000091700720c */ /* 0x000fda0003f06070 */
[----:B------:R-:W-:Y:S05]  /*a950*/  @P0 BRA `(.L_x_6736) ;  /* 0x0000000000380947 */ /* 0x000fea0003800000 */
[----:B------:R-:W-:-:S04]  /*a960*/  IMAD R13, R22, R23, RZ ;  /* 0x00000017160d7224 */ /* 0x000fc800078e02ff */
        /* <DEDUP_REMOVED lines=13> */
.L_x_6736:
[----:B------:R-:W-:Y:S05]  /*aa40*/  BSYNC B1 ;  /* 0x0000000000017941 */ /* 0x000fea0003800000 */
.L_x_6735:
        /* <DEDUP_REMOVED lines=18> */
.L_x_6738:
[----:B------:R-:W-:Y:S05]  /*ab70*/  BSYNC B1 ;  /* 0x0000000000017941 */ /* 0x000fea0003800000 */
.L_x_6737:
[----:B------:R-:W-:Y:S01]  /*ab80*/  FADD.FTZ R4, R4, R21 ;  /* 0x0000001504047221 */ /* 0x000fe20000010000 */
[----:B------:R-:W-:-:S03]  /*ab90*/  FADD.FTZ R3, R3, R20 ;  /* 0x0000001403037221 */ /* 0x000fc60000010000 */
[----:B------:R-:W-:Y:S01]  /*aba0*/  FADD.FTZ R5, R4, R5 ;  /* 0x0000000504057221 */ /* 0x000fe20000010000 */
[----:B------:R-:W-:-:S03]  /*abb0*/  FADD.FTZ R3, R3, R6 ;  /* 0x0000000603037221 */ /* 0x000fc60000010000 */
[----:B-----5:R-:W-:Y:S01]  /*abc0*/  FADD.FTZ R17, R5, R0 ;  /* 0x0000000005117221 */ /* 0x020fe20000010000 */
[----:B------:R-:W-:Y:S01]  /*abd0*/  FADD.FTZ R16, R3, R2 ;  /* 0x0000000203107221 */ /* 0x000fe20000010000 */
[----:B------:R-:W-:Y:S06]  /*abe0*/  BRA `(.L_x_6699) ;  /* 0x0000000400747947 */ /* 0x000fec0003800000 */
.L_x_6714:
[----:B------:R-:W0:Y:S01]  /*abf0*/  LDC R21, c[0x0][0x22c] ;  /* 0x00008b00ff157b82 */ /* 0x000e220000000800 */
[----:B------:R-:W-:Y:S01]  /*ac00*/  BSSY B1, `(.L_x_6739) ;  /* 0x000002e000017945 */ /* 0x000fe20003800000 */
[----:B------:R-:W-:Y:S02]  /*ac10*/  CS2R R14, SRZ ;  /* 0x00000000000e7805 */ /* 0x000fe4000001ff00 */
[----:B------:R-:W-:Y:S02]  /*ac20*/  CS2R R16, SRZ ;  /* 0x0000000000107805 */ /* 0x000fe4000001ff00 */
[----:B------:R-:W-:Y:S02]  /*ac30*/  CS2R R10, SRZ ;  /* 0x00000000000a7805 */ /* 0x000fe4000001ff00 */
[----:B------:R-:W-:Y:S01]  /*ac40*/  CS2R R12, SRZ ;  /* 0x00000000000c7805 */ /* 0x000fe2000001ff00 */
        /* <DEDUP_REMOVED lines=17> */
.L_x_6741:
[C---:B------:R-:W-:Y:S01]  /*ad60*/  IADD3 R10, R0.reuse, R21, RZ ;  /* 0x00000015000a7210 */ /* 0x040fe20007ffe0ff */
[----:B------:R-:W-:-:S03]  /*ad70*/  IMAD.WIDE.U32 R12, R0, 0x8, R18 ;  /* 0x00000008000c7825 */ /* 0x000fc600078e0012 */
[C---:B------:R-:W-:Y:S01]  /*ad80*/  IADD3 R16, R10.reuse, R21, RZ ;  /* 0x000000150a107210 */ /* 0x040fe20007ffe0ff */
[----:B------:R-:W-:Y:S02]  /*ad90*/  IMAD.WIDE.U32 R10, R10, 0x8, R18 ;  /* 0x000000080a0a7825 */ /* 0x000fe400078e0012 */
[----:B------:R-:W2:Y:S02]  /*ada0*/  LDG.E.64 R12, desc[UR36][R12.64] ;  /* 0x000000240c0c7981 */ /* 0x000ea4000c1e1b00 */
[C---:B------:R-:W-:Y:S02]  /*adb0*/  IMAD.IADD R0, R16.reuse, 0x1, R21 ;  /* 0x0000000110007824 */ /* 0x040fe400078e0215 */
[--C-:B------:R-:W-:Y:S01]  /*adc0*/  IMAD.WIDE.U32 R16, R16, 0x8, R18.reuse ;  /* 0x0000000810107825 */ /* 0x100fe200078e0012 */
[----:B------:R-:W3:Y:S03]  /*add0*/  LDG.E.64 R10, desc[UR36][R10.64] ;  /* 0x000000240a0a7981 */ /* 0x000ee6000c1e1b00 */
[----:B------:R-:W-:-:S02]  /*ade0*/  IMAD.WIDE.U32 R14, R0, 0x8, R18 ;  /* 0x00000008000e7825 */ /* 0x000fc400078e0012 */
        /* <DEDUP_REMOVED lines=15> */
.L_x_6740:
[----:B------:R-:W-:Y:S05]  /*aee0*/  BSYNC B1 ;  /* 0x0000000000017941 */ /* 0x000fea0003800000 */
.L_x_6739:
        /* <DEDUP_REMOVED lines=19> */
.L_x_6743:
[----:B------:R-:W-:Y:S05]  /*b020*/  BSYNC B1 ;  /* 0x0000000000017941 */ /* 0x000fea0003800000 */
.L_x_6742:
        /* <DEDUP_REMOVED lines=18> */
.L_x_6745:
[----:B------:R-:W-:Y:S05]  /*b150*/  BSYNC B1 ;  /* 0x0000000000017941 */ /* 0x000fea0003800000 */
.L_x_6744:
[----:B------:R-:W-:Y:S01]  /*b160*/  FADD.FTZ R8, R20, R8 ;  /* 0x0000000814087221 */ /* 0x000fe20000010000 */
[----:B------:R-:W-:-:S03]  /*b170*/  FADD.FTZ R4, R5, R4 ;  /* 0x0000000405047221 */ /* 0x000fc60000010000 */
[----:B------:R-:W-:Y:S01]  /*b180*/  FADD.FTZ R7, R8, R7 ;  /* 0x0000000708077221 */ /* 0x000fe20000010000 */
[----:B------:R-:W-:-:S03]  /*b190*/  FADD.FTZ R3, R4, R3 ;  /* 0x0000000304037221 */ /* 0x000fc60000010000 */
[----:B-----5:R-:W-:Y:S01]  /*b1a0*/  FADD.FTZ R17, R7, R2 ;  /* 0x0000000207117221 */ /* 0x020fe20000010000 */
[----:B------:R-:W-:-:S07]  /*b1b0*/  FADD.FTZ R16, R3, R6 ;  /* 0x0000000603107221 */ /* 0x000fce0000010000 */
.L_x_6699:
[----:B------:R-:W-:Y:S05]  /*b1c0*/  BSYNC B0 ;  /* 0x0000000000007941 */ /* 0x000fea0003800000 */
.L_x_6698:
        /* <DEDUP_REMOVED lines=18> */
.L_x_6747:
[----:B------:R-:W2:Y:S01]  /*b2f0*/  S2R R5, SR_TID.Y ;  /* 0x0000000000057919 */ /* 0x000ea20000002200 */
[----:B------:R-:W3:Y:S01]  /*b300*/  S2R R4, SR_TID.X ;  /* 0x0000000000047919 */ /* 0x000ee20000002100 */
[----:B------:R-:W-:Y:S01]  /*b310*/  BAR.SYNC.DEFER_BLOCKING 0x0 ;  /* 0x0000000000007b1d */ /* 0x000fe20000010000 */
[----:B--2---:R-:W-:-:S05]  /*b320*/  IMAD.IADD R3, R5, 0x1, R2 ;  /* 0x0000000105037824 */ /* 0x004fca00078e0202 */
[----:B------:R-:W-:-:S04]  /*b330*/  ISETP.GE.U32.AND P0, PT, R3, UR7, PT ;  /* 0x0000000703007c0c */ /* 0x000fc8000bf06070 */
[----:B------:R-:W-:-:S13]  /*b340*/  ISETP.GE.U32.OR P0, PT, R5, R2, P0 ;  /* 0x000000020500720c */ /* 0x000fda0000706470 */
[----:B---3--:R-:W-:-:S05]  /*b350*/  @!P0 IMAD R3, R3, UR6, R4 ;  /* 0x0000000603038c24 */ /* 0x008fca000f8e0204 */
[----:B------:R-:W-:-:S05]  /*b360*/  @!P0 LEA R3, R3, UR4, 0x3 ;  /* 0x0000000403038c11 */ /* 0x000fca000f8e18ff */
[----:B------:R-:W1:Y:S02]  /*b370*/  @!P0 LDS.64 R4, [R3] ;  /* 0x0000000003048984 */ /* 0x000e640000000a00 */
[----:B-1----:R-:W-:Y:S01]  /*b380*/  @!P0 FADD.FTZ R16, R16, R4 ;  /* 0x0000000410108221 */ /* 0x002fe20000010000 */
[----:B------:R-:W-:-:S05]  /*b390*/  @!P0 FADD.FTZ R17, R17, R5 ;  /* 0x0000000511118221 */ /* 0x000fca0000010000 */
[----:B------:R2:W-:Y:S01]  /*b3a0*/  @!P0 STS.64 [R0], R16 ;  /* 0x0000001000008388 */ /* 0x0005e20000000a00 */
[----:B------:R-:W-:Y:S02]  /*b3b0*/  ISETP.GT.AND P0, PT, R2, 0x1, PT ;  /* 0x000000010200780c */ /* 0x000fe40003f04270 */
[----:B------:R-:W-:-:S11]  /*b3c0*/  SHF.R.S32.HI R2, RZ, 0x1, R2 ;  /* 0x00000001ff027819 */ /* 0x000fd60000011402 */
[----:B--2---:R-:W-:Y:S05]  /*b3d0*/  @P0 BRA `(.L_x_6747) ;  /* 0xfffffffc00c40947 */ /* 0x004fea000383ffff */
.L_x_6746:
[----:B------:R-:W-:Y:S02]  /*b3e0*/  ULDC UR4, c[0x0][0x238] ;  /* 0x00008e0000047ab9 */ /* 0x000fe40000000800 */
[----:B------:R-:W-:-:S13]  /*b3f0*/  ISETP.NE.AND P0, PT, RZ, UR4, PT ;  /* 0x00000004ff007c0c */ /* 0x000fda000bf05270 */
[----:B------:R-:W-:Y:S05]  /*b400*/  @!P0 BRA `(.L_x_6748) ;  /* 0x0000000000ac8947 */ /* 0x000fea0003800000 */
[----:B------:R-:W2:Y:S02]  /*b410*/  LDC R7, c[0x0][RZ] ;  /* 0x00000000ff077b82 */ /* 0x000ea40000000800 */
[----:B--2---:R-:W-:Y:S02]  /*b420*/  ISETP.GT.AND P0, PT, R7, 0x20, PT ;  /* 0x000000200700780c */ /* 0x004fe40003f04270 */
[----:B-1----:R-:W-:-:S11]  /*b430*/  MOV R0, R7 ;  /* 0x0000000700007202 */ /* 0x002fd60000000f00 */
[----:B------:R-:W-:Y:S05]  /*b440*/  @!P0 BRA `(.L_x_6749) ;  /* 0x0000000000708947 */ /* 0x000fea0003800000 */
[----:B------:R-:W1:Y:S01]  /*b450*/  S2R R3, SR_TID.Y ;  /* 0x0000000000037919 */ /* 0x000e620000002200 */
[----:B------:R-:W2:Y:S01]  /*b460*/  S2UR UR5, SR_CgaCtaId ;  /* 0x00000000000579c3 */ /* 0x000ea20000008800 */
[----:B------:R-:W-:Y:S01]  /*b470*/  UMOV UR4, 0x400 ;  /* 0x0000040000047882 */ /* 0x000fe20000000000 */
[----:B------:R-:W1:Y:S01]  /*b480*/  S2R R4, SR_TID.X ;  /* 0x0000000000047919 */ /* 0x000e620000002100 */
[----:B------:R-:W-:-:S04]  /*b490*/  UIADD3 UR4, UR4, 0x10, URZ ;  /* 0x0000001004047890 */ /* 0x000fc8000fffe03f */
[----:B--2---:R-:W-:Y:S01]  /*b4a0*/  ULEA UR4, UR5, UR4, 0x18 ;  /* 0x0000000405047291 */ /* 0x004fe2000f8ec03f */
[----:B-1----:R-:W-:-:S05]  /*b4b0*/  IMAD R0, R3, R7, R4 ;  /* 0x0000000703007224 */ /* 0x002fca00078e0204 */
[----:B------:R-:W-:Y:S02]  /*b4c0*/  LEA R2, R0, UR4, 0x3 ;  /* 0x0000000400027c11 */ /* 0x000fe4000f8e18ff */
[----:B------:R-:W-:-:S03]  /*b4d0*/  LEA.HI R0, R7, R7, RZ, 0x1 ;  /* 0x0000000707007211 */ /* 0x000fc600078f08ff */
[----:B------:R1:W-:Y:S01]  /*b4e0*/  STS.64 [R2], R16 ;  /* 0x0000001002007388 */ /* 0x0003e20000000a00 */
[----:B------:R-:W-:Y:S01]  /*b4f0*/  SHF.R.S32.HI R3, RZ, 0x1, R0 ;  /* 0x00000001ff037819 */ /* 0x000fe20000011400 */
[----:B------:R-:W-:-:S03]  /*b500*/  HFMA2.MMA R0, -RZ, RZ, 0, 1.9073486328125e-06 ;  /* 0x00000020ff007435 */ /* 0x000fc600000001ff */
[----:B------:R-:W-:-:S13]  /*b510*/  ISETP.GE.AND P0, PT, R3, 0x20, PT ;  /* 0x000000200300780c */ /* 0x000fda0003f06270 */
[----:B-1----:R-:W-:Y:S05]  /*b520*/  @!P0 BRA `(.L_x_6749) ;  /* 0x0000000000388947 */ /* 0x002fea0003800000 */
.L_x_6750:
[----:B------:R-:W1:Y:S01]  /*b530*/  S2R R4, SR_TID.X ;  /* 0x0000000000047919 */ /* 0x000e620000002100 */
[----:B------:R-:W-:Y:S01]  /*b540*/  BAR.SYNC.DEFER_BLOCKING 0x0 ;  /* 0x0000000000007b1d */ /* 0x000fe20000010000 */
[----:B-1----:R-:W-:-:S05]  /*b550*/  IMAD.IADD R0, R4, 0x1, R3 ;  /* 0x0000000104007824 */ /* 0x002fca00078e0203 */
        /* <DEDUP_REMOVED lines=11> */
.L_x_6749:
[----:B------:R-:W-:Y:S01]  /*b610*/  BAR.SYNC.DEFER_BLOCKING 0x0 ;  /* 0x0000000000007b1d */ /* 0x000fe20000010000 */
[----:B------:R-:W-:-:S13]  /*b620*/  ISETP.GE.AND P0, PT, R0, 0x2, PT ;  /* 0x000000020000780c */ /* 0x000fda0003f06270 */
[----:B------:R-:W-:Y:S05]  /*b630*/  @!P0 BRA `(.L_x_6748) ;  /* 0x0000000000208947 */ /* 0x000fea0003800000 */
[----:B------:R-:W-:-:S07]  /*b640*/  IMAD.MOV.U32 R3, RZ, RZ, 0x1 ;  /* 0x00000001ff037424 */ /* 0x000fce00078e00ff */
.L_x_6751:
[----:B------:R-:W1:Y:S04]  /*b650*/  SHFL.DOWN PT, R5, R16, R3, 0x1f ;  /* 0x08001f0310057589 */ /* 0x000e6800000e0000 */
[----:B------:R2:W3:Y:S02]  /*b660*/  SHFL.DOWN PT, R2, R17, R3, 0x1f ;  /* 0x08001f0311027589 */ /* 0x0004e400000e0000 */
[----:B--2---:R-:W-:-:S04]  /*b670*/  SHF.L.U32 R3, R3, 0x1, RZ ;  /* 0x0000000103037819 */ /* 0x004fc800000006ff */
[----:B------:R-:W-:Y:S01]  /*b680*/  ISETP.GE.AND P0, PT, R3, R0, PT ;  /* 0x000000000300720c */ /* 0x000fe20003f06270 */
[----:B-1----:R-:W-:Y:S01]  /*b690*/  FADD.FTZ R16, R5, R16 ;  /* 0x0000001005107221 */ /* 0x002fe20000010000 */
[----:B---3--:R-:W-:-:S11]  /*b6a0*/  FADD.FTZ R17, R2, R17 ;  /* 0x0000001102117221 */ /* 0x008fd60000010000 */
[----:B------:R-:W-:Y:S05]  /*b6b0*/  @!P0 BRA `(.L_x_6751) ;  /* 0xfffffffc00e48947 */ /* 0x000fea000383ffff */
.L_x_6748:
[----:B0-----:R-:W0:Y:S01]  /*b6c0*/  LDC R11, c[0x0][0x3f4] ;  /* 0x0000fd00ff0b7b82 */ /* 0x001e220000000800 */
[----:B------:R-:W-:Y:S01]  /*b6d0*/  HFMA2.MMA R18, -RZ, RZ, 0, 0 ;  /* 0x00000000ff127435 */ /* 0x000fe200000001ff */
        /* <DEDUP_REMOVED lines=275> */
.L_x_6752:
[----:B------:R-:W-:Y:S01]  /*c810*/  ULDC.64 UR6, c[0x0][0x608] ;  /* 0x0001820000067ab9 */ /* 0x000fe20000000a00 */
[----:B------:R-:W-:Y:S02]  /*c820*/  CS2R R2, SRZ ;  /* 0x0000000000027805 */ /* 0x000fe4000001ff00 */
[----:B------:R-:W-:Y:S01]  /*c830*/  ISETP.NE.U32.AND P0, PT, RZ, UR6, PT ;  /* 0x00000006ff007c0c */ /* 0x000fe2000bf05070 */
[----:B------:R-:W-:Y:S01]  /*c840*/  ULDC.64 UR4, c[0x0][0x5f8] ;  /* 0x00017e0000047ab9 */ /* 0x000fe20000000a00 */
[----:B------:R-:W-:Y:S01]  /*c850*/  IMAD.MOV.U32 R10, RZ, RZ, RZ ;  /* 0x000000ffff0a7224 */ /* 0x000fe200078e00ff */
[----:B------:R-:W-:Y:S02]  /*c860*/  IADD3 R4, P2, R18, UR4, RZ ;  /* 0x0000000412047c10 */ /* 0x000fe4000ff5e0ff */
[----:B------:R-:W-:Y:S02]  /*c870*/  ISETP.NE.AND.EX P0, PT, RZ, UR7, PT, P0 ;  /* 0x00000007ff007c0c */ /* 0x000fe4000bf05300 */
[----:B------:R-:W-:-:S11]  /*c880*/  IADD3.X R5, RZ, UR5, RZ, P2, !PT ;  /* 0x00000005ff057c10 */ /* 0x000fd600097fe4ff */
        /* <DEDUP_REMOVED lines=8> */
[----:B------:R-:W-:Y:S01]  /*c910*/  IMAD.MOV.U32 R18, RZ, RZ, RZ ;  /* 0x000000ffff127224 */ /* 0x000fe200078e00ff */
[----:B------:R-:W2:Y:S01]  /*c920*/  S2R R14, SR_TID.Y ;  /* 0x00000000000e7919 */ /* 0x000ea20000002200 */
[----:B-1----:R-:W1:Y:S01]  /*c930*/  S2R R0, SR_CTAID.X ;  /* 0x0000000000007919 */ /* 0x002e620000002500 */
[----:B0-----:R-:W-:Y:S01]  /*c940*/  IMAD R4, R15, UR6, RZ ;  /* 0x000000060f047c24 */ /* 0x001fe2000f8e02ff */
[----:B------:R-:W-:-:S03]  /*c950*/  ULDC UR6, c[0x0][0x248] ;  /* 0x0000920000067ab9 */ /* 0x000fc60000000800 */
[----:B--2---:R-:W-:Y:S01]  /*c960*/  IMAD R5, R14, UR6, R4 ;  /* 0x000000060e057c24 */ /* 0x004fe2000f8e0204 */
[----:B------:R-:W-:-:S03]  /*c970*/  ULDC UR6, c[0x0][0x230] ;  /* 0x00008c0000067ab9 */ /* 0x000fc60000000800 */
[----:B-1----:R-:W-:Y:S01]  /*c980*/  IMAD R5, R0, UR6, R5 ;  /* 0x0000000600057c24 */ /* 0x002fe2000f8e0205 */
        /* <DEDUP_REMOVED lines=274> */
.L_x_6754:
        /* <DEDUP_REMOVED lines=17> */
.L_x_6756:
[----:B0-----:R-:W-:Y:S05]  /*dbc0*/  BSYNC B0 ;  /* 0x0000000000007941 */ /* 0x001fea0003800000 */
.L_x_6755:
        /* <DEDUP_REMOVED lines=14> */
.L_x_6758:
[----:B------:R-:W-:Y:S05]  /*dcb0*/  BSYNC B0 ;  /* 0x0000000000007941 */ /* 0x000fea0003800000 */
.L_x_6757:
        /* <DEDUP_REMOVED lines=35> */
.L_x_6760:
[----:B------:R-:W-:Y:S05]  /*def0*/  BSYNC B0 ;  /* 0x0000000000007941 */ /* 0x000fea0003800000 */
.L_x_6759:
        /* <DEDUP_REMOVED lines=32> */
.L_x_6765:
[----:B------:R-:W-:-:S04]  /*e100*/  IMAD.IADD R9, R0, 0x1, R11 ;  /* 0x0000000100097824 */ /* 0x000fc800078e020b */
[----:B-1----:R-:W-:-:S06]  /*e110*/  IMAD.WIDE.U32 R8, R9, 0x8, R6 ;  /* 0x0000000809087825 */ /* 0x002fcc00078e0006 */
[----:B------:R-:W2:Y:S01]  /*e120*/  LDG.E.64 R8, desc[UR36][R8.64] ;  /* 0x0000002408087981 */ /* 0x000ea2000c1e1b00 */
[----:B------:R-:W-:-:S04]  /*e130*/  IADD3 R11, R12, R11, RZ ;  /* 0x0000000b0c0b7210 */ /* 0x000fc80007ffe0ff */
[----:B------:R-:W-:Y:S01]  /*e140*/  ISETP.GE.U32.AND P0, PT, R11, UR6, PT ;  /* 0x000000060b007c0c */ /* 0x000fe2000bf06070 */
[----:B--2---:R-:W-:Y:S01]  /*e150*/  FADD.FTZ R16, R8, R16 ;  /* 0x0000001008107221 */ /* 0x004fe20000010000 */
[----:B------:R-:W-:-:S11]  /*e160*/  FADD.FTZ R17, R9, R17 ;  /* 0x0000001109117221 */ /* 0x000fd60000010000 */
[----:B------:R-:W-:Y:S05]  /*e170*/  @!P0 BRA `(.L_x_6765) ;  /* 0xfffffffc00e08947 */ /* 0x000fea000383ffff */
[----:B------:R-:W-:Y:S05]  /*e180*/  BSYNC B1 ;  /* 0x0000000000017941 */ /* 0x000fea0003800000 */
.L_x_6764:
[----:B------:R-:W-:Y:S05]  /*e190*/  BRA `(.L_x_6763) ;  /* 0x0000000000507947 */ /* 0x000fea0003800000 */
.L_x_6762:
        /* <DEDUP_REMOVED lines=10> */
.L_x_6766:
[----:B------:R-:W0:Y:S01]  /*e240*/  S2R R9, SR_TID.X ;  /* 0x0000000000097919 */ /* 0x000e220000002100 */
[----:B------:R-:W-:-:S04]  /*e250*/  IMAD.IADD R8, R0, 0x1, R11 ;  /* 0x0000000100087824 */ /* 0x000fc800078e020b */
[----:B0-----:R-:W-:-:S04]  /*e260*/  IMAD R9, R8, R13, R9 ;  /* 0x0000000d08097224 */ /* 0x001fc800078e0209 */
[----:B-1----:R-:W-:-:S06]  /*e270*/  IMAD.WIDE.U32 R8, R9, 0x8, R6 ;  /* 0x0000000809087825 */ /* 0x002fcc00078e0006 */
[----:B------:R-:W3:Y:S01]  /*e280*/  LDG.E.64 R8, desc[UR36][R8.64] ;  /* 0x0000002408087981 */ /* 0x000ee2000c1e1b00 */
[----:B--2---:R-:W-:-:S04]  /*e290*/  IADD3 R11, R12, R11, RZ ;  /* 0x0000000b0c0b7210 */ /* 0x004fc80007ffe0ff */
[----:B------:R-:W-:Y:S01]  /*e2a0*/  ISETP.GE.U32.AND P0, PT, R11, UR5, PT ;  /* 0x000000050b007c0c */ /* 0x000fe2000bf06070 */
[----:B---3--:R-:W-:Y:S01]  /*e2b0*/  FADD.FTZ R16, R8, R16 ;  /* 0x0000001008107221 */ /* 0x008fe20000010000 */
[----:B------:R-:W-:-:S11]  /*e2c0*/  FADD.FTZ R17, R9, R17 ;  /* 0x0000001109117221 */ /* 0x000fd60000010000 */
[----:B------:R-:W-:Y:S05]  /*e2d0*/  @!P0 BRA `(.L_x_6766) ;  /* 0xfffffffc00d88947 */ /* 0x000fea000383ffff */
.L_x_6763:
[----:B------:R-:W-:Y:S05]  /*e2e0*/  BSYNC B0 ;  /* 0x0000000000007941 */ /* 0x000fea0003800000 */
.L_x_6761:
        /* <DEDUP_REMOVED lines=15> */
.L_x_6768:
[----:B------:R-:W1:Y:S01]  /*e3e0*/  S2R R9, SR_TID.Y ;  /* 0x0000000000097919 */ /* 0x000e620000002200 */
[----:B------:R-:W2:Y:S01]  /*e3f0*/  S2R R7, SR_TID.X ;  /* 0x0000000000077919 */ /* 0x000ea20000002100 */
[----:B------:R-:W-:Y:S01]  /*e400*/  BAR.SYNC.DEFER_BLOCKING 0x0 ;  /* 0x0000000000007b1d */ /* 0x000fe20000010000 */
[----:B-1----:R-:W-:-:S05]  /*e410*/  IMAD.IADD R8, R9, 0x1, R6 ;  /* 0x0000000109087824 */ /* 0x002fca00078e0206 */
[----:B------:R-:W-:-:S04]  /*e420*/  ISETP.GE.U32.AND P0, PT, R8, UR5, PT ;  /* 0x0000000508007c0c */ /* 0x000fc8000bf06070 */
[----:B------:R-:W-:-:S13]  /*e430*/  ISETP.GE.U32.OR P0, PT, R9, R6, P0 ;  /* 0x000000060900720c */ /* 0x000fda0000706470 */
[----:B--2---:R-:W-:-:S05]  /*e440*/  @!P0 IMAD R7, R8, R11, R7 ;  /* 0x0000000b08078224 */ /* 0x004fca00078e0207 */
        /* <DEDUP_REMOVED lines=8> */
.L_x_6767:
        /* <DEDUP_REMOVED lines=10> */
.L_x_6771:
[----:B------:R-:W1:Y:S01]  /*e570*/  S2R R8, SR_TID.X ;  /* 0x0000000000087919 */ /* 0x000e620000002100 */
[----:B------:R-:W-:Y:S01]  /*e580*/  BAR.SYNC.DEFER_BLOCKING 0x0 ;  /* 0x0000000000007b1d */ /* 0x000fe20000010000 */
[----:B-1----:R-:W-:-:S05]  /*e590*/  IMAD.IADD R6, R8, 0x1, R7 ;  /* 0x0000000108067824 */ /* 0x002fca00078e0207 */
        /* <DEDUP_REMOVED lines=11> */
.L_x_6770:
[----:B------:R-:W-:Y:S01]  /*e650*/  BAR.SYNC.DEFER_BLOCKING 0x0 ;  /* 0x0000000000007b1d */ /* 0x000fe20000010000 */
[----:B------:R-:W-:-:S13]  /*e660*/  ISETP.GE.AND P0, PT, R6, 0x2, PT ;  /* 0x000000020600780c */ /* 0x000fda0003f06270 */
[----:B------:R-:W-:Y:S05]  /*e670*/  @!P0 BRA `(.L_x_6769) ;  /* 0x0000000000208947 */ /* 0x000fea0003800000 */
[----:B------:R-:W-:-:S07]  /*e680*/  IMAD.MOV.U32 R7, RZ, RZ, 0x1 ;  /* 0x00000001ff077424 */ /* 0x000fce00078e00ff */
.L_x_6772:
[----:B------:R-:W1:Y:S04]  /*e690*/  SHFL.DOWN PT, R9, R16, R7, 0x1f ;  /* 0x08001f0710097589 */ /* 0x000e6800000e0000 */
[----:B0-----:R0:W2:Y:S02]  /*e6a0*/  SHFL.DOWN PT, R0, R17, R7, 0x1f ;  /* 0x08001f0711007589 */ /* 0x0010a400000e0000 */
[----:B0-----:R-:W-:-:S04]  /*e6b0*/  SHF.L.U32 R7, R7, 0x1, RZ ;  /* 0x0000000107077819 */ /* 0x001fc800000006ff */
[----:B------:R-:W-:Y:S01]  /*e6c0*/  ISETP.GE.AND P0, PT, R7, R6, PT ;  /* 0x000000060700720c */ /* 0x000fe20003f06270 */
[----:B-1----:R-:W-:Y:S01]  /*e6d0*/  FADD.FTZ R16, R9, R16 ;  /* 0x0000001009107221 */ /* 0x002fe20000010000 */
[----:B--2---:R-:W-:-:S11]  /*e6e0*/  FADD.FTZ R17, R0, R17 ;  /* 0x0000001100117221 */ /* 0x004fd60000010000 */
[----:B------:R-:W-:Y:S05]  /*e6f0*/  @!P0 BRA `(.L_x_6772) ;  /* 0xfffffffc00e48947 */ /* 0x000fea000383ffff */
.L_x_6769:
        /* <DEDUP_REMOVED lines=10> */
[----:B0-----:R-:W-:Y:S01]  /*e7a0*/  FADD.FTZ R16, R16, R4 ;  /* 0x0000000410107221 */ /* 0x001fe20000010000 */
[----:B------:R-:W-:-:S07]  /*e7b0*/  FADD.FTZ R17, R17, R5 ;  /* 0x0000000511117221 */ /* 0x000fce0000010000 */
.L_x_6774:
        /* <DEDUP_REMOVED lines=20> */
.L_x_6776:
[----:B------:R-:W-:Y:S02]  /*e900*/  ULDC.64 UR4, c[0x0][0x5f8] ;  /* 0x00017e0000047ab9 */ /* 0x000fe40000000a00 */
[----:B------:R-:W-:-:S04]  /*e910*/  IADD3 R18, P0, R18, UR4, RZ ;  /* 0x0000000412127c10 */ /* 0x000fc8000ff1e0ff */
[----:B------:R-:W-:-:S05]  /*e920*/  IADD3.X R19, RZ, UR5, RZ, P0, !PT ;  /* 0x00000005ff137c10 */ /* 0x000fca00087fe4ff */
[----:B------:R-:W-:Y:S01]  /*e930*/  STG.E.64 desc[UR36][R18.64], R16 ;  /* 0x0000001012007986 */ /* 0x000fe2000c101b24 */
[----:B------:R-:W-:Y:S05]  /*e940*/  EXIT ;  /* 0x000000000000794d */ /* 0x000fea0003800000 */
.L_x_6775:
[----:B------:R-:W-:Y:S01]  /*e950*/  STG.E.64 desc[UR36][R2.64], R16 ;  /* 0x0000001002007986 */ /* 0x000fe2000c101b24 */
[----:B------:R-:W-:Y:S05]  /*e960*/  EXIT ;  /* 0x000000000000794d */ /* 0x000fea0003800000 */
.L_x_6773:
[----:B------:R-:W-:Y:S01]  /*e970*/  ISETP.NE.AND P0, PT, RZ, UR38, PT ;  /* 0x00000026ff007c0c */ /* 0x000fe2000bf05270 */
[----:B------:R-:W-:Y:S02]  /*e980*/  ULDC.U8 UR4, c[0x0][0x629] ;  /* 0x00018a4000047ab9 */ /* 0x000fe40000000000 */
[----:B------:R-:W-:-:S10]  /*e990*/  ISETP.NE.AND P1, PT, RZ, UR4, PT ;  /* 0x00000004ff007c0c */ /* 0x000fd4000bf25270 */
[----:B------:R-:W-:Y:S05]  /*e9a0*/  @!P0 BRA `(.L_x_6777) ;  /* 0x00000000000c8947 */ /* 0x000fea0003800000 */
[----:B------:R-:W0:Y:S02]  /*e9b0*/  LDG.E.64 R2, desc[UR36][R4.64] ;  /* 0x0000002404027981 */ /* 0x000e24000c1e1b00 */
[----:B0-----:R-:W-:Y:S01]  /*e9c0*/  FADD.FTZ R16, R16, R2 ;  /* 0x0000000210107221 */ /* 0x001fe20000010000 */
[----:B------:R-:W-:-:S07]  /*e9d0*/  FADD.FTZ R17, R17, R3 ;  /* 0x0000000311117221 */ /* 0x000fce0000010000 */
.L_x_6777:
        /* <DEDUP_REMOVED lines=20> */
.L_x_6779:
[----:B------:R-:W-:Y:S02]  /*eb20*/  ULDC.64 UR4, c[0x0][0x5f8] ;  /* 0x00017e0000047ab9 */ /* 0x000fe40000000a00 */
[----:B------:R-:W-:-:S05]  /*eb30*/  IADD3 R18, P0, R18, UR4, RZ ;  /* 0x0000000412127c10 */ /* 0x000fca000ff1e0ff */
[----:B------:R-:W-:-:S05]  /*eb40*/  IMAD.X R19, RZ, RZ, UR5, P0 ;  /* 0x00000005ff137e24 */ /* 0x000fca00080e06ff */
[----:B------:R-:W-:Y:S01]  /*eb50*/  STG.E.64 desc[UR36][R18.64], R16 ;  /* 0x0000001012007986 */ /* 0x000fe2000c101b24 */
[----:B------:R-:W-:Y:S05]  /*eb60*/  EXIT ;  /* 0x000000000000794d */ /* 0x000fea0003800000 */
.L_x_6778:
[----:B------:R-:W-:Y:S01]  /*eb70*/  STG.E.64 desc[UR36][R4.64], R16 ;  /* 0x0000001004007986 */ /* 0x000fe2000c101b24 */
[----:B------:R-:W-:Y:S05]  /*eb80*/  EXIT ;  /* 0x000000000000794d */ /* 0x000fea0003800000 */
.L_x_6753:
[----:B------:R-:W-:Y:S02]  /*eb90*/  ULDC UR4, c[0x0][0x228] ;  /* 0x00008a0000047ab9 */ /* 0x000fe40000000800 */
[----:B------:R-:W-:-:S13]  /*eba0*/  ISETP.GE.AND P0, PT, R29, UR4, PT ;  /* 0x000000041d007c0c */ /* 0x000fda000bf06270 */
[----:B------:R-:W-:Y:S05]  /*ebb0*/  @P0 EXIT ;  /* 0x000000000000094d */ /* 0x000fea0003800000 */
[----:B-1----:R-:W0:Y:S01]  /*ebc0*/  S2R R0, SR_TID.X ;  /* 0x0000000000007919 */ /* 0x002e220000002100 */
        /* <DEDUP_REMOVED lines=18> */
[----:B--2---:R-:W-:Y:S01]  /*ecf0*/  FADD.FTZ R16, R16, R4 ;  /* 0x0000000410107221 */ /* 0x004fe20000010000 */
[----:B------:R-:W-:-:S07]  /*ed00*/  FADD.FTZ R17, R17, R5 ;  /* 0x0000000511117221 */ /* 0x000fce0000010000 */
.L_x_6781:
        /* <DEDUP_REMOVED lines=20> */
.L_x_6783:
[----:B------:R-:W-:Y:S02]  /*ee50*/  ULDC.64 UR4, c[0x0][0x5f8] ;  /* 0x00017e0000047ab9 */ /* 0x000fe40000000a00 */
[----:B------:R-:W-:-:S04]  /*ee60*/  IADD3 R18, P0, R18, UR4, RZ ;  /* 0x0000000412127c10 */ /* 0x000fc8000ff1e0ff */
[----:B------:R-:W-:-:S05]  /*ee70*/  IADD3.X R19, RZ, UR5, RZ, P0, !PT ;  /* 0x00000005ff137c10 */ /* 0x000fca00087fe4ff */
[----:B------:R-:W-:Y:S01]  /*ee80*/  STG.E.64 desc[UR36][R18.64], R16 ;  /* 0x0000001012007986 */ /* 0x000fe2000c101b24 */
[----:B------:R-:W-:Y:S05]  /*ee90*/  EXIT ;  /* 0x000000000000794d */ /* 0x000fea0003800000 */
.L_x_6782:
[----:B------:R-:W-:Y:S01]  /*eea0*/  STG.E.64 desc[UR36][R2.64], R16 ;  /* 0x0000001002007986 */ /* 0x000fe2000c101b24 */
[----:B------:R-:W-:Y:S05]  /*eeb0*/  EXIT ;  /* 0x000000000000794d */ /* 0x000fea0003800000 */
.L_x_6780:
[----:B------:R-:W-:Y:S01]  /*eec0*/  ISETP.NE.AND P0, PT, RZ, UR38, PT ;  /* 0x00000026ff007c0c */ /* 0x000fe2000bf05270 */
[----:B------:R-:W-:Y:S02]  /*eed0*/  ULDC.U8 UR4, c[0x0][0x629] ;  /* 0x00018a4000047ab9 */ /* 0x000fe40000000000 */
[----:B------:R-:W-:-:S10]  /*eee0*/  ISETP.NE.AND P1, PT, RZ, UR4, PT ;  /* 0x00000004ff007c0c */ /* 0x000fd4000bf25270 */
[----:B------:R-:W-:Y:S05]  /*eef0*/  @!P0 BRA `(.L_x_6784) ;  /* 0x00000000000c8947 */ /* 0x000fea0003800000 */
[----:B------:R-:W2:Y:S02]  /*ef00*/  LDG.E.64 R2, desc[UR36][R4.64] ;  /* 0x0000002404027981 */ /* 0x000ea4000c1e1b00 */
[----:B--2---:R-:W-:Y:S01]  /*ef10*/  FADD.FTZ R16, R16, R2 ;  /* 0x0000000210107221 */ /* 0x004fe20000010000 */
[----:B------:R-:W-:-:S07]  /*ef20*/  FADD.FTZ R17, R17, R3 ;  /* 0x0000000311117221 */ /* 0x000fce0000010000 */
.L_x_6784:
        /* <DEDUP_REMOVED lines=20> */
.L_x_6786:
[----:B------:R-:W-:Y:S02]  /*f070*/  ULDC.64 UR4, c[0x0][0x5f8] ;  /* 0x00017e0000047ab9 */ /* 0x000fe40000000a00 */
[----:B------:R-:W-:-:S04]  /*f080*/  IADD3 R18, P0, R18, UR4, RZ ;  /* 0x0000000412127c10 */ /* 0x000fc8000ff1e0ff */
[----:B------:R-:W-:-:S05]  /*f090*/  IADD3.X R19, RZ, UR5, RZ, P0, !PT ;  /* 0x00000005ff137c10 */ /* 0x000fca00087fe4ff */
[----:B------:R-:W-:Y:S01]  /*f0a0*/  STG.E.64 desc[UR36][R18.64], R16 ;  /* 0x0000001012007986 */ /* 0x000fe2000c101b24 */
[----:B------:R-:W-:Y:S05]  /*f0b0*/  EXIT ;  /* 0x000000000000794d */ /* 0x000fea0003800000 */
.L_x_6785:
[----:B------:R-:W-:Y:S01]  /*f0c0*/  STG.E.64 desc[UR36][R4.64], R16 ;  /* 0x0000001004007986 */ /* 0x000fe2000c101b24 */
[----:B------:R-:W-:Y:S05]  /*f0d0*/  EXIT ;  /* 0x000000000000794d */ /* 0x000fea0003800000 */
.L_x_6787:
        /* <DEDUP_REMOVED lines=10> */
.L_x_9869:


//--------------------- .text._ZN2at6native13reduce_kernelILi256ELi2ENS0_8ReduceOpIN3c107complexIfEENS0_14func_wrapper_tIS5_ZNS0_11sum_functorIS5_S5_S5_EclERNS_14TensorIteratorEEUlS5_S5_E_EEjS5_Li4ELi4EEEEEvT1_ --------------------------
	.section	.text._ZN2at6native13reduce_kernelILi256ELi2ENS0_8ReduceOpIN3c107complexIfEENS0_14func_wrapper_tIS5_ZNS0_11sum_functorIS5_S5_S5_EclERNS_14TensorIteratorEEUlS5_S5_E_EEjS5_Li4ELi4EEEEEvT1_,"ax",@progbits
	.align	128
        .global         _ZN2at6native13reduce_kernelILi256ELi2ENS0_8ReduceOpIN3c107complexIfEENS0_14func_wrapper_tIS5_ZNS0_11sum_functorIS5_S5_S5_EclERNS_14TensorIteratorEEUlS5_S5_E_EEjS5_Li4ELi4EEEEEvT1_
        .type           _ZN2at6native13reduce_kernelILi256ELi2ENS0_8ReduceOpIN3c107complexIfEENS0_14func_wrapper_tIS5_ZNS0_11sum_functorIS5_S5_S5_EclERNS_14TensorIteratorEEUlS5_S5_E_EEjS5_Li4ELi4EEEEEvT1_,@function
        .size           _ZN2at6native13reduce_kernelILi256ELi2ENS0_8ReduceOpIN3c107complexIfEENS0_14func_wrapper_tIS5_ZNS0_11sum_functorIS5_S5_S5_EclERNS_14TensorIteratorEEUlS5_S5_E_EEjS5_Li4ELi4EEEEEvT1_,(.L_x_9870 - _ZN2at6native13reduce_kernelILi256ELi2ENS0_8ReduceOpIN3c107complexIfEENS0_14func_wrapper_tIS5_ZNS0_11sum_functorIS5_S5_S5_EclERNS_14TensorIteratorEEUlS5_S5_E_EEjS5_Li4ELi4EEEEEvT1_)
        .other          _ZN2at6native13reduce_kernelILi256ELi2ENS0_8ReduceOpIN3c107complexIfEENS0_14func_wrapper_tIS5_ZNS0_11sum_functorIS5_S5_S5_EclERNS_14TensorIteratorEEUlS5_S5_E_EEjS5_Li4ELi4EEEEEvT1_,@"STO_CUDA_ENTRY STV_DEFAULT"
_ZN2at6native13reduce_kernelILi256ELi2ENS0_8ReduceOpIN3c107complexIfEENS0_14func_wrapper_tIS5_ZNS0_11sum_functorIS5_S5_S5_EclERNS_14TensorIteratorEEUlS5_S5_E_EEjS5_Li4ELi4EEEEEvT1_:
.text._ZN2at6native13reduce_kernelILi256ELi2ENS0_8ReduceOpIN3c107complexIfEENS0_14func_wrapper_tIS5_ZNS0_11sum_functorIS5_S5_S5_EclERNS_14TensorIteratorEEUlS5_S5_E_EEjS5_Li4ELi4EEEEEvT1_:
        /* <DEDUP_REMOVED lines=288> */
.L_x_6788:
        /* <DEDUP_REMOVED lines=11> */
[----:B------:R-:W-:-:S02]  /*12b0*/  CS2R R26, SRZ ;  /* 0x00000000001a7805 */ /* 0x000fc4000001ff00 */
[----:B------:R-:W-:Y:S01]  /*12c0*/  CS2R R24, SRZ ;  /* 0x0000000000187805 */ /* 0x000fe2000001ff00 */
[C---:B0-----:R-:W-:Y:S02]  /*12d0*/  IMAD R3, R2.reuse, UR5, R3 ;  /* 0x0000000502037c24 */ /* 0x041fe4000f8e0203 */
        /* <DEDUP_REMOVED lines=32> */
.L_x_6792:
        /* <DEDUP_REMOVED lines=8> */
[----:B0-----:R-:W-:Y:S02]  /*1560*/  MOV R3, R23 ;  /* 0x0000001700037202 */ /* 0x001fe40000000f00 */
[----:B-1----:R-:W-:-:S09]  /*1570*/  MOV R0, R22 ;  /* 0x0000001600007202 */ /* 0x002fd20000000f00 */
        /* <DEDUP_REMOVED lines=17> */
.L_x_6798:
[----:B------:R-:W-:Y:S05]  /*1690*/  BSYNC B2 ;  /* 0x0000000000027941 */ /* 0x000fea0003800000 */
.L_x_6797:
        /* <DEDUP_REMOVED lines=9> */
[----:B--2---:R-:W-:Y:S01]  /*1730*/  FADD.FTZ R0, R5, UR5 ;  /* 0x0000000505007e21 */ /* 0x004fe20008010000 */
[----:B------:R-:W-:-:S07]  /*1740*/  FADD.FTZ R3, R4, UR4 ;  /* 0x0000000404037e21 */ /* 0x000fce0008010000 */
.L_x_6796:
[----:B------:R-:W-:Y:S05]  /*1750*/  BSYNC B1 ;  /* 0x0000000000017941 */ /* 0x000fea0003800000 */
.L_x_6795:
[----:B------:R-:W0:Y:S01]  /*1760*/  LDC R7, c[0x0][0x224] ;  /* 0x00008900ff077b82 */ /* 0x000e220000000800 */
[----:B------:R-:W-:-:S04]  /*1770*/  IADD3 R5, P0, -R6, 0x4, RZ ;  /* 0x0000000406057810 */ /* 0x000fc80007f1e1ff */
[----:B------:R-:W-:Y:S02]  /*1780*/  LEA R28, P1, R5, R28, 0x3 ;  /* 0x0000001c051c7211 */ /* 0x000fe400078218ff */
[----:B------:R-:W-:-:S04]  /*1790*/  IADD3.X R4, RZ, -0x1, RZ, P0, !PT ;  /* 0xffffffffff047810 */ /* 0x000fc800007fe4ff */
[----:B------:R-:W-:Y:S02]  /*17a0*/  LEA.HI.X R29, R5, R29, R4, 0x3, P1 ;  /* 0x0000001d051d7211 */ /* 0x000fe400008f1c04 */
[----:B0-----:R-:W-:-:S07]  /*17b0*/  IADD3 R14, R6, -0x4, R7 ;  /* 0xfffffffc060e7810 */ /* 0x001fce0007ffe007 */
.L_x_6794:
[----:B------:R-:W-:Y:S05]  /*17c0*/  BSYNC B0 ;  /* 0x0000000000007941 */ /* 0x000fea0003800000 */
.L_x_6793:
        /* <DEDUP_REMOVED lines=15> */
[----:B------:R-:W-:Y:S02]  /*18c0*/  MOV R24, R22 ;  /* 0x0000001600187202 */ /* 0x000fe40000000f00 */
[----:B------:R-:W-:-:S07]  /*18d0*/  MOV R25, R23 ;  /* 0x0000001700197202 */ /* 0x000fce0000000f00 */
.L_x_6801:
        /* <DEDUP_REMOVED lines=16> */
.L_x_6800:
[----:B------:R-:W-:Y:S05]  /*19e0*/  BSYNC B0 ;  /* 0x0000000000007941 */ /* 0x000fea0003800000 */
.L_x_6799:
        /* <DEDUP_REMOVED lines=8> */
.L_x_6803:
[----:B------:R-:W-:Y:S05]  /*1a70*/  BSYNC B0 ;  /* 0x0000000000007941 */ /* 0x000fea0003800000 */
.L_x_6802:
        /* <DEDUP_REMOVED lines=10> */
[----:B--2---:R-:W-:Y:S01]  /*1b20*/  FADD.FTZ R3, R3, R28 ;  /* 0x0000001c03037221 */ /* 0x004fe20000010000 */
[----:B------:R-:W-:-:S07]  /*1b30*/  FADD.FTZ R0, R0, R29 ;  /* 0x0000001d00007221 */ /* 0x000fce0000010000 */
.L_x_6805:
[----:B------:R-:W-:Y:S05]  /*1b40*/  BSYNC B0 ;  /* 0x0000000000007941 */ /* 0x000fea0003800000 */
.L_x_6804:
[----:B------:R-:W-:Y:S01]  /*1b50*/  FADD.FTZ R5, R24, R0 ;  /* 0x0000000018057221 */ /* 0x000fe20000010000 */
[----:B------:R-:W-:Y:S01]  /*1b60*/  FADD.FTZ R0, R25, R3 ;  /* 0x0000000319007221 */ /* 0x000fe20000010000 */
[----:B------:R-:W-:Y:S02]  /*1b70*/  CS2R R26, SRZ ;  /* 0x00000000001a7805 */ /* 0x000fe4000001ff00 */
[----:B------:R-:W-:Y:S01]  /*1b80*/  FADD.FTZ R5, R5, R22 ;  /* 0x0000001605057221 */ /* 0x000fe20000010000 */
[----:B------:R-:W-:-:S03]  /*1b90*/  FADD.FTZ R0, R0, R23 ;  /* 0x0000001700007221 */ /* 0x000fc60000010000 */
[----:B------:R-:W-:Y:S01]  /*1ba0*/  FADD.FTZ R25, R5, R20 ;  /* 0x0000001405197221 */ /* 0x000fe20000010000 */
[----:B------:R-:W-:Y:S01]  /*1bb0*/  FADD.FTZ R24, R0, R15 ;  /* 0x0000000f00187221 */ /* 0x000fe20000010000 */
[----:B------:R-:W-:Y:S06]  /*1bc0*/  BRA `(.L_x_6790) ;  /* 0x000000a0007c7947 */ /* 0x000fec0003800000 */
.L_x_6791:
        /* <DEDUP_REMOVED lines=26> */
[----:B------:R-:W-:-:S02]  /*1d70*/  MOV R32, R16 ;  /* 0x0000001000207202 */ /* 0x000fc40000000f00 */
[----:B------:R-:W-:Y:S02]  /*1d80*/  CS2R R26, SRZ ;  /* 0x00000000001a7805 */ /* 0x000fe4000001ff00 */
[-C--:B------:R-:W-:Y:S02]  /*1d90*/  MOV R35, R7.reuse ;  /* 0x0000000700237202 */ /* 0x080fe40000000f00 */
[----:B------:R-:W-:Y:S02]  /*1da0*/  CS2R R24, SRZ ;  /* 0x0000000000187805 */ /* 0x000fe4000001ff00 */
[----:B------:R-:W-:Y:S02]  /*1db0*/  MOV R39, R7 ;  /* 0x0000000700277202 */ /* 0x000fe40000000f00 */
[----:B------:R-:W-:Y:S02]  /*1dc0*/  CS2R R22, SRZ ;  /* 0x0000000000167805 */ /* 0x000fe4000001ff00 */
[----:B------:R-:W-:-:S02]  /*1dd0*/  MOV R38, R16 ;  /* 0x0000001000267202 */ /* 0x000fc40000000f00 */
[----:B------:R-:W-:Y:S02]  /*1de0*/  CS2R R20, SRZ ;  /* 0x0000000000147805 */ /* 0x000fe4000001ff00 */
[----:B------:R-:W-:Y:S02]  /*1df0*/  CS2R R14, SRZ ;  /* 0x00000000000e7805 */ /* 0x000fe4000001ff00 */
[----:B------:R-:W-:Y:S02]  /*1e00*/  CS2R R12, SRZ ;  /* 0x00000000000c7805 */ /* 0x000fe4000001ff00 */
[----:B------:R-:W-:Y:S02]  /*1e10*/  CS2R R10, SRZ ;  /* 0x00000000000a7805 */ /* 0x000fe4000001ff00 */
[----:B------:R-:W-:Y:S01]  /*1e20*/  CS2R R8, SRZ ;  /* 0x0000000000087805 */ /* 0x000fe2000001ff00 */
[----:B------:R-:W-:Y:S06]  /*1e30*/  @P0 BRA `(.L_x_6809) ;  /* 0x0000004400200947 */ /* 0x000fec0003800000 */
[----:B------:R-:W0:Y:S01]  /*1e40*/  LDC.64 R36, c[0x0][0x260] ;  /* 0x00009800ff247b82 */ /* 0x000e220000000a00 */
[----:B------:R-:W-:Y:S01]  /*1e50*/  BSSY B1, `(.L_x_6809) ;  /* 0x0000446000017945 */ /* 0x000fe20003800000 */
[----:B------:R-:W-:Y:S01]  /*1e60*/  ISETP.NE.AND P0, PT, R44, RZ, PT ;  /* 0x000000ff2c00720c */ /* 0x000fe20003f05270 */
[--C-:B------:R-:W-:Y:S01]  /*1e70*/  IMAD.MOV.U32 R30, RZ, RZ, R16.reuse ;  /* 0x000000ffff1e7224 */ /* 0x100fe200078e0010 */
[-C--:B------:R-:W-:Y:S01]  /*1e80*/  MOV R42, R16.reuse ;  /* 0x00000010002a7202 */ /* 0x080fe20000000f00 */
[----:B------:R-:W-:Y:S01]  /*1e90*/  IMAD.MOV.U32 R38, RZ, RZ, R16 ;  /* 0x000000ffff267224 */ /* 0x000fe200078e0010 */
        /* <DEDUP_REMOVED lines=9> */
.L_x_6814:
        /* <DEDUP_REMOVED lines=297> */
.L_x_6810:
[----:B------:R-:W-:Y:S01]  /*31c0*/  LOP3.LUT R9, R4, 0xfffffff0, RZ, 0xc0, !PT ;  /* 0xfffffff004097812 */ /* 0x000fe200078ec0ff */
[----:B------:R-:W-:-:S03]  /*31d0*/  ULDC UR36, c[0x0][0x22c] ;  /* 0x00008b0000247ab9 */ /* 0x000fc60000000800 */
[----:B------:R-:W-:-:S04]  /*31e0*/  IADD3 R8, P1, R28, R9, RZ ;  /* 0x000000091c087210 */ /* 0x000fc80007f3e0ff */
[----:B------:R-:W-:-:S06]  /*31f0*/  IADD3.X R9, RZ, R29, RZ, P1, !PT ;  /* 0x0000001dff097210 */ /* 0x000fcc0000ffe4ff */
[----:B------:R-:W5:Y:S01]  /*3200*/  LDG.E.128 R8, desc[UR60][R8.64] ;  /* 0x0000003c08087981 */ /* 0x000f62000c1e1d00 */
[----:B------:R-:W-:-:S05]  /*3210*/  MOV R4, UR36 ;  /* 0x0000002400047c02 */ /* 0x000fca0008000f00 */
[----:B------:R-:W-:Y:S01]  /*3220*/  IMAD.IADD R5, R5, 0x1, R4 ;  /* 0x0000000105057824 */ /* 0x000fe200078e0204 */
[----:B------:R-:W-:Y:S06]  /*3230*/  @!P0 BRA `(.L_x_6811) ;  /* 0x0000000c00d48947 */ /* 0x000fec0003800000 */
        /* <DEDUP_REMOVED lines=245> */
.L_x_6811:
        /* <DEDUP_REMOVED lines=253> */
.L_x_6812:
[----:B------:R-:W-:-:S04]  /*5160*/  LOP3.LUT R21, R24, 0xfffffff0, RZ, 0xc0, !PT ;  /* 0xfffffff018157812 */ /* 0x000fc800078ec0ff */
[----:B------:R-:W-:-:S05]  /*5170*/  IADD3 R20, P1, R28, R21, RZ ;  /* 0x000000151c147210 */ /* 0x000fca0007f3e0ff */
[----:B------:R-:W-:-:S06]  /*5180*/  IMAD.X R21, RZ, RZ, R29, P1 ;  /* 0x000000ffff157224 */ /* 0x000fcc00008e061d */
[----:B------:R-:W5:Y:S01]  /*5190*/  LDG.E.128 R20, desc[UR60][R20.64] ;  /* 0x0000003c14147981 */ /* 0x000f62000c1e1d00 */
        /* <DEDUP_REMOVED lines=247> */
.L_x_6813:
[----:B------:R-:W-:Y:S01]  /*6110*/  LOP3.LUT R25, R6, 0xfffffff0, RZ, 0xc0, !PT ;  /* 0xfffffff006197812 */ /* 0x000fe200078ec0ff */
[----:B------:R-:W-:-:S03]  /*6120*/  ULDC UR4, c[0x0][0x224] ;  /* 0x0000890000047ab9 */ /* 0x000fc60000000800 */
[----:B------:R-:W-:-:S04]  /*6130*/  IADD3 R24, P1, R28, R25, RZ ;  /* 0x000000191c187210 */ /* 0x000fc80007f3e0ff */
[----:B------:R-:W-:-:S06]  /*6140*/  IADD3.X R25, RZ, R29, RZ, P1, !PT ;  /* 0x0000001dff197210 */ /* 0x000fcc0000ffe4ff */
[----:B------:R-:W2:Y:S01]  /*6150*/  LDG.E.128 R24, desc[UR60][R24.64] ;  /* 0x0000003c18187981 */ /* 0x000ea2000c1e1d00 */
        /* <DEDUP_REMOVED lines=9> */
[----:B------:R-:W-:Y:S01]  /*61f0*/  FADD.FTZ R33, R14, R33 ;  /* 0x000000210e217221 */ /* 0x000fe20000010000 */
[----:B------:R-:W-:Y:S01]  /*6200*/  ISETP.GE.U32.AND P1, PT, R45, R6, PT ;  /* 0x000000062d00720c */ /* 0x000fe20003f26070 */
[----:B------:R-:W-:Y:S01]  /*6210*/  FADD.FTZ R30, R15, R30 ;  /* 0x0000001e0f1e7221 */ /* 0x000fe20000010000 */
[----:B------:R-:W-:Y:S01]  /*6220*/  FADD.FTZ R31, R20, R31 ;  /* 0x0000001f141f7221 */ /* 0x000fe20000010000 */
[----:B------:R-:W-:Y:S01]  /*6230*/  FADD.FTZ R40, R21, R40 ;  /* 0x0000002815287221 */ /* 0x000fe20000010000 */
[----:B------:R-:W-:Y:S01]  /*6240*/  FADD.FTZ R43, R22, R43 ;  /* 0x0000002b162b7221 */ /* 0x000fe20000010000 */
[----:B------:R-:W-:Y:S01]  /*6250*/  FADD.FTZ R42, R23, R42 ;  /* 0x0000002a172a7221 */ /* 0x000fe20000010000 */
[----:B--2---:R-:W-:Y:S01]  /*6260*/  FADD.FTZ R7, R24, R7 ;  /* 0x0000000718077221 */ /* 0x004fe20000010000 */
[----:B------:R-:W-:Y:S01]  /*6270*/  FADD.FTZ R16, R25, R16 ;  /* 0x0000001019107221 */ /* 0x000fe20000010000 */
[----:B------:R-:W-:Y:S01]  /*6280*/  FADD.FTZ R3, R26, R3 ;  /* 0x000000031a037221 */ /* 0x000fe20000010000 */
[----:B------:R-:W-:-:S04]  /*6290*/  FADD.FTZ R0, R27, R0 ;  /* 0x000000001b007221 */ /* 0x000fc80000010000 */
[----:B------:R-:W-:Y:S05]  /*62a0*/  @!P1 BRA `(.L_x_6814) ;  /* 0xffffffbc00209947 */ /* 0x000fea000383ffff */
[----:B------:R-:W-:Y:S05]  /*62b0*/  BSYNC B1 ;  /* 0x0000000000017941 */ /* 0x000fea0003800000 */
.L_x_6809:
[----:B------:R-:W-:Y:S05]  /*62c0*/  BSYNC B0 ;  /* 0x0000000000007941 */ /* 0x000fea0003800000 */
.L_x_6808:
[----:B------:R-:W-:Y:S01]  /*62d0*/  ISETP.GE.U32.AND P0, PT, R5, R6, PT ;  /* 0x000000060500720c */ /* 0x000fe20003f06070 */
[----:B------:R-:W-:-:S12]  /*62e0*/  BSSY B0, `(.L_x_6815) ;  /* 0x0000466000007945 */ /* 0x000fd80003800000 */
[----:B------:R-:W-:Y:S05]  /*62f0*/  @P0 BRA `(.L_x_6816) ;  /* 0x0000004400900947 */ /* 0x000fea0003800000 */
[----:B------:R-:W1:Y:S01]  /*6300*/  LDC R44, c[0x0][0x260] ;  /* 0x00009800ff2c7b82 */ /* 0x000e620000000800 */
[----:B------:R-:W-:Y:S01]  /*6310*/  HFMA2.MMA R45, -RZ, RZ, 0, 0 ;  /* 0x00000000ff2d7435 */ /* 0x000fe200000001ff */
        /* <DEDUP_REMOVED lines=275> */
.L_x_6817:
[----:B------:R-:W-:-:S04]  /*7450*/  LOP3.LUT R9, R45, 0xfffffff0, RZ, 0xc0, !PT ;  /* 0xfffffff02d097812 */ /* 0x000fc800078ec0ff */
[----:B------:R-:W-:-:S04]  /*7460*/  IADD3 R8, P2, R28, R9, RZ ;  /* 0x000000091c087210 */ /* 0x000fc80007f5e0ff */
[----:B------:R-:W-:-:S06]  /*7470*/  IADD3.X R9, RZ, R29, RZ, P2, !PT ;  /* 0x0000001dff097210 */ /* 0x000fcc00017fe4ff */
[----:B------:R-:W5:Y:S01]  /*7480*/  LDG.E.128 R8, desc[UR60][R8.64] ;  /* 0x0000003c08087981 */ /* 0x000f62000c1e1d00 */
[----:B0-----:R-:W-:-:S05]  /*7490*/  IMAD.IADD R37, R5, 0x1, R4 ;  /* 0x0000000105257824 */ /* 0x001fca00078e0204 */
[----:B------:R-:W-:-:S13]  /*74a0*/  ISETP.GE.U32.AND P2, PT, R37, R6, PT ;  /* 0x000000062500720c */ /* 0x000fda0003f46070 */
        /* <DEDUP_REMOVED lines=275> */
.L_x_6818:
[----:B------:R-:W-:-:S04]  /*85e0*/  LOP3.LUT R13, R45, 0xfffffff0, RZ, 0xc0, !PT ;  /* 0xfffffff02d0d7812 */ /* 0x000fc800078ec0ff */
[----:B------:R-:W-:-:S04]  /*85f0*/  IADD3 R12, P2, R28, R13, RZ ;  /* 0x0000000d1c0c7210 */ /* 0x000fc80007f5e0ff */
[----:B------:R-:W-:-:S06]  /*8600*/  IADD3.X R13, RZ, R29, RZ, P2, !PT ;  /* 0x0000001dff0d7210 */ /* 0x000fcc00017fe4ff */
[----:B------:R-:W5:Y:S01]  /*8610*/  LDG.E.128 R12, desc[UR60][R12.64] ;  /* 0x0000003c0c0c7981 */ /* 0x000f62000c1e1d00 */
        /* <DEDUP_REMOVED lines=277> */
.L_x_6819:
[----:B------:R-:W-:-:S04]  /*9770*/  LOP3.LUT R21, R45, 0xfffffff0, RZ, 0xc0, !PT ;  /* 0xfffffff02d157812 */ /* 0x000fc800078ec0ff */
[----:B------:R-:W-:-:S05]  /*9780*/  IADD3 R20, P2, R28, R21, RZ ;  /* 0x000000151c147210 */ /* 0x000fca0007f5e0ff */
[----:B------:R-:W-:-:S06]  /*9790*/  IMAD.X R21, RZ, RZ, R29, P2 ;  /* 0x000000ffff157224 */ /* 0x000fcc00010e061d */
[----:B------:R-:W5:Y:S01]  /*97a0*/  LDG.E.128 R20, desc[UR60][R20.64] ;  /* 0x0000003c14147981 */ /* 0x000f62000c1e1d00 */
        /* <DEDUP_REMOVED lines=277> */
.L_x_6820:
[----:B------:R-:W-:-:S04]  /*a900*/  LOP3.LUT R25, R45, 0xfffffff0, RZ, 0xc0, !PT ;  /* 0xfffffff02d197812 */ /* 0x000fc800078ec0ff */
[----:B------:R-:W-:-:S04]  /*a910*/  IADD3 R24, P1, R28, R25, RZ ;  /* 0x000000191c187210 */ /* 0x000fc80007f3e0ff */
[----:B------:R-:W-:-:S06]  /*a920*/  IADD3.X R25, RZ, R29, RZ, P1, !PT ;  /* 0x0000001dff197210 */ /* 0x000fcc0000ffe4ff */
[----:B------:R-:W5:Y:S03]  /*a930*/  LDG.E.128 R24, desc[UR60][R24.64] ;  /* 0x0000003c18187981 */ /* 0x000f66000c1e1d00 */
.L_x_6816:
[----:B------:R-:W-:Y:S05]  /*a940*/  BSYNC B0 ;  /* 0x0000000000007941 */ /* 0x000fea0003800000 */
.L_x_6815:
[----:B------:R-:W-:Y:S04]  /*a950*/  BSSY B0, `(.L_x_6821) ;  /* 0x000001a000007945 */ /* 0x000fe80003800000 */
[----:B------:R-:W-:Y:S05]  /*a960*/  @P0 BRA `(.L_x_6822) ;  /* 0x0000000000600947 */ /* 0x000fea0003800000 */
[----:B------:R-:W-:Y:S02]  /*a970*/  IMAD.IADD R5, R5, 0x1, R4 ;  /* 0x0000000105057824 */ /* 0x000fe400078e0204 */
[----:B-----5:R-:W-:Y:S01]  /*a980*/  FADD.FTZ R41, R41, R8 ;  /* 0x0000000829297221 */ /* 0x020fe20000010000 */
[----:B------:R-:W-:Y:S01]  /*a990*/  FADD.FTZ R38, R38, R9 ;  /* 0x0000000926267221 */ /* 0x000fe20000010000 */
[----:B------:R-:W-:Y:S01]  /*a9a0*/  FADD.FTZ R39, R39, R10 ;  /* 0x0000000a27277221 */ /* 0x000fe20000010000 */
[----:B------:R-:W-:Y:S01]  /*a9b0*/  FADD.FTZ R34, R34, R11 ;  /* 0x0000000b22227221 */ /* 0x000fe20000010000 */
[----:B------:R-:W-:-:S13]  /*a9c0*/  ISETP.GE.U32.AND P0, PT, R5, R6, PT ;  /* 0x000000060500720c */ /* 0x000fda0003f06070 */
[----:B------:R-:W-:Y:S05]  /*a9d0*/  @P0 BRA `(.L_x_6822) ;  /* 0x0000000000440947 */ /* 0x000fea0003800000 */
[----:B------:R-:W-:Y:S01]  /*a9e0*/  IADD3 R5, R5, R4, RZ ;  /* 0x0000000405057210 */ /* 0x000fe20007ffe0ff */
[----:B------:R-:W-:Y:S01]  /*a9f0*/  FADD.FTZ R35, R35, R12 ;  /* 0x0000000c23237221 */ /* 0x000fe20000010000 */
[----:B------:R-:W-:Y:S01]  /*aa00*/  FADD.FTZ R32, R32, R13 ;  /* 0x0000000d20207221 */ /* 0x000fe20000010000 */
[----:B------:R-:W-:Y:S01]  /*aa10*/  FADD.FTZ R33, R33, R14 ;  /* 0x0000000e21217221 */ /* 0x000fe20000010000 */
[----:B------:R-:W-:Y:S01]  /*aa20*/  ISETP.GE.U32.AND P0, PT, R5, R6, PT ;  /* 0x000000060500720c */ /* 0x000fe20003f06070 */
[----:B------:R-:W-:-:S12]  /*aa30*/  FADD.FTZ R30, R30, R15 ;  /* 0x0000000f1e1e7221 */ /* 0x000fd80000010000 */
[----:B------:R-:W-:Y:S05]  /*aa40*/  @P0 BRA `(.L_x_6822) ;  /* 0x0000000000280947 */ /* 0x000fea0003800000 */
[----:B------:R-:W-:Y:S01]  /*aa50*/  IADD3 R5, R5, R4, RZ ;  /* 0x0000000405057210 */ /* 0x000fe20007ffe0ff */
[----:B------:R-:W-:Y:S01]  /*aa60*/  FADD.FTZ R31, R31, R20 ;  /* 0x000000141f1f7221 */ /* 0x000fe20000010000 */
[----:B------:R-:W-:Y:S01]  /*aa70*/  FADD.FTZ R40, R40, R21 ;  /* 0x0000001528287221 */ /* 0x000fe20000010000 */
[----:B------:R-:W-:Y:S01]  /*aa80*/  FADD.FTZ R43, R43, R22 ;  /* 0x000000162b2b7221 */ /* 0x000fe20000010000 */
[----:B------:R-:W-:Y:S01]  /*aa90*/  ISETP.GE.U32.AND P0, PT, R5, R6, PT ;  /* 0x000000060500720c */ /* 0x000fe20003f06070 */
[----:B------:R-:W-:-:S12]  /*aaa0*/  FADD.FTZ R42, R42, R23 ;  /* 0x000000172a2a7221 */ /* 0x000fd80000010000 */
[----:B------:R-:W-:Y:S01]  /*aab0*/  @!P0 FADD.FTZ R7, R7, R24 ;  /* 0x0000001807078221 */ /* 0x000fe20000010000 */
[----:B------:R-:W-:Y:S01]  /*aac0*/  @!P0 FADD.FTZ R16, R16, R25 ;  /* 0x0000001910108221 */ /* 0x000fe20000010000 */
[----:B------:R-:W-:Y:S01]  /*aad0*/  @!P0 FADD.FTZ R3, R3, R26 ;  /* 0x0000001a03038221 */ /* 0x000fe20000010000 */
[----:B------:R-:W-:-:S07]  /*aae0*/  @!P0 FADD.FTZ R0, R0, R27 ;  /* 0x0000001b00008221 */ /* 0x000fce0000010000 */
.L_x_6822:
[----:B------:R-:W-:Y:S05]  /*aaf0*/  BSYNC B0 ;  /* 0x0000000000007941 */ /* 0x000fea0003800000 */
.L_x_6821:
[----:B-----5:R-:W-:Y:S01]  /*ab00*/  FADD.FTZ R9, R30, R34 ;  /* 0x000000221e097221 */ /* 0x020fe20000010000 */
        /* <DEDUP_REMOVED lines=12> */
.L_x_6807:
        /* <DEDUP_REMOVED lines=8> */
[----:B------:R-:W-:Y:S01]  /*ac50*/  IMAD.MOV.U32 R33, RZ, RZ, R7 ;  /* 0x000000ffff217224 */ /* 0x000fe200078e0007 */
[----:B------:R-:W-:Y:S02]  /*ac60*/  MOV R37, R7 ;  /* 0x0000000700257202 */ /* 0x000fe40000000f00 */
[----:B------:R-:W-:-:S02]  /*ac70*/  CS2R R22, SRZ ;  /* 0x0000000000167805 */ /* 0x000fc4000001ff00 */
[----:B------:R-:W-:Y:S02]  /*ac80*/  MOV R31, R7 ;  /* 0x00000007001f7202 */ /* 0x000fe40000000f00 */
[----:B------:R-:W-:Y:S02]  /*ac90*/  CS2R R20, SRZ ;  /* 0x0000000000147805 */ /* 0x000fe4000001ff00 */
[-C--:B------:R-:W-:Y:S02]  /*aca0*/  MOV R34, R16.reuse ;  /* 0x0000001000227202 */ /* 0x080fe40000000f00 */
[----:B------:R-:W-:Y:S02]  /*acb0*/  CS2R R26, SRZ ;  /* 0x00000000001a7805 */ /* 0x000fe4000001ff00 */
[----:B------:R-:W-:Y:S02]  /*acc0*/  MOV R36, R16 ;  /* 0x0000001000247202 */ /* 0x000fe40000000f00 */
[----:B------:R-:W-:-:S02]  /*acd0*/  CS2R R24, SRZ ;  /* 0x0000000000187805 */ /* 0x000fc4000001ff00 */
[----:B------:R-:W-:Y:S02]  /*ace0*/  MOV R35, R7 ;  /* 0x0000000700237202 */ /* 0x000fe40000000f00 */
[----:B------:R-:W-:Y:S02]  /*acf0*/  CS2R R10, SRZ ;  /* 0x00000000000a7805 */ /* 0x000fe4000001ff00 */
[----:B------:R-:W-:Y:S02]  /*ad00*/  CS2R R8, SRZ ;  /* 0x0000000000087805 */ /* 0x000fe4000001ff00 */
[----:B------:R-:W-:Y:S02]  /*ad10*/  CS2R R14, SRZ ;  /* 0x00000000000e7805 */ /* 0x000fe4000001ff00 */
[----:B------:R-:W-:Y:S01]  /*ad20*/  CS2R R12, SRZ ;  /* 0x00000000000c7805 */ /* 0x000fe2000001ff00 */
[----:B------:R-:W-:Y:S06]  /*ad30*/  @P0 BRA `(.L_x_6824) ;  /* 0x0000000000d40947 */ /* 0x000fec0003800000 */
[----:B------:R-:W-:Y:S01]  /*ad40*/  BSSY B1, `(.L_x_6824) ;  /* 0x0000034000017945 */ /* 0x000fe20003800000 */
[--C-:B------:R-:W-:Y:S01]  /*ad50*/  IMAD.MOV.U32 R42, RZ, RZ, R16.reuse ;  /* 0x000000ffff2a7224 */ /* 0x100fe200078e0010 */
[-C--:B------:R-:W-:Y:S01]  /*ad60*/  MOV R40, R16.reuse ;  /* 0x0000001000287202 */ /* 0x080fe20000000f00 */
[----:B------:R-:W-:Y:S01]  /*ad70*/  IMAD.MOV.U32 R32, RZ, RZ, R16 ;  /* 0x000000ffff207224 */ /* 0x000fe200078e0010 */
[-C--:B------:R-:W-:Y:S01]  /*ad80*/  MOV R38, R16.reuse ;  /* 0x0000001000267202 */ /* 0x080fe20000000f00 */
[--C-:B------:R-:W-:Y:S01]  /*ad90*/  IMAD.MOV.U32 R41, RZ, RZ, R7.reuse ;  /* 0x000000ffff297224 */ /* 0x100fe200078e0007 */
[-C--:B------:R-:W-:Y:S01]  /*ada0*/  MOV R34, R16.reuse ;  /* 0x0000001000227202 */ /* 0x080fe20000000f00 */
[----:B------:R-:W-:Y:S01]  /*adb0*/  IMAD.MOV.U32 R31, RZ, RZ, R7 ;  /* 0x000000ffff1f7224 */ /* 0x000fe200078e0007 */
[----:B------:R-:W-:Y:S02]  /*adc0*/  MOV R36, R16 ;  /* 0x0000001000247202 */ /* 0x000fe40000000f00 */
[----:B------:R-:W-:-:S02]  /*add0*/  MOV R39, R7 ;  /* 0x0000000700277202 */ /* 0x000fc40000000f00 */
[-C--:B------:R-:W-:Y:S02]  /*ade0*/  MOV R37, R7.reuse ;  /* 0x0000000700257202 */ /* 0x080fe40000000f00 */
[-C--:B------:R-:W-:Y:S02]  /*adf0*/  MOV R33, R7.reuse ;  /* 0x0000000700217202 */ /* 0x080fe40000000f00 */
[----:B------:R-:W-:-:S07]  /*ae00*/  MOV R35, R7 ;  /* 0x0000000700237202 */ /* 0x000fce0000000f00 */
.L_x_6825:
[----:B------:R-:W-:Y:S02]  /*ae10*/  IMAD.IADD R9, R4, 0x1, R5 ;  /* 0x0000000104097824 */ /* 0x000fe400078e0205 */
[----:B------:R-:W-:-:S03]  /*ae20*/  IMAD R5, R30, R5, RZ ;  /* 0x000000051e057224 */ /* 0x000fc600078e02ff */
[-C--:B------:R-:W-:Y:S01]  /*ae30*/  IADD3 R11, R9, R4.reuse, RZ ;  /* 0x00000004090b7210 */ /* 0x080fe20007ffe0ff */
        /* <DEDUP_REMOVED lines=26> */
[----:B------:R-:W-:Y:S01]  /*afe0*/  FADD.FTZ R38, R11, R38 ;  /* 0x000000260b267221 */ /* 0x000fe20000010000 */
[----:B----4-:R-:W-:Y:S01]  /*aff0*/  FADD.FTZ R39, R24, R39 ;  /* 0x0000002718277221 */ /* 0x010fe20000010000 */
[----:B------:R-:W-:Y:S01]  /*b000*/  FADD.FTZ R40, R25, R40 ;  /* 0x0000002819287221 */ /* 0x000fe20000010000 */
[----:B------:R-:W-:Y:S01]  /*b010*/  FADD.FTZ R41, R26, R41 ;  /* 0x000000291a297221 */ /* 0x000fe20000010000 */
[----:B------:R-:W-:Y:S01]  /*b020*/  FADD.FTZ R42, R27, R42 ;  /* 0x0000002a1b2a7221 */ /* 0x000fe20000010000 */
[----:B-----5:R-:W-:Y:S01]  /*b030*/  FADD.FTZ R7, R20, R7 ;  /* 0x0000000714077221 */ /* 0x020fe20000010000 */
[----:B------:R-:W-:Y:S01]  /*b040*/  FADD.FTZ R16, R21, R16 ;  /* 0x0000001015107221 */ /* 0x000fe20000010000 */
[----:B------:R-:W-:Y:S01]  /*b050*/  FADD.FTZ R3, R22, R3 ;  /* 0x0000000316037221 */ /* 0x000fe20000010000 */
[----:B------:R-:W-:Y:S01]  /*b060*/  FADD.FTZ R0, R23, R0 ;  /* 0x0000000017007221 */ /* 0x000fe20000010000 */
[----:B------:R-:W-:Y:S06]  /*b070*/  @!P0 BRA `(.L_x_6825) ;  /* 0xfffffffc00648947 */ /* 0x000fec000383ffff */
[----:B------:R-:W-:Y:S05]  /*b080*/  BSYNC B1 ;  /* 0x0000000000017941 */ /* 0x000fea0003800000 */
.L_x_6824:
[----:B------:R-:W-:Y:S05]  /*b090*/  BSYNC B0 ;  /* 0x0000000000007941 */ /* 0x000fea0003800000 */
.L_x_6823:
        /* <DEDUP_REMOVED lines=27> */
.L_x_6827:
[----:B------:R-:W-:Y:S05]  /*b250*/  BSYNC B0 ;  /* 0x0000000000007941 */ /* 0x000fea0003800000 */
.L_x_6826:
[----:B------:R-:W-:Y:S04]  /*b260*/  BSSY B0, `(.L_x_6828) ;  /* 0x000001a000007945 */ /* 0x000fe80003800000 */
[----:B------:R-:W-:Y:S05]  /*b270*/  @P1 BRA `(.L_x_6829) ;  /* 0x0000000000601947 */ /* 0x000fea0003800000 */
[----:B------:R-:W-:Y:S01]  /*b280*/  IADD3 R5, R5, R4, RZ ;  /* 0x0000000405057210 */ /* 0x000fe20007ffe0ff */
[----:B-----5:R-:W-:Y:S01]  /*b290*/  FADD.FTZ R35, R35, R12 ;  /* 0x0000000c23237221 */ /* 0x020fe20000010000 */
        /* <DEDUP_REMOVED lines=12> */
[----:B------:R-:W-:Y:S02]  /*b360*/  IMAD.IADD R5, R5, 0x1, R4 ;  /* 0x0000000105057824 */ /* 0x000fe400078e0204 */
[----:B------:R-:W-:Y:S01]  /*b370*/  FADD.FTZ R39, R39, R24 ;  /* 0x0000001827277221 */ /* 0x000fe20000010000 */
[----:B------:R-:W-:Y:S01]  /*b380*/  FADD.FTZ R40, R40, R25 ;  /* 0x0000001928287221 */ /* 0x000fe20000010000 */
[----:B------:R-:W-:Y:S01]  /*b390*/  FADD.FTZ R41, R41, R26 ;  /* 0x0000001a29297221 */ /* 0x000fe20000010000 */
[----:B------:R-:W-:Y:S01]  /*b3a0*/  FADD.FTZ R42, R42, R27 ;  /* 0x0000001b2a2a7221 */ /* 0x000fe20000010000 */
[----:B------:R-:W-:-:S13]  /*b3b0*/  ISETP.GE.U32.AND P0, PT, R5, R6, PT ;  /* 0x000000060500720c */ /* 0x000fda0003f06070 */
[----:B------:R-:W-:Y:S01]  /*b3c0*/  @!P0 FADD.FTZ R7, R7, R20 ;  /* 0x0000001407078221 */ /* 0x000fe20000010000 */
[----:B------:R-:W-:Y:S01]  /*b3d0*/  @!P0 FADD.FTZ R16, R16, R21 ;  /* 0x0000001510108221 */ /* 0x000fe20000010000 */
[----:B------:R-:W-:Y:S01]  /*b3e0*/  @!P0 FADD.FTZ R3, R3, R22 ;  /* 0x0000001603038221 */ /* 0x000fe20000010000 */
[----:B------:R-:W-:-:S07]  /*b3f0*/  @!P0 FADD.FTZ R0, R0, R23 ;  /* 0x0000001700008221 */ /* 0x000fce0000010000 */
.L_x_6829:
[----:B------:R-:W-:Y:S05]  /*b400*/  BSYNC B0 ;  /* 0x0000000000007941 */ /* 0x000fea0003800000 */
.L_x_6828:
        /* <DEDUP_REMOVED lines=13> */
.L_x_6806:
[----:B------:R-:W0:Y:S01]  /*b4e0*/  LDC R4, c[0x0][0x22c] ;  /* 0x00008b00ff047b82 */ /* 0x000e220000000800 */
[----:B------:R-:W-:Y:S01]  /*b4f0*/  BSSY B0, `(.L_x_6830) ;  /* 0x000004d000007945 */ /* 0x000fe20003800000 */
[----:B------:R-:W-:Y:S02]  /*b500*/  CS2R R22, SRZ ;  /* 0x0000000000167805 */ /* 0x000fe4000001ff00 */
[----:B------:R-:W-:Y:S02]  /*b510*/  CS2R R20, SRZ ;  /* 0x0000000000147805 */ /* 0x000fe4000001ff00 */
[----:B------:R-:W-:Y:S02]  /*b520*/  CS2R R26, SRZ ;  /* 0x00000000001a7805 */ /* 0x000fe4000001ff00 */
[----:B------:R-:W-:Y:S02]  /*b530*/  CS2R R24, SRZ ;  /* 0x0000000000187805 */ /* 0x000fe4000001ff00 */
[----:B------:R-:W-:-:S02]  /*b540*/  CS2R R10, SRZ ;  /* 0x00000000000a7805 */ /* 0x000fc4000001ff00 */
[----:B------:R-:W-:Y:S01]  /*b550*/  CS2R R8, SRZ ;  /* 0x0000000000087805 */ /* 0x000fe2000001ff00 */
[----:B------:R-:W1:Y:S01]  /*b560*/  LDC R7, c[0x0][0x218] ;  /* 0x00008600ff077b82 */ /* 0x000e620000000800 */
[----:B------:R-:W-:Y:S02]  /*b570*/  CS2R R14, SRZ ;  /* 0x00000000000e7805 */ /* 0x000fe4000001ff00 */
[----:B------:R-:W-:-:S05]  /*b580*/  CS2R R12, SRZ ;  /* 0x00000000000c7805 */ /* 0x000fca000001ff00 */
[----:B------:R-:W2:Y:S01]  /*b590*/  LDC R0, c[0x0][0x21c] ;  /* 0x00008700ff007b82 */ /* 0x000ea20000000800 */
        /* <DEDUP_REMOVED lines=8> */
[----:B------:R-:W-:Y:S01]  /*b620*/  MOV R37, R7 ;  /* 0x0000000700257202 */ /* 0x000fe20000000f00 */
[--C-:B--2---:R-:W-:Y:S01]  /*b630*/  IMAD.MOV.U32 R38, RZ, RZ, R0.reuse ;  /* 0x000000ffff267224 */ /* 0x104fe200078e0000 */
        /* <DEDUP_REMOVED lines=20> */
.L_x_6832:
[----:B------:R-:W-:Y:S01]  /*b780*/  IMAD.IADD R9, R41, 0x1, R4 ;  /* 0x0000000129097824 */ /* 0x000fe200078e0204 */
[----:B------:R-:W-:-:S04]  /*b790*/  SHF.R.U32.HI R13, RZ, 0x1, R41 ;  /* 0x00000001ff0d7819 */ /* 0x000fc80000011629 */
[-C--:B------:R-:W-:Y:S01]  /*b7a0*/  IADD3 R11, R9, R4.reuse, RZ ;  /* 0x00000004090b7210 */ /* 0x080fe20007ffe0ff */
[----:B------:R-:W-:Y:S01]  /*b7b0*/  IMAD.WIDE.U32 R12, R13, 0x10, R28 ;  /* 0x000000100d0c7825 */ /* 0x000fe200078e001c */
[----:B------:R-:W-:Y:S02]  /*b7c0*/  SHF.R.U32.HI R9, RZ, 0x1, R9 ;  /* 0x00000001ff097819 */ /* 0x000fe40000011609 */
[----:B------:R-:W-:Y:S02]  /*b7d0*/  IADD3 R41, R11, R4, RZ ;  /* 0x000000040b297210 */ /* 0x000fe40007ffe0ff */
[----:B------:R-:W-:Y:S01]  /*b7e0*/  SHF.R.U32.HI R25, RZ, 0x1, R11 ;  /* 0x00000001ff197819 */ /* 0x000fe2000001160b */
[----:B------:R-:W-:Y:S01]  /*b7f0*/  IMAD.WIDE.U32 R8, R9, 0x10, R28 ;  /* 0x0000001009087825 */ /* 0x000fe200078e001c */
[----:B------:R-:W-:Y:S01]  /*b800*/  SHF.R.U32.HI R21, RZ, 0x1, R41 ;  /* 0x00000001ff157819 */ /* 0x000fe20000011629 */
[----:B------:R-:W2:Y:S02]  /*b810*/  LDG.E.128 R12, desc[UR60][R12.64] ;  /* 0x0000003c0c0c7981 */ /* 0x000ea4000c1e1d00 */
[----:B------:R-:W-:-:S02]  /*b820*/  IMAD.WIDE.U32 R24, R25, 0x10, R28 ;  /* 0x0000001019187825 */ /* 0x000fc400078e001c */
[----:B------:R-:W3:Y:S02]  /*b830*/  LDG.E.128 R8, desc[UR60][R8.64] ;  /* 0x0000003c08087981 */ /* 0x000ee4000c1e1d00 */
[----:B------:R-:W-:Y:S02]  /*b840*/  IMAD.WIDE.U32 R20, R21, 0x10, R28 ;  /* 0x0000001015147825 */ /* 0x000fe400078e001c */
        /* <DEDUP_REMOVED lines=23> */
.L_x_6831:
[----:B------:R-:W-:Y:S05]  /*b9c0*/  BSYNC B0 ;  /* 0x0000000000007941 */ /* 0x000fea0003800000 */
.L_x_6830:
        /* <DEDUP_REMOVED lines=23> */
.L_x_6834:
[----:B------:R-:W-:Y:S05]  /*bb40*/  BSYNC B0 ;  /* 0x0000000000007941 */ /* 0x000fea0003800000 */
.L_x_6833:
        /* <DEDUP_REMOVED lines=26> */
.L_x_6836:
[----:B------:R-:W-:Y:S05]  /*bcf0*/  BSYNC B0 ;  /* 0x0000000000007941 */ /* 0x000fea0003800000 */
.L_x_6835:
        /* <DEDUP_REMOVED lines=12> */
.L_x_6790:
[----:B------:R-:W-:Y:S05]  /*bdc0*/  BSYNC B6 ;  /* 0x0000000000067941 */ /* 0x000fea0003800000 */
.L_x_6789:
        /* <DEDUP_REMOVED lines=15> */
.L_x_6838:
        /* <DEDUP_REMOVED lines=16> */
.L_x_6837:
        /* <DEDUP_REMOVED lines=19> */
.L_x_6841:
        /* <DEDUP_REMOVED lines=16> */
.L_x_6840:
[----:B------:R-:W-:Y:S01]  /*c1f0*/  ISETP.GE.AND P0, PT, R0, 0x2, PT ;  /* 0x000000020000780c */ /* 0x000fe20003f06270 */
[----:B------:R-:W-:Y:S05]  /*c200*/  WARPSYNC.ALL ;  /* 0x0000000000007948 */ /* 0x000fea0003800000 */
[----:B------:R-:W-:Y:S07]  /*c210*/  BAR.SYNC.DEFER_BLOCKING 0x0 ;  /* 0x0000000000007b1d */ /* 0x000fee0000010000 */
[----:B------:R-:W-:Y:S05]  /*c220*/  @!P0 BRA `(.L_x_6839) ;  /* 0x0000000000308947 */ /* 0x000fea0003800000 */
[----:B-1----:R-:W-:-:S11]  /*c230*/  HFMA2.MMA R3, -RZ, RZ, 0, 5.9604644775390625e-08 ;  /* 0x00000001ff037435 */ /* 0x002fd600000001ff */
.L_x_6842:
        /* <DEDUP_REMOVED lines=11> */
.L_x_6839:
[----:B------:R-:W3:Y:S01]  /*c2f0*/  LDC R10, c[0x0][0x3f4] ;  /* 0x0000fd00ff0a7b82 */ /* 0x000ee20000000800 */
[----:B------:R-:W-:Y:S01]  /*c300*/  IMAD.MOV.U32 R16, RZ, RZ, RZ ;  /* 0x000000ffff107224 */ /* 0x000fe200078e00ff */
[----:B------:R-:W-:Y:S02]  /*c310*/  MOV R22, RZ ;  /* 0x000000ff00167202 */ /* 0x000fe40000000f00 */
[----:B---3--:R-:W-:-:S13]  /*c320*/  ISETP.NE.AND P1, PT, R10, RZ, PT ;  /* 0x000000ff0a00720c */ /* 0x008fda0003f25270 */
        /* <DEDUP_REMOVED lines=274> */
.L_x_6843:
        /* <DEDUP_REMOVED lines=22> */
[----:B-1----:R-:W-:-:S04]  /*d5b0*/  IMAD.MOV R3, RZ, RZ, -R5 ;  /* 0x000000ffff037224 */ /* 0x002fc800078e0a05 */
        /* <DEDUP_REMOVED lines=255> */
.L_x_6844:
[----:B------:R-:W-:Y:S01]  /*e5b0*/  ULDC.64 UR6, c[0x0][0x608] ;  /* 0x0001820000067ab9 */ /* 0x000fe20000000a00 */
[----:B------:R-:W-:Y:S02]  /*e5c0*/  CS2R R4, SRZ ;  /* 0x0000000000047805 */ /* 0x000fe4000001ff00 */
[----:B------:R-:W-:Y:S01]  /*e5d0*/  ISETP.NE.U32.AND P0, PT, RZ, UR6, PT ;  /* 0x00000006ff007c0c */ /* 0x000fe2000bf05070 */
[----:B-1----:R-:W-:Y:S01]  /*e5e0*/  IMAD.MOV.U32 R3, RZ, RZ, RZ ;  /* 0x000000ffff037224 */ /* 0x002fe200078e00ff */
        /* <DEDUP_REMOVED lines=293> */
.L_x_6846:
        /* <DEDUP_REMOVED lines=277> */
.L_x_6847:
        /* <DEDUP_REMOVED lines=16> */
.L_x_6849:
[----:B------:R-:W-:Y:S05]  /*10a90*/  BSYNC B0 ;  /* 0x0000000000007941 */ /* 0x000fea0003800000 */
.L_x_6848:
        /* <DEDUP_REMOVED lines=15> */
.L_x_6851:
[----:B------:R-:W-:Y:S05]  /*10b90*/  BSYNC B0 ;  /* 0x0000000000007941 */ /* 0x000fea0003800000 */
.L_x_6850:
        /* <DEDUP_REMOVED lines=35> */
.L_x_6853:
[----:B------:R-:W-:Y:S05]  /*10dd0*/  BSYNC B0 ;  /* 0x0000000000007941 */ /* 0x000fea0003800000 */
.L_x_6852:
        /* <DEDUP_REMOVED lines=35> */
[----:B------:R-:W-:-:S03]  /*11010*/  IMAD R15, R0, UR7, RZ ;  /* 0x00000007000f7c24 */ /* 0x000fc6000f8e02ff */
[----:B------:R-:W2:Y:S01]  /*11020*/  LDC.64 R12, c[0x0][0x610] ;  /* 0x00018400ff0c7b82 */ /* 0x000ea20000000a00 */
[----:B-1----:R-:W-:-:S07]  /*11030*/  IMAD R19, R19, UR6, RZ ;  /* 0x0000000613137c24 */ /* 0x002fce000f8e02ff */
.L_x_6858:
[----:B------:R-:W-:-:S05]  /*11040*/  IADD3 R11, R15, R14, RZ ;  /* 0x0000000e0f0b7210 */ /* 0x000fca0007ffe0ff */
[----:B--2---:R-:W-:-:S05]  /*11050*/  IMAD.WIDE.U32 R10, R11, 0x10, R12 ;  /* 0x000000100b0a7825 */ /* 0x004fca00078e000c */
[----:B------:R-:W2:Y:S04]  /*11060*/  LDG.E.64 R20, desc[UR60][R10.64] ;  /* 0x0000003c0a147981 */ /* 0x000ea8000c1e1b00 */
[----:B------:R-:W3:Y:S01]  /*11070*/  LDG.E.64 R22, desc[UR60][R10.64+0x8] ;  /* 0x0000083c0a167981 */ /* 0x000ee2000c1e1b00 */
[----:B------:R-:W-:-:S04]  /*11080*/  IADD3 R14, R19, R14, RZ ;  /* 0x0000000e130e7210 */ /* 0x000fc80007ffe0ff */
[----:B------:R-:W-:Y:S01]  /*11090*/  ISETP.GE.U32.AND P0, PT, R14, UR8, PT ;  /* 0x000000080e007c0c */ /* 0x000fe2000bf06070 */
[----:B--2---:R-:W-:Y:S01]  /*110a0*/  FADD.FTZ R24, R20, R24 ;  /* 0x0000001814187221 */ /* 0x004fe20000010000 */
[----:B------:R-:W-:Y:S01]  /*110b0*/  FADD.FTZ R25, R21, R25 ;  /* 0x0000001915197221 */ /* 0x000fe20000010000 */
[----:B---3--:R-:W-:Y:S01]  /*110c0*/  FADD.FTZ R26, R22, R26 ;  /* 0x0000001a161a7221 */ /* 0x008fe20000010000 */
[----:B------:R-:W-:-:S09]  /*110d0*/  FADD.FTZ R27, R23, R27 ;  /* 0x0000001b171b7221 */ /* 0x000fd20000010000 */
[----:B------:R-:W-:Y:S05]  /*110e0*/  @!P0 BRA `(.L_x_6858) ;  /* 0xfffffffc00d48947 */ /* 0x000fea000383ffff */
[----:B------:R-:W-:Y:S05]  /*110f0*/  BSYNC B1 ;  /* 0x0000000000017941 */ /* 0x000fea0003800000 */
.L_x_6857:
[----:B------:R-:W-:Y:S05]  /*11100*/  BRA `(.L_x_6856) ;  /* 0x0000000000647947 */ /* 0x000fea0003800000 */
.L_x_6855:
[----:B------:R-:W-:Y:S01]  /*11110*/  ULDC UR7, c[0x0][0x234] ;  /* 0x00008d0000077ab9 */ /* 0x000fe20000000800 */
        /* <DEDUP_REMOVED lines=9> */
[----:B------:R-:W-:-:S04]  /*111b0*/  IMAD R0, R0, UR6, RZ ;  /* 0x0000000600007c24 */ /* 0x000fc8000f8e02ff */
[----:B------:R-:W2:Y:S08]  /*111c0*/  LDC.64 R12, c[0x0][0x610] ;  /* 0x00018400ff0c7b82 */ /* 0x000eb00000000a00 */
[----:B0-----:R-:W0:Y:S02]  /*111d0*/  LDC R28, c[0x0][0x4] ;  /* 0x00000100ff1c7b82 */ /* 0x001e240000000800 */
.L_x_6859:
[----:B------:R-:W-:-:S05]  /*111e0*/  IADD3 R10, R0, R15, RZ ;  /* 0x0000000f000a7210 */ /* 0x000fca0007ffe0ff */
[----:B-1----:R-:W-:-:S04]  /*111f0*/  IMAD R11, R10, R14, R17 ;  /* 0x0000000e0a0b7224 */ /* 0x002fc800078e0211 */
[----:B--2---:R-:W-:-:S05]  /*11200*/  IMAD.WIDE.U32 R10, R11, 0x10, R12 ;  /* 0x000000100b0a7825 */ /* 0x004fca00078e000c */
[----:B------:R-:W2:Y:S04]  /*11210*/  LDG.E.64 R20, desc[UR60][R10.64] ;  /* 0x0000003c0a147981 */ /* 0x000ea8000c1e1b00 */
[----:B------:R-:W3:Y:S01]  /*11220*/  LDG.E.64 R22, desc[UR60][R10.64+0x8] ;  /* 0x0000083c0a167981 */ /* 0x000ee2000c1e1b00 */
[----:B0-----:R-:W-:-:S05]  /*11230*/  IMAD.IADD R15, R28, 0x1, R15 ;  /* 0x000000011c0f7824 */ /* 0x001fca00078e020f */
[----:B------:R-:W-:Y:S01]  /*11240*/  ISETP.GE.U32.AND P0, PT, R15, UR7, PT ;  /* 0x000000070f007c0c */ /* 0x000fe2000bf06070 */
[----:B--2---:R-:W-:Y:S01]  /*11250*/  FADD.FTZ R24, R20, R24 ;  /* 0x0000001814187221 */ /* 0x004fe20000010000 */
[----:B------:R-:W-:Y:S01]  /*11260*/  FADD.FTZ R25, R21, R25 ;  /* 0x0000001915197221 */ /* 0x000fe20000010000 */
[----:B---3--:R-:W-:Y:S01]  /*11270*/  FADD.FTZ R26, R22, R26 ;  /* 0x0000001a161a7221 */ /* 0x008fe20000010000 */
[----:B------:R-:W-:-:S09]  /*11280*/  FADD.FTZ R27, R23, R27 ;  /* 0x0000001b171b7221 */ /* 0x000fd20000010000 */
[----:B------:R-:W-:Y:S05]  /*11290*/  @!P0 BRA `(.L_x_6859) ;  /* 0xfffffffc00d08947 */ /* 0x000fea000383ffff */
.L_x_6856:
[----:B------:R-:W-:Y:S05]  /*112a0*/  BSYNC B0 ;  /* 0x0000000000007941 */ /* 0x000fea0003800000 */
.L_x_6854:
        /* <DEDUP_REMOVED lines=13> */
.L_x_6861:
[----:B------:R-:W-:Y:S01]  /*11380*/  IADD3 R10, R2, R11, RZ ;  /* 0x0000000b020a7210 */ /* 0x000fe20007ffe0ff */
[----:B------:R-:W-:Y:S03]  /*11390*/  BAR.SYNC.DEFER_BLOCKING 0x0 ;  /* 0x0000000000007b1d */ /* 0x000fe60000010000 */
[----:B------:R-:W-:-:S04]  /*113a0*/  ISETP.GE.U32.AND P0, PT, R10, UR6, PT ;  /* 0x000000060a007c0c */ /* 0x000fc8000bf06070 */
[----:B------:R-:W-:-:S13]  /*113b0*/  ISETP.GE.U32.OR P0, PT, R2, R11, P0 ;  /* 0x0000000b0200720c */ /* 0x000fda0000706470 */
[----:B------:R-:W-:-:S05]  /*113c0*/  @!P0 IMAD R10, R10, R19, R17 ;  /* 0x000000130a0a8224 */ /* 0x000fca00078e0211 */
[----:B------:R-:W-:-:S05]  /*113d0*/  @!P0 LEA R10, R10, UR4, 0x4 ;  /* 0x000000040a0a8c11 */ /* 0x000fca000f8e20ff */
        /* <DEDUP_REMOVED lines=9> */
.L_x_6860:
        /* <DEDUP_REMOVED lines=10> */
.L_x_6864:
[----:B------:R-:W-:Y:S01]  /*11510*/  IADD3 R2, R17, R10, RZ ;  /* 0x0000000a11027210 */ /* 0x000fe20007ffe0ff */
[----:B------:R-:W-:Y:S03]  /*11520*/  BAR.SYNC.DEFER_BLOCKING 0x0 ;  /* 0x0000000000007b1d */ /* 0x000fe60000010000 */
[----:B------:R-:W-:-:S04]  /*11530*/  ISETP.GE.U32.AND P0, PT, R2, R19, PT ;  /* 0x000000130200720c */ /* 0x000fc80003f06070 */
[----:B------:R-:W-:-:S13]  /*11540*/  ISETP.GE.U32.OR P0, PT, R17, R10, P0 ;  /* 0x0000000a1100720c */ /* 0x000fda0000706470 */
[----:B------:R-:W-:Y:S01]  /*11550*/  @!P0 IMAD R12, R10, 0x10, R0 ;  /* 0x000000100a0c8824 */ /* 0x000fe200078e0200 */
[----:B------:R-:W-:-:S05]  /*11560*/  SHF.R.S32.HI R10, RZ, 0x1, R10 ;  /* 0x00000001ff0a7819 */ /* 0x000fca000001140a */
        /* <DEDUP_REMOVED lines=9> */
.L_x_6863:
[----:B------:R-:W-:Y:S01]  /*11600*/  BAR.SYNC.DEFER_BLOCKING 0x0 ;  /* 0x0000000000007b1d */ /* 0x000fe20000010000 */
[----:B------:R-:W-:-:S13]  /*11610*/  ISETP.GE.AND P0, PT, R2, 0x2, PT ;  /* 0x000000020200780c */ /* 0x000fda0003f06270 */
[----:B------:R-:W-:Y:S05]  /*11620*/  @!P0 BRA `(.L_x_6862) ;  /* 0x0000000000308947 */ /* 0x000fea0003800000 */
[----:B------:R-:W-:-:S11]  /*11630*/  HFMA2.MMA R11, -RZ, RZ, 0, 5.9604644775390625e-08 ;  /* 0x00000001ff0b7435 */ /* 0x000fd600000001ff */
.L_x_6865:
[----:B------:R-:W4:Y:S04]  /*11640*/  SHFL.DOWN PT, R13, R24, R11, 0x1f ;  /* 0x08001f0b180d7589 */ /* 0x000f2800000e0000 */
[----:B-123--:R-:W1:Y:S04]  /*11650*/  SHFL.DOWN PT, R0, R25, R11, 0x1f ;  /* 0x08001f0b19007589 */ /* 0x00ee6800000e0000 */
[----:B------:R-:W2:Y:S04]  /*11660*/  SHFL.DOWN PT, R15, R26, R11, 0x1f ;  /* 0x08001f0b1a0f7589 */ /* 0x000ea800000e0000 */
[----:B------:R3:W5:Y:S02]  /*11670*/  SHFL.DOWN PT, R10, R27, R11, 0x1f ;  /* 0x08001f0b1b0a7589 */ /* 0x00076400000e0000 */
[----:B---3--:R-:W-:-:S02]  /*11680*/  IMAD.SHL.U32 R11, R11, 0x2, RZ ;  /* 0x000000020b0b7824 */ /* 0x008fc400078e00ff */
[----:B----4-:R-:W-:-:S03]  /*11690*/  FADD.FTZ R24, R13, R24 ;  /* 0x000000180d187221 */ /* 0x010fc60000010000 */
[----:B------:R-:W-:Y:S01]  /*116a0*/  ISETP.GE.AND P0, PT, R11, R2, PT ;  /* 0x000000020b00720c */ /* 0x000fe20003f06270 */
[----:B-1----:R-:W-:Y:S01]  /*116b0*/  FADD.FTZ R25, R0, R25 ;  /* 0x0000001900197221 */ /* 0x002fe20000010000 */
[----:B--2---:R-:W-:Y:S01]  /*116c0*/  FADD.FTZ R26, R15, R26 ;  /* 0x0000001a0f1a7221 */ /* 0x004fe20000010000 */
[----:B-----5:R-:W-:-:S10]  /*116d0*/  FADD.FTZ R27, R10, R27 ;  /* 0x0000001b0a1b7221 */ /* 0x020fd40000010000 */
[----:B------:R-:W-:Y:S05]  /*116e0*/  @!P0 BRA `(.L_x_6865) ;  /* 0xfffffffc00d48947 */ /* 0x000fea000383ffff */
.L_x_6862:
        /* <DEDUP_REMOVED lines=9> */
[----:B------:R-:W1:Y:S04]  /*11780*/  LDG.E.64 R2, desc[UR60][R4.64] ;  /* 0x0000003c04027981 */ /* 0x000e68000c1e1b00 */
[----:B------:R-:W4:Y:S01]  /*11790*/  LDG.E.64 R6, desc[UR60][R4.64+0x8] ;  /* 0x0000083c04067981 */ /* 0x000f22000c1e1b00 */
[----:B-123--:R-:W-:Y:S01]  /*117a0*/  FADD.FTZ R24, R24, R2 ;  /* 0x0000000218187221 */ /* 0x00efe20000010000 */
[----:B------:R-:W-:Y:S01]  /*117b0*/  FADD.FTZ R25, R25, R3 ;  /* 0x0000000319197221 */ /* 0x000fe20000010000 */
[----:B----4-:R-:W-:Y:S01]  /*117c0*/  FADD.FTZ R26, R26, R6 ;  /* 0x000000061a1a7221 */ /* 0x010fe20000010000 */
[----:B------:R-:W-:-:S07]  /*117d0*/  FADD.FTZ R27, R27, R7 ;  /* 0x000000071b1b7221 */ /* 0x000fce0000010000 */
.L_x_6867:
        /* <DEDUP_REMOVED lines=21> */
.L_x_6869:
        /* <DEDUP_REMOVED lines=22> */
.L_x_6870:
[----:B------:R-:W-:Y:S02]  /*11a90*/  ULDC.64 UR4, c[0x0][0x5f8] ;  /* 0x00017e0000047ab9 */ /* 0x000fe40000000a00 */
[----:B------:R-:W-:-:S04]  /*11aa0*/  IADD3 R16, P0, R16, UR4, RZ ;  /* 0x0000000410107c10 */ /* 0x000fc8000ff1e0ff */
[----:B------:R-:W-:-:S05]  /*11ab0*/  IADD3.X R17, RZ, UR5, RZ, P0, !PT ;  /* 0x00000005ff117c10 */ /* 0x000fca00087fe4ff */
[----:B------:R-:W-:Y:S01]  /*11ac0*/  STG.E.64 desc[UR60][R16.64], R26 ;  /* 0x0000001a10007986 */ /* 0x000fe2000c101b3c */
[----:B------:R-:W-:Y:S05]  /*11ad0*/  EXIT ;  /* 0x000000000000794d */ /* 0x000fea0003800000 */
.L_x_6868:
[----:B------:R-:W-:Y:S04]  /*11ae0*/  STG.E.64 desc[UR60][R4.64], R24 ;  /* 0x0000001804007986 */ /* 0x000fe8000c101b3c */
[----:B------:R-:W-:Y:S01]  /*11af0*/  STG.E.64 desc[UR60][R4.64+0x8], R26 ;  /* 0x0000081a04007986 */ /* 0x000fe2000c101b3c */
[----:B------:R-:W-:Y:S05]  /*11b00*/  EXIT ;  /* 0x000000000000794d */ /* 0x000fea0003800000 */
.L_x_6866:
        /* <DEDUP_REMOVED lines=10> */
.L_x_6871:
        /* <DEDUP_REMOVED lines=21> */
.L_x_6873:
        /* <DEDUP_REMOVED lines=22> */
.L_x_6874:
[----:B------:R-:W-:Y:S02]  /*11e60*/  ULDC.64 UR4, c[0x0][0x5f8] ;  /* 0x00017e0000047ab9 */ /* 0x000fe40000000a00 */
[----:B------:R-:W-:-:S04]  /*11e70*/  IADD3 R16, P0, R16, UR4, RZ ;  /* 0x0000000410107c10 */ /* 0x000fc8000ff1e0ff */
[----:B------:R-:W-:-:S05]  /*11e80*/  IADD3.X R17, RZ, UR5, RZ, P0, !PT ;  /* 0x00000005ff117c10 */ /* 0x000fca00087fe4ff */
[----:B------:R-:W-:Y:S01]  /*11e90*/  STG.E.64 desc[UR60][R16.64], R26 ;  /* 0x0000001a10007986 */ /* 0x000fe2000c101b3c */
[----:B------:R-:W-:Y:S05]  /*11ea0*/  EXIT ;  /* 0x000000000000794d */ /* 0x000fea0003800000 */
.L_x_6872:
[----:B------:R-:W-:Y:S04]  /*11eb0*/  STG.E.64 desc[UR60][R6.64], R24 ;  /* 0x0000001806007986 */ /* 0x000fe8000c101b3c */
[----:B------:R-:W-:Y:S01]  /*11ec0*/  STG.E.64 desc[UR60][R8.64], R26 ;  /* 0x0000001a08007986 */ /* 0x000fe2000c101b3c */
[----:B------:R-:W-:Y:S05]  /*11ed0*/  EXIT ;  /* 0x000000000000794d */ /* 0x000fea0003800000 */
.L_x_6845:
        /* <DEDUP_REMOVED lines=21> */
[----:B--2---:R-:W-:Y:S01]  /*12030*/  FADD.FTZ R24, R24, R2 ;  /* 0x0000000218187221 */ /* 0x004fe20000010000 */
[----:B------:R-:W-:Y:S01]  /*12040*/  FADD.FTZ R25, R25, R3 ;  /* 0x0000000319197221 */ /* 0x000fe20000010000 */
[----:B---3--:R-:W-:Y:S01]  /*12050*/  FADD.FTZ R26, R26, R6 ;  /* 0x000000061a1a7221 */ /* 0x008fe20000010000 */
[----:B------:R-:W-:-:S07]  /*12060*/  FADD.FTZ R27, R27, R7 ;  /* 0x000000071b1b7221 */ /* 0x000fce0000010000 */
.L_x_6876:
        /* <DEDUP_REMOVED lines=21> */
.L_x_6878:
        /* <DEDUP_REMOVED lines=22> */
.L_x_6879:
[----:B------:R-:W-:Y:S02]  /*12320*/  ULDC.64 UR4, c[0x0][0x5f8] ;  /* 0x00017e0000047ab9 */ /* 0x000fe40000000a00 */
[----:B------:R-:W-:-:S05]  /*12330*/  IADD3 R16, P0, R16, UR4, RZ ;  /* 0x0000000410107c10 */ /* 0x000fca000ff1e0ff */
[----:B------:R-:W-:-:S05]  /*12340*/  IMAD.X R17, RZ, RZ, UR5, P0 ;  /* 0x00000005ff117e24 */ /* 0x000fca00080e06ff */
[----:B------:R-:W-:Y:S01]  /*12350*/  STG.E.64 desc[UR60][R16.64], R26 ;  /* 0x0000001a10007986 */ /* 0x000fe2000c101b3c */
[----:B------:R-:W-:Y:S05]  /*12360*/  EXIT ;  /* 0x000000000000794d */ /* 0x000fea0003800000 */
.L_x_6877:
[----:B------:R-:W-:Y:S04]  /*12370*/  STG.E.64 desc[UR60][R4.64], R24 ;  /* 0x0000001804007986 */ /* 0x000fe8000c101b3c */
[----:B------:R-:W-:Y:S01]  /*12380*/  STG.E.64 desc[UR60][R4.64+0x8], R26 ;  /* 0x0000081a04007986 */ /* 0x000fe2000c101b3c */
[----:B------:R-:W-:Y:S05]  /*12390*/  EXIT ;  /* 0x000000000000794d */ /* 0x000fea0003800000 */
.L_x_6875:
        /* <DEDUP_REMOVED lines=10> */
.L_x_6880:
        /* <DEDUP_REMOVED lines=21> */
.L_x_6882:
        /* <DEDUP_REMOVED lines=22> */
.L_x_6883:
[----:B------:R-:W-:Y:S02]  /*126f0*/  ULDC.64 UR4, c[0x0][0x5f8] ;  /* 0x00017e0000047ab9 */ /* 0x000fe40000000a00 */
[----:B------:R-:W-:-:S04]  /*12700*/  IADD3 R16, P0, R16, UR4, RZ ;  /* 0x0000000410107c10 */ /* 0x000fc8000ff1e0ff */
[----:B------:R-:W-:-:S05]  /*12710*/  IADD3.X R17, RZ, UR5, RZ, P0, !PT ;  /* 0x00000005ff117c10 */ /* 0x000fca00087fe4ff */
[----:B------:R-:W-:Y:S01]  /*12720*/  STG.E.64 desc[UR60][R16.64], R26 ;  /* 0x0000001a10007986 */ /* 0x000fe2000c101b3c */
[----:B------:R-:W-:Y:S05]  /*12730*/  EXIT ;  /* 0x000000000000794d */ /* 0x000fea0003800000 */
.L_x_6881:
[----:B------:R-:W-:Y:S04]  /*12740*/  STG.E.64 desc[UR60][R6.64], R24 ;  /* 0x0000001806007986 */ /* 0x000fe8000c101b3c */
[----:B------:R-:W-:Y:S01]  /*12750*/  STG.E.64 desc[UR60][R8.64], R26 ;  /* 0x0000001a08007986 */ /* 0x000fe2000c101b3c */
[----:B------:R-:W-:Y:S05]  /*12760*/  EXIT ;  /* 0x000000000000794d */ /* 0x000fea0003800000 */
.L_x_6884:
        /* <DEDUP_REMOVED lines=9> */
.L_x_9870:


//--------------------- .text._ZN2at6native13reduce_kernelILi128ELi4ENS0_8ReduceOpIN3c107complexIfEENS0_14func_wrapper_tIS5_ZNS0_11sum_functorIS5_S5_S5_EclERNS_14TensorIteratorEEUlS5_S5_E_EEjS5_Li4ELi4EEEEEvT1_ --------------------------
	.section	.text._ZN2at6native13reduce_kernelILi128ELi4ENS0_8ReduceOpIN3c107complexIfEENS0_14func_wrapper_tIS5_ZNS0_11sum_functorIS5_S5_S5_EclERNS_14TensorIteratorEEUlS5_S5_E_EEjS5_Li4ELi4EEEEEvT1_,"ax",@progbits
	.align	128
        .global         _ZN2at6native13reduce_kernelILi128ELi4ENS0_8ReduceOpIN3c107complexIfEENS0_14func_wrapper_tIS5_ZNS0_11sum_functorIS5_S5_S5_EclERNS_14TensorIteratorEEUlS5_S5_E_EEjS5_Li4ELi4EEEEEvT1_
        .type           _ZN2at6native13reduce_kernelILi128ELi4ENS0_8ReduceOpIN3c107complexIfEENS0_14func_wrapper_tIS5_ZNS0_11sum_functorIS5_S5_S5_EclERNS_14TensorIteratorEEUlS5_S5_E_EEjS5_Li4ELi4EEEEEvT1_,@function
        .size           _ZN2at6native13reduce_kernelILi128ELi4ENS0_8ReduceOpIN3c107complexIfEENS0_14func_wrapper_tIS5_ZNS0_11sum_functorIS5_S5_S5_EclERNS_14TensorIteratorEEUlS5_S5_E_EEjS5_Li4ELi4EEEEEvT1_,(.L_x_9871 - _ZN2at6native13reduce_kernelILi128ELi4ENS0_8ReduceOpIN3c107complexIfEENS0_14func_wrapper_tIS5_ZNS0_11sum_functorIS5_S5_S5_EclERNS_14TensorIteratorEEUlS5_S5_E_EEjS5_Li4ELi4EEEEEvT1_)
        .other          _ZN2at6native13reduce_kernelILi128ELi4ENS0_8ReduceOpIN3c107complexIfEENS0_14func_wrapper_tIS5_ZNS0_11sum_functorIS5_S5_S5_EclERNS_14TensorIteratorEEUlS5_S5_E_EEjS5_Li4ELi4EEEEEvT1_,@"STO_CUDA_ENTRY STV_DEFAULT"
_ZN2at6native13reduce_kernelILi128ELi4ENS0_8ReduceOpIN3c107complexIfEENS0_14func_wrapper_tIS5_ZNS0_11sum_functorIS5_S5_S5_EclERNS_14TensorIteratorEEUlS5_S5_E_EEjS5_Li4ELi4EEEEEvT1_:
.text._ZN2at6native13reduce_kernelILi128ELi4ENS0_8ReduceOpIN3c107complexIfEENS0_14func_wrapper_tIS5_ZNS0_11sum_functorIS5_S5_S5_EclERNS_14TensorIteratorEEUlS5_S5_E_EEjS5_Li4ELi4EEEEEvT1_:
        /* <DEDUP_REMOVED lines=9> */
[----:B------:R-:W-:Y:S01]  /*0090*/  IMAD.MOV.U32 R2, RZ, RZ, RZ ;  /* 0x000000ffff027224 */ /* 0x000fe200078e00ff */
[----:B------:R-:W-:Y:S01]  /*00a0*/  ULDC.64 UR6, c[0x0][0x3f8] ;  /* 0x0000fe0000067ab9 */ /* 0x000fe20000000a00 */
[----:B------:R-:W-:Y:S01]  /*00b0*/  IMAD R0, R16, UR5, RZ ;  /* 0x0000000510007c24 */ /* 0x000fe2000f8e02ff */
[----:B------:R-:W-:Y:S01]  /*00c0*/  ULDC UR5, c[0x0][0x248] ;  /* 0x0000920000057ab9 */ /* 0x000fe20000000800 */
[----:B------:R-:W-:Y:S02]  /*00d0*/  ISETP.NE.AND P0, PT, R6, 0x1, PT ;  /* 0x000000010600780c */ /* 0x000fe40003f05270 */
[----:B------:R-:W1:Y:S01]  /*00e0*/  LDC R5, c[0x0][0x230] ;  /* 0x00008c00ff057b82 */ /* 0x000e620000000800 */
[----:B0-----:R-:W-:-:S04]  /*00f0*/  IMAD R0, R3, UR5, R0 ;  /* 0x0000000503007c24 */ /* 0x001fc8000f8e0200 */
[----:B-1----:R-:W-:Y:S01]  /*0100*/  IMAD R0, R5, UR4, R0 ;  /* 0x0000000405007c24 */ /* 0x002fe2000f8e0200 */
[----:B------:R-:W-:-:S04]  /*0110*/  ULDC UR4, c[0x0][0x400] ;  /* 0x0001000000047ab9 */ /* 0x000fc80000000800 */
[----:B------:R-:W-:-:S05]  /*0120*/  SHF.L.U32 R3, R0, 0x2, RZ ;  /* 0x0000000200037819 */ /* 0x000fca00000006ff */
        /* <DEDUP_REMOVED lines=269> */
.L_x_6885:
        /* <DEDUP_REMOVED lines=12> */
[----:B------:R-:W-:Y:S02]  /*12c0*/  CS2R R24, SRZ ;  /* 0x0000000000187805 */ /* 0x000fe4000001ff00 */
[----:B------:R-:W-:Y:S02]  /*12d0*/  CS2R R30, SRZ ;  /* 0x00000000001e7805 */ /* 0x000fe4000001ff00 */
[----:B------:R-:W-:Y:S01]  /*12e0*/  CS2R R28, SRZ ;  /* 0x00000000001c7805 */ /* 0x000fe2000001ff00 */
[C---:B0-----:R-:W-:Y:S02]  /*12f0*/  IMAD R4, R2.reuse, UR5, R3 ;  /* 0x0000000502047c24 */ /* 0x041fe4000f8e0203 */
[----:B------:R-:W-:Y:S01]  /*1300*/  IMAD R5, R2, UR4, R5 ;  /* 0x0000000402057c24 */ /* 0x000fe2000f8e0205 */
[----:B------:R-:W-:Y:S01]  /*1310*/  ULDC UR4, c[0x0][0x224] ;  /* 0x0000890000047ab9 */ /* 0x000fe20000000800 */
[----:B--2---:R-:W-:Y:S01]  /*1320*/  IMAD R67, R17, UR6, R4 ;  /* 0x0000000611437c24 */ /* 0x004fe2000f8e0204 */
[----:B------:R-:W-:Y:S01]  /*1330*/  MOV R3, UR4 ;  /* 0x0000000400037c02 */ /* 0x000fe20008000f00 */
[----:B-1----:R-:W-:Y:S01]  /*1340*/  IMAD R5, R6, UR8, R5 ;  /* 0x0000000806057c24 */ /* 0x002fe2000f8e0205 */
[----:B------:R-:W-:-:S02]  /*1350*/  ULDC UR4, c[0x0][0x228] ;  /* 0x00008a0000047ab9 */ /* 0x000fc40000000800 */
        /* <DEDUP_REMOVED lines=26> */
.L_x_6889:
        /* <DEDUP_REMOVED lines=27> */
.L_x_6895:
[----:B------:R-:W-:Y:S05]  /*16b0*/  BSYNC B2 ;  /* 0x0000000000027941 */ /* 0x000fea0003800000 */
.L_x_6894:
        /* <DEDUP_REMOVED lines=11> */
.L_x_6893:
[----:B------:R-:W-:Y:S05]  /*1770*/  BSYNC B1 ;  /* 0x0000000000017941 */ /* 0x000fea0003800000 */
.L_x_6892:
[----:B------:R-:W0:Y:S01]  /*1780*/  LDC R0, c[0x0][0x224] ;  /* 0x00008900ff007b82 */ /* 0x000e220000000800 */
[----:B------:R-:W-:-:S04]  /*1790*/  IADD3 R5, P0, -R7, 0x4, RZ ;  /* 0x0000000407057810 */ /* 0x000fc80007f1e1ff */
[----:B------:R-:W-:Y:S02]  /*17a0*/  LEA R74, P1, R5, R74, 0x3 ;  /* 0x0000004a054a7211 */ /* 0x000fe400078218ff */
[----:B------:R-:W-:-:S04]  /*17b0*/  IADD3.X R4, RZ, -0x1, RZ, P0, !PT ;  /* 0xffffffffff047810 */ /* 0x000fc800007fe4ff */
[----:B------:R-:W-:Y:S02]  /*17c0*/  LEA.HI.X R75, R5, R75, R4, 0x3, P1 ;  /* 0x0000004b054b7211 */ /* 0x000fe400008f1c04 */
[----:B0-----:R-:W-:-:S07]  /*17d0*/  IADD3 R0, R7, -0x4, R0 ;  /* 0xfffffffc07007810 */ /* 0x001fce0007ffe000 */
.L_x_6891:
[----:B------:R-:W-:Y:S05]  /*17e0*/  BSYNC B0 ;  /* 0x0000000000007941 */ /* 0x000fea0003800000 */
.L_x_6890:
[----:B------:R-:W0:Y:S01]  /*17f0*/  LDC.64 R6, c[0x0][0x238] ;  /* 0x00008e00ff067b82 */ /* 0x000e220000000a00 */
[----:B------:R-:W-:Y:S01]  /*1800*/  BSSY B0, `(.L_x_6896) ;  /* 0x0000020000007945 */ /* 0x000fe20003800000 */
[----:B------:R-:W-:Y:S01]  /*1810*/  ISETP.NE.AND P2, PT, R2, RZ, PT ;  /* 0x000000ff0200720c */ /* 0x000fe20003f45270 */
[----:B------:R-:W-:Y:S01]  /*1820*/  IMAD.MOV.U32 R18, RZ, RZ, R20 ;  /* 0x000000ffff127224 */ /* 0x000fe200078e0014 */
[-C--:B------:R-:W-:Y:S02]  /*1830*/  MOV R15, R21.reuse ;  /* 0x00000015000f7202 */ /* 0x080fe40000000f00 */
[----:B------:R-:W-:Y:S02]  /*1840*/  MOV R22, R20 ;  /* 0x0000001400167202 */ /* 0x000fe40000000f00 */
        /* <DEDUP_REMOVED lines=11> */
.L_x_6898:
[----:B------:R-:W-:Y:S01]  /*1900*/  IMAD.WIDE.U32 R12, R19, 0x20, R74 ;  /* 0x00000020130c7825 */ /* 0x000fe200078e004a */
[----:B------:R-:W-:-:S04]  /*1910*/  ULDC UR4, c[0x0][0x22c] ;  /* 0x00008b0000047ab9 */ /* 0x000fc80000000800 */
[----:B------:R-:W2:Y:S04]  /*1920*/  LDG.E.128 R4, desc[UR60][R12.64] ;  /* 0x0000003c0c047981 */ /* 0x000ea8000c1e1d00 */
[----:B------:R-:W3:Y:S01]  /*1930*/  LDG.E.128 R8, desc[UR60][R12.64+0x10] ;  /* 0x0000103c0c087981 */ /* 0x000ee2000c1e1d00 */
[----:B------:R-:W-:-:S04]  /*1940*/  IADD3 R19, R19, UR4, RZ ;  /* 0x0000000413137c10 */ /* 0x000fc8000fffe0ff */
        /* <DEDUP_REMOVED lines=11> */
.L_x_6897:
[----:B------:R-:W-:Y:S05]  /*1a00*/  BSYNC B0 ;  /* 0x0000000000007941 */ /* 0x000fea0003800000 */
.L_x_6896:
        /* <DEDUP_REMOVED lines=8> */
.L_x_6900:
[----:B------:R-:W-:Y:S05]  /*1a90*/  BSYNC B0 ;  /* 0x0000000000007941 */ /* 0x000fea0003800000 */
.L_x_6899:
        /* <DEDUP_REMOVED lines=12> */
.L_x_6902:
[----:B------:R-:W-:Y:S05]  /*1b60*/  BSYNC B0 ;  /* 0x0000000000007941 */ /* 0x000fea0003800000 */
.L_x_6901:
[----:B------:R-:W-:Y:S01]  /*1b70*/  FADD.FTZ R5, R22, R14 ;  /* 0x0000000e16057221 */ /* 0x000fe20000010000 */
[----:B------:R-:W-:Y:S01]  /*1b80*/  FADD.FTZ R0, R23, R3 ;  /* 0x0000000317007221 */ /* 0x000fe20000010000 */
[----:B------:R-:W-:Y:S02]  /*1b90*/  CS2R R30, SRZ ;  /* 0x00000000001e7805 */ /* 0x000fe4000001ff00 */
[----:B------:R-:W-:Y:S01]  /*1ba0*/  CS2R R24, SRZ ;  /* 0x0000000000187805 */ /* 0x000fe2000001ff00 */
[----:B------:R-:W-:Y:S01]  /*1bb0*/  FADD.FTZ R5, R5, R20 ;  /* 0x0000001405057221 */ /* 0x000fe20000010000 */
[----:B------:R-:W-:Y:S01]  /*1bc0*/  FADD.FTZ R0, R0, R21 ;  /* 0x0000001500007221 */ /* 0x000fe20000010000 */
[----:B------:R-:W-:Y:S02]  /*1bd0*/  CS2R R26, SRZ ;  /* 0x00000000001a7805 */ /* 0x000fe4000001ff00 */
[----:B------:R-:W-:Y:S01]  /*1be0*/  FADD.FTZ R29, R5, R18 ;  /* 0x00000012051d7221 */ /* 0x000fe20000010000 */
[----:B------:R-:W-:Y:S01]  /*1bf0*/  FADD.FTZ R28, R0, R15 ;  /* 0x0000000f001c7221 */ /* 0x000fe20000010000 */
[----:B------:R-:W-:Y:S06]  /*1c00*/  BRA `(.L_x_6887) ;  /* 0x000000b000787947 */ /* 0x000fec0003800000 */
.L_x_6888:
        /* <DEDUP_REMOVED lines=43> */
[----:B------:R-:W-:Y:S02]  /*1ec0*/  MOV R45, R5 ;  /* 0x00000005002d7202 */ /* 0x000fe40000000f00 */
[----:B------:R-:W-:Y:S02]  /*1ed0*/  CS2R R22, SRZ ;  /* 0x0000000000167805 */ /* 0x000fe4000001ff00 */
[-C--:B------:R-:W-:Y:S02]  /*1ee0*/  MOV R46, R4.reuse ;  /* 0x00000004002e7202 */ /* 0x080fe40000000f00 */
[----:B------:R-:W-:Y:S02]  /*1ef0*/  CS2R R20, SRZ ;  /* 0x0000000000147805 */ /* 0x000fe4000001ff00 */
        /* <DEDUP_REMOVED lines=11> */
[----:B------:R-:W-:Y:S02]  /*1fb0*/  CS2R R36, SRZ ;  /* 0x0000000000247805 */ /* 0x000fe4000001ff00 */
[----:B------:R-:W-:-:S02]  /*1fc0*/  CS2R R42, SRZ ;  /* 0x00000000002a7805 */ /* 0x000fc4000001ff00 */
[----:B------:R-:W-:Y:S01]  /*1fd0*/  CS2R R40, SRZ ;  /* 0x0000000000287805 */ /* 0x000fe2000001ff00 */
        /* <DEDUP_REMOVED lines=23> */
[----:B------:R-:W-:-:S02]  /*2150*/  MOV R17, R4 ;  /* 0x0000000400117202 */ /* 0x000fc40000000f00 */
[-C--:B------:R-:W-:Y:S02]  /*2160*/  MOV R70, R4.reuse ;  /* 0x0000000400467202 */ /* 0x080fe40000000f00 */
[-C--:B------:R-:W-:Y:S02]  /*2170*/  MOV R65, R4.reuse ;  /* 0x0000000400417202 */ /* 0x080fe40000000f00 */
[-C--:B------:R-:W-:Y:S02]  /*2180*/  MOV R61, R4.reuse ;  /* 0x00000004003d7202 */ /* 0x080fe40000000f00 */
[-C--:B------:R-:W-:Y:S02]  /*2190*/  MOV R59, R4.reuse ;  /* 0x00000004003b7202 */ /* 0x080fe40000000f00 */
[-C--:B------:R-:W-:Y:S02]  /*21a0*/  MOV R55, R4.reuse ;  /* 0x0000000400377202 */ /* 0x080fe40000000f00 */
[----:B------:R-:W-:-:S02]  /*21b0*/  MOV R44, R4 ;  /* 0x00000004002c7202 */ /* 0x000fc40000000f00 */
[-C--:B------:R-:W-:Y:S02]  /*21c0*/  MOV R50, R4.reuse ;  /* 0x0000000400327202 */ /* 0x080fe40000000f00 */
[----:B------:R-:W-:-:S07]  /*21d0*/  MOV R52, R4 ;  /* 0x0000000400347202 */ /* 0x000fce0000000f00 */
.L_x_6911:
        /* <DEDUP_REMOVED lines=298> */
.L_x_6907:
[----:B------:R-:W-:Y:S01]  /*3480*/  LOP3.LUT R37, R0, 0xffffffe0, RZ, 0xc0, !PT ;  /* 0xffffffe000257812 */ /* 0x000fe200078ec0ff */
[----:B------:R-:W-:-:S03]  /*3490*/  ULDC UR36, c[0x0][0x22c] ;  /* 0x00008b0000247ab9 */ /* 0x000fc60000000800 */
[----:B------:R-:W-:-:S04]  /*34a0*/  IADD3 R36, P1, R74, R37, RZ ;  /* 0x000000254a247210 */ /* 0x000fc80007f3e0ff */
[----:B------:R-:W-:-:S05]  /*34b0*/  IADD3.X R37, RZ, R75, RZ, P1, !PT ;  /* 0x0000004bff257210 */ /* 0x000fca0000ffe4ff */
[----:B------:R1:W5:Y:S04]  /*34c0*/  LDG.E.128 R40, desc[UR60][R36.64] ;  /* 0x0000003c24287981 */ /* 0x000368000c1e1d00 */
[----:B------:R-:W5:Y:S01]  /*34d0*/  LDG.E.128 R36, desc[UR60][R36.64+0x10] ;  /* 0x0000103c24247981 */ /* 0x000f62000c1e1d00 */
[----:B------:R-:W-:-:S05]  /*34e0*/  IMAD.U32 R0, RZ, RZ, UR36 ;  /* 0x00000024ff007e24 */ /* 0x000fca000f8e00ff */
[----:B------:R-:W-:Y:S01]  /*34f0*/  IADD3 R67, R67, R0, RZ ;  /* 0x0000000043437210 */ /* 0x000fe20007ffe0ff */
        /* <DEDUP_REMOVED lines=235> */
.L_x_6908:
[----:B------:R-:W-:-:S04]  /*43b0*/  LOP3.LUT R3, R3, 0xffffffe0, RZ, 0xc0, !PT ;  /* 0xffffffe003037812 */ /* 0x000fc800078ec0ff */
[----:B------:R-:W-:-:S04]  /*43c0*/  IADD3 R28, P1, R74, R3, RZ ;  /* 0x000000034a1c7210 */ /* 0x000fc80007f3e0ff */
[----:B------:R-:W-:-:S05]  /*43d0*/  IADD3.X R29, RZ, R75, RZ, P1, !PT ;  /* 0x0000004bff1d7210 */ /* 0x000fca0000ffe4ff */
[----:B------:R1:W5:Y:S04]  /*43e0*/  LDG.E.128 R32, desc[UR60][R28.64] ;  /* 0x0000003c1c207981 */ /* 0x000368000c1e1d00 */
[----:B------:R-:W5:Y:S01]  /*43f0*/  LDG.E.128 R28, desc[UR60][R28.64+0x10] ;  /* 0x0000103c1c1c7981 */ /* 0x000f62000c1e1d00 */
[----:B------:R-:W-:Y:S01]  /*4400*/  IMAD.IADD R67, R67, 0x1, R0 ;  /* 0x0000000143437824 */ /* 0x000fe200078e0200 */
[----:B------:R-:W-:Y:S02]  /*4410*/  MOV R3, RZ ;  /* 0x000000ff00037202 */ /* 0x000fe40000000f00 */
[----:B------:R-:W-:Y:S01]  /*4420*/  MOV R12, RZ ;  /* 0x000000ff000c7202 */ /* 0x000fe20000000f00 */
[----:B-1----:R-:W-:Y:S06]  /*4430*/  @!P0 BRA `(.L_x_6909) ;  /* 0x0000000c00d48947 */ /* 0x002fec0003800000 */
        /* <DEDUP_REMOVED lines=245> */
.L_x_6909:
        /* <DEDUP_REMOVED lines=241> */
.L_x_6910:
[----:B------:R-:W-:Y:S01]  /*62a0*/  LOP3.LUT R3, R3, 0xffffffe0, RZ, 0xc0, !PT ;  /* 0xffffffe003037812 */ /* 0x000fe200078ec0ff */
[----:B------:R-:W-:-:S03]  /*62b0*/  ULDC UR4, c[0x0][0x224] ;  /* 0x0000890000047ab9 */ /* 0x000fc60000000800 */
[----:B------:R-:W-:-:S04]  /*62c0*/  IADD3 R8, P1, R74, R3, RZ ;  /* 0x000000034a087210 */ /* 0x000fc80007f3e0ff */
[----:B------:R-:W-:-:S05]  /*62d0*/  IADD3.X R9, RZ, R75, RZ, P1, !PT ;  /* 0x0000004bff097210 */ /* 0x000fca0000ffe4ff */
[----:B------:R-:W2:Y:S04]  /*62e0*/  LDG.E.128 R12, desc[UR60][R8.64] ;  /* 0x0000003c080c7981 */ /* 0x000ea8000c1e1d00 */
[----:B------:R-:W3:Y:S01]  /*62f0*/  LDG.E.128 R8, desc[UR60][R8.64+0x10] ;  /* 0x0000103c08087981 */ /* 0x000ee2000c1e1d00 */
[----:B------:R-:W-:Y:S01]  /*6300*/  IADD3 R67, R67, R0, RZ ;  /* 0x0000000043437210 */ /* 0x000fe20007ffe0ff */
[----:B------:R-:W-:Y:S02]  /*6310*/  IMAD.U32 R3, RZ, RZ, UR4 ;  /* 0x00000004ff037e24 */ /* 0x000fe4000f8e00ff */
[----:B-----5:R-:W-:Y:S01]  /*6320*/  FADD.FTZ R54, R40, R54 ;  /* 0x0000003628367221 */ /* 0x020fe20000010000 */
[----:B------:R-:W-:Y:S01]  /*6330*/  FADD.FTZ R53, R41, R53 ;  /* 0x0000003529357221 */ /* 0x000fe20000010000 */
[----:B------:R-:W-:Y:S01]  /*6340*/  FADD.FTZ R52, R42, R52 ;  /* 0x000000342a347221 */ /* 0x000fe20000010000 */
[----:B------:R-:W-:-:S02]  /*6350*/  IMAD R76, R0, 0x3, R67 ;  /* 0x00000003004c7824 */ /* 0x000fc400078e0243 */
        /* <DEDUP_REMOVED lines=30> */
[----:B------:R-:W-:Y:S06]  /*6540*/  @!P1 BRA `(.L_x_6911) ;  /* 0xffffffbc00249947 */ /* 0x000fec000383ffff */
[----:B------:R-:W-:Y:S05]  /*6550*/  BSYNC B1 ;  /* 0x0000000000017941 */ /* 0x000fea0003800000 */
.L_x_6906:
[----:B------:R-:W-:Y:S05]  /*6560*/  BSYNC B0 ;  /* 0x0000000000007941 */ /* 0x000fea0003800000 */
.L_x_6905:
[----:B------:R-:W-:Y:S01]  /*6570*/  ISETP.GE.U32.AND P0, PT, R67, R3, PT ;  /* 0x000000034300720c */ /* 0x000fe20003f06070 */
[----:B------:R-:W-:-:S12]  /*6580*/  BSSY B0, `(.L_x_6912) ;  /* 0x000046a000007945 */ /* 0x000fd80003800000 */
[----:B------:R-:W-:Y:S05]  /*6590*/  @P0 BRA `(.L_x_6913) ;  /* 0x0000004400a00947 */ /* 0x000fea0003800000 */
[----:B0-----:R-:W0:Y:S01]  /*65a0*/  LDC R48, c[0x0][0x260] ;  /* 0x00009800ff307b82 */ /* 0x001e220000000800 */
[----:B------:R-:W-:Y:S01]  /*65b0*/  HFMA2.MMA R42, -RZ, RZ, 0, 0 ;  /* 0x00000000ff2a7435 */ /* 0x000fe200000001ff */
        /* <DEDUP_REMOVED lines=275> */
.L_x_6914:
        /* <DEDUP_REMOVED lines=282> */
.L_x_6915:
[----:B------:R-:W-:-:S04]  /*8890*/  LOP3.LUT R29, R32, 0xffffffe0, RZ, 0xc0, !PT ;  /* 0xffffffe0201d7812 */ /* 0x000fc800078ec0ff */
[----:B------:R-:W-:-:S04]  /*88a0*/  IADD3 R28, P2, R74, R29, RZ ;  /* 0x0000001d4a1c7210 */ /* 0x000fc80007f5e0ff */
[----:B------:R-:W-:-:S05]  /*88b0*/  IADD3.X R29, RZ, R75, RZ, P2, !PT ;  /* 0x0000004bff1d7210 */ /* 0x000fca00017fe4ff */
[----:B------:R1:W5:Y:S04]  /*88c0*/  LDG.E.128 R32, desc[UR60][R28.64] ;  /* 0x0000003c1c207981 */ /* 0x000368000c1e1d00 */
[----:B------:R-:W5:Y:S01]  /*88d0*/  LDG.E.128 R28, desc[UR60][R28.64+0x10] ;  /* 0x0000103c1c1c7981 */ /* 0x000f62000c1e1d00 */
        /* <DEDUP_REMOVED lines=277> */
.L_x_6916:
        /* <DEDUP_REMOVED lines=282> */
.L_x_6917:
[----:B------:R-:W-:-:S04]  /*abd0*/  LOP3.LUT R9, R12, 0xffffffe0, RZ, 0xc0, !PT ;  /* 0xffffffe00c097812 */ /* 0x000fc800078ec0ff */
[----:B------:R-:W-:-:S04]  /*abe0*/  IADD3 R8, P1, R74, R9, RZ ;  /* 0x000000094a087210 */ /* 0x000fc80007f3e0ff */
[----:B------:R-:W-:-:S05]  /*abf0*/  IADD3.X R9, RZ, R75, RZ, P1, !PT ;  /* 0x0000004bff097210 */ /* 0x000fca0000ffe4ff */
[----:B------:R1:W5:Y:S04]  /*ac00*/  LDG.E.128 R12, desc[UR60][R8.64] ;  /* 0x0000003c080c7981 */ /* 0x000368000c1e1d00 */
[----:B-1----:R-:W5:Y:S02]  /*ac10*/  LDG.E.128 R8, desc[UR60][R8.64+0x10] ;  /* 0x0000103c08087981 */ /* 0x002f64000c1e1d00 */
.L_x_6913:
[----:B------:R-:W-:Y:S05]  /*ac20*/  BSYNC B0 ;  /* 0x0000000000007941 */ /* 0x000fea0003800000 */
.L_x_6912:
[----:B------:R-:W-:Y:S04]  /*ac30*/  BSSY B0, `(.L_x_6918) ;  /* 0x000002a000007945 */ /* 0x000fe80003800000 */
[----:B------:R-:W-:Y:S05]  /*ac40*/  @P0 BRA `(.L_x_6919) ;  /* 0x0000000000a00947 */ /* 0x000fea0003800000 */
[----:B------:R-:W-:Y:S02]  /*ac50*/  IMAD.IADD R67, R67, 0x1, R0 ;  /* 0x0000000143437824 */ /* 0x000fe400078e0200 */
[----:B-----5:R-:W-:Y:S01]  /*ac60*/  FADD.FTZ R54, R54, R40 ;  /* 0x0000002836367221 */ /* 0x020fe20000010000 */
[----:B------:R-:W-:Y:S01]  /*ac70*/  FADD.FTZ R53, R53, R41 ;  /* 0x0000002935357221 */ /* 0x000fe20000010000 */
[----:B------:R-:W-:Y:S01]  /*ac80*/  FADD.FTZ R52, R52, R42 ;  /* 0x0000002a34347221 */ /* 0x000fe20000010000 */
[----:B------:R-:W-:Y:S01]  /*ac90*/  FADD.FTZ R51, R51, R43 ;  /* 0x0000002b33337221 */ /* 0x000fe20000010000 */
[----:B------:R-:W-:Y:S01]  /*aca0*/  ISETP.GE.U32.AND P0, PT, R67, R3, PT ;  /* 0x000000034300720c */ /* 0x000fe20003f06070 */
[----:B------:R-:W-:Y:S01]  /*acb0*/  FADD.FTZ R50, R50, R36 ;  /* 0x0000002432327221 */ /* 0x000fe20000010000 */
[----:B------:R-:W-:Y:S01]  /*acc0*/  FADD.FTZ R47, R47, R37 ;  /* 0x000000252f2f7221 */ /* 0x000fe20000010000 */
[----:B------:R-:W-:Y:S01]  /*acd0*/  FADD.FTZ R46, R46, R38 ;  /* 0x000000262e2e7221 */ /* 0x000fe20000010000 */
[----:B------:R-:W-:-:S09]  /*ace0*/  FADD.FTZ R45, R45, R39 ;  /* 0x000000272d2d7221 */ /* 0x000fd20000010000 */
[----:B------:R-:W-:Y:S05]  /*acf0*/  @P0 BRA `(.L_x_6919) ;  /* 0x0000000000740947 */ /* 0x000fea0003800000 */
[----:B------:R-:W-:Y:S01]  /*ad00*/  IADD3 R36, R67, R0, RZ ;  /* 0x0000000043247210 */ /* 0x000fe20007ffe0ff */
        /* <DEDUP_REMOVED lines=8> */
[----:B------:R-:W-:-:S08]  /*ad90*/  FADD.FTZ R60, R60, R31 ;  /* 0x0000001f3c3c7221 */ /* 0x000fd00000010000 */
        /* <DEDUP_REMOVED lines=11> */
[----:B------:R-:W-:Y:S01]  /*ae50*/  @!P0 FADD.FTZ R4, R4, R12 ;  /* 0x0000000c04048221 */ /* 0x000fe20000010000 */
[----:B------:R-:W-:Y:S01]  /*ae60*/  @!P0 FADD.FTZ R5, R5, R13 ;  /* 0x0000000d05058221 */ /* 0x000fe20000010000 */
[----:B------:R-:W-:Y:S01]  /*ae70*/  @!P0 FADD.FTZ R6, R6, R14 ;  /* 0x0000000e06068221 */ /* 0x000fe20000010000 */
[----:B------:R-:W-:Y:S01]  /*ae80*/  @!P0 FADD.FTZ R7, R7, R15 ;  /* 0x0000000f07078221 */ /* 0x000fe20000010000 */
[----:B------:R-:W-:Y:S01]  /*ae90*/  @!P0 FADD.FTZ R17, R17, R8 ;  /* 0x0000000811118221 */ /* 0x000fe20000010000 */
[----:B------:R-:W-:Y:S01]  /*aea0*/  @!P0 FADD.FTZ R18, R18, R9 ;  /* 0x0000000912128221 */ /* 0x000fe20000010000 */
[----:B------:R-:W-:Y:S01]  /*aeb0*/  @!P0 FADD.FTZ R69, R69, R10 ;  /* 0x0000000a45458221 */ /* 0x000fe20000010000 */
[----:B------:R-:W-:-:S07]  /*aec0*/  @!P0 FADD.FTZ R68, R68, R11 ;  /* 0x0000000b44448221 */ /* 0x000fce0000010000 */
.L_x_6919:
[----:B------:R-:W-:Y:S05]  /*aed0*/  BSYNC B0 ;  /* 0x0000000000007941 */ /* 0x000fea0003800000 */
.L_x_6918:
        /* <DEDUP_REMOVED lines=25> */
.L_x_6904:
        /* <DEDUP_REMOVED lines=20> */
[----:B------:R-:W-:Y:S01]  /*b1b0*/  IMAD.MOV.U32 R17, RZ, RZ, R4 ;  /* 0x000000ffff117224 */ /* 0x000fe200078e0004 */
        /* <DEDUP_REMOVED lines=16> */
[----:B------:R-:W-:Y:S02]  /*b2c0*/  MOV R11, R5 ;  /* 0x00000005000b7202 */ /* 0x000fe40000000f00 */
[----:B------:R-:W-:Y:S02]  /*b2d0*/  CS2R R14, SRZ ;  /* 0x00000000000e7805 */ /* 0x000fe4000001ff00 */
[----:B------:R-:W-:-:S02]  /*b2e0*/  CS2R R12, SRZ ;  /* 0x00000000000c7805 */ /* 0x000fc4000001ff00 */
[----:B------:R-:W-:Y:S02]  /*b2f0*/  CS2R R22, SRZ ;  /* 0x0000000000167805 */ /* 0x000fe4000001ff00 */
[----:B------:R-:W-:Y:S02]  /*b300*/  CS2R R20, SRZ ;  /* 0x0000000000147805 */ /* 0x000fe4000001ff00 */
[----:B------:R-:W-:Y:S02]  /*b310*/  CS2R R26, SRZ ;  /* 0x00000000001a7805 */ /* 0x000fe4000001ff00 */
[----:B------:R-:W-:Y:S02]  /*b320*/  CS2R R24, SRZ ;  /* 0x0000000000187805 */ /* 0x000fe4000001ff00 */
[----:B------:R-:W-:Y:S02]  /*b330*/  CS2R R30, SRZ ;  /* 0x00000000001e7805 */ /* 0x000fe4000001ff00 */
[----:B------:R-:W-:Y:S01]  /*b340*/  CS2R R28, SRZ ;  /* 0x00000000001c7805 */ /* 0x000fe2000001ff00 */
        /* <DEDUP_REMOVED lines=28> */
[-C--:B------:R-:W-:Y:S02]  /*b510*/  MOV R8, R4.reuse ;  /* 0x0000000400087202 */ /* 0x080fe40000000f00 */
[----:B------:R-:W-:-:S07]  /*b520*/  MOV R17, R4 ;  /* 0x0000000400117202 */ /* 0x000fce0000000f00 */
.L_x_6922:
[-C--:B------:R-:W-:Y:S01]  /*b530*/  IMAD R12, R70, R67.reuse, RZ ;  /* 0x00000043460c7224 */ /* 0x080fe200078e02ff */
[----:B------:R-:W-:-:S04]  /*b540*/  IADD3 R67, R0, R67, RZ ;  /* 0x0000004300437210 */ /* 0x000fc80007ffe0ff */
[----:B------:R-:W-:Y:S01]  /*b550*/  SHF.R.U32.HI R25, RZ, 0x2, R12 ;  /* 0x00000002ff197819 */ /* 0x000fe2000001160c */
[----:B------:R-:W-:Y:S02]  /*b560*/  IMAD R12, R70, R67, RZ ;  /* 0x00000043460c7224 */ /* 0x000fe400078e02ff */
[----:B------:R-:W-:Y:S02]  /*b570*/  IMAD.IADD R67, R67, 0x1, R0 ;  /* 0x0000000143437824 */ /* 0x000fe400078e0200 */
[----:B------:R-:W-:Y:S01]  /*b580*/  IMAD.WIDE.U32 R24, R25, 0x20, R74 ;  /* 0x0000002019187825 */ /* 0x000fe200078e004a */
[----:B------:R-:W-:-:S03]  /*b590*/  SHF.R.U32.HI R13, RZ, 0x2, R12 ;  /* 0x00000002ff0d7819 */ /* 0x000fc6000001160c */
[----:B------:R-:W-:Y:S01]  /*b5a0*/  IMAD R14, R70, R67, RZ ;  /* 0x00000043460e7224 */ /* 0x000fe200078e02ff */
[----:B------:R-:W-:Y:S01]  /*b5b0*/  IADD3 R67, R67, R0, RZ ;  /* 0x0000000043437210 */ /* 0x000fe20007ffe0ff */
[----:B------:R-:W2:Y:S01]  /*b5c0*/  LDG.E.128 R28, desc[UR60][R24.64] ;  /* 0x0000003c181c7981 */ /* 0x000ea2000c1e1d00 */
[----:B------:R-:W-:-:S04]  /*b5d0*/  IMAD.WIDE.U32 R12, R13, 0x20, R74 ;  /* 0x000000200d0c7825 */ /* 0x000fc800078e004a */
[----:B------:R-:W-:Y:S01]  /*b5e0*/  IMAD R34, R70, R67, RZ ;  /* 0x0000004346227224 */ /* 0x000fe200078e02ff */
        /* <DEDUP_REMOVED lines=48> */
.L_x_6921:
[----:B------:R-:W-:Y:S05]  /*b8f0*/  BSYNC B0 ;  /* 0x0000000000007941 */ /* 0x000fea0003800000 */
.L_x_6920:
        /* <DEDUP_REMOVED lines=19> */
[----:B------:R-:W-:Y:S01]  /*ba30*/  IADD3 R33, R71, R0, RZ ;  /* 0x0000000047217210 */ /* 0x000fe20007ffe0ff */
[----:B------:R-:W-:-:S03]  /*ba40*/  IMAD R32, R70, R71, RZ ;  /* 0x0000004746207224 */ /* 0x000fc600078e02ff */
[----:B------:R-:W-:-:S13]  /*ba50*/  ISETP.GE.U32.AND P0, PT, R33, R3, PT ;  /* 0x000000032100720c */ /* 0x000fda0003f06070 */
[----:B------:R-:W-:Y:S01]  /*ba60*/  @!P0 IMAD R70, R70, R33, RZ ;  /* 0x0000002146468224 */ /* 0x000fe200078e02ff */
[----:B------:R-:W-:-:S04]  /*ba70*/  SHF.R.U32.HI R33, RZ, 0x2, R32 ;  /* 0x00000002ff217819 */ /* 0x000fc80000011620 */
[----:B------:R-:W-:Y:S01]  /*ba80*/  @!P0 SHF.R.U32.HI R35, RZ, 0x2, R70 ;  /* 0x00000002ff238819 */ /* 0x000fe20000011646 */
[----:B------:R-:W-:-:S04]  /*ba90*/  IMAD.WIDE.U32 R32, R33, 0x20, R74 ;  /* 0x0000002021207825 */ /* 0x000fc800078e004a */
[----:B------:R-:W-:Y:S01]  /*baa0*/  @!P0 IMAD.WIDE.U32 R74, R35, 0x20, R74 ;  /* 0x00000020234a8825 */ /* 0x000fe200078e004a */
[----:B------:R0:W5:Y:S04]  /*bab0*/  LDG.E.128 R44, desc[UR60][R32.64] ;  /* 0x0000003c202c7981 */ /* 0x000168000c1e1d00 */
[----:B------:R0:W5:Y:S04]  /*bac0*/  @!P0 LDG.E.128 R36, desc[UR60][R74.64] ;  /* 0x0000003c4a248981 */ /* 0x000168000c1e1d00 */
[----:B------:R0:W5:Y:S04]  /*bad0*/  @!P0 LDG.E.128 R40, desc[UR60][R74.64+0x10] ;  /* 0x0000103c4a288981 */ /* 0x000168000c1e1d00 */
[----:B------:R-:W5:Y:S02]  /*bae0*/  LDG.E.128 R32, desc[UR60][R32.64+0x10] ;  /* 0x0000103c20207981 */ /* 0x000f64000c1e1d00 */
.L_x_6924:
[----:B------:R-:W-:Y:S05]  /*baf0*/  BSYNC B0 ;  /* 0x0000000000007941 */ /* 0x000fea0003800000 */
.L_x_6923:
        /* <DEDUP_REMOVED lines=42> */
.L_x_6926:
[----:B------:R-:W-:Y:S05]  /*bda0*/  BSYNC B0 ;  /* 0x0000000000007941 */ /* 0x000fea0003800000 */
.L_x_6925:
        /* <DEDUP_REMOVED lines=25> */
.L_x_6903:
[----:B------:R-:W0:Y:S01]  /*bf40*/  LDC R7, c[0x0][0x22c] ;  /* 0x00008b00ff077b82 */ /* 0x000e220000000800 */
[----:B------:R-:W-:Y:S01]  /*bf50*/  BSSY B0, `(.L_x_6927) ;  /* 0x000008a000007945 */ /* 0x000fe20003800000 */
[----:B------:R-:W-:Y:S01]  /*bf60*/  IMAD.MOV.U32 R68, RZ, RZ, R67 ;  /* 0x000000ffff447224 */ /* 0x000fe200078e0043 */
[----:B------:R-:W-:Y:S02]  /*bf70*/  CS2R R42, SRZ ;  /* 0x00000000002a7805 */ /* 0x000fe4000001ff00 */
[----:B------:R-:W-:Y:S02]  /*bf80*/  CS2R R40, SRZ ;  /* 0x0000000000287805 */ /* 0x000fe4000001ff00 */
[----:B------:R-:W-:Y:S02]  /*bf90*/  CS2R R38, SRZ ;  /* 0x0000000000267805 */ /* 0x000fe4000001ff00 */
[----:B------:R-:W-:Y:S02]  /*bfa0*/  CS2R R36, SRZ ;  /* 0x0000000000247805 */ /* 0x000fe4000001ff00 */
[----:B------:R-:W-:Y:S01]  /*bfb0*/  CS2R R34, SRZ ;  /* 0x0000000000227805 */ /* 0x000fe2000001ff00 */
[----:B------:R-:W1:Y:S01]  /*bfc0*/  LDC R5, c[0x0][0x218] ;  /* 0x00008600ff057b82 */ /* 0x000e620000000800 */
[----:B------:R-:W-:-:S02]  /*bfd0*/  CS2R R32, SRZ ;  /* 0x0000000000207805 */ /* 0x000fc4000001ff00 */
[----:B------:R-:W-:Y:S02]  /*bfe0*/  CS2R R46, SRZ ;  /* 0x00000000002e7805 */ /* 0x000fe4000001ff00 */
[----:B------:R-:W-:Y:S02]  /*bff0*/  CS2R R44, SRZ ;  /* 0x00000000002c7805 */ /* 0x000fe4000001ff00 */
[----:B------:R-:W-:Y:S02]  /*c000*/  CS2R R10, SRZ ;  /* 0x00000000000a7805 */ /* 0x000fe4000001ff00 */
[----:B------:R-:W-:Y:S02]  /*c010*/  CS2R R8, SRZ ;  /* 0x0000000000087805 */ /* 0x000fe4000001ff00 */
[----:B------:R-:W-:Y:S02]  /*c020*/  CS2R R14, SRZ ;  /* 0x00000000000e7805 */ /* 0x000fe4000001ff00 */
[----:B------:R-:W-:-:S02]  /*c030*/  CS2R R12, SRZ ;  /* 0x00000000000c7805 */ /* 0x000fc4000001ff00 */
[----:B------:R-:W-:Y:S02]  /*c040*/  CS2R R22, SRZ ;  /* 0x0000000000167805 */ /* 0x000fe4000001ff00 */
[----:B------:R-:W-:Y:S02]  /*c050*/  CS2R R20, SRZ ;  /* 0x0000000000147805 */ /* 0x000fe4000001ff00 */
[----:B------:R-:W-:Y:S02]  /*c060*/  CS2R R30, SRZ ;  /* 0x00000000001e7805 */ /* 0x000fe4000001ff00 */
[----:B------:R-:W-:Y:S01]  /*c070*/  CS2R R28, SRZ ;  /* 0x00000000001c7805 */ /* 0x000fe2000001ff00 */
[----:B0-----:R-:W-:-:S05]  /*c080*/  IMAD R0, R7, 0x3, R67 ;  /* 0x0000000307007824 */ /* 0x001fca00078e0243 */
[----:B------:R-:W-:Y:S02]  /*c090*/  ISETP.GE.U32.AND P0, PT, R0, R3, PT ;  /* 0x000000030000720c */ /* 0x000fe40003f06070 */
[----:B------:R-:W0:Y:S01]  /*c0a0*/  LDC R0, c[0x0][0x21c] ;  /* 0x00008700ff007b82 */ /* 0x000e220000000800 */
        /* <DEDUP_REMOVED lines=14> */
[----:B------:R-:W-:Y:S02]  /*c190*/  MOV R19, R5 ;  /* 0x0000000500137202 */ /* 0x000fe40000000f00 */
        /* <DEDUP_REMOVED lines=45> */
.L_x_6929:
[----:B------:R-:W-:Y:S02]  /*c470*/  SHF.R.U32.HI R21, RZ, 0x2, R68 ;  /* 0x00000002ff157819 */ /* 0x000fe40000011644 */
[----:B------:R-:W-:-:S03]  /*c480*/  IADD3 R68, R68, R7, RZ ;  /* 0x0000000744447210 */ /* 0x000fc60007ffe0ff */
[----:B------:R-:W-:Y:S01]  /*c490*/  IMAD.WIDE.U32 R20, R21, 0x20, R74 ;  /* 0x0000002015147825 */ /* 0x000fe200078e004a */
[----:B------:R-:W-:-:S03]  /*c4a0*/  SHF.R.U32.HI R9, RZ, 0x2, R68 ;  /* 0x00000002ff097819 */ /* 0x000fc60000011644 */
[----:B------:R-:W-:Y:S01]  /*c4b0*/  IMAD.IADD R68, R68, 0x1, R7 ;  /* 0x0000000144447824 */ /* 0x000fe200078e0207 */
[----:B------:R-:W2:Y:S01]  /*c4c0*/  LDG.E.128 R28, desc[UR60][R20.64] ;  /* 0x0000003c141c7981 */ /* 0x000ea2000c1e1d00 */
[----:B------:R-:W-:-:S03]  /*c4d0*/  IMAD.WIDE.U32 R8, R9, 0x20, R74 ;  /* 0x0000002009087825 */ /* 0x000fc600078e004a */
[----:B------:R-:W-:Y:S02]  /*c4e0*/  SHF.R.U32.HI R33, RZ, 0x2, R68 ;  /* 0x00000002ff217819 */ /* 0x000fe40000011644 */
[-C--:B------:R-:W-:Y:S01]  /*c4f0*/  IADD3 R68, R68, R7.reuse, RZ ;  /* 0x0000000744447210 */ /* 0x080fe20007ffe0ff */
        /* <DEDUP_REMOVED lines=47> */
.L_x_6928:
[----:B------:R-:W-:Y:S05]  /*c7f0*/  BSYNC B0 ;  /* 0x0000000000007941 */ /* 0x000fea0003800000 */
.L_x_6927:
        /* <DEDUP_REMOVED lines=17> */
[----:B------:R-:W-:Y:S02]  /*c910*/  IADD3 R32, R70, R7, RZ ;  /* 0x0000000746207210 */ /* 0x000fe40007ffe0ff */
[----:B------:R-:W-:Y:S02]  /*c920*/  SHF.R.U32.HI R33, RZ, 0x2, R70 ;  /* 0x00000002ff217819 */ /* 0x000fe40000011646 */
[----:B------:R-:W-:-:S13]  /*c930*/  ISETP.GE.U32.AND P0, PT, R32, R3, PT ;  /* 0x000000032000720c */ /* 0x000fda0003f06070 */
[----:B------:R-:W-:Y:S01]  /*c940*/  @!P0 SHF.R.U32.HI R35, RZ, 0x2, R32 ;  /* 0x00000002ff238819 */ /* 0x000fe20000011620 */
[----:B------:R-:W-:-:S04]  /*c950*/  IMAD.WIDE.U32 R32, R33, 0x20, R74 ;  /* 0x0000002021207825 */ /* 0x000fc800078e004a */
[----:B------:R-:W-:Y:S01]  /*c960*/  @!P0 IMAD.WIDE.U32 R74, R35, 0x20, R74 ;  /* 0x00000020234a8825 */ /* 0x000fe200078e004a */
[----:B------:R0:W5:Y:S04]  /*c970*/  LDG.E.128 R44, desc[UR60][R32.64] ;  /* 0x0000003c202c7981 */ /* 0x000168000c1e1d00 */
[----:B------:R0:W5:Y:S04]  /*c980*/  @!P0 LDG.E.128 R36, desc[UR60][R74.64] ;  /* 0x0000003c4a248981 */ /* 0x000168000c1e1d00 */
[----:B------:R0:W5:Y:S04]  /*c990*/  @!P0 LDG.E.128 R40, desc[UR60][R74.64+0x10] ;  /* 0x0000103c4a288981 */ /* 0x000168000c1e1d00 */
[----:B------:R-:W5:Y:S02]  /*c9a0*/  LDG.E.128 R32, desc[UR60][R32.64+0x10] ;  /* 0x0000103c20207981 */ /* 0x000f64000c1e1d00 */
.L_x_6931:
[----:B------:R-:W-:Y:S05]  /*c9b0*/  BSYNC B0 ;  /* 0x0000000000007941 */ /* 0x000fea0003800000 */
.L_x_6930:
        /* <DEDUP_REMOVED lines=42> */
.L_x_6933:
[----:B------:R-:W-:Y:S05]  /*cc60*/  BSYNC B0 ;  /* 0x0000000000007941 */ /* 0x000fea0003800000 */
.L_x_6932:
        /* <DEDUP_REMOVED lines=24> */
.L_x_6887:
[----:B------:R-:W-:Y:S05]  /*cdf0*/  BSYNC B6 ;  /* 0x0000000000067941 */ /* 0x000fea0003800000 */
.L_x_6886:
        /* <DEDUP_REMOVED lines=13> */
[----:B------:R1:W-:Y:S04]  /*ced0*/  STS.128 [R0], R28 ;  /* 0x0000001c00007388 */ /* 0x0003e80000000c00 */
[----:B------:R1:W-:Y:S06]  /*cee0*/  STS.128 [R0+0x10], R24 ;  /* 0x0000101800007388 */ /* 0x0003ec0000000c00 */
[----:B------:R-:W-:Y:S05]  /*cef0*/  @!P0 BRA `(.L_x_6934) ;  /* 0x0000000000688947 */ /* 0x000fea0003800000 */
.L_x_6937:
        /* <DEDUP_REMOVED lines=11> */
[----:B------:R-:W1:Y:S04]  /*cfb0*/  LDS.128 R8, [R4] ;  /* 0x0000000004087984 */ /* 0x000e680000000c00 */
[----:B------:R-:W2:Y:S01]  /*cfc0*/  LDS.128 R12, [R4+0x10] ;  /* 0x00001000040c7984 */ /* 0x000ea20000000c00 */
[----:B-1----:R-:W-:Y:S01]  /*cfd0*/  FADD.FTZ R28, R28, R8 ;  /* 0x000000081c1c7221 */ /* 0x002fe20000010000 */
[----:B------:R-:W-:Y:S01]  /*cfe0*/  FADD.FTZ R29, R29, R9 ;  /* 0x000000091d1d7221 */ /* 0x000fe20000010000 */
[----:B------:R-:W-:Y:S01]  /*cff0*/  FADD.FTZ R30, R30, R10 ;  /* 0x0000000a1e1e7221 */ /* 0x000fe20000010000 */
[----:B------:R-:W-:Y:S01]  /*d000*/  FADD.FTZ R31, R31, R11 ;  /* 0x0000000b1f1f7221 */ /* 0x000fe20000010000 */
[----:B--2---:R-:W-:Y:S01]  /*d010*/  FADD.FTZ R24, R24, R12 ;  /* 0x0000000c18187221 */ /* 0x004fe20000010000 */
[----:B------:R-:W-:Y:S01]  /*d020*/  FADD.FTZ R25, R25, R13 ;  /* 0x0000000d19197221 */ /* 0x000fe20000010000 */
[----:B------:R-:W-:Y:S01]  /*d030*/  FADD.FTZ R26, R26, R14 ;  /* 0x0000000e1a1a7221 */ /* 0x000fe20000010000 */
[----:B------:R-:W-:Y:S01]  /*d040*/  FADD.FTZ R27, R27, R15 ;  /* 0x0000000f1b1b7221 */ /* 0x000fe20000010000 */
[----:B------:R2:W-:Y:S04]  /*d050*/  STS.128 [R0], R28 ;  /* 0x0000001c00007388 */ /* 0x0005e80000000c00 */
[----:B------:R2:W-:Y:S02]  /*d060*/  STS.128 [R0+0x10], R24 ;  /* 0x0000101800007388 */ /* 0x0005e40000000c00 */
.L_x_6936:
[----:B------:R-:W-:Y:S05]  /*d070*/  BSYNC B0 ;  /* 0x0000000000007941 */ /* 0x000fea0003800000 */
.L_x_6935:
[----:B------:R-:W-:Y:S01]  /*d080*/  MOV R4, R5 ;  /* 0x0000000500047202 */ /* 0x000fe20000000f00 */
[----:B------:R-:W-:Y:S06]  /*d090*/  @P1 BRA `(.L_x_6937) ;  /* 0xfffffffc00981947 */ /* 0x000fec000383ffff */
.L_x_6934:
        /* <DEDUP_REMOVED lines=20> */
.L_x_6942:
[----:B------:R-:W-:Y:S01]  /*d1e0*/  IADD3 R0, R16, R4, RZ ;  /* 0x0000000410007210 */ /* 0x000fe20007ffe0ff */
[----:B------:R-:W-:Y:S05]  /*d1f0*/  WARPSYNC.ALL ;  /* 0x0000000000007948 */ /* 0x000fea0003800000 */
[----:B------:R-:W-:Y:S01]  /*d200*/  BAR.SYNC.DEFER_BLOCKING 0x0 ;  /* 0x0000000000007b1d */ /* 0x000fe20000010000 */
[----:B------:R-:W-:-:S04]  /*d210*/  ISETP.GE.U32.AND P0, PT, R0, R5, PT ;  /* 0x000000050000720c */ /* 0x000fc80003f06070 */
[----:B------:R-:W-:Y:S01]  /*d220*/  ISETP.GE.U32.OR P0, PT, R16, R4, P0 ;  /* 0x000000041000720c */ /* 0x000fe20000706470 */
[----:B------:R-:W-:-:S12]  /*d230*/  BSSY B0, `(.L_x_6940) ;  /* 0x000000f000007945 */ /* 0x000fd80003800000 */
[----:B--2---:R-:W-:Y:S05]  /*d240*/  @P0 BRA `(.L_x_6941) ;  /* 0x0000000000340947 */ /* 0x004fea0003800000 */
[----:B------:R-:W-:-:S05]  /*d250*/  LEA R0, R4, R3, 0x5 ;  /* 0x0000000304007211 */ /* 0x000fca00078e28ff */
        /* <DEDUP_REMOVED lines=12> */
.L_x_6941:
[----:B------:R-:W-:Y:S05]  /*d320*/  BSYNC B0 ;  /* 0x0000000000007941 */ /* 0x000fea0003800000 */
.L_x_6940:
[----:B------:R-:W-:-:S04]  /*d330*/  SHF.R.S32.HI R4, RZ, 0x1, R4 ;  /* 0x00000001ff047819 */ /* 0x000fc80000011404 */
[----:B------:R-:W-:-:S13]  /*d340*/  ISETP.GE.AND P0, PT, R4, 0x20, PT ;  /* 0x000000200400780c */ /* 0x000fda0003f06270 */
[----:B------:R-:W-:Y:S05]  /*d350*/  @P0 BRA `(.L_x_6942) ;  /* 0xfffffffc00a00947 */ /* 0x000fea000383ffff */
[----:B------:R-:W-:-:S07]  /*d360*/  IMAD.MOV.U32 R0, RZ, RZ, 0x20 ;  /* 0x00000020ff007424 */ /* 0x000fce00078e00ff */
.L_x_6939:
[----:B------:R-:W-:Y:S01]  /*d370*/  ISETP.GE.AND P0, PT, R0, 0x2, PT ;  /* 0x000000020000780c */ /* 0x000fe20003f06270 */
[----:B------:R-:W-:Y:S05]  /*d380*/  WARPSYNC.ALL ;  /* 0x0000000000007948 */ /* 0x000fea0003800000 */
[----:B------:R-:W-:Y:S07]  /*d390*/  BAR.SYNC.DEFER_BLOCKING 0x0 ;  /* 0x0000000000007b1d */ /* 0x000fee0000010000 */
[----:B------:R-:W-:Y:S05]  /*d3a0*/  @!P0 BRA `(.L_x_6938) ;  /* 0x0000000000508947 */ /* 0x000fea0003800000 */
[----:B-12---:R-:W-:-:S11]  /*d3b0*/  HFMA2.MMA R3, -RZ, RZ, 0, 5.9604644775390625e-08 ;  /* 0x00000001ff037435 */ /* 0x006fd600000001ff */
.L_x_6943:
[----:B------:R-:W1:Y:S04]  /*d3c0*/  SHFL.DOWN PT, R5, R28, R3, 0x1f ;  /* 0x08001f031c057589 */ /* 0x000e6800000e0000 */
[----:B------:R-:W2:Y:S04]  /*d3d0*/  SHFL.DOWN PT, R4, R29, R3, 0x1f ;  /* 0x08001f031d047589 */ /* 0x000ea800000e0000 */
[----:B------:R-:W3:Y:S04]  /*d3e0*/  SHFL.DOWN PT, R7, R30, R3, 0x1f ;  /* 0x08001f031e077589 */ /* 0x000ee800000e0000 */
[----:B------:R-:W4:Y:S04]  /*d3f0*/  SHFL.DOWN PT, R6, R31, R3, 0x1f ;  /* 0x08001f031f067589 */ /* 0x000f2800000e0000 */
[----:B------:R-:W5:Y:S04]  /*d400*/  SHFL.DOWN PT, R9, R24, R3, 0x1f ;  /* 0x08001f0318097589 */ /* 0x000f6800000e0000 */
[----:B------:R-:W0:Y:S04]  /*d410*/  SHFL.DOWN PT, R8, R25, R3, 0x1f ;  /* 0x08001f0319087589 */ /* 0x000e2800000e0000 */
[----:B------:R-:W0:Y:S01]  /*d420*/  SHFL.DOWN PT, R11, R26, R3, 0x1f ;  /* 0x08001f031a0b7589 */ /* 0x000e2200000e0000 */
[----:B-1----:R-:W-:-:S03]  /*d430*/  FADD.FTZ R28, R5, R28 ;  /* 0x0000001c051c7221 */ /* 0x002fc60000010000 */
[----:B------:R1:W0:Y:S01]  /*d440*/  SHFL.DOWN PT, R10, R27, R3, 0x1f ;  /* 0x08001f031b0a7589 */ /* 0x00022200000e0000 */
[----:B--2---:R-:W-:Y:S01]  /*d450*/  FADD.FTZ R29, R4, R29 ;  /* 0x0000001d041d7221 */ /* 0x004fe20000010000 */
[----:B---3--:R-:W-:Y:S01]  /*d460*/  FADD.FTZ R30, R7, R30 ;  /* 0x0000001e071e7221 */ /* 0x008fe20000010000 */
[----:B----4-:R-:W-:Y:S01]  /*d470*/  FADD.FTZ R31, R6, R31 ;  /* 0x0000001f061f7221 */ /* 0x010fe20000010000 */
[----:B-1----:R-:W-:Y:S01]  /*d480*/  SHF.L.U32 R3, R3, 0x1, RZ ;  /* 0x0000000103037819 */ /* 0x002fe200000006ff */
[----:B-----5:R-:W-:-:S03]  /*d490*/  FADD.FTZ R24, R9, R24 ;  /* 0x0000001809187221 */ /* 0x020fc60000010000 */
[----:B------:R-:W-:Y:S01]  /*d4a0*/  ISETP.GE.AND P0, PT, R3, R0, PT ;  /* 0x000000000300720c */ /* 0x000fe20003f06270 */
[----:B0-----:R-:W-:Y:S01]  /*d4b0*/  FADD.FTZ R25, R8, R25 ;  /* 0x0000001908197221 */ /* 0x001fe20000010000 */
[----:B------:R-:W-:Y:S01]  /*d4c0*/  FADD.FTZ R26, R11, R26 ;  /* 0x0000001a0b1a7221 */ /* 0x000fe20000010000 */
[----:B------:R-:W-:-:S10]  /*d4d0*/  FADD.FTZ R27, R10, R27 ;  /* 0x0000001b0a1b7221 */ /* 0x000fd40000010000 */
[----:B------:R-:W-:Y:S05]  /*d4e0*/  @!P0 BRA `(.L_x_6943) ;  /* 0xfffffffc00b48947 */ /* 0x000fea000383ffff */
.L_x_6938:
[----:B------:R-:W3:Y:S01]  /*d4f0*/  LDC R14, c[0x0][0x3f4] ;  /* 0x0000fd00ff0e7b82 */ /* 0x000ee20000000800 */
[----:B------:R-:W-:Y:S02]  /*d500*/  CS2R R18, SRZ ;  /* 0x0000000000127805 */ /* 0x000fe4000001ff00 */
        /* <DEDUP_REMOVED lines=9> */
[----:B-12---:R-:W-:-:S05]  /*d5a0*/  IADD3 R3, -R5, RZ, RZ ;  /* 0x000000ff05037210 */ /* 0x006fca0007ffe1ff */
        /* <DEDUP_REMOVED lines=265> */
.L_x_6944:
        /* <DEDUP_REMOVED lines=22> */
[----:B-12---:R-:W-:-:S05]  /*e7a0*/  IADD3 R3, -R5, RZ, RZ ;  /* 0x000000ff05037210 */ /* 0x006fca0007ffe1ff */
        /* <DEDUP_REMOVED lines=255> */
.L_x_6945:
        /* <DEDUP_REMOVED lines=279> */
.L_x_6946:
[----:B------:R-:W-:-:S04]  /*10910*/  IADD3 R10, P0, R22, UR4, RZ ;  /* 0x00000004160a7c10 */ /* 0x000fc8000ff1e0ff */
[----:B------:R-:W-:Y:S01]  /*10920*/  IADD3.X R11, RZ, UR5, RZ, P0, !PT ;  /* 0x00000005ff0b7c10 */ /* 0x000fe200087fe4ff */
[----:B------:R-:W-:Y:S08]  /*10930*/  @!P1 BRA `(.L_x_6947) ;  /* 0x0000001000489947 */ /* 0x000ff00003800000 */
        /* <DEDUP_REMOVED lines=268> */
[----:B-12---:R-:W-:-:S05]  /*11a00*/  IMAD.HI.U32 R0, R5, UR9, R4 ;  /* 0x0000000905007c27 */ /* 0x006fca000f8e0004 */
[----:B------:R-:W-:Y:S01]  /*11a10*/  SHF.R.U32.HI R0, RZ, UR6, R0 ;  /* 0x00000006ff007c19 */ /* 0x000fe20008011600 */
[----:B------:R-:W-:-:S04]  /*11a20*/  ULDC UR6, c[0x0][0x5e4] ;  /* 0x0001790000067ab9 */ /* 0x000fc80000000800 */
[----:B------:R-:W-:-:S04]  /*11a30*/  IMAD.MOV R4, RZ, RZ, -R0 ;  /* 0x000000ffff047224 */ /* 0x000fc800078e0a00 */
[----:B------:R-:W-:-:S04]  /*11a40*/  IMAD R4, R4, UR8, R5 ;  /* 0x0000000804047c24 */ /* 0x000fc8000f8e0205 */
[----:B------:R-:W-:-:S07]  /*11a50*/  IMAD R17, R4, UR6, R17 ;  /* 0x0000000604117c24 */ /* 0x000fce000f8e0211 */
.L_x_6947:
[----:B------:R-:W-:Y:S01]  /*11a60*/  ULDC.64 UR6, c[0x0][0x608] ;  /* 0x0001820000067ab9 */ /* 0x000fe20000000a00 */
[----:B------:R-:W-:Y:S02]  /*11a70*/  CS2R R4, SRZ ;  /* 0x0000000000047805 */ /* 0x000fe4000001ff00 */
[----:B------:R-:W-:Y:S02]  /*11a80*/  ISETP.NE.U32.AND P0, PT, RZ, UR6, PT ;  /* 0x00000006ff007c0c */ /* 0x000fe4000bf05070 */
[----:B------:R-:W-:Y:S02]  /*11a90*/  IADD3 R12, P2, R17, UR4, RZ ;  /* 0x00000004110c7c10 */ /* 0x000fe4000ff5e0ff */
[----:B------:R-:W-:Y:S02]  /*11aa0*/  ISETP.NE.AND.EX P0, PT, RZ, UR7, PT, P0 ;  /* 0x00000007ff007c0c */ /* 0x000fe4000bf05300 */
[----:B------:R-:W-:Y:S02]  /*11ab0*/  IADD3.X R13, RZ, UR5, RZ, P2, !PT ;  /* 0x00000005ff0d7c10 */ /* 0x000fe400097fe4ff */
[----:B-12---:R-:W-:-:S09]  /*11ac0*/  MOV R3, RZ ;  /* 0x000000ff00037202 */ /* 0x006fd20000000f00 */
        /* <DEDUP_REMOVED lines=11> */
[----:B------:R-:W-:Y:S02]  /*11b80*/  MOV R22, RZ ;  /* 0x000000ff00167202 */ /* 0x000fe40000000f00 */
        /* <DEDUP_REMOVED lines=278> */
.L_x_6949:
        /* <DEDUP_REMOVED lines=277> */
.L_x_6950:
        /* <DEDUP_REMOVED lines=279> */
.L_x_6951:
        /* <DEDUP_REMOVED lines=277> */
.L_x_6952:
[----:B0-----:R-:W0:Y:S01]  /*16100*/  LDC R32, c[0x0][0x238] ;  /* 0x00008e00ff207b82 */ /* 0x001e220000000800 */
        /* <DEDUP_REMOVED lines=15> */
.L_x_6954:
[----:B------:R-:W-:Y:S05]  /*16200*/  BSYNC B0 ;  /* 0x0000000000007941 */ /* 0x000fea0003800000 */
.L_x_6953:
        /* <DEDUP_REMOVED lines=17> */
.L_x_6956:
[----:B------:R-:W-:Y:S05]  /*16320*/  BSYNC B0 ;  /* 0x0000000000007941 */ /* 0x000fea0003800000 */
.L_x_6955:
        /* <DEDUP_REMOVED lines=35> */
.L_x_6958:
[----:B------:R-:W-:Y:S05]  /*16560*/  BSYNC B0 ;  /* 0x0000000000007941 */ /* 0x000fea0003800000 */
.L_x_6957:
        /* <DEDUP_REMOVED lines=26> */
[----:B------:R-:W-:Y:S01]  /*16710*/  IMAD.U32 R25, RZ, RZ, UR11 ;  /* 0x0000000bff197e24 */ /* 0x000fe2000f8e00ff */
[----:B------:R-:W-:Y:S02]  /*16720*/  MOV R31, UR11 ;  /* 0x0000000b001f7c02 */ /* 0x000fe40008000f00 */
[----:B------:R-:W-:Y:S02]  /*16730*/  ISETP.GE.U32.AND P0, PT, R14, UR8, PT ;  /* 0x000000080e007c0c */ /* 0x000fe4000bf06070 */
[----:B------:R-:W-:Y:S02]  /*16740*/  MOV R24, UR10 ;  /* 0x0000000a00187c02 */ /* 0x000fe40008000f00 */
[----:B------:R-:W-:-:S02]  /*16750*/  MOV R26, UR10 ;  /* 0x0000000a001a7c02 */ /* 0x000fc40008000f00 */
[----:B------:R-:W-:-:S07]  /*16760*/  MOV R27, UR11 ;  /* 0x0000000b001b7c02 */ /* 0x000fce0008000f00 */
        /* <DEDUP_REMOVED lines=9> */
[----:B------:R-:W-:Y:S01]  /*16800*/  IMAD R0, R0, UR7, RZ ;  /* 0x0000000700007c24 */ /* 0x000fe2000f8e02ff */
[----:B------:R-:W1:Y:S01]  /*16810*/  LDC.64 R20, c[0x0][0x610] ;  /* 0x00018400ff147b82 */ /* 0x000e620000000a00 */
[----:B------:R-:W-:-:S02]  /*16820*/  MOV R25, UR11 ;  /* 0x0000000b00197c02 */ /* 0x000fc40008000f00 */
[----:B------:R-:W-:Y:S01]  /*16830*/  MOV R27, UR11 ;  /* 0x0000000b001b7c02 */ /* 0x000fe20008000f00 */
[----:B0-----:R-:W-:-:S07]  /*16840*/  IMAD R32, R32, UR6, RZ ;  /* 0x0000000620207c24 */ /* 0x001fce000f8e02ff */
.L_x_6963:
[----:B------:R-:W-:-:S05]  /*16850*/  IADD3 R15, R0, R23, RZ ;  /* 0x00000017000f7210 */ /* 0x000fca0007ffe0ff */
[----:B-1----:R-:W-:-:S05]  /*16860*/  IMAD.WIDE.U32 R14, R15, 0x20, R20 ;  /* 0x000000200f0e7825 */ /* 0x002fca00078e0014 */
[----:B------:R-:W2:Y:S04]  /*16870*/  LDG.E.64 R34, desc[UR60][R14.64] ;  /* 0x0000003c0e227981 */ /* 0x000ea8000c1e1b00 */
[----:B------:R-:W3:Y:S04]  /*16880*/  LDG.E.64 R36, desc[UR60][R14.64+0x8] ;  /* 0x0000083c0e247981 */ /* 0x000ee8000c1e1b00 */
[----:B------:R-:W4:Y:S04]  /*16890*/  LDG.E.64 R38, desc[UR60][R14.64+0x10] ;  /* 0x0000103c0e267981 */ /* 0x000f28000c1e1b00 */
[----:B------:R-:W5:Y:S01]  /*168a0*/  LDG.E.64 R40, desc[UR60][R14.64+0x18] ;  /* 0x0000183c0e287981 */ /* 0x000f62000c1e1b00 */
[----:B------:R-:W-:-:S04]  /*168b0*/  IADD3 R23, R32, R23, RZ ;  /* 0x0000001720177210 */ /* 0x000fc80007ffe0ff */
[----:B------:R-:W-:Y:S01]  /*168c0*/  ISETP.GE.U32.AND P0, PT, R23, UR8, PT ;  /* 0x0000000817007c0c */ /* 0x000fe2000bf06070 */
        /* <DEDUP_REMOVED lines=10> */
.L_x_6962:
[----:B------:R-:W-:Y:S05]  /*16970*/  BRA `(.L_x_6961) ;  /* 0x00000000009c7947 */ /* 0x000fea0003800000 */
.L_x_6960:
[----:B------:R-:W-:Y:S01]  /*16980*/  ULDC UR7, c[0x0][0x234] ;  /* 0x00008d0000077ab9 */ /* 0x000fe20000000800 */
[----:B------:R-:W-:Y:S01]  /*16990*/  IMAD.U32 R30, RZ, RZ, UR10 ;  /* 0x0000000aff1e7e24 */ /* 0x000fe2000f8e00ff */
[----:B------:R-:W-:Y:S01]  /*169a0*/  ISETP.GE.U32.AND P0, PT, R2, UR7, PT ;  /* 0x0000000702007c0c */ /* 0x000fe2000bf06070 */
[----:B------:R-:W-:Y:S01]  /*169b0*/  IMAD.U32 R26, RZ, RZ, UR10 ;  /* 0x0000000aff1a7e24 */ /* 0x000fe2000f8e00ff */
[----:B------:R-:W-:Y:S02]  /*169c0*/  MOV R31, UR11 ;  /* 0x0000000b001f7c02 */ /* 0x000fe40008000f00 */
[----:B------:R-:W-:Y:S02]  /*169d0*/  MOV R24, UR10 ;  /* 0x0000000a00187c02 */ /* 0x000fe40008000f00 */
[----:B------:R-:W-:Y:S02]  /*169e0*/  MOV R25, UR11 ;  /* 0x0000000b00197c02 */ /* 0x000fe40008000f00 */
[----:B------:R-:W-:-:S05]  /*169f0*/  MOV R27, UR11 ;  /* 0x0000000b001b7c02 */ /* 0x000fca0008000f00 */
[----:B------:R-:W-:Y:S05]  /*16a00*/  @P0 BRA `(.L_x_6961) ;  /* 0x0000000000780947 */ /* 0x000fea0003800000 */
[----:B------:R-:W-:Y:S01]  /*16a10*/  ULDC UR6, c[0x0][0x10] ;  /* 0x0000040000067ab9 */ /* 0x000fe20000000800 */
[----:B------:R-:W0:Y:S01]  /*16a20*/  LDC R40, c[0x0][RZ] ;  /* 0x00000000ff287b82 */ /* 0x000e220000000800 */
[----:B------:R-:W-:Y:S01]  /*16a30*/  MOV R23, R2 ;  /* 0x0000000200177202 */ /* 0x000fe20000000f00 */
[----:B------:R-:W-:Y:S01]  /*16a40*/  IMAD.U32 R31, RZ, RZ, UR11 ;  /* 0x0000000bff1f7e24 */ /* 0x000fe2000f8e00ff */
[----:B------:R-:W-:Y:S01]  /*16a50*/  MOV R30, UR10 ;  /* 0x0000000a001e7c02 */ /* 0x000fe20008000f00 */
[----:B------:R-:W-:Y:S01]  /*16a60*/  IMAD.U32 R27, RZ, RZ, UR11 ;  /* 0x0000000bff1b7e24 */ /* 0x000fe2000f8e00ff */
[----:B------:R-:W-:Y:S01]  /*16a70*/  MOV R24, UR10 ;  /* 0x0000000a00187c02 */ /* 0x000fe20008000f00 */
[----:B------:R-:W-:Y:S01]  /*16a80*/  IMAD R0, R0, UR6, RZ ;  /* 0x0000000600007c24 */ /* 0x000fe2000f8e02ff */
[----:B------:R-:W-:Y:S01]  /*16a90*/  MOV R25, UR11 ;  /* 0x0000000b00197c02 */ /* 0x000fe20008000f00 */
[----:B------:R-:W1:Y:S01]  /*16aa0*/  LDC.64 R20, c[0x0][0x610] ;  /* 0x00018400ff147b82 */ /* 0x000e620000000a00 */
[----:B------:R-:W-:-:S07]  /*16ab0*/  MOV R26, UR10 ;  /* 0x0000000a001a7c02 */ /* 0x000fce0008000f00 */
[----:B------:R-:W2:Y:S02]  /*16ac0*/  LDC R42, c[0x0][0x4] ;  /* 0x00000100ff2a7b82 */ /* 0x000ea40000000800 */
.L_x_6964:
[----:B------:R-:W-:-:S05]  /*16ad0*/  IADD3 R15, R0, R23, RZ ;  /* 0x00000017000f7210 */ /* 0x000fca0007ffe0ff */
[----:B0-----:R-:W-:-:S04]  /*16ae0*/  IMAD R15, R15, R40, R16 ;  /* 0x000000280f0f7224 */ /* 0x001fc800078e0210 */
[----:B-1----:R-:W-:-:S05]  /*16af0*/  IMAD.WIDE.U32 R14, R15, 0x20, R20 ;  /* 0x000000200f0e7825 */ /* 0x002fca00078e0014 */
[----:B------:R-:W3:Y:S04]  /*16b00*/  LDG.E.64 R32, desc[UR60][R14.64] ;  /* 0x0000003c0e207981 */ /* 0x000ee8000c1e1b00 */
[----:B------:R-:W4:Y:S04]  /*16b10*/  LDG.E.64 R34, desc[UR60][R14.64+0x8] ;  /* 0x0000083c0e227981 */ /* 0x000f28000c1e1b00 */
[----:B------:R-:W5:Y:S04]  /*16b20*/  LDG.E.64 R36, desc[UR60][R14.64+0x10] ;  /* 0x0000103c0e247981 */ /* 0x000f68000c1e1b00 */
[----:B------:R-:W5:Y:S01]  /*16b30*/  LDG.E.64 R38, desc[UR60][R14.64+0x18] ;  /* 0x0000183c0e267981 */ /* 0x000f62000c1e1b00 */
[----:B--2---:R-:W-:-:S04]  /*16b40*/  IADD3 R23, R42, R23, RZ ;  /* 0x000000172a177210 */ /* 0x004fc80007ffe0ff */
[----:B------:R-:W-:Y:S01]  /*16b50*/  ISETP.GE.U32.AND P0, PT, R23, UR7, PT ;  /* 0x0000000717007c0c */ /* 0x000fe2000bf06070 */
[----:B---3--:R-:W-:Y:S01]  /*16b60*/  FADD.FTZ R28, R32, R28 ;  /* 0x0000001c201c7221 */ /* 0x008fe20000010000 */
[----:B------:R-:W-:Y:S01]  /*16b70*/  FADD.FTZ R29, R33, R29 ;  /* 0x0000001d211d7221 */ /* 0x000fe20000010000 */
[----:B----4-:R-:W-:Y:S01]  /*16b80*/  FADD.FTZ R30, R34, R30 ;  /* 0x0000001e221e7221 */ /* 0x010fe20000010000 */
[----:B------:R-:W-:Y:S01]  /*16b90*/  FADD.FTZ R31, R35, R31 ;  /* 0x0000001f231f7221 */ /* 0x000fe20000010000 */
[----:B-----5:R-:W-:Y:S01]  /*16ba0*/  FADD.FTZ R24, R36, R24 ;  /* 0x0000001824187221 */ /* 0x020fe20000010000 */
[----:B------:R-:W-:Y:S01]  /*16bb0*/  FADD.FTZ R25, R37, R25 ;  /* 0x0000001925197221 */ /* 0x000fe20000010000 */
[----:B------:R-:W-:Y:S01]  /*16bc0*/  FADD.FTZ R26, R38, R26 ;  /* 0x0000001a261a7221 */ /* 0x000fe20000010000 */
[----:B------:R-:W-:-:S05]  /*16bd0*/  FADD.FTZ R27, R39, R27 ;  /* 0x0000001b271b7221 */ /* 0x000fca0000010000 */
[----:B------:R-:W-:Y:S05]  /*16be0*/  @!P0 BRA `(.L_x_6964) ;  /* 0xfffffffc00b88947 */ /* 0x000fea000383ffff */
.L_x_6961:
[----:B------:R-:W-:Y:S05]  /*16bf0*/  BSYNC B0 ;  /* 0x0000000000007941 */ /* 0x000fea0003800000 */
.L_x_6959:
[----:B------:R-:W0:Y:S01]  /*16c00*/  LDC R21, c[0x0][RZ] ;  /* 0x00000000ff157b82 */ /* 0x000e220000000800 */
        /* <DEDUP_REMOVED lines=11> */
.L_x_6968:
        /* <DEDUP_REMOVED lines=12> */
[----:B0-----:R-:W-:Y:S01]  /*16d80*/  FADD.FTZ R28, R28, R32 ;  /* 0x000000201c1c7221 */ /* 0x001fe20000010000 */
[----:B------:R-:W-:Y:S01]  /*16d90*/  FADD.FTZ R29, R29, R33 ;  /* 0x000000211d1d7221 */ /* 0x000fe20000010000 */
[----:B------:R-:W-:Y:S01]  /*16da0*/  FADD.FTZ R30, R30, R34 ;  /* 0x000000221e1e7221 */ /* 0x000fe20000010000 */
[----:B------:R-:W-:Y:S01]  /*16db0*/  FADD.FTZ R31, R31, R35 ;  /* 0x000000231f1f7221 */ /* 0x000fe20000010000 */
[----:B-1----:R-:W-:Y:S01]  /*16dc0*/  FADD.FTZ R24, R24, R36 ;  /* 0x0000002418187221 */ /* 0x002fe20000010000 */
[----:B------:R-:W-:Y:S01]  /*16dd0*/  FADD.FTZ R25, R25, R37 ;  /* 0x0000002519197221 */ /* 0x000fe20000010000 */
[----:B------:R-:W-:Y:S01]  /*16de0*/  FADD.FTZ R26, R26, R38 ;  /* 0x000000261a1a7221 */ /* 0x000fe20000010000 */
[----:B------:R-:W-:Y:S01]  /*16df0*/  FADD.FTZ R27, R27, R39 ;  /* 0x000000271b1b7221 */ /* 0x000fe20000010000 */
[----:B------:R1:W-:Y:S04]  /*16e00*/  STS.128 [R0], R28 ;  /* 0x0000001c00007388 */ /* 0x0003e80000000c00 */
[----:B------:R1:W-:Y:S02]  /*16e10*/  STS.128 [R0+0x10], R24 ;  /* 0x0000101800007388 */ /* 0x0003e40000000c00 */
.L_x_6967:
[----:B------:R-:W-:Y:S05]  /*16e20*/  BSYNC B0 ;  /* 0x0000000000007941 */ /* 0x000fea0003800000 */
.L_x_6966:
[----:B------:R-:W-:Y:S05]  /*16e30*/  @P2 BRA `(.L_x_6968) ;  /* 0xfffffffc00a02947 */ /* 0x000fea000383ffff */
.L_x_6965:
        /* <DEDUP_REMOVED lines=10> */
[----:B------:R-:W-:Y:S02]  /*16ee0*/  HFMA2.MMA R2, -RZ, RZ, 0, 1.9073486328125e-06 ;  /* 0x00000020ff027435 */ /* 0x000fe400000001ff */
[----:B------:R-:W-:-:S13]  /*16ef0*/  ISETP.GE.AND P0, PT, R14, 0x20, PT ;  /* 0x000000200e00780c */ /* 0x000fda0003f06270 */
[----:B--2---:R-:W-:Y:S05]  /*16f00*/  @!P0 BRA `(.L_x_6970) ;  /* 0x0000000000608947 */ /* 0x004fea0003800000 */
.L_x_6973:
        /* <DEDUP_REMOVED lines=9> */
[----:B01----:R-:W-:Y:S01]  /*16fa0*/  FADD.FTZ R28, R28, R32 ;  /* 0x000000201c1c7221 */ /* 0x003fe20000010000 */
        /* <DEDUP_REMOVED lines=9> */
.L_x_6972:
[----:B------:R-:W-:Y:S05]  /*17040*/  BSYNC B0 ;  /* 0x0000000000007941 */ /* 0x000fea0003800000 */
.L_x_6971:
[----:B------:R-:W-:-:S04]  /*17050*/  SHF.R.S32.HI R14, RZ, 0x1, R14 ;  /* 0x00000001ff0e7819 */ /* 0x000fc8000001140e */
[----:B------:R-:W-:-:S13]  /*17060*/  ISETP.GE.AND P0, PT, R14, 0x20, PT ;  /* 0x000000200e00780c */ /* 0x000fda0003f06270 */
[----:B------:R-:W-:Y:S05]  /*17070*/  @P0 BRA `(.L_x_6973) ;  /* 0xfffffffc00a40947 */ /* 0x000fea000383ffff */
[----:B------:R-:W-:-:S07]  /*17080*/  MOV R2, 0x20 ;  /* 0x0000002000027802 */ /* 0x000fce0000000f00 */
.L_x_6970:
[----:B------:R-:W-:Y:S01]  /*17090*/  BAR.SYNC.DEFER_BLOCKING 0x0 ;  /* 0x0000000000007b1d */ /* 0x000fe20000010000 */
[----:B------:R-:W-:-:S13]  /*170a0*/  ISETP.GE.AND P0, PT, R2, 0x2, PT ;  /* 0x000000020200780c */ /* 0x000fda0003f06270 */
[----:B------:R-:W-:Y:S05]  /*170b0*/  @!P0 BRA `(.L_x_6969) ;  /* 0x0000000000508947 */ /* 0x000fea0003800000 */
[----:B------:R-:W-:-:S11]  /*170c0*/  HFMA2.MMA R15, -RZ, RZ, 0, 5.9604644775390625e-08 ;  /* 0x00000001ff0f7435 */ /* 0x000fd600000001ff */
.L_x_6974:
[----:B------:R-:W3:Y:S04]  /*170d0*/  SHFL.DOWN PT, R21, R28, R15, 0x1f ;  /* 0x08001f0f1c157589 */ /* 0x000ee800000e0000 */
[----:B012---:R-:W0:Y:S04]  /*170e0*/  SHFL.DOWN PT, R0, R29, R15, 0x1f ;  /* 0x08001f0f1d007589 */ /* 0x007e2800000e0000 */
[----:B------:R-:W1:Y:S04]  /*170f0*/  SHFL.DOWN PT, R23, R30, R15, 0x1f ;  /* 0x08001f0f1e177589 */ /* 0x000e6800000e0000 */
[----:B------:R-:W2:Y:S04]  /*17100*/  SHFL.DOWN PT, R14, R31, R15, 0x1f ;  /* 0x08001f0f1f0e7589 */ /* 0x000ea800000e0000 */
[----:B------:R-:W4:Y:S04]  /*17110*/  SHFL.DOWN PT, R33, R24, R15, 0x1f ;  /* 0x08001f0f18217589 */ /* 0x000f2800000e0000 */
[----:B------:R-:W5:Y:S04]  /*17120*/  SHFL.DOWN PT, R16, R25, R15, 0x1f ;  /* 0x08001f0f19107589 */ /* 0x000f6800000e0000 */
[----:B------:R-:W5:Y:S01]  /*17130*/  SHFL.DOWN PT, R35, R26, R15, 0x1f ;  /* 0x08001f0f1a237589 */ /* 0x000f6200000e0000 */
[----:B---3--:R-:W-:-:S03]  /*17140*/  FADD.FTZ R28, R21, R28 ;  /* 0x0000001c151c7221 */ /* 0x008fc60000010000 */
[----:B------:R3:W5:Y:S01]  /*17150*/  SHFL.DOWN PT, R20, R27, R15, 0x1f ;  /* 0x08001f0f1b147589 */ /* 0x00076200000e0000 */
[----:B0-----:R-:W-:Y:S01]  /*17160*/  FADD.FTZ R29, R0, R29 ;  /* 0x0000001d001d7221 */ /* 0x001fe20000010000 */
[----:B-1----:R-:W-:Y:S01]  /*17170*/  FADD.FTZ R30, R23, R30 ;  /* 0x0000001e171e7221 */ /* 0x002fe20000010000 */
[----:B--2---:R-:W-:Y:S01]  /*17180*/  FADD.FTZ R31, R14, R31 ;  /* 0x0000001f0e1f7221 */ /* 0x004fe20000010000 */
[----:B---3--:R-:W-:Y:S01]  /*17190*/  SHF.L.U32 R15, R15, 0x1, RZ ;  /* 0x000000010f0f7819 */ /* 0x008fe200000006ff */
[----:B----4-:R-:W-:-:S03]  /*171a0*/  FADD.FTZ R24, R33, R24 ;  /* 0x0000001821187221 */ /* 0x010fc60000010000 */
[----:B------:R-:W-:Y:S01]  /*171b0*/  ISETP.GE.AND P0, PT, R15, R2, PT ;  /* 0x000000020f00720c */ /* 0x000fe20003f06270 */
[----:B-----5:R-:W-:Y:S01]  /*171c0*/  FADD.FTZ R25, R16, R25 ;  /* 0x0000001910197221 */ /* 0x020fe20000010000 */
[----:B------:R-:W-:Y:S01]  /*171d0*/  FADD.FTZ R26, R35, R26 ;  /* 0x0000001a231a7221 */ /* 0x000fe20000010000 */
[----:B------:R-:W-:-:S10]  /*171e0*/  FADD.FTZ R27, R20, R27 ;  /* 0x0000001b141b7221 */ /* 0x000fd40000010000 */
[----:B------:R-:W-:Y:S05]  /*171f0*/  @!P0 BRA `(.L_x_6974) ;  /* 0xfffffffc00b48947 */ /* 0x000fea000383ffff */
.L_x_6969:
        /* <DEDUP_REMOVED lines=10> */
[----:B------:R-:W3:Y:S04]  /*172a0*/  LDG.E.64 R6, desc[UR60][R4.64+0x8] ;  /* 0x0000083c04067981 */ /* 0x000ee8000c1e1b00 */
[----:B------:R-:W4:Y:S04]  /*172b0*/  LDG.E.64 R8, desc[UR60][R4.64+0x10] ;  /* 0x0000103c04087981 */ /* 0x000f28000c1e1b00 */
[----:B------:R-:W5:Y:S01]  /*172c0*/  LDG.E.64 R10, desc[UR60][R4.64+0x18] ;  /* 0x0000183c040a7981 */ /* 0x000f62000c1e1b00 */
[----:B012---:R-:W-:Y:S01]  /*172d0*/  FADD.FTZ R28, R28, R2 ;  /* 0x000000021c1c7221 */ /* 0x007fe20000010000 */
[----:B------:R-:W-:Y:S01]  /*172e0*/  FADD.FTZ R29, R29, R3 ;  /* 0x000000031d1d7221 */ /* 0x000fe20000010000 */
[----:B---3--:R-:W-:Y:S01]  /*172f0*/  FADD.FTZ R30, R30, R6 ;  /* 0x000000061e1e7221 */ /* 0x008fe20000010000 */
[----:B------:R-:W-:Y:S01]  /*17300*/  FADD.FTZ R31, R31, R7 ;  /* 0x000000071f1f7221 */ /* 0x000fe20000010000 */
[----:B----4-:R-:W-:Y:S01]  /*17310*/  FADD.FTZ R24, R24, R8 ;  /* 0x0000000818187221 */ /* 0x010fe20000010000 */
[----:B------:R-:W-:Y:S01]  /*17320*/  FADD.FTZ R25, R25, R9 ;  /* 0x0000000919197221 */ /* 0x000fe20000010000 */
[----:B-----5:R-:W-:Y:S01]  /*17330*/  FADD.FTZ R26, R26, R10 ;  /* 0x0000000a1a1a7221 */ /* 0x020fe20000010000 */
[----:B------:R-:W-:-:S07]  /*17340*/  FADD.FTZ R27, R27, R11 ;  /* 0x0000000b1b1b7221 */ /* 0x000fce0000010000 */
.L_x_6976:
        /* <DEDUP_REMOVED lines=21> */
.L_x_6978:
        /* <DEDUP_REMOVED lines=22> */
.L_x_6979:
        /* <DEDUP_REMOVED lines=22> */
.L_x_6980:
        /* <DEDUP_REMOVED lines=22> */
.L_x_6981:
[----:B------:R-:W-:Y:S02]  /*178c0*/  ULDC.64 UR4, c[0x0][0x5f8] ;  /* 0x00017e0000047ab9 */ /* 0x000fe40000000a00 */
[----:B-1----:R-:W-:-:S04]  /*178d0*/  IADD3 R2, P0, R17, UR4, RZ ;  /* 0x0000000411027c10 */ /* 0x002fc8000ff1e0ff */
[----:B------:R-:W-:-:S05]  /*178e0*/  IADD3.X R3, RZ, UR5, RZ, P0, !PT ;  /* 0x00000005ff037c10 */ /* 0x000fca00087fe4ff */
[----:B------:R-:W-:Y:S01]  /*178f0*/  STG.E.64 desc[UR60][R2.64], R26 ;  /* 0x0000001a02007986 */ /* 0x000fe2000c101b3c */
[----:B------:R-:W-:Y:S05]  /*17900*/  EXIT ;  /* 0x000000000000794d */ /* 0x000fea0003800000 */
.L_x_6977:
[----:B------:R-:W-:Y:S04]  /*17910*/  STG.E.64 desc[UR60][R4.64], R28 ;  /* 0x0000001c04007986 */ /* 0x000fe8000c101b3c */
[----:B------:R-:W-:Y:S04]  /*17920*/  STG.E.64 desc[UR60][R4.64+0x8], R30 ;  /* 0x0000081e04007986 */ /* 0x000fe8000c101b3c */
[----:B------:R-:W-:Y:S04]  /*17930*/  STG.E.64 desc[UR60][R4.64+0x10], R24 ;  /* 0x0000101804007986 */ /* 0x000fe8000c101b3c */
[----:B------:R-:W-:Y:S01]  /*17940*/  STG.E.64 desc[UR60][R4.64+0x18], R26 ;  /* 0x0000181a04007986 */ /* 0x000fe2000c101b3c */
[----:B------:R-:W-:Y:S05]  /*17950*/  EXIT ;  /* 0x000000000000794d */ /* 0x000fea0003800000 */
.L_x_6975:
        /* <DEDUP_REMOVED lines=16> */
.L_x_6982:
        /* <DEDUP_REMOVED lines=21> */
.L_x_6984:
        /* <DEDUP_REMOVED lines=22> */
.L_x_6985:
        /* <DEDUP_REMOVED lines=22> */
.L_x_6986:
        /* <DEDUP_REMOVED lines=22> */
.L_x_6987:
[----:B------:R-:W-:Y:S02]  /*17fd0*/  ULDC.64 UR4, c[0x0][0x5f8] ;  /* 0x00017e0000047ab9 */ /* 0x000fe40000000a00 */
[----:B-1----:R-:W-:-:S04]  /*17fe0*/  IADD3 R2, P0, R17, UR4, RZ ;  /* 0x0000000411027c10 */ /* 0x002fc8000ff1e0ff */
[----:B------:R-:W-:-:S05]  /*17ff0*/  IADD3.X R3, RZ, UR5, RZ, P0, !PT ;  /* 0x00000005ff037c10 */ /* 0x000fca00087fe4ff */
[----:B------:R-:W-:Y:S01]  /*18000*/  STG.E.64 desc[UR60][R2.64], R26 ;  /* 0x0000001a02007986 */ /* 0x000fe2000c101b3c */
[----:B------:R-:W-:Y:S05]  /*18010*/  EXIT ;  /* 0x000000000000794d */ /* 0x000fea0003800000 */
.L_x_6983:
[----:B------:R-:W-:Y:S04]  /*18020*/  STG.E.64 desc[UR60][R10.64], R28 ;  /* 0x0000001c0a007986 */ /* 0x000fe8000c101b3c */
[----:B------:R-:W-:Y:S04]  /*18030*/  STG.E.64 desc[UR60][R8.64], R30 ;  /* 0x0000001e08007986 */ /* 0x000fe8000c101b3c */
[----:B------:R-:W-:Y:S04]  /*18040*/  STG.E.64 desc[UR60][R6.64], R24 ;  /* 0x0000001806007986 */ /* 0x000fe8000c101b3c */
[----:B------:R-:W-:Y:S01]  /*18050*/  STG.E.64 desc[UR60][R12.64], R26 ;  /* 0x0000001a0c007986 */ /* 0x000fe2000c101b3c */
[----:B------:R-:W-:Y:S05]  /*18060*/  EXIT ;  /* 0x000000000000794d */ /* 0x000fea0003800000 */
.L_x_6948:
        /* <DEDUP_REMOVED lines=23> */
[----:B--2---:R-:W-:Y:S01]  /*181e0*/  FADD.FTZ R28, R28, R2 ;  /* 0x000000021c1c7221 */ /* 0x004fe20000010000 */
[----:B------:R-:W-:Y:S01]  /*181f0*/  FADD.FTZ R29, R29, R3 ;  /* 0x000000031d1d7221 */ /* 0x000fe20000010000 */
[----:B---3--:R-:W-:Y:S01]  /*18200*/  FADD.FTZ R30, R30, R6 ;  /* 0x000000061e1e7221 */ /* 0x008fe20000010000 */
[----:B------:R-:W-:Y:S01]  /*18210*/  FADD.FTZ R31, R31, R7 ;  /* 0x000000071f1f7221 */ /* 0x000fe20000010000 */
[----:B----4-:R-:W-:Y:S01]  /*18220*/  FADD.FTZ R24, R24, R8 ;  /* 0x0000000818187221 */ /* 0x010fe20000010000 */
[----:B------:R-:W-:Y:S01]  /*18230*/  FADD.FTZ R25, R25, R9 ;  /* 0x0000000919197221 */ /* 0x000fe20000010000 */
[----:B-----5:R-:W-:Y:S01]  /*18240*/  FADD.FTZ R26, R26, R10 ;  /* 0x0000000a1a1a7221 */ /* 0x020fe20000010000 */
[----:B------:R-:W-:-:S07]  /*18250*/  FADD.FTZ R27, R27, R11 ;  /* 0x0000000b1b1b7221 */ /* 0x000fce0000010000 */
.L_x_6989:
        /* <DEDUP_REMOVED lines=21> */
.L_x_6991:
        /* <DEDUP_REMOVED lines=22> */
.L_x_6992:
        /* <DEDUP_REMOVED lines=21> */
[----:B0-23--:R-:W-:Y:S05]  /*18660*/  CALL.ABS.NOINC R2 ;  /* 0x0000000002007343 */ /* 0x00dfea0003c00000 */
.L_x_6993:
        /* <DEDUP_REMOVED lines=10> */
[----:B-1----:R1:W4:Y:S01]  /*18710*/  LDC.64 R2, c[0x4][R0] ;  /* 0x0100000000027b82 */ /* 0x0023220000000a00 */
        /* <DEDUP_REMOVED lines=10> */
[----:B0-234-:R-:W-:Y:S05]  /*187c0*/  CALL.ABS.NOINC R2 ;  /* 0x0000000002007343 */ /* 0x01dfea0003c00000 */
.L_x_6994:
[----:B------:R-:W-:Y:S02]  /*187d0*/  ULDC.64 UR4, c[0x0][0x5f8] ;  /* 0x00017e0000047ab9 */ /* 0x000fe40000000a00 */
[----:B-1----:R-:W-:-:S04]  /*187e0*/  IADD3 R2, P0, R17, UR4, RZ ;  /* 0x0000000411027c10 */ /* 0x002fc8000ff1e0ff */
[----:B------:R-:W-:-:S05]  /*187f0*/  IADD3.X R3, RZ, UR5, RZ, P0, !PT ;  /* 0x00000005ff037c10 */ /* 0x000fca00087fe4ff */
[----:B------:R-:W-:Y:S01]  /*18800*/  STG.E.64 desc[UR60][R2.64], R26 ;  /* 0x0000001a02007986 */ /* 0x000fe2000c101b3c */
[----:B------:R-:W-:Y:S05]  /*18810*/  EXIT ;  /* 0x000000000000794d */ /* 0x000fea0003800000 */
.L_x_6990:
[----:B------:R-:W-:Y:S04]  /*18820*/  STG.E.64 desc[UR60][R4.64], R28 ;  /* 0x0000001c04007986 */ /* 0x000fe8000c101b3c */
[----:B------:R-:W-:Y:S04]  /*18830*/  STG.E.64 desc[UR60][R4.64+0x8], R30 ;  /* 0x0000081e04007986 */ /* 0x000fe8000c101b3c */
[----:B------:R-:W-:Y:S04]  /*18840*/  STG.E.64 desc[UR60][R4.64+0x10], R24 ;  /* 0x0000101804007986 */ /* 0x000fe8000c101b3c */
[----:B------:R-:W-:Y:S01]  /*18850*/  STG.E.64 desc[UR60][R4.64+0x18], R26 ;  /* 0x0000181a04007986 */ /* 0x000fe2000c101b3c */
[----:B------:R-:W-:Y:S05]  /*18860*/  EXIT ;  /* 0x000000000000794d */ /* 0x000fea0003800000 */
.L_x_6988:
        /* <DEDUP_REMOVED lines=16> */
.L_x_6995:
        /* <DEDUP_REMOVED lines=21> */
.L_x_6997:
        /* <DEDUP_REMOVED lines=22> */
.L_x_6998:
        /* <DEDUP_REMOVED lines=22> */
.L_x_6999:
        /* <DEDUP_REMOVED lines=22> */
.L_x_7000:
[----:B------:R-:W-:Y:S02]  /*18ee0*/  ULDC.64 UR4, c[0x0][0x5f8] ;  /* 0x00017e0000047ab9 */ /* 0x000fe40000000a00 */
[----:B-1----:R-:W-:-:S04]  /*18ef0*/  IADD3 R2, P0, R17, UR4, RZ ;  /* 0x0000000411027c10 */ /* 0x002fc8000ff1e0ff */
[----:B------:R-:W-:-:S05]  /*18f00*/  IADD3.X R3, RZ, UR5, RZ, P0, !PT ;  /* 0x00000005ff037c10 */ /* 0x000fca00087fe4ff */
[----:B------:R-:W-:Y:S01]  /*18f10*/  STG.E.64 desc[UR60][R2.64], R26 ;  /* 0x0000001a02007986 */ /* 0x000fe2000c101b3c */
[----:B------:R-:W-:Y:S05]  /*18f20*/  EXIT ;  /* 0x000000000000794d */ /* 0x000fea0003800000 */
.L_x_6996:
[----:B------:R-:W-:Y:S04]  /*18f30*/  STG.E.64 desc[UR60][R6.64], R28 ;  /* 0x0000001c06007986 */ /* 0x000fe8000c101b3c */
[----:B------:R-:W-:Y:S04]  /*18f40*/  STG.E.64 desc[UR60][R8.64], R30 ;  /* 0x0000001e08007986 */ /* 0x000fe8000c101b3c */
[----:B------:R-:W-:Y:S04]  /*18f50*/  STG.E.64 desc[UR60][R10.64], R24 ;  /* 0x000000180a007986 */ /* 0x000fe8000c101b3c */
[----:B------:R-:W-:Y:S01]  /*18f60*/  STG.E.64 desc[UR60][R12.64], R26 ;  /* 0x0000001a0c007986 */ /* 0x000fe2000c101b3c */
[----:B------:R-:W-:Y:S05]  /*18f70*/  EXIT ;  /* 0x000000000000794d */ /* 0x000fea0003800000 */
.L_x_7001:
        /* <DEDUP_REMOVED lines=16> */
.L_x_9871:


//--------------------- .text._ZN2at6native13reduce_kernelILi256ELi1ENS0_8ReduceOpIN3c107complexIdEENS0_14func_wrapper_tIS5_ZNS0_11sum_functorIS5_S5_S5_EclERNS_14TensorIteratorEEUlS5_S5_E_EEjS5_Li4ELi4EEEEEvT1_ --------------------------
	.section	.text._ZN2at6native13reduce_kernelILi256ELi1ENS0_8ReduceOpIN3c107complexIdEENS0_14func_wrapper_tIS5_ZNS0_11sum_functorIS5_S5_S5_EclERNS_14TensorIteratorEEUlS5_S5_E_EEjS5_Li4ELi4EEEEEvT1_,"ax",@progbits
	.align	128
        .global         _ZN2at6native13reduce_kernelILi256ELi1ENS0_8ReduceOpIN3c107complexIdEENS0_14func_wrapper_tIS5_ZNS0_11sum_functorIS5_S5_S5_EclERNS_14TensorIteratorEEUlS5_S5_E_EEjS5_Li4ELi4EEEEEvT1_
        .type           _ZN2at6native13reduce_kernelILi256ELi1ENS0_8ReduceOpIN3c107complexIdEENS0_14func_wrapper_tIS5_ZNS0_11sum_functorIS5_S5_S5_EclERNS_14TensorIteratorEEUlS5_S5_E_EEjS5_Li4ELi4EEEEEvT1_,@function
        .size           _ZN2at6native13reduce_kernelILi256ELi1ENS0_8ReduceOpIN3c107complexIdEENS0_14func_wrapper_tIS5_ZNS0_11sum_functorIS5_S5_S5_EclERNS_14TensorIteratorEEUlS5_S5_E_EEjS5_Li4ELi4EEEEEvT1_,(.L_x_9872 - _ZN2at6native13reduce_kernelILi256ELi1ENS0_8ReduceOpIN3c107complexIdEENS0_14func_wrapper_tIS5_ZNS0_11sum_functorIS5_S5_S5_EclERNS_14TensorIteratorEEUlS5_S5_E_EEjS5_Li4ELi4EEEEEvT1_)
        .other          _ZN2at6native13reduce_kernelILi256ELi1ENS0_8ReduceOpIN3c107complexIdEENS0_14func_wrapper_tIS5_ZNS0_11sum_functorIS5_S5_S5_EclERNS_14TensorIteratorEEUlS5_S5_E_EEjS5_Li4ELi4EEEEEvT1_,@"STO_CUDA_ENTRY STV_DEFAULT"
_ZN2at6native13reduce_kernelILi256ELi1ENS0_8ReduceOpIN3c107complexIdEENS0_14func_wrapper_tIS5_ZNS0_11sum_functorIS5_S5_S5_EclERNS_14TensorIteratorEEUlS5_S5_E_EEjS5_Li4ELi4EEEEEvT1_:
.text._ZN2at6native13reduce_kernelILi256ELi1ENS0_8ReduceOpIN3c107complexIdEENS0_14func_wrapper_tIS5_ZNS0_11sum_functorIS5_S5_S5_EclERNS_14TensorIteratorEEUlS5_S5_E_EEjS5_Li4ELi4EEEEEvT1_:
        /* <DEDUP_REMOVED lines=17> */
[----:B------:R-:W-:-:S03]  /*0110*/  ULDC UR4, c[0x0][0x410] ;  /* 0x0001040000047ab9 */ /* 0x000fc60000000800 */
        /* <DEDUP_REMOVED lines=269> */
.L_x_7002:
        /* <DEDUP_REMOVED lines=13> */
[----:B------:R-:W-:-:S02]  /*12c0*/  CS2R R18, SRZ ;  /* 0x0000000000127805 */ /* 0x000fc4000001ff00 */
[----:B------:R-:W-:Y:S01]  /*12d0*/  CS2R R16, SRZ ;  /* 0x0000000000107805 */ /* 0x000fe2000001ff00 */
[C---:B0-----:R-:W-:Y:S02]  /*12e0*/  IMAD R5, R2.reuse, UR27, R5 ;  /* 0x0000001b02057c24 */ /* 0x041fe4000f8e0205 */
        /* <DEDUP_REMOVED lines=13> */
[----:B------:R-:W0:Y:S01]  /*13c0*/  LDC.64 R30, c[0x0][0x220] ;  /* 0x00008800ff1e7b82 */ /* 0x000e220000000a00 */
[----:B------:R-:W-:Y:S01]  /*13d0*/  SHF.R.U64 R6, R28, 0x4, R29 ;  /* 0x000000041c067819 */ /* 0x000fe2000000121d */
[----:B------:R-:W-:Y:S01]  /*13e0*/  ULDC UR4, c[0x0][0x234] ;  /* 0x00008d0000047ab9 */ /* 0x000fe20000000800 */
[----:B------:R-:W-:Y:S01]  /*13f0*/  BSSY B1, `(.L_x_7006) ;  /* 0x000002b000017945 */ /* 0x000fe20003800000 */
[----:B------:R-:W-:Y:S01]  /*1400*/  IMAD.U32 R40, RZ, RZ, UR4 ;  /* 0x00000004ff287e24 */ /* 0x000fe2000f8e00ff */
[----:B------:R-:W-:-:S03]  /*1410*/  LOP3.LUT R10, R6, 0x3, RZ, 0xc0, !PT ;  /* 0x00000003060a7812 */ /* 0x000fc600078ec0ff */
[----:B------:R-:W1:Y:S01]  /*1420*/  LDC.64 R34, c[0x0][0x228] ;  /* 0x00008a00ff227b82 */ /* 0x000e620000000a00 */
[----:B------:R-:W-:Y:S02]  /*1430*/  ISETP.NE.AND P0, PT, R10, RZ, PT ;  /* 0x000000ff0a00720c */ /* 0x000fe40003f05270 */
[----:B0-----:R-:W-:Y:S01]  /*1440*/  MOV R24, R30 ;  /* 0x0000001e00187202 */ /* 0x001fe20000000f00 */
[----:B------:R-:W-:Y:S01]  /*1450*/  IMAD.MOV.U32 R25, RZ, RZ, R31 ;  /* 0x000000ffff197224 */ /* 0x000fe200078e001f */
[----:B-1----:R-:W-:Y:S01]  /*1460*/  MOV R6, R34 ;  /* 0x0000002200067202 */ /* 0x002fe20000000f00 */
[----:B------:R-:W-:-:S08]  /*1470*/  IMAD.MOV.U32 R7, RZ, RZ, R35 ;  /* 0x000000ffff077224 */ /* 0x000fd000078e0023 */
        /* <DEDUP_REMOVED lines=15> */
.L_x_7011:
[----:B------:R-:W-:Y:S05]  /*1570*/  BSYNC B3 ;  /* 0x0000000000037941 */ /* 0x000fea0003800000 */
.L_x_7010:
[----:B------:R-:W-:-:S04]  /*1580*/  PRMT R8, R8, 0x9910, RZ ;  /* 0x0000991008087816 */ /* 0x000fc800000000ff */
[----:B------:R-:W-:-:S13]  /*1590*/  ISETP.NE.AND P0, PT, R8, RZ, PT ;  /* 0x000000ff0800720c */ /* 0x000fda0003f05270 */
[----:B------:R-:W-:Y:S05]  /*15a0*/  @!P0 BRA `(.L_x_7009) ;  /* 0x0000000000248947 */ /* 0x000fea0003800000 */
[----:B------:R-:W-:Y:S01]  /*15b0*/  IADD3 R7, P0, R3, -R10, RZ ;  /* 0x8000000a03077210 */ /* 0x000fe20007f1e0ff */
[----:B------:R-:W-:Y:S01]  /*15c0*/  ULDC.64 UR4, c[0x0][0x228] ;  /* 0x00008a0000047ab9 */ /* 0x000fe20000000a00 */
[----:B------:R-:W-:-:S03]  /*15d0*/  ULDC.64 UR6, c[0x0][0x220] ;  /* 0x0000880000067ab9 */ /* 0x000fc60000000a00 */
[----:B------:R-:W-:Y:S01]  /*15e0*/  IMAD.X R6, RZ, RZ, -0x1, P0 ;  /* 0xffffffffff067424 */ /* 0x000fe200000e06ff */
[----:B------:R-:W-:-:S04]  /*15f0*/  LEA R26, P0, R7, R28, 0x4 ;  /* 0x0000001c071a7211 */ /* 0x000fc800078020ff */
[----:B------:R-:W-:-:S06]  /*1600*/  LEA.HI.X R27, R7, R29, R6, 0x4, P0 ;  /* 0x0000001d071b7211 */ /* 0x000fcc00000f2406 */
[----:B------:R-:W2:Y:S02]  /*1610*/  LDG.E.128 R24, desc[UR36][R26.64] ;  /* 0x000000241a187981 */ /* 0x000ea4000c1e1d00 */
[----:B--2---:R-:W-:Y:S02]  /*1620*/  DADD R6, R26, UR4 ;  /* 0x000000041a067e29 */ /* 0x004fe40008000000 */
[----:B------:R-:W-:-:S11]  /*1630*/  DADD R24, R24, UR6 ;  /* 0x0000000618187e29 */ /* 0x000fd60008000000 */
.L_x_7009:
[----:B------:R-:W-:Y:S05]  /*1640*/  BSYNC B2 ;  /* 0x0000000000027941 */ /* 0x000fea0003800000 */
.L_x_7008:
[C---:B------:R-:W-:Y:S02]  /*1650*/  IADD3 R9, P0, -R10.reuse, 0x4, RZ ;  /* 0x000000040a097810 */ /* 0x040fe40007f1e1ff */
[----:B------:R-:W-:Y:S02]  /*1660*/  IADD3 R40, R10, -0x4, R0 ;  /* 0xfffffffc0a287810 */ /* 0x000fe40007ffe000 */
[----:B------:R-:W-:Y:S02]  /*1670*/  LEA R28, P1, R9, R28, 0x4 ;  /* 0x0000001c091c7211 */ /* 0x000fe400078220ff */
[----:B------:R-:W-:-:S04]  /*1680*/  IADD3.X R8, RZ, -0x1, RZ, P0, !PT ;  /* 0xffffffffff087810 */ /* 0x000fc800007fe4ff */
[----:B------:R-:W-:-:S07]  /*1690*/  LEA.HI.X R29, R9, R29, R8, 0x4, P1 ;  /* 0x0000001d091d7211 */ /* 0x000fce00008f2408 */
.L_x_7007:
[----:B------:R-:W-:Y:S05]  /*16a0*/  BSYNC B1 ;  /* 0x0000000000017941 */ /* 0x000fea0003800000 */
.L_x_7006:
[----:B------:R-:W-:Y:S01]  /*16b0*/  LEA R9, R13, 0x3, 0x2 ;  /* 0x000000030d097811 */ /* 0x000fe200078e10ff */
[----:B------:R-:W-:Y:S01]  /*16c0*/  BSSY B1, `(.L_x_7012) ;  /* 0x0000024000017945 */ /* 0x000fe20003800000 */
[----:B------:R-:W-:Y:S01]  /*16d0*/  ISETP.NE.AND P1, PT, RZ, UR27, PT ;  /* 0x0000001bff007c0c */ /* 0x000fe2000bf25270 */
[----:B------:R-:W-:Y:S01]  /*16e0*/  IMAD.MOV.U32 R26, RZ, RZ, R30 ;  /* 0x000000ffff1a7224 */ /* 0x000fe200078e001e */
[----:B------:R-:W-:Y:S01]  /*16f0*/  ISETP.GE.U32.AND P0, PT, R9, R40, PT ;  /* 0x000000280900720c */ /* 0x000fe20003f06070 */
[----:B------:R-:W-:Y:S01]  /*1700*/  IMAD.MOV.U32 R32, RZ, RZ, R34 ;  /* 0x000000ffff207224 */ /* 0x000fe200078e0022 */
[----:B------:R-:W-:Y:S01]  /*1710*/  ISETP.NE.AND P2, PT, R2, RZ, PT ;  /* 0x000000ff0200720c */ /* 0x000fe20003f45270 */
[----:B------:R-:W-:Y:S01]  /*1720*/  IMAD.MOV.U32 R36, RZ, RZ, R30 ;  /* 0x000000ffff247224 */ /* 0x000fe200078e001e */
[----:B------:R-:W-:Y:S01]  /*1730*/  MOV R27, R31 ;  /* 0x0000001f001b7202 */ /* 0x000fe20000000f00 */
[----:B------:R-:W-:Y:S01]  /*1740*/  IMAD.MOV.U32 R38, RZ, RZ, R34 ;  /* 0x000000ffff267224 */ /* 0x000fe200078e0022 */
[----:B------:R-:W-:-:S02]  /*1750*/  MOV R33, R35 ;  /* 0x0000002300217202 */ /* 0x000fc40000000f00 */
[----:B------:R-:W-:Y:S02]  /*1760*/  MOV R37, R31 ;  /* 0x0000001f00257202 */ /* 0x000fe40000000f00 */
[----:B------:R-:W-:-:S03]  /*1770*/  MOV R39, R35 ;  /* 0x0000002300277202 */ /* 0x000fc60000000f00 */
[----:B------:R-:W-:Y:S05]  /*1780*/  @P0 BRA `(.L_x_7013) ;  /* 0x00000000005c0947 */ /* 0x000fea0003800000 */
[----:B------:R-:W-:Y:S01]  /*1790*/  IMAD.MOV.U32 R41, RZ, RZ, R13 ;  /* 0x000000ffff297224 */ /* 0x000fe200078e000d */
[----:B------:R-:W-:Y:S01]  /*17a0*/  MOV R38, R34 ;  /* 0x0000002200267202 */ /* 0x000fe20000000f00 */
[----:B------:R-:W-:Y:S01]  /*17b0*/  IMAD.MOV.U32 R39, RZ, RZ, R35 ;  /* 0x000000ffff277224 */ /* 0x000fe200078e0023 */
[----:B------:R-:W-:Y:S01]  /*17c0*/  MOV R36, R30 ;  /* 0x0000001e00247202 */ /* 0x000fe20000000f00 */
[----:B------:R-:W-:-:S07]  /*17d0*/  IMAD.MOV.U32 R37, RZ, RZ, R31 ;  /* 0x000000ffff257224 */ /* 0x000fce00078e001f */
.L_x_7014:
[----:B------:R-:W-:Y:S01]  /*17e0*/  IMAD.WIDE.U32 R42, R41, 0x40, R28 ;  /* 0x00000040292a7825 */ /* 0x000fe200078e001c */
[----:B------:R-:W-:-:S04]  /*17f0*/  ULDC UR4, c[0x0][0x23c] ;  /* 0x00008f0000047ab9 */ /* 0x000fc80000000800 */
[----:B------:R-:W2:Y:S04]  /*1800*/  LDG.E.128 R8, desc[UR36][R42.64] ;  /* 0x000000242a087981 */ /* 0x000ea8000c1e1d00 */
[----:B------:R-:W3:Y:S04]  /*1810*/  LDG.E.128 R12, desc[UR36][R42.64+0x10] ;  /* 0x000010242a0c7981 */ /* 0x000ee8000c1e1d00 */
[----:B------:R-:W4:Y:S04]  /*1820*/  LDG.E.128 R16, desc[UR36][R42.64+0x20] ;  /* 0x000020242a107981 */ /* 0x000f28000c1e1d00 */
[----:B------:R-:W5:Y:S01]  /*1830*/  LDG.E.128 R20, desc[UR36][R42.64+0x30] ;  /* 0x000030242a147981 */ /* 0x000f62000c1e1d00 */
[----:B------:R-:W-:Y:S01]  /*1840*/  IADD3 R41, R41, UR4, RZ ;  /* 0x0000000429297c10 */ /* 0x000fe2000fffe0ff */
[----:B--2---:R-:W-:-:S03]  /*1850*/  DADD R24, R8, R24 ;  /* 0x0000000008187229 */ /* 0x004fc60000000018 */
[----:B------:R-:W-:Y:S01]  /*1860*/  LEA R9, R41, 0x3, 0x2 ;  /* 0x0000000329097811 */ /* 0x000fe200078e10ff */
[----:B------:R-:W-:Y:S02]  /*1870*/  DADD R6, R10, R6 ;  /* 0x000000000a067229 */ /* 0x000fe40000000006 */
[----:B---3--:R-:W-:Y:S01]  /*1880*/  DADD R30, R12, R30 ;  /* 0x000000000c1e7229 */ /* 0x008fe2000000001e */
[----:B------:R-:W-:Y:S01]  /*1890*/  ISETP.GE.U32.AND P0, PT, R9, R40, PT ;  /* 0x000000280900720c */ /* 0x000fe20003f06070 */
[----:B------:R-:W-:Y:S02]  /*18a0*/  DADD R38, R14, R38 ;  /* 0x000000000e267229 */ /* 0x000fe40000000026 */
[----:B----4-:R-:W-:Y:S02]  /*18b0*/  DADD R36, R16, R36 ;  /* 0x0000000010247229 */ /* 0x010fe40000000024 */
[----:B------:R-:W-:Y:S02]  /*18c0*/  DADD R34, R18, R34 ;  /* 0x0000000012227229 */ /* 0x000fe40000000022 */
[----:B-----5:R-:W-:-:S02]  /*18d0*/  DADD R26, R20, R26 ;  /* 0x00000000141a7229 */ /* 0x020fc4000000001a */
[----:B------:R-:W-:-:S04]  /*18e0*/  DADD R32, R22, R32 ;  /* 0x0000000016207229 */ /* 0x000fc80000000020 */
[----:B------:R-:W-:Y:S07]  /*18f0*/  @!P0 BRA `(.L_x_7014) ;  /* 0xfffffffc00b88947 */ /* 0x000fee000383ffff */
.L_x_7013:
[----:B------:R-:W-:Y:S05]  /*1900*/  BSYNC B1 ;  /* 0x0000000000017941 */ /* 0x000fea0003800000 */
.L_x_7012:
        /* <DEDUP_REMOVED lines=8> */
.L_x_7016:
[----:B------:R-:W-:Y:S05]  /*1990*/  BSYNC B1 ;  /* 0x0000000000017941 */ /* 0x000fea0003800000 */
.L_x_7015:
        /* <DEDUP_REMOVED lines=9> */
[----:B------:R-:W2:Y:S02]  /*1a30*/  LDG.E.128 R8, desc[UR36][R28.64] ;  /* 0x000000241c087981 */ /* 0x000ea4000c1e1d00 */
[----:B--2---:R-:W-:Y:S02]  /*1a40*/  DADD R24, R24, R8 ;  /* 0x0000000018187229 */ /* 0x004fe40000000008 */
[----:B------:R-:W-:-:S11]  /*1a50*/  DADD R6, R6, R10 ;  /* 0x0000000006067229 */ /* 0x000fd6000000000a */
.L_x_7018:
[----:B------:R-:W-:Y:S05]  /*1a60*/  BSYNC B1 ;  /* 0x0000000000017941 */ /* 0x000fea0003800000 */
.L_x_7017:
[----:B------:R-:W-:Y:S02]  /*1a70*/  DADD R6, R38, R6 ;  /* 0x0000000026067229 */ /* 0x000fe40000000006 */
[----:B------:R-:W-:-:S06]  /*1a80*/  DADD R24, R30, R24 ;  /* 0x000000001e187229 */ /* 0x000fcc0000000018 */
[----:B------:R-:W-:Y:S02]  /*1a90*/  DADD R6, R6, R34 ;  /* 0x0000000006067229 */ /* 0x000fe40000000022 */
[----:B------:R-:W-:-:S06]  /*1aa0*/  DADD R24, R24, R36 ;  /* 0x0000000018187229 */ /* 0x000fcc0000000024 */
[----:B------:R-:W-:Y:S02]  /*1ab0*/  DADD R18, R6, R32 ;  /* 0x0000000006127229 */ /* 0x000fe40000000020 */
[----:B------:R-:W-:Y:S01]  /*1ac0*/  DADD R16, R24, R26 ;  /* 0x0000000018107229 */ /* 0x000fe2000000001a */
[----:B------:R-:W-:Y:S10]  /*1ad0*/  BRA `(.L_x_7004) ;  /* 0x0000009800987947 */ /* 0x000ff40003800000 */
.L_x_7005:
        /* <DEDUP_REMOVED lines=11> */
[----:B------:R-:W-:Y:S01]  /*1b90*/  IMAD R13, R6, 0x3, R13 ;  /* 0x00000003060d7824 */ /* 0x000fe200078e020d */
[----:B------:R-:W1:Y:S01]  /*1ba0*/  LDC.64 R32, c[0x0][0x228] ;  /* 0x00008a00ff207b82 */ /* 0x000e620000000a00 */
[----:B0-----:R-:W-:Y:S01]  /*1bb0*/  IMAD.MOV.U32 R10, RZ, RZ, R30 ;  /* 0x000000ffff0a7224 */ /* 0x001fe200078e001e */
[----:B------:R-:W-:Y:S01]  /*1bc0*/  MOV R11, R31 ;  /* 0x0000001f000b7202 */ /* 0x000fe20000000f00 */
[----:B-1----:R-:W-:Y:S01]  /*1bd0*/  IMAD.MOV.U32 R8, RZ, RZ, R32 ;  /* 0x000000ffff087224 */ /* 0x002fe200078e0020 */
[----:B------:R-:W-:Y:S01]  /*1be0*/  MOV R9, R33 ;  /* 0x0000002100097202 */ /* 0x000fe20000000f00 */
[----:B------:R-:W-:Y:S06]  /*1bf0*/  @!P1 BRA `(.L_x_7020) ;  /* 0x0000008800f89947 */ /* 0x000fec0003800000 */
[----:B------:R-:W-:Y:S01]  /*1c00*/  ISETP.GE.U32.AND P0, PT, R13, R0, PT ;  /* 0x000000000d00720c */ /* 0x000fe20003f06070 */
[----:B------:R-:W-:Y:S01]  /*1c10*/  BSSY B1, `(.L_x_7021) ;  /* 0x000043a000017945 */ /* 0x000fe20003800000 */
[----:B------:R-:W-:Y:S01]  /*1c20*/  IMAD.MOV.U32 R40, RZ, RZ, R32 ;  /* 0x000000ffff287224 */ /* 0x000fe200078e0020 */
[----:B------:R-:W-:Y:S01]  /*1c30*/  MOV R41, R33 ;  /* 0x0000002100297202 */ /* 0x000fe20000000f00 */
[----:B------:R-:W-:Y:S01]  /*1c40*/  IMAD.MOV.U32 R38, RZ, RZ, R30 ;  /* 0x000000ffff267224 */ /* 0x000fe200078e001e */
[----:B------:R-:W-:Y:S01]  /*1c50*/  MOV R39, R31 ;  /* 0x0000001f00277202 */ /* 0x000fe20000000f00 */
[----:B------:R-:W-:Y:S01]  /*1c60*/  IMAD.MOV.U32 R36, RZ, RZ, R32 ;  /* 0x000000ffff247224 */ /* 0x000fe200078e0020 */
[----:B------:R-:W-:Y:S01]  /*1c70*/  MOV R37, R33 ;  /* 0x0000002100257202 */ /* 0x000fe20000000f00 */
[----:B------:R-:W-:Y:S01]  /*1c80*/  IMAD.MOV.U32 R34, RZ, RZ, R30 ;  /* 0x000000ffff227224 */ /* 0x000fe200078e001e */
[----:B------:R-:W-:Y:S02]  /*1c90*/  MOV R35, R31 ;  /* 0x0000001f00237202 */ /* 0x000fe40000000f00 */
[----:B------:R-:W-:-:S02]  /*1ca0*/  CS2R R26, SRZ ;  /* 0x00000000001a7805 */ /* 0x000fc4000001ff00 */
        /* <DEDUP_REMOVED lines=14> */
[----:B------:R-:W-:Y:S01]  /*1d90*/  MOV R37, R33 ;  /* 0x0000002100257202 */ /* 0x000fe20000000f00 */
[--C-:B------:R-:W-:Y:S01]  /*1da0*/  IMAD.MOV.U32 R38, RZ, RZ, R30.reuse ;  /* 0x000000ffff267224 */ /* 0x100fe200078e001e */
[-C--:B------:R-:W-:Y:S01]  /*1db0*/  MOV R39, R31.reuse ;  /* 0x0000001f00277202 */ /* 0x080fe20000000f00 */
[----:B------:R-:W-:Y:S01]  /*1dc0*/  IMAD.MOV.U32 R34, RZ, RZ, R30 ;  /* 0x000000ffff227224 */ /* 0x000fe200078e001e */
[----:B------:R-:W-:-:S07]  /*1dd0*/  MOV R35, R31 ;  /* 0x0000001f00237202 */ /* 0x000fce0000000f00 */
.L_x_7027:
        /* <DEDUP_REMOVED lines=286> */
.L_x_7023:
[----:B------:R-:W-:Y:S01]  /*2fc0*/  LOP3.LUT R13, R12, 0xfffffff0, RZ, 0xc0, !PT ;  /* 0xfffffff00c0d7812 */ /* 0x000fe200078ec0ff */
[----:B------:R-:W-:Y:S02]  /*2fd0*/  ULDC UR38, c[0x0][0x23c] ;  /* 0x00008f0000267ab9 */ /* 0x000fe40000000800 */
[----:B------:R-:W-:Y:S01]  /*2fe0*/  IMAD.U32 R6, RZ, RZ, UR38 ;  /* 0x00000026ff067e24 */ /* 0x000fe2000f8e00ff */
[----:B------:R-:W-:-:S04]  /*2ff0*/  IADD3 R12, P1, R28, R13, RZ ;  /* 0x0000000d1c0c7210 */ /* 0x000fc80007f3e0ff */
[----:B------:R-:W-:-:S06]  /*3000*/  IADD3.X R13, RZ, R29, RZ, P1, !PT ;  /* 0x0000001dff0d7210 */ /* 0x000fcc0000ffe4ff */
[----:B------:R-:W5:Y:S01]  /*3010*/  LDG.E.128 R12, desc[UR36][R12.64] ;  /* 0x000000240c0c7981 */ /* 0x000f62000c1e1d00 */
        /* <DEDUP_REMOVED lines=248> */
.L_x_7024:
        /* <DEDUP_REMOVED lines=230> */
[----:B------:R-:W-:Y:S01]  /*4e00*/  SHF.R.U32.HI R23, RZ, UR24, R22 ;  /* 0x00000018ff177c19 */ /* 0x000fe20008011616 */
[----:B------:R-:W0:Y:S01]  /*4e10*/  @P1 LDC R27, c[0x0][0x394] ;  /* 0x0000e500ff1b1b82 */ /* 0x000e220000000800 */
[----:B------:R-:W-:Y:S02]  /*4e20*/  @P1 IMAD.MOV.U32 R22, RZ, RZ, RZ ;  /* 0x000000ffff161224 */ /* 0x000fe400078e00ff */
[----:B------:R-:W-:-:S05]  /*4e30*/  IADD3 R21, -R23, RZ, RZ ;  /* 0x000000ff17157210 */ /* 0x000fca0007ffe1ff */
[----:B------:R-:W-:Y:S01]  /*4e40*/  IMAD R21, R21, UR38, R25 ;  /* 0x0000002615157c24 */ /* 0x000fe2000f8e0219 */
[----:B------:R-:W1:Y:S03]  /*4e50*/  @P1 LDC R26, c[0x0][0x400] ;  /* 0x00010000ff1a1b82 */ /* 0x000e660000000800 */
[----:B------:R-:W-:-:S05]  /*4e60*/  IMAD R20, R21, UR25, R20 ;  /* 0x0000001915147c24 */ /* 0x000fca000f8e0214 */
[----:B------:R-:W2:Y:S02]  /*4e70*/  @P1 LDC.64 R24, c[0x0][0x398] ;  /* 0x0000e600ff181b82 */ /* 0x000ea40000000a00 */
[----:B--2---:R-:W-:-:S05]  /*4e80*/  @P1 IMAD.HI.U32 R24, R23, R24, R22 ;  /* 0x0000001817181227 */ /* 0x004fca00078e0016 */
[----:B------:R-:W-:-:S04]  /*4e90*/  @P1 SHF.R.U32.HI R24, RZ, R25, R24 ;  /* 0x00000019ff181219 */ /* 0x000fc80000011618 */
[----:B------:R-:W-:-:S05]  /*4ea0*/  @P1 IADD3 R22, -R24, RZ, RZ ;  /* 0x000000ff18161210 */ /* 0x000fca0007ffe1ff */
[----:B0-----:R-:W-:-:S04]  /*4eb0*/  @P1 IMAD R23, R27, R22, R23 ;  /* 0x000000161b171224 */ /* 0x001fc800078e0217 */
[----:B-1----:R-:W-:-:S07]  /*4ec0*/  @P1 IMAD R20, R23, R26, R20 ;  /* 0x0000001a17141224 */ /* 0x002fce00078e0214 */
.L_x_7025:
        /* <DEDUP_REMOVED lines=236> */
[----:B------:R-:W-:-:S05]  /*5d90*/  MOV R44, RZ ;  /* 0x000000ff002c7202 */ /* 0x000fca0000000f00 */
        /* <DEDUP_REMOVED lines=14> */
.L_x_7026:
[----:B------:R-:W-:Y:S01]  /*5e80*/  LOP3.LUT R25, R0, 0xfffffff0, RZ, 0xc0, !PT ;  /* 0xfffffff000197812 */ /* 0x000fe200078ec0ff */
[----:B------:R-:W-:Y:S01]  /*5e90*/  IMAD.IADD R7, R7, 0x1, R6 ;  /* 0x0000000107077824 */ /* 0x000fe200078e0206 */
[----:B------:R-:W-:Y:S02]  /*5ea0*/  ULDC UR4, c[0x0][0x234] ;  /* 0x00008d0000047ab9 */ /* 0x000fe40000000800 */
[----:B------:R-:W-:-:S04]  /*5eb0*/  IADD3 R24, P1, R28, R25, RZ ;  /* 0x000000191c187210 */ /* 0x000fc80007f3e0ff */
[----:B------:R-:W-:-:S06]  /*5ec0*/  IADD3.X R25, RZ, R29, RZ, P1, !PT ;  /* 0x0000001dff197210 */ /* 0x000fcc0000ffe4ff */
[----:B------:R-:W2:Y:S01]  /*5ed0*/  LDG.E.128 R24, desc[UR36][R24.64] ;  /* 0x0000002418187981 */ /* 0x000ea2000c1e1d00 */
[----:B------:R-:W-:Y:S01]  /*5ee0*/  IMAD R45, R6, 0x3, R7 ;  /* 0x00000003062d7824 */ /* 0x000fe200078e0207 */
[----:B------:R-:W-:Y:S01]  /*5ef0*/  MOV R0, UR4 ;  /* 0x0000000400007c02 */ /* 0x000fe20008000f00 */
[----:B-----5:R-:W-:Y:S02]  /*5f00*/  DADD R34, R12, R34 ;  /* 0x000000000c227229 */ /* 0x020fe40000000022 */
[----:B------:R-:W-:Y:S01]  /*5f10*/  DADD R36, R14, R36 ;  /* 0x000000000e247229 */ /* 0x000fe20000000024 */
[----:B------:R-:W-:Y:S01]  /*5f20*/  ISETP.GE.U32.AND P1, PT, R45, R0, PT ;  /* 0x000000002d00720c */ /* 0x000fe20003f26070 */
[----:B------:R-:W-:Y:S02]  /*5f30*/  DADD R38, R16, R38 ;  /* 0x0000000010267229 */ /* 0x000fe40000000026 */
[----:B------:R-:W-:Y:S02]  /*5f40*/  DADD R40, R18, R40 ;  /* 0x0000000012287229 */ /* 0x000fe40000000028 */
[----:B------:R-:W-:-:S02]  /*5f50*/  DADD R10, R20, R10 ;  /* 0x00000000140a7229 */ /* 0x000fc4000000000a */
[----:B------:R-:W-:Y:S02]  /*5f60*/  DADD R8, R22, R8 ;  /* 0x0000000016087229 */ /* 0x000fe40000000008 */
[----:B--2---:R-:W-:Y:S02]  /*5f70*/  DADD R30, R24, R30 ;  /* 0x00000000181e7229 */ /* 0x004fe4000000001e */
[----:B------:R-:W-:Y:S02]  /*5f80*/  DADD R32, R26, R32 ;  /* 0x000000001a207229 */ /* 0x000fe40000000020 */
[----:B------:R-:W-:Y:S09]  /*5f90*/  @!P1 BRA `(.L_x_7027) ;  /* 0xffffffbc00909947 */ /* 0x000ff2000383ffff */
[----:B------:R-:W-:Y:S05]  /*5fa0*/  BSYNC B2 ;  /* 0x0000000000027941 */ /* 0x000fea0003800000 */
.L_x_7022:
[----:B------:R-:W-:Y:S05]  /*5fb0*/  BSYNC B1 ;  /* 0x0000000000017941 */ /* 0x000fea0003800000 */
.L_x_7021:
        /* <DEDUP_REMOVED lines=280> */
.L_x_7030:
        /* <DEDUP_REMOVED lines=281> */
.L_x_7031:
        /* <DEDUP_REMOVED lines=281> */
.L_x_7032:
        /* <DEDUP_REMOVED lines=281> */
.L_x_7033:
[----:B------:R-:W-:-:S04]  /*a5f0*/  LOP3.LUT R25, R24, 0xfffffff0, RZ, 0xc0, !PT ;  /* 0xfffffff018197812 */ /* 0x000fc800078ec0ff */
[----:B------:R-:W-:-:S04]  /*a600*/  IADD3 R24, P1, R28, R25, RZ ;  /* 0x000000191c187210 */ /* 0x000fc80007f3e0ff */
[----:B------:R-:W-:-:S06]  /*a610*/  IADD3.X R25, RZ, R29, RZ, P1, !PT ;  /* 0x0000001dff197210 */ /* 0x000fcc0000ffe4ff */
[----:B------:R-:W5:Y:S03]  /*a620*/  LDG.E.128 R24, desc[UR36][R24.64] ;  /* 0x0000002418187981 */ /* 0x000f66000c1e1d00 */
.L_x_7029:
[----:B------:R-:W-:Y:S05]  /*a630*/  BSYNC B1 ;  /* 0x0000000000017941 */ /* 0x000fea0003800000 */
.L_x_7028:
[----:B------:R-:W-:Y:S04]  /*a640*/  BSSY B1, `(.L_x_7034) ;  /* 0x0000012000017945 */ /* 0x000fe80003800000 */
[----:B------:R-:W-:Y:S05]  /*a650*/  @P0 BRA `(.L_x_7035) ;  /* 0x0000000000400947 */ /* 0x000fea0003800000 */
[----:B------:R-:W-:Y:S01]  /*a660*/  IMAD.IADD R7, R7, 0x1, R6 ;  /* 0x0000000107077824 */ /* 0x000fe200078e0206 */
[----:B-----5:R-:W-:Y:S02]  /*a670*/  DADD R34, R34, R12 ;  /* 0x0000000022227229 */ /* 0x020fe4000000000c */
[----:B------:R-:W-:Y:S02]  /*a680*/  DADD R36, R36, R14 ;  /* 0x0000000024247229 */ /* 0x000fe4000000000e */
[----:B------:R-:W-:-:S13]  /*a690*/  ISETP.GE.U32.AND P0, PT, R7, R0, PT ;  /* 0x000000000700720c */ /* 0x000fda0003f06070 */
[----:B------:R-:W-:Y:S05]  /*a6a0*/  @P0 BRA `(.L_x_7035) ;  /* 0x00000000002c0947 */ /* 0x000fea0003800000 */
[----:B------:R-:W-:Y:S01]  /*a6b0*/  IADD3 R7, R7, R6, RZ ;  /* 0x0000000607077210 */ /* 0x000fe20007ffe0ff */
[----:B------:R-:W-:Y:S02]  /*a6c0*/  DADD R38, R38, R16 ;  /* 0x0000000026267229 */ /* 0x000fe40000000010 */
[----:B------:R-:W-:Y:S01]  /*a6d0*/  DADD R40, R40, R18 ;  /* 0x0000000028287229 */ /* 0x000fe20000000012 */
[----:B------:R-:W-:-:S13]  /*a6e0*/  ISETP.GE.U32.AND P0, PT, R7, R0, PT ;  /* 0x000000000700720c */ /* 0x000fda0003f06070 */
[----:B------:R-:W-:Y:S05]  /*a6f0*/  @P0 BRA `(.L_x_7035) ;  /* 0x0000000000180947 */ /* 0x000fea0003800000 */
[----:B------:R-:W-:Y:S01]  /*a700*/  IADD3 R7, R7, R6, RZ ;  /* 0x0000000607077210 */ /* 0x000fe20007ffe0ff */
[----:B------:R-:W-:Y:S02]  /*a710*/  DADD R10, R10, R20 ;  /* 0x000000000a0a7229 */ /* 0x000fe40000000014 */
[----:B------:R-:W-:Y:S01]  /*a720*/  DADD R8, R8, R22 ;  /* 0x0000000008087229 */ /* 0x000fe20000000016 */
[----:B------:R-:W-:-:S13]  /*a730*/  ISETP.GE.U32.AND P0, PT, R7, R0, PT ;  /* 0x000000000700720c */ /* 0x000fda0003f06070 */
[----:B------:R-:W-:Y:S02]  /*a740*/  @!P0 DADD R30, R30, R24 ;  /* 0x000000001e1e8229 */ /* 0x000fe40000000018 */
[----:B------:R-:W-:-:S11]  /*a750*/  @!P0 DADD R32, R32, R26 ;  /* 0x0000000020208229 */ /* 0x000fd6000000001a */
.L_x_7035:
[----:B------:R-:W-:Y:S05]  /*a760*/  BSYNC B1 ;  /* 0x0000000000017941 */ /* 0x000fea0003800000 */
.L_x_7034:
[----:B------:R-:W-:Y:S02]  /*a770*/  DADD R36, R40, R36 ;  /* 0x0000000028247229 */ /* 0x000fe40000000024 */
[----:B------:R-:W-:-:S06]  /*a780*/  DADD R34, R38, R34 ;  /* 0x0000000026227229 */ /* 0x000fcc0000000022 */
[----:B------:R-:W-:Y:S02]  /*a790*/  DADD R36, R36, R8 ;  /* 0x0000000024247229 */ /* 0x000fe40000000008 */
[----:B------:R-:W-:-:S06]  /*a7a0*/  DADD R34, R34, R10 ;  /* 0x0000000022227229 */ /* 0x000fcc000000000a */
[----:B-----5:R-:W-:Y:S02]  /*a7b0*/  DADD R18, R36, R32 ;  /* 0x0000000024127229 */ /* 0x020fe40000000020 */
[----:B------:R-:W-:Y:S01]  /*a7c0*/  DADD R16, R34, R30 ;  /* 0x0000000022107229 */ /* 0x000fe2000000001e */
[----:B------:R-:W-:Y:S10]  /*a7d0*/  BRA `(.L_x_7004) ;  /* 0x0000000c00587947 */ /* 0x000ff40003800000 */
.L_x_7020:
[----:B------:R-:W-:Y:S01]  /*a7e0*/  ISETP.GE.U32.AND P0, PT, R13, R0, PT ;  /* 0x000000000d00720c */ /* 0x000fe20003f06070 */
[----:B------:R-:W-:Y:S01]  /*a7f0*/  BSSY B1, `(.L_x_7036) ;  /* 0x0000037000017945 */ /* 0x000fe20003800000 */
[----:B------:R-:W-:Y:S01]  /*a800*/  IMAD.MOV.U32 R42, RZ, RZ, R32 ;  /* 0x000000ffff2a7224 */ /* 0x000fe200078e0020 */
[-C--:B------:R-:W-:Y:S01]  /*a810*/  MOV R43, R33.reuse ;  /* 0x00000021002b7202 */ /* 0x080fe20000000f00 */
[----:B------:R-:W-:Y:S01]  /*a820*/  IMAD.MOV.U32 R41, RZ, RZ, R31 ;  /* 0x000000ffff297224 */ /* 0x000fe200078e001f */
[----:B------:R-:W-:Y:S01]  /*a830*/  MOV R40, R30 ;  /* 0x0000001e00287202 */ /* 0x000fe20000000f00 */
[----:B------:R-:W-:Y:S01]  /*a840*/  IMAD.MOV.U32 R34, RZ, RZ, R30 ;  /* 0x000000ffff227224 */ /* 0x000fe200078e001e */
[----:B------:R-:W-:Y:S02]  /*a850*/  MOV R38, R32 ;  /* 0x0000002000267202 */ /* 0x000fe40000000f00 */
[----:B------:R-:W-:Y:S02]  /*a860*/  CS2R R22, SRZ ;  /* 0x0000000000167805 */ /* 0x000fe4000001ff00 */
[----:B------:R-:W-:-:S02]  /*a870*/  MOV R39, R33 ;  /* 0x0000002100277202 */ /* 0x000fc40000000f00 */
[----:B------:R-:W-:Y:S02]  /*a880*/  CS2R R20, SRZ ;  /* 0x0000000000147805 */ /* 0x000fe4000001ff00 */
[----:B------:R-:W-:Y:S02]  /*a890*/  MOV R35, R31 ;  /* 0x0000001f00237202 */ /* 0x000fe40000000f00 */
[----:B------:R-:W-:Y:S02]  /*a8a0*/  CS2R R26, SRZ ;  /* 0x00000000001a7805 */ /* 0x000fe4000001ff00 */
[----:B------:R-:W-:Y:S02]  /*a8b0*/  CS2R R24, SRZ ;  /* 0x0000000000187805 */ /* 0x000fe4000001ff00 */
[----:B------:R-:W-:Y:S02]  /*a8c0*/  CS2R R14, SRZ ;  /* 0x00000000000e7805 */ /* 0x000fe4000001ff00 */
[----:B------:R-:W-:-:S02]  /*a8d0*/  CS2R R12, SRZ ;  /* 0x00000000000c7805 */ /* 0x000fc4000001ff00 */
[----:B------:R-:W-:Y:S02]  /*a8e0*/  CS2R R18, SRZ ;  /* 0x0000000000127805 */ /* 0x000fe4000001ff00 */
[----:B------:R-:W-:Y:S01]  /*a8f0*/  CS2R R16, SRZ ;  /* 0x0000000000107805 */ /* 0x000fe2000001ff00 */
[----:B------:R-:W-:Y:S06]  /*a900*/  @P0 BRA `(.L_x_7037) ;  /* 0x0000000000940947 */ /* 0x000fec0003800000 */
[----:B------:R-:W-:Y:S01]  /*a910*/  BSSY B2, `(.L_x_7037) ;  /* 0x0000024000027945 */ /* 0x000fe20003800000 */
[-C--:B------:R-:W-:Y:S01]  /*a920*/  MOV R42, R32.reuse ;  /* 0x00000020002a7202 */ /* 0x080fe20000000f00 */
[----:B------:R-:W-:Y:S01]  /*a930*/  IMAD.MOV.U32 R43, RZ, RZ, R33 ;  /* 0x000000ffff2b7224 */ /* 0x000fe200078e0021 */
[----:B------:R-:W-:Y:S01]  /*a940*/  MOV R38, R32 ;  /* 0x0000002000267202 */ /* 0x000fe20000000f00 */
[----:B------:R-:W-:Y:S01]  /*a950*/  IMAD.MOV.U32 R40, RZ, RZ, R30 ;  /* 0x000000ffff287224 */ /* 0x000fe200078e001e */
[----:B------:R-:W-:Y:S01]  /*a960*/  MOV R39, R33 ;  /* 0x0000002100277202 */ /* 0x000fe20000000f00 */
[----:B------:R-:W-:Y:S01]  /*a970*/  IMAD.MOV.U32 R35, RZ, RZ, R31 ;  /* 0x000000ffff237224 */ /* 0x000fe200078e001f */
[----:B------:R-:W-:Y:S02]  /*a980*/  MOV R41, R31 ;  /* 0x0000001f00297202 */ /* 0x000fe40000000f00 */
[----:B------:R-:W-:-:S07]  /*a990*/  MOV R34, R30 ;  /* 0x0000001e00227202 */ /* 0x000fce0000000f00 */
.L_x_7038:
[-C--:B------:R-:W-:Y:S01]  /*a9a0*/  IADD3 R13, R6, R7.reuse, RZ ;  /* 0x00000007060d7210 */ /* 0x080fe20007ffe0ff */
[----:B------:R-:W-:-:S03]  /*a9b0*/  IMAD R17, R36, R7, RZ ;  /* 0x0000000724117224 */ /* 0x000fc600078e02ff */
[----:B------:R-:W-:Y:S01]  /*a9c0*/  IADD3 R15, R13, R6, RZ ;  /* 0x000000060d0f7210 */ /* 0x000fe20007ffe0ff */
[----:B------:R-:W-:Y:S02]  /*a9d0*/  IMAD R13, R36, R13, RZ ;  /* 0x0000000d240d7224 */ /* 0x000fe400078e02ff */
[----:B------:R-:W-:-:S04]  /*a9e0*/  IMAD.WIDE.U32 R16, R17, 0x10, R28 ;  /* 0x0000001011107825 */ /* 0x000fc800078e001c */
[----:B------:R-:W-:Y:S02]  /*a9f0*/  IMAD.IADD R7, R15, 0x1, R6 ;  /* 0x000000010f077824 */ /* 0x000fe400078e0206 */
[C---:B------:R-:W-:Y:S01]  /*aa00*/  IMAD R25, R36.reuse, R15, RZ ;  /* 0x0000000f24197224 */ /* 0x040fe200078e02ff */
[----:B------:R-:W2:Y:S01]  /*aa10*/  LDG.E.128 R16, desc[UR36][R16.64] ;  /* 0x0000002410107981 */ /* 0x000ea2000c1e1d00 */
[----:B------:R-:W-:Y:S02]  /*aa20*/  IMAD R21, R36, R7, RZ ;  /* 0x0000000724157224 */ /* 0x000fe400078e02ff */
[----:B------:R-:W-:-:S04]  /*aa30*/  IMAD.WIDE.U32 R12, R13, 0x10, R28 ;  /* 0x000000100d0c7825 */ /* 0x000fc800078e001c */
[--C-:B------:R-:W-:Y:S02]  /*aa40*/  IMAD.WIDE.U32 R24, R25, 0x10, R28.reuse ;  /* 0x0000001019187825 */ /* 0x100fe400078e001c */
[----:B------:R-:W3:Y:S02]  /*aa50*/  LDG.E.128 R12, desc[UR36][R12.64] ;  /* 0x000000240c0c7981 */ /* 0x000ee4000c1e1d00 */
[----:B------:R-:W-:Y:S02]  /*aa60*/  IMAD.WIDE.U32 R20, R21, 0x10, R28 ;  /* 0x0000001015147825 */ /* 0x000fe400078e001c */
[----:B------:R-:W4:Y:S04]  /*aa70*/  LDG.E.128 R24, desc[UR36][R24.64] ;  /* 0x0000002418187981 */ /* 0x000f28000c1e1d00 */
[----:B------:R-:W5:Y:S01]  /*aa80*/  LDG.E.128 R20, desc[UR36][R20.64] ;  /* 0x0000002414147981 */ /* 0x000f62000c1e1d00 */
[----:B------:R-:W-:-:S05]  /*aa90*/  IADD3 R7, R7, R6, RZ ;  /* 0x0000000607077210 */ /* 0x000fca0007ffe0ff */
[----:B------:R-:W-:-:S05]  /*aaa0*/  IMAD R37, R6, 0x3, R7 ;  /* 0x0000000306257824 */ /* 0x000fca00078e0207 */
[----:B------:R-:W-:Y:S01]  /*aab0*/  ISETP.GE.U32.AND P0, PT, R37, R0, PT ;  /* 0x000000002500720c */ /* 0x000fe20003f06070 */
[----:B--2---:R-:W-:Y:S02]  /*aac0*/  DADD R34, R16, R34 ;  /* 0x0000000010227229 */ /* 0x004fe40000000022 */
[----:B------:R-:W-:Y:S02]  /*aad0*/  DADD R38, R18, R38 ;  /* 0x0000000012267229 */ /* 0x000fe40000000026 */
[----:B---3--:R-:W-:Y:S02]  /*aae0*/  DADD R40, R12, R40 ;  /* 0x000000000c287229 */ /* 0x008fe40000000028 */
[----:B------:R-:W-:Y:S02]  /*aaf0*/  DADD R42, R14, R42 ;  /* 0x000000000e2a7229 */ /* 0x000fe4000000002a */
[----:B----4-:R-:W-:Y:S02]  /*ab00*/  DADD R10, R24, R10 ;  /* 0x00000000180a7229 */ /* 0x010fe4000000000a */
[----:B------:R-:W-:-:S02]  /*ab10*/  DADD R8, R26, R8 ;  /* 0x000000001a087229 */ /* 0x000fc40000000008 */
[----:B-----5:R-:W-:Y:S02]  /*ab20*/  DADD R30, R20, R30 ;  /* 0x00000000141e7229 */ /* 0x020fe4000000001e */
[----:B------:R-:W-:Y:S01]  /*ab30*/  DADD R32, R22, R32 ;  /* 0x0000000016207229 */ /* 0x000fe20000000020 */
[----:B------:R-:W-:Y:S10]  /*ab40*/  @!P0 BRA `(.L_x_7038) ;  /* 0xfffffffc00948947 */ /* 0x000ff4000383ffff */
[----:B------:R-:W-:Y:S05]  /*ab50*/  BSYNC B2 ;  /* 0x0000000000027941 */ /* 0x000fea0003800000 */
.L_x_7037:
[----:B------:R-:W-:Y:S05]  /*ab60*/  BSYNC B1 ;  /* 0x0000000000017941 */ /* 0x000fea0003800000 */
.L_x_7036:
[----:B------:R-:W-:Y:S01]  /*ab70*/  ISETP.GE.U32.AND P1, PT, R7, R0, PT ;  /* 0x000000000700720c */ /* 0x000fe20003f26070 */
[----:B------:R-:W-:-:S12]  /*ab80*/  BSSY B1, `(.L_x_7039) ;  /* 0x0000016000017945 */ /* 0x000fd80003800000 */
[----:B------:R-:W-:Y:S05]  /*ab90*/  @P1 BRA `(.L_x_7040) ;  /* 0x0000000000501947 */ /* 0x000fea0003800000 */
[----:B------:R-:W-:-:S04]  /*aba0*/  IMAD R17, R36, R7, RZ ;  /* 0x0000000724117224 */ /* 0x000fc800078e02ff */
[----:B------:R-:W-:-:S06]  /*abb0*/  IMAD.WIDE.U32 R16, R17, 0x10, R28 ;  /* 0x0000001011107825 */ /* 0x000fcc00078e001c */
[----:B------:R-:W5:Y:S01]  /*abc0*/  LDG.E.128 R16, desc[UR36][R16.64] ;  /* 0x0000002410107981 */ /* 0x000f62000c1e1d00 */
[----:B------:R-:W-:-:S04]  /*abd0*/  IADD3 R37, R7, R6, RZ ;  /* 0x0000000607257210 */ /* 0x000fc80007ffe0ff */
[----:B------:R-:W-:-:S13]  /*abe0*/  ISETP.GE.U32.AND P0, PT, R37, R0, PT ;  /* 0x000000002500720c */ /* 0x000fda0003f06070 */
[----:B------:R-:W-:Y:S05]  /*abf0*/  @P0 BRA `(.L_x_7040) ;  /* 0x0000000000380947 */ /* 0x000fea0003800000 */
[----:B------:R-:W-:-:S04]  /*ac00*/  IMAD R13, R36, R37, RZ ;  /* 0x00000025240d7224 */ /* 0x000fc800078e02ff */
[----:B------:R-:W-:-:S06]  /*ac10*/  IMAD.WIDE.U32 R12, R13, 0x10, R28 ;  /* 0x000000100d0c7825 */ /* 0x000fcc00078e001c */
[----:B------:R-:W5:Y:S01]  /*ac20*/  LDG.E.128 R12, desc[UR36][R12.64] ;  /* 0x000000240c0c7981 */ /* 0x000f62000c1e1d00 */
[----:B------:R-:W-:-:S05]  /*ac30*/  IMAD.IADD R37, R37, 0x1, R6 ;  /* 0x0000000125257824 */ /* 0x000fca00078e0206 */
[----:B------:R-:W-:-:S13]  /*ac40*/  ISETP.GE.U32.AND P0, PT, R37, R0, PT ;  /* 0x000000002500720c */ /* 0x000fda0003f06070 */
[----:B------:R-:W-:Y:S05]  /*ac50*/  @P0 BRA `(.L_x_7040) ;  /* 0x0000000000200947 */ /* 0x000fea0003800000 */
[----:B------:R-:W-:Y:S01]  /*ac60*/  IADD3 R27, R37, R6, RZ ;  /* 0x00000006251b7210 */ /* 0x000fe20007ffe0ff */
[----:B------:R-:W-:-:S03]  /*ac70*/  IMAD R25, R36, R37, RZ ;  /* 0x0000002524197224 */ /* 0x000fc600078e02ff */
[----:B------:R-:W-:Y:S01]  /*ac80*/  ISETP.GE.U32.AND P0, PT, R27, R0, PT ;  /* 0x000000001b00720c */ /* 0x000fe20003f06070 */
[----:B------:R-:W-:-:S12]  /*ac90*/  IMAD.WIDE.U32 R24, R25, 0x10, R28 ;  /* 0x0000001019187825 */ /* 0x000fd800078e001c */
[----:B------:R-:W-:-:S04]  /*aca0*/  @!P0 IMAD R27, R36, R27, RZ ;  /* 0x0000001b241b8224 */ /* 0x000fc800078e02ff */
[----:B------:R-:W-:Y:S02]  /*acb0*/  @!P0 IMAD.WIDE.U32 R28, R27, 0x10, R28 ;  /* 0x000000101b1c8825 */ /* 0x000fe400078e001c */
[----:B------:R-:W5:Y:S04]  /*acc0*/  LDG.E.128 R24, desc[UR36][R24.64] ;  /* 0x0000002418187981 */ /* 0x000f68000c1e1d00 */
[----:B------:R0:W5:Y:S02]  /*acd0*/  @!P0 LDG.E.128 R20, desc[UR36][R28.64] ;  /* 0x000000241c148981 */ /* 0x000164000c1e1d00 */
.L_x_7040:
[----:B------:R-:W-:Y:S05]  /*ace0*/  BSYNC B1 ;  /* 0x0000000000017941 */ /* 0x000fea0003800000 */
.L_x_7039:
[----:B------:R-:W-:Y:S04]  /*acf0*/  BSSY B1, `(.L_x_7041) ;  /* 0x0000012000017945 */ /* 0x000fe80003800000 */
[----:B------:R-:W-:Y:S05]  /*ad00*/  @P1 BRA `(.L_x_7042) ;  /* 0x0000000000401947 */ /* 0x000fea0003800000 */
[----:B------:R-:W-:Y:S01]  /*ad10*/  IADD3 R7, R7, R6, RZ ;  /* 0x0000000607077210 */ /* 0x000fe20007ffe0ff */
[----:B-----5:R-:W-:Y:S02]  /*ad20*/  DADD R34, R34, R16 ;  /* 0x0000000022227229 */ /* 0x020fe40000000010 */
[----:B------:R-:W-:Y:S01]  /*ad30*/  DADD R38, R38, R18 ;  /* 0x0000000026267229 */ /* 0x000fe20000000012 */
[----:B------:R-:W-:-:S13]  /*ad40*/  ISETP.GE.U32.AND P0, PT, R7, R0, PT ;  /* 0x000000000700720c */ /* 0x000fda0003f06070 */
[----:B------:R-:W-:Y:S05]  /*ad50*/  @P0 BRA `(.L_x_7042) ;  /* 0x00000000002c0947 */ /* 0x000fea0003800000 */
[----:B------:R-:W-:Y:S01]  /*ad60*/  IMAD.IADD R7, R7, 0x1, R6 ;  /* 0x0000000107077824 */ /* 0x000fe200078e0206 */
[----:B------:R-:W-:Y:S02]  /*ad70*/  DADD R40, R40, R12 ;  /* 0x0000000028287229 */ /* 0x000fe4000000000c */
[----:B------:R-:W-:Y:S02]  /*ad80*/  DADD R42, R42, R14 ;  /* 0x000000002a2a7229 */ /* 0x000fe4000000000e */
        /* <DEDUP_REMOVED lines=8> */
.L_x_7042:
[----:B------:R-:W-:Y:S05]  /*ae10*/  BSYNC B1 ;  /* 0x0000000000017941 */ /* 0x000fea0003800000 */
.L_x_7041:
[----:B------:R-:W-:Y:S02]  /*ae20*/  DADD R38, R38, R42 ;  /* 0x0000000026267229 */ /* 0x000fe4000000002a */
[----:B------:R-:W-:-:S06]  /*ae30*/  DADD R34, R34, R40 ;  /* 0x0000000022227229 */ /* 0x000fcc0000000028 */
[----:B------:R-:W-:Y:S02]  /*ae40*/  DADD R38, R38, R8 ;  /* 0x0000000026267229 */ /* 0x000fe40000000008 */
[----:B------:R-:W-:-:S06]  /*ae50*/  DADD R34, R34, R10 ;  /* 0x0000000022227229 */ /* 0x000fcc000000000a */
[----:B-----5:R-:W-:Y:S02]  /*ae60*/  DADD R18, R38, R32 ;  /* 0x0000000026127229 */ /* 0x020fe40000000020 */
[----:B------:R-:W-:Y:S01]  /*ae70*/  DADD R16, R34, R30 ;  /* 0x0000000022107229 */ /* 0x000fe2000000001e */
[----:B------:R-:W-:Y:S10]  /*ae80*/  BRA `(.L_x_7004) ;  /* 0x0000000400ac7947 */ /* 0x000ff40003800000 */
.L_x_7019:
[----:B------:R-:W0:Y:S01]  /*ae90*/  LDC R36, c[0x0][0x23c] ;  /* 0x00008f00ff247b82 */ /* 0x000e220000000800 */
[----:B------:R-:W-:Y:S01]  /*aea0*/  BSSY B1, `(.L_x_7043) ;  /* 0x000003c000017945 */ /* 0x000fe20003800000 */
[----:B------:R-:W-:Y:S02]  /*aeb0*/  MOV R37, R13 ;  /* 0x0000000d00257202 */ /* 0x000fe40000000f00 */
[----:B------:R-:W-:Y:S02]  /*aec0*/  CS2R R26, SRZ ;  /* 0x00000000001a7805 */ /* 0x000fe4000001ff00 */
[----:B------:R-:W-:Y:S02]  /*aed0*/  CS2R R24, SRZ ;  /* 0x0000000000187805 */ /* 0x000fe4000001ff00 */
[----:B------:R-:W-:Y:S02]  /*aee0*/  CS2R R34, SRZ ;  /* 0x0000000000227805 */ /* 0x000fe4000001ff00 */
[----:B------:R-:W-:-:S02]  /*aef0*/  CS2R R32, SRZ ;  /* 0x0000000000207805 */ /* 0x000fc4000001ff00 */
[----:B------:R-:W-:Y:S01]  /*af00*/  CS2R R14, SRZ ;  /* 0x00000000000e7805 */ /* 0x000fe2000001ff00 */
[----:B------:R-:W1:Y:S01]  /*af10*/  LDC.64 R6, c[0x0][0x220] ;  /* 0x00008800ff067b82 */ /* 0x000e620000000a00 */
[----:B------:R-:W-:Y:S02]  /*af20*/  CS2R R22, SRZ ;  /* 0x0000000000167805 */ /* 0x000fe4000001ff00 */
[----:B------:R-:W-:-:S05]  /*af30*/  CS2R R20, SRZ ;  /* 0x0000000000147805 */ /* 0x000fca000001ff00 */
[----:B------:R-:W2:Y:S01]  /*af40*/  LDC.64 R10, c[0x0][0x228] ;  /* 0x00008a00ff0a7b82 */ /* 0x000ea20000000a00 */
[----:B0-----:R-:W-:Y:S01]  /*af50*/  IMAD R9, R36, 0x3, R13 ;  /* 0x0000000324097824 */ /* 0x001fe200078e020d */
[----:B------:R-:W-:-:S04]  /*af60*/  CS2R R12, SRZ ;  /* 0x00000000000c7805 */ /* 0x000fc8000001ff00 */
[----:B------:R-:W-:Y:S01]  /*af70*/  ISETP.GE.U32.AND P0, PT, R9, R0, PT ;  /* 0x000000000900720c */ /* 0x000fe20003f06070 */
[----:B-1----:R-:W-:Y:S01]  /*af80*/  IMAD.MOV.U32 R40, RZ, RZ, R6 ;  /* 0x000000ffff287224 */ /* 0x002fe200078e0006 */
[-C--:B------:R-:W-:Y:S01]  /*af90*/  MOV R41, R7.reuse ;  /* 0x0000000700297202 */ /* 0x080fe20000000f00 */
[----:B------:R-:W-:Y:S01]  /*afa0*/  IMAD.MOV.U32 R9, RZ, RZ, R7 ;  /* 0x000000ffff097224 */ /* 0x000fe200078e0007 */
[-C--:B------:R-:W-:Y:S02]  /*afb0*/  MOV R8, R6.reuse ;  /* 0x0000000600087202 */ /* 0x080fe40000000f00 */
[----:B------:R-:W-:Y:S02]  /*afc0*/  MOV R16, R6 ;  /* 0x0000000600107202 */ /* 0x000fe40000000f00 */
[----:B------:R-:W-:Y:S01]  /*afd0*/  MOV R17, R7 ;  /* 0x0000000700117202 */ /* 0x000fe20000000f00 */
[----:B--2---:R-:W-:Y:S01]  /*afe0*/  IMAD.MOV.U32 R38, RZ, RZ, R10 ;  /* 0x000000ffff267224 */ /* 0x004fe200078e000a */
[----:B------:R-:W-:Y:S01]  /*aff0*/  MOV R39, R11 ;  /* 0x0000000b00277202 */ /* 0x000fe20000000f00 */
[----:B------:R-:W-:Y:S01]  /*b000*/  IMAD.MOV.U32 R31, RZ, RZ, R11 ;  /* 0x000000ffff1f7224 */ /* 0x000fe200078e000b */
[----:B------:R-:W-:-:S02]  /*b010*/  MOV R30, R10 ;  /* 0x0000000a001e7202 */ /* 0x000fc40000000f00 */
[----:B------:R-:W-:Y:S02]  /*b020*/  MOV R18, R10 ;  /* 0x0000000a00127202 */ /* 0x000fe40000000f00 */
[----:B------:R-:W-:Y:S01]  /*b030*/  MOV R19, R11 ;  /* 0x0000000b00137202 */ /* 0x000fe20000000f00 */
[----:B------:R-:W-:Y:S06]  /*b040*/  @P0 BRA `(.L_x_7044) ;  /* 0x0000000000840947 */ /* 0x000fec0003800000 */
[----:B------:R-:W-:Y:S01]  /*b050*/  BSSY B2, `(.L_x_7044) ;  /* 0x0000020000027945 */ /* 0x000fe20003800000 */
[----:B------:R-:W-:Y:S01]  /*b060*/  IMAD.MOV.U32 R30, RZ, RZ, R10 ;  /* 0x000000ffff1e7224 */ /* 0x000fe200078e000a */
[----:B------:R-:W-:Y:S01]  /*b070*/  MOV R31, R11 ;  /* 0x0000000b001f7202 */ /* 0x000fe20000000f00 */
[----:B------:R-:W-:Y:S01]  /*b080*/  IMAD.MOV.U32 R19, RZ, RZ, R11 ;  /* 0x000000ffff137224 */ /* 0x000fe200078e000b */
[----:B------:R-:W-:Y:S01]  /*b090*/  MOV R18, R10 ;  /* 0x0000000a00127202 */ /* 0x000fe20000000f00 */
[----:B------:R-:W-:Y:S01]  /*b0a0*/  IMAD.MOV.U32 R16, RZ, RZ, R6 ;  /* 0x000000ffff107224 */ /* 0x000fe200078e0006 */
[----:B------:R-:W-:Y:S02]  /*b0b0*/  MOV R8, R6 ;  /* 0x0000000600087202 */ /* 0x000fe40000000f00 */
[-C--:B------:R-:W-:Y:S02]  /*b0c0*/  MOV R9, R7.reuse ;  /* 0x0000000700097202 */ /* 0x080fe40000000f00 */
[----:B------:R-:W-:-:S07]  /*b0d0*/  MOV R17, R7 ;  /* 0x0000000700117202 */ /* 0x000fce0000000f00 */
.L_x_7045:
[C---:B------:R-:W-:Y:S01]  /*b0e0*/  IADD3 R13, R37.reuse, R36, RZ ;  /* 0x00000024250d7210 */ /* 0x040fe20007ffe0ff */
[----:B------:R-:W-:-:S04]  /*b0f0*/  IMAD.WIDE.U32 R20, R37, 0x10, R28 ;  /* 0x0000001025147825 */ /* 0x000fc800078e001c */
[C---:B------:R-:W-:Y:S02]  /*b100*/  IMAD.IADD R33, R13.reuse, 0x1, R36 ;  /* 0x000000010d217824 */ /* 0x040fe400078e0224 */
[--C-:B------:R-:W-:Y:S01]  /*b110*/  IMAD.WIDE.U32 R12, R13, 0x10, R28.reuse ;  /* 0x000000100d0c7825 */ /* 0x100fe200078e001c */
[----:B------:R-:W2:Y:S02]  /*b120*/  LDG.E.128 R20, desc[UR36][R20.64] ;  /* 0x0000002414147981 */ /* 0x000ea4000c1e1d00 */
[C---:B------:R-:W-:Y:S01]  /*b130*/  IADD3 R37, R33.reuse, R36, RZ ;  /* 0x0000002421257210 */ /* 0x040fe20007ffe0ff */
[--C-:B------:R-:W-:Y:S02]  /*b140*/  IMAD.WIDE.U32 R32, R33, 0x10, R28.reuse ;  /* 0x0000001021207825 */ /* 0x100fe400078e001c */
[----:B------:R-:W3:Y:S02]  /*b150*/  LDG.E.128 R12, desc[UR36][R12.64] ;  /* 0x000000240c0c7981 */ /* 0x000ee4000c1e1d00 */
[----:B------:R-:W-:-:S02]  /*b160*/  IMAD.WIDE.U32 R24, R37, 0x10, R28 ;  /* 0x0000001025187825 */ /* 0x000fc400078e001c */
        /* <DEDUP_REMOVED lines=15> */
.L_x_7044:
[----:B------:R-:W-:Y:S05]  /*b260*/  BSYNC B1 ;  /* 0x0000000000017941 */ /* 0x000fea0003800000 */
.L_x_7043:
[----:B------:R-:W-:Y:S01]  /*b270*/  ISETP.GE.U32.AND P1, PT, R37, R0, PT ;  /* 0x000000002500720c */ /* 0x000fe20003f26070 */
[----:B------:R-:W-:-:S12]  /*b280*/  BSSY B1, `(.L_x_7046) ;  /* 0x0000012000017945 */ /* 0x000fd80003800000 */
[----:B------:R-:W-:Y:S05]  /*b290*/  @P1 BRA `(.L_x_7047) ;  /* 0x0000000000401947 */ /* 0x000fea0003800000 */
[----:B------:R-:W-:-:S06]  /*b2a0*/  IMAD.WIDE.U32 R20, R37, 0x10, R28 ;  /* 0x0000001025147825 */ /* 0x000fcc00078e001c */
[----:B------:R-:W5:Y:S01]  /*b2b0*/  LDG.E.128 R20, desc[UR36][R20.64] ;  /* 0x0000002414147981 */ /* 0x000f62000c1e1d00 */
[----:B------:R-:W-:-:S05]  /*b2c0*/  IMAD.IADD R43, R37, 0x1, R36 ;  /* 0x00000001252b7824 */ /* 0x000fca00078e0224 */
[----:B------:R-:W-:-:S13]  /*b2d0*/  ISETP.GE.U32.AND P0, PT, R43, R0, PT ;  /* 0x000000002b00720c */ /* 0x000fda0003f06070 */
[----:B------:R-:W-:Y:S05]  /*b2e0*/  @P0 BRA `(.L_x_7047) ;  /* 0x00000000002c0947 */ /* 0x000fea0003800000 */
[----:B------:R-:W-:-:S06]  /*b2f0*/  IMAD.WIDE.U32 R12, R43, 0x10, R28 ;  /* 0x000000102b0c7825 */ /* 0x000fcc00078e001c */
[----:B------:R-:W5:Y:S01]  /*b300*/  LDG.E.128 R12, desc[UR36][R12.64] ;  /* 0x000000240c0c7981 */ /* 0x000f62000c1e1d00 */
[----:B------:R-:W-:-:S04]  /*b310*/  IADD3 R43, R43, R36, RZ ;  /* 0x000000242b2b7210 */ /* 0x000fc80007ffe0ff */
[----:B------:R-:W-:-:S13]  /*b320*/  ISETP.GE.U32.AND P0, PT, R43, R0, PT ;  /* 0x000000002b00720c */ /* 0x000fda0003f06070 */
[----:B------:R-:W-:Y:S05]  /*b330*/  @P0 BRA `(.L_x_7047) ;  /* 0x0000000000180947 */ /* 0x000fea0003800000 */
[C---:B------:R-:W-:Y:S01]  /*b340*/  IADD3 R35, R43.reuse, R36, RZ ;  /* 0x000000242b237210 */ /* 0x040fe20007ffe0ff */
[----:B------:R-:W-:-:S03]  /*b350*/  IMAD.WIDE.U32 R32, R43, 0x10, R28 ;  /* 0x000000102b207825 */ /* 0x000fc600078e001c */
[----:B------:R-:W-:-:S13]  /*b360*/  ISETP.GE.U32.AND P0, PT, R35, R0, PT ;  /* 0x000000002300720c */ /* 0x000fda0003f06070 */
[----:B------:R-:W-:Y:S02]  /*b370*/  @!P0 IMAD.WIDE.U32 R28, R35, 0x10, R28 ;  /* 0x00000010231c8825 */ /* 0x000fe400078e001c */
[----:B------:R-:W5:Y:S04]  /*b380*/  LDG.E.128 R32, desc[UR36][R32.64] ;  /* 0x0000002420207981 */ /* 0x000f68000c1e1d00 */
[----:B------:R0:W5:Y:S02]  /*b390*/  @!P0 LDG.E.128 R24, desc[UR36][R28.64] ;  /* 0x000000241c188981 */ /* 0x000164000c1e1d00 */
.L_x_7047:
[----:B------:R-:W-:Y:S05]  /*b3a0*/  BSYNC B1 ;  /* 0x0000000000017941 */ /* 0x000fea0003800000 */
.L_x_7046:
        /* <DEDUP_REMOVED lines=18> */
.L_x_7049:
[----:B------:R-:W-:Y:S05]  /*b4d0*/  BSYNC B1 ;  /* 0x0000000000017941 */ /* 0x000fea0003800000 */
.L_x_7048:
[----:B------:R-:W-:Y:S02]  /*b4e0*/  DADD R10, R10, R30 ;  /* 0x000000000a0a7229 */ /* 0x000fe4000000001e */
[----:B------:R-:W-:-:S06]  /*b4f0*/  DADD R6, R6, R8 ;  /* 0x0000000006067229 */ /* 0x000fcc0000000008 */
[----:B------:R-:W-:Y:S02]  /*b500*/  DADD R10, R10, R38 ;  /* 0x000000000a0a7229 */ /* 0x000fe40000000026 */
[----:B------:R-:W-:-:S06]  /*b510*/  DADD R6, R6, R40 ;  /* 0x0000000006067229 */ /* 0x000fcc0000000028 */
[----:B------:R-:W-:Y:S02]  /*b520*/  DADD R18, R10, R18 ;  /* 0x000000000a127229 */ /* 0x000fe40000000012 */
[----:B------:R-:W-:-:S11]  /*b530*/  DADD R16, R6, R16 ;  /* 0x0000000006107229 */ /* 0x000fd60000000010 */
.L_x_7004:
[----:B------:R-:W-:Y:S05]  /*b540*/  BSYNC B0 ;  /* 0x0000000000007941 */ /* 0x000fea0003800000 */
.L_x_7003:
        /* <DEDUP_REMOVED lines=13> */
[----:B------:R1:W-:Y:S10]  /*b620*/  STS.128 [R7], R16 ;  /* 0x0000001007007388 */ /* 0x0003f40000000c00 */
[----:B------:R-:W-:Y:S05]  /*b630*/  @!P0 BRA `(.L_x_7050) ;  /* 0x0000000000388947 */ /* 0x000fea0003800000 */
[----:B-----5:R-:W-:-:S07]  /*b640*/  IMAD.U32 R13, RZ, RZ, UR5 ;  /* 0x00000005ff0d7e24 */ /* 0x020fce000f8e00ff */
.L_x_7051:
[----:B------:R-:W-:Y:S01]  /*b650*/  IADD3 R0, R2, R13, RZ ;  /* 0x0000000d02007210 */ /* 0x000fe20007ffe0ff */
[----:B------:R-:W-:Y:S03]  /*b660*/  BAR.SYNC.DEFER_BLOCKING 0x0 ;  /* 0x0000000000007b1d */ /* 0x000fe60000010000 */
[----:B------:R-:W-:-:S04]  /*b670*/  ISETP.GE.U32.AND P0, PT, R0, UR7, PT ;  /* 0x0000000700007c0c */ /* 0x000fc8000bf06070 */
[----:B------:R-:W-:-:S13]  /*b680*/  ISETP.GE.U32.OR P0, PT, R2, R13, P0 ;  /* 0x0000000d0200720c */ /* 0x000fda0000706470 */
[----:B------:R-:W-:-:S05]  /*b690*/  @!P0 IMAD R0, R0, UR6, R3 ;  /* 0x0000000600008c24 */ /* 0x000fca000f8e0203 */
[----:B------:R-:W-:-:S05]  /*b6a0*/  @!P0 LEA R0, R0, UR4, 0x4 ;  /* 0x0000000400008c11 */ /* 0x000fca000f8e20ff */
[----:B------:R-:W1:Y:S02]  /*b6b0*/  @!P0 LDS.128 R8, [R0] ;  /* 0x0000000000088984 */ /* 0x000e640000000c00 */
[----:B-12---:R-:W-:Y:S02]  /*b6c0*/  @!P0 DADD R16, R16, R8 ;  /* 0x0000000010108229 */ /* 0x006fe40000000008 */
[----:B------:R-:W-:-:S07]  /*b6d0*/  @!P0 DADD R18, R18, R10 ;  /* 0x0000000012128229 */ /* 0x000fce000000000a */
[----:B------:R2:W-:Y:S01]  /*b6e0*/  @!P0 STS.128 [R7], R16 ;  /* 0x0000001007008388 */ /* 0x0005e20000000c00 */
[----:B------:R-:W-:Y:S02]  /*b6f0*/  ISETP.GT.AND P0, PT, R13, 0x1, PT ;  /* 0x000000010d00780c */ /* 0x000fe40003f04270 */
[----:B------:R-:W-:-:S11]  /*b700*/  SHF.R.S32.HI R13, RZ, 0x1, R13 ;  /* 0x00000001ff0d7819 */ /* 0x000fd6000001140d */
[----:B------:R-:W-:Y:S05]  /*b710*/  @P0 BRA `(.L_x_7051) ;  /* 0xfffffffc00cc0947 */ /* 0x000fea000383ffff */
.L_x_7050:
[----:B------:R-:W-:Y:S02]  /*b720*/  ULDC UR4, c[0x0][0x248] ;  /* 0x0000920000047ab9 */ /* 0x000fe40000000800 */
[----:B------:R-:W-:-:S13]  /*b730*/  ISETP.NE.AND P0, PT, RZ, UR4, PT ;  /* 0x00000004ff007c0c */ /* 0x000fda000bf05270 */
[----:B------:R-:W-:Y:S05]  /*b740*/  @!P0 BRA `(.L_x_7052) ;  /* 0x0000000000a88947 */ /* 0x000fea0003800000 */
[----:B-----5:R-:W3:Y:S02]  /*b750*/  LDC R13, c[0x0][RZ] ;  /* 0x00000000ff0d7b82 */ /* 0x020ee40000000800 */
[----:B---3--:R-:W-:Y:S02]  /*b760*/  ISETP.GT.AND P0, PT, R13, 0x20, PT ;  /* 0x000000200d00780c */ /* 0x008fe40003f04270 */
[----:B------:R-:W-:-:S11]  /*b770*/  MOV R0, R13 ;  /* 0x0000000d00007202 */ /* 0x000fd60000000f00 */
[----:B------:R-:W-:Y:S05]  /*b780*/  @!P0 BRA `(.L_x_7053) ;  /* 0x0000000000648947 */ /* 0x000fea0003800000 */
[----:B------:R-:W3:Y:S01]  /*b790*/  S2UR UR5, SR_CgaCtaId ;  /* 0x00000000000579c3 */ /* 0x000ee20000008800 */
[----:B------:R-:W-:Y:S01]  /*b7a0*/  UMOV UR4, 0x400 ;  /* 0x0000040000047882 */ /* 0x000fe20000000000 */
[----:B------:R-:W-:Y:S01]  /*b7b0*/  IMAD R0, R2, R13, R3 ;  /* 0x0000000d02007224 */ /* 0x000fe200078e0203 */
[----:B------:R-:W-:-:S04]  /*b7c0*/  UIADD3 UR4, UR4, 0x10, URZ ;  /* 0x0000001004047890 */ /* 0x000fc8000fffe03f */
[----:B---3--:R-:W-:-:S06]  /*b7d0*/  ULEA UR4, UR5, UR4, 0x18 ;  /* 0x0000000405047291 */ /* 0x008fcc000f8ec03f */
[----:B-12---:R-:W-:Y:S02]  /*b7e0*/  LEA R7, R0, UR4, 0x4 ;  /* 0x0000000400077c11 */ /* 0x006fe4000f8e20ff */
[----:B------:R-:W-:-:S03]  /*b7f0*/  LEA.HI R0, R13, R13, RZ, 0x1 ;  /* 0x0000000d0d007211 */ /* 0x000fc600078f08ff */
[----:B------:R3:W-:Y:S01]  /*b800*/  STS.128 [R7], R16 ;  /* 0x0000001007007388 */ /* 0x0007e20000000c00 */
[----:B------:R-:W-:Y:S01]  /*b810*/  SHF.R.S32.HI R6, RZ, 0x1, R0 ;  /* 0x00000001ff067819 */ /* 0x000fe20000011400 */
[----:B------:R-:W-:-:S03]  /*b820*/  IMAD.MOV.U32 R0, RZ, RZ, 0x20 ;  /* 0x00000020ff007424 */ /* 0x000fc600078e00ff */
[----:B------:R-:W-:-:S13]  /*b830*/  ISETP.GE.AND P0, PT, R6, 0x20, PT ;  /* 0x000000200600780c */ /* 0x000fda0003f06270 */
[----:B---3--:R-:W-:Y:S05]  /*b840*/  @!P0 BRA `(.L_x_7053) ;  /* 0x0000000000348947 */ /* 0x008fea0003800000 */
.L_x_7054:
[----:B------:R-:W-:Y:S01]  /*b850*/  IADD3 R0, R3, R6, RZ ;  /* 0x0000000603007210 */ /* 0x000fe20007ffe0ff */
[----:B------:R-:W-:Y:S03]  /*b860*/  BAR.SYNC.DEFER_BLOCKING 0x0 ;  /* 0x0000000000007b1d */ /* 0x000fe60000010000 */
[----:B------:R-:W-:-:S04]  /*b870*/  ISETP.GE.U32.AND P0, PT, R0, R13, PT ;  /* 0x0000000d0000720c */ /* 0x000fc80003f06070 */
[----:B------:R-:W-:-:S13]  /*b880*/  ISETP.GE.U32.OR P0, PT, R3, R6, P0 ;  /* 0x000000060300720c */ /* 0x000fda0000706470 */
[----:B------:R-:W-:Y:S02]  /*b890*/  @!P0 LEA R8, R6, R7, 0x4 ;  /* 0x0000000706088211 */ /* 0x000fe400078e20ff */
[----:B------:R-:W-:-:S04]  /*b8a0*/  SHF.R.S32.HI R6, RZ, 0x1, R6 ;  /* 0x00000001ff067819 */ /* 0x000fc80000011406 */
[----:B-1----:R-:W1:Y:S02]  /*b8b0*/  @!P0 LDS.128 R8, [R8] ;  /* 0x0000000008088984 */ /* 0x002e640000000c00 */
[----:B-1----:R-:W-:Y:S02]  /*b8c0*/  @!P0 DADD R16, R16, R8 ;  /* 0x0000000010108229 */ /* 0x002fe40000000008 */
[----:B------:R-:W-:-:S07]  /*b8d0*/  @!P0 DADD R18, R18, R10 ;  /* 0x0000000012128229 */ /* 0x000fce000000000a */
[----:B------:R1:W-:Y:S01]  /*b8e0*/  @!P0 STS.128 [R7], R16 ;  /* 0x0000001007008388 */ /* 0x0003e20000000c00 */
[----:B------:R-:W-:-:S13]  /*b8f0*/  ISETP.GE.AND P0, PT, R6, 0x20, PT ;  /* 0x000000200600780c */ /* 0x000fda0003f06270 */
[----:B------:R-:W-:Y:S05]  /*b900*/  @P0 BRA `(.L_x_7054) ;  /* 0xfffffffc00d00947 */ /* 0x000fea000383ffff */
[----:B------:R-:W-:-:S07]  /*b910*/  IMAD.MOV.U32 R0, RZ, RZ, 0x20 ;  /* 0x00000020ff007424 */ /* 0x000fce00078e00ff */
.L_x_7053:
[----:B------:R-:W-:Y:S01]  /*b920*/  BAR.SYNC.DEFER_BLOCKING 0x0 ;  /* 0x0000000000007b1d */ /* 0x000fe20000010000 */
[----:B------:R-:W-:-:S13]  /*b930*/  ISETP.GE.AND P0, PT, R0, 0x2, PT ;  /* 0x000000020000780c */ /* 0x000fda0003f06270 */
[----:B------:R-:W-:Y:S05]  /*b940*/  @!P0 BRA `(.L_x_7052) ;  /* 0x0000000000288947 */ /* 0x000fea0003800000 */
[----:B------:R-:W-:-:S07]  /*b950*/  MOV R11, 0x1 ;  /* 0x00000001000b7802 */ /* 0x000fce0000000f00 */
.L_x_7055:
[----:B-12---:R-:W-:Y:S04]  /*b960*/  SHFL.DOWN PT, R7, R17, R11, 0x1f ;  /* 0x08001f0b11077589 */ /* 0x006fe800000e0000 */
        /* <DEDUP_REMOVED lines=8> */
.L_x_7052:
[----:B------:R-:W3:Y:S01]  /*b9f0*/  LDC R10, c[0x0][0x404] ;  /* 0x00010100ff0a7b82 */ /* 0x000ee20000000800 */
[----:B-----5:R-:W-:Y:S01]  /*ba00*/  IMAD.MOV.U32 R22, RZ, RZ, RZ ;  /* 0x000000ffff167224 */ /* 0x020fe200078e00ff */
[----:B---3--:R-:W-:-:S13]  /*ba10*/  ISETP.NE.AND P1, PT, R10, RZ, PT ;  /* 0x000000ff0a00720c */ /* 0x008fda0003f25270 */
[----:B------:R-:W-:Y:S05]  /*ba20*/  @!P1 BRA `(.L_x_7056) ;  /* 0x0000001000449947 */ /* 0x000fea0003800000 */
[----:B------:R-:W-:Y:S01]  /*ba30*/  MOV R4, RZ ;  /* 0x000000ff00047202 */ /* 0x000fe20000000f00 */
[----:B------:R-:W-:Y:S01]  /*ba40*/  ULDC.64 UR6, c[0x0][0x408] ;  /* 0x0001020000067ab9 */ /* 0x000fe20000000a00 */
[----:B------:R-:W-:Y:S01]  /*ba50*/  ULDC UR4, c[0x0][0x410] ;  /* 0x0001040000047ab9 */ /* 0x000fe20000000800 */
[----:B------:R-:W-:Y:S02]  /*ba60*/  ISETP.NE.AND P0, PT, R10, 0x1, PT ;  /* 0x000000010a00780c */ /* 0x000fe40003f05270 */
        /* <DEDUP_REMOVED lines=269> */
.L_x_7056:
[----:B------:R-:W-:Y:S01]  /*cb40*/  ULDC.64 UR6, c[0x0][0x618] ;  /* 0x0001860000067ab9 */ /* 0x000fe20000000a00 */
[----:B-12---:R-:W-:Y:S02]  /*cb50*/  CS2R R6, SRZ ;  /* 0x0000000000067805 */ /* 0x006fe4000001ff00 */
        /* <DEDUP_REMOVED lines=294> */
.L_x_7058:
        /* <DEDUP_REMOVED lines=17> */
.L_x_7060:
[----:B-1----:R-:W-:Y:S05]  /*ded0*/  BSYNC B0 ;  /* 0x0000000000007941 */ /* 0x002fea0003800000 */
.L_x_7059:
[----:B------:R-:W-:Y:S01]  /*dee0*/  PRMT R8, R8, 0x9910, RZ ;  /* 0x0000991008087816 */ /* 0x000fe200000000ff */
[----:B------:R-:W-:Y:S01]  /*def0*/  BSSY B0, `(.L_x_7061) ;  /* 0x000000d000007945 */ /* 0x000fe20003800000 */
[----:B------:R-:W-:Y:S02]  /*df00*/  LOP3.LUT P0, RZ, R3, R2, RZ, 0xfc, !PT ;  /* 0x0000000203ff7212 */ /* 0x000fe4000780fcff */
[----:B------:R-:W-:-:S13]  /*df10*/  ISETP.NE.AND P1, PT, R8, RZ, PT ;  /* 0x000000ff0800720c */ /* 0x000fda0003f25270 */
[----:B------:R-:W-:Y:S05]  /*df20*/  @!P1 BRA `(.L_x_7062) ;  /* 0x0000000000249947 */ /* 0x000fea0003800000 */
[----:B------:R-:W1:Y:S01]  /*df30*/  S2UR UR4, SR_CTAID.Y ;  /* 0x00000000000479c3 */ /* 0x000e620000002600 */
[----:B------:R-:W-:-:S07]  /*df40*/  ISETP.NE.AND P2, PT, RZ, UR9, PT ;  /* 0x00000009ff007c0c */ /* 0x000fce000bf45270 */
[----:B------:R-:W1:Y:S08]  /*df50*/  LDC R11, c[0x0][0x10] ;  /* 0x00000400ff0b7b82 */ /* 0x000e700000000800 */
[----:B------:R-:W2:Y:S01]  /*df60*/  LDC.64 R8, c[0x0][0x620] ;  /* 0x00018800ff087b82 */ /* 0x000ea20000000a00 */
[----:B-1----:R-:W-:Y:S01]  /*df70*/  IMAD R10, R0, R11, UR4 ;  /* 0x00000004000a7e24 */ /* 0x002fe2000f8e020b */
[----:B------:R-:W-:-:S03]  /*df80*/  ULDC UR4, c[0x0][0x0] ;  /* 0x0000000000047ab9 */ /* 0x000fc60000000800 */
[----:B------:R-:W-:-:S04]  /*df90*/  @!P2 IMAD R10, R10, UR4, R3 ;  /* 0x000000040a0aac24 */ /* 0x000fc8000f8e0203 */
[----:B--2---:R-:W-:-:S05]  /*dfa0*/  IMAD.WIDE.U32 R8, R10, 0x10, R8 ;  /* 0x000000100a087825 */ /* 0x004fca00078e0008 */
[----:B------:R1:W-:Y:S02]  /*dfb0*/  STG.E.128 desc[UR36][R8.64], R16 ;  /* 0x0000001008007986 */ /* 0x0003e4000c101d24 */
.L_x_7062:
[----:B------:R-:W-:Y:S05]  /*dfc0*/  BSYNC B0 ;  /* 0x0000000000007941 */ /* 0x000fea0003800000 */
.L_x_7061:
        /* <DEDUP_REMOVED lines=35> */
.L_x_7064:
[----:B------:R-:W-:Y:S05]  /*e200*/  BSYNC B0 ;  /* 0x0000000000007941 */ /* 0x000fea0003800000 */
.L_x_7063:
        /* <DEDUP_REMOVED lines=16> */
[----:B------:R-:W-:Y:S01]  /*e310*/  ULDC.64 UR10, c[0x0][0x228] ;  /* 0x00008a00000a7ab9 */ /* 0x000fe20000000a00 */
[----:B------:R-:W-:Y:S01]  /*e320*/  MOV R16, UR4 ;  /* 0x0000000400107c02 */ /* 0x000fe20008000f00 */
[----:B------:R-:W-:Y:S01]  /*e330*/  IMAD.U32 R18, RZ, RZ, UR10 ;  /* 0x0000000aff127e24 */ /* 0x000fe2000f8e00ff */
[----:B------:R-:W-:Y:S01]  /*e340*/  MOV R17, UR5 ;  /* 0x0000000500117c02 */ /* 0x000fe20008000f00 */
        /* <DEDUP_REMOVED lines=9> */
[----:B------:R-:W1:Y:S01]  /*e3e0*/  LDC R20, c[0x0][0x4] ;  /* 0x00000100ff147b82 */ /* 0x000e620000000800 */
[----:B------:R-:W-:Y:S01]  /*e3f0*/  BSSY B1, `(.L_x_7068) ;  /* 0x000000d000017945 */ /* 0x000fe20003800000 */
[----:B------:R-:W-:Y:S01]  /*e400*/  MOV R13, R8 ;  /* 0x00000008000d7202 */ /* 0x000fe20000000f00 */
[----:B------:R-:W-:-:S05]  /*e410*/  IMAD R0, R0, UR5, RZ ;  /* 0x0000000500007c24 */ /* 0x000fca000f8e02ff */
[----:B------:R-:W2:Y:S01]  /*e420*/  LDC.64 R14, c[0x0][0x620] ;  /* 0x00018800ff0e7b82 */ /* 0x000ea20000000a00 */
[----:B-1----:R-:W-:-:S07]  /*e430*/  IMAD R20, R20, UR4, RZ ;  /* 0x0000000414147c24 */ /* 0x002fce000f8e02ff */
.L_x_7069:
[----:B------:R-:W-:-:S04]  /*e440*/  IMAD.IADD R9, R0, 0x1, R13 ;  /* 0x0000000100097824 */ /* 0x000fc800078e020d */
[----:B--2---:R-:W-:-:S06]  /*e450*/  IMAD.WIDE.U32 R8, R9, 0x10, R14 ;  /* 0x0000001009087825 */ /* 0x004fcc00078e000e */
[----:B------:R-:W2:Y:S01]  /*e460*/  LDG.E.128 R8, desc[UR36][R8.64] ;  /* 0x0000002408087981 */ /* 0x000ea2000c1e1d00 */
[----:B------:R-:W-:-:S04]  /*e470*/  IADD3 R13, R20, R13, RZ ;  /* 0x0000000d140d7210 */ /* 0x000fc80007ffe0ff */
[----:B------:R-:W-:Y:S01]  /*e480*/  ISETP.GE.U32.AND P0, PT, R13, UR6, PT ;  /* 0x000000060d007c0c */ /* 0x000fe2000bf06070 */
[----:B--2---:R-:W-:Y:S02]  /*e490*/  DADD R16, R8, R16 ;  /* 0x0000000008107229 */ /* 0x004fe40000000010 */
[----:B------:R-:W-:-:S10]  /*e4a0*/  DADD R18, R10, R18 ;  /* 0x000000000a127229 */ /* 0x000fd40000000012 */
[----:B------:R-:W-:Y:S05]  /*e4b0*/  @!P0 BRA `(.L_x_7069) ;  /* 0xfffffffc00e08947 */ /* 0x000fea000383ffff */
[----:B------:R-:W-:Y:S05]  /*e4c0*/  BSYNC B1 ;  /* 0x0000000000017941 */ /* 0x000fea0003800000 */
.L_x_7068:
[----:B------:R-:W-:Y:S05]  /*e4d0*/  BRA `(.L_x_7067) ;  /* 0x0000000000487947 */ /* 0x000fea0003800000 */
.L_x_7066:
[----:B------:R-:W-:Y:S02]  /*e4e0*/  ULDC UR5, c[0x0][0x244] ;  /* 0x0000910000057ab9 */ /* 0x000fe40000000800 */
[----:B------:R-:W-:-:S13]  /*e4f0*/  ISETP.GE.U32.AND P0, PT, R2, UR5, PT ;  /* 0x0000000502007c0c */ /* 0x000fda000bf06070 */
[----:B------:R-:W-:Y:S05]  /*e500*/  @P0 BRA `(.L_x_7067) ;  /* 0x00000000003c0947 */ /* 0x000fea0003800000 */
[----:B------:R-:W-:Y:S01]  /*e510*/  ULDC UR4, c[0x0][0x10] ;  /* 0x0000040000047ab9 */ /* 0x000fe20000000800 */
[----:B------:R-:W1:Y:S01]  /*e520*/  LDC R20, c[0x0][RZ] ;  /* 0x00000000ff147b82 */ /* 0x000e620000000800 */
[----:B------:R-:W-:Y:S01]  /*e530*/  MOV R13, R2 ;  /* 0x00000002000d7202 */ /* 0x000fe20000000f00 */
[----:B------:R-:W-:-:S06]  /*e540*/  IMAD R0, R0, UR4, RZ ;  /* 0x0000000400007c24 */ /* 0x000fcc000f8e02ff */
[----:B------:R-:W2:Y:S08]  /*e550*/  LDC.64 R14, c[0x0][0x620] ;  /* 0x00018800ff0e7b82 */ /* 0x000eb00000000a00 */
[----:B------:R-:W3:Y:S02]  /*e560*/  LDC R24, c[0x0][0x4] ;  /* 0x00000100ff187b82 */ /* 0x000ee40000000800 */
.L_x_7070:
[----:B------:R-:W-:-:S04]  /*e570*/  IMAD.IADD R8, R0, 0x1, R13 ;  /* 0x0000000100087824 */ /* 0x000fc800078e020d */
[----:B-1----:R-:W-:-:S04]  /*e580*/  IMAD R9, R8, R20, R3 ;  /* 0x0000001408097224 */ /* 0x002fc800078e0203 */
[----:B--2---:R-:W-:-:S06]  /*e590*/  IMAD.WIDE.U32 R8, R9, 0x10, R14 ;  /* 0x0000001009087825 */ /* 0x004fcc00078e000e */
[----:B------:R-:W2:Y:S01]  /*e5a0*/  LDG.E.128 R8, desc[UR36][R8.64] ;  /* 0x0000002408087981 */ /* 0x000ea2000c1e1d00 */
[----:B---3--:R-:W-:-:S04]  /*e5b0*/  IADD3 R13, R24, R13, RZ ;  /* 0x0000000d180d7210 */ /* 0x008fc80007ffe0ff */
[----:B------:R-:W-:Y:S01]  /*e5c0*/  ISETP.GE.U32.AND P0, PT, R13, UR5, PT ;  /* 0x000000050d007c0c */ /* 0x000fe2000bf06070 */
[----:B--2---:R-:W-:Y:S02]  /*e5d0*/  DADD R16, R8, R16 ;  /* 0x0000000008107229 */ /* 0x004fe40000000010 */
[----:B------:R-:W-:-:S10]  /*e5e0*/  DADD R18, R10, R18 ;  /* 0x000000000a127229 */ /* 0x000fd40000000012 */
[----:B------:R-:W-:Y:S05]  /*e5f0*/  @!P0 BRA `(.L_x_7070) ;  /* 0xfffffffc00dc8947 */ /* 0x000fea000383ffff */
.L_x_7067:
[----:B------:R-:W-:Y:S05]  /*e600*/  BSYNC B0 ;  /* 0x0000000000007941 */ /* 0x000fea0003800000 */
.L_x_7065:
        /* <DEDUP_REMOVED lines=13> */
.L_x_7072:
[----:B------:R-:W-:Y:S01]  /*e6e0*/  IMAD.IADD R0, R2, 0x1, R15 ;  /* 0x0000000102007824 */ /* 0x000fe200078e020f */
[----:B------:R-:W-:Y:S04]  /*e6f0*/  BAR.SYNC.DEFER_BLOCKING 0x0 ;  /* 0x0000000000007b1d */ /* 0x000fe80000010000 */
[----:B------:R-:W-:-:S04]  /*e700*/  ISETP.GE.U32.AND P0, PT, R0, UR5, PT ;  /* 0x0000000500007c0c */ /* 0x000fc8000bf06070 */
[----:B------:R-:W-:-:S13]  /*e710*/  ISETP.GE.U32.OR P0, PT, R2, R15, P0 ;  /* 0x0000000f0200720c */ /* 0x000fda0000706470 */
[----:B------:R-:W-:-:S05]  /*e720*/  @!P0 IMAD R0, R0, R14, R3 ;  /* 0x0000000e00008224 */ /* 0x000fca00078e0203 */
        /* <DEDUP_REMOVED lines=8> */
.L_x_7071:
[----:B------:R-:W-:Y:S05]  /*e7b0*/  @!P2 BRA `(.L_x_7073) ;  /* 0x00000000008ca947 */ /* 0x000fea0003800000 */
[----:B------:R-:W-:Y:S02]  /*e7c0*/  ISETP.GT.AND P0, PT, R14, 0x20, PT ;  /* 0x000000200e00780c */ /* 0x000fe40003f04270 */
[----:B------:R-:W-:-:S11]  /*e7d0*/  MOV R0, R14 ;  /* 0x0000000e00007202 */ /* 0x000fd60000000f00 */
[----:B------:R-:W-:Y:S05]  /*e7e0*/  @!P0 BRA `(.L_x_7074) ;  /* 0x00000000004c8947 */ /* 0x000fea0003800000 */
[----:B------:R-:W-:Y:S01]  /*e7f0*/  LEA.HI R0, R14, R14, RZ, 0x1 ;  /* 0x0000000e0e007211 */ /* 0x000fe200078f08ff */
[----:B------:R3:W-:Y:S03]  /*e800*/  STS.128 [R13], R16 ;  /* 0x000000100d007388 */ /* 0x0007e60000000c00 */
[----:B------:R-:W-:Y:S01]  /*e810*/  SHF.R.S32.HI R2, RZ, 0x1, R0 ;  /* 0x00000001ff027819 */ /* 0x000fe20000011400 */
[----:B------:R-:W-:-:S03]  /*e820*/  HFMA2.MMA R0, -RZ, RZ, 0, 1.9073486328125e-06 ;  /* 0x00000020ff007435 */ /* 0x000fc600000001ff */
[----:B------:R-:W-:-:S13]  /*e830*/  ISETP.GE.AND P0, PT, R2, 0x20, PT ;  /* 0x000000200200780c */ /* 0x000fda0003f06270 */
[----:B---3--:R-:W-:Y:S05]  /*e840*/  @!P0 BRA `(.L_x_7074) ;  /* 0x0000000000348947 */ /* 0x008fea0003800000 */
.L_x_7075:
[----:B------:R-:W-:Y:S01]  /*e850*/  IMAD.IADD R0, R3, 0x1, R2 ;  /* 0x0000000103007824 */ /* 0x000fe200078e0202 */
[----:B------:R-:W-:Y:S04]  /*e860*/  BAR.SYNC.DEFER_BLOCKING 0x0 ;  /* 0x0000000000007b1d */ /* 0x000fe80000010000 */
[----:B------:R-:W-:-:S04]  /*e870*/  ISETP.GE.U32.AND P0, PT, R0, R14, PT ;  /* 0x0000000e0000720c */ /* 0x000fc80003f06070 */
[----:B------:R-:W-:-:S13]  /*e880*/  ISETP.GE.U32.OR P0, PT, R3, R2, P0 ;  /* 0x000000020300720c */ /* 0x000fda0000706470 */
[----:B------:R-:W-:Y:S02]  /*e890*/  @!P0 LEA R8, R2, R13, 0x4 ;  /* 0x0000000d02088211 */ /* 0x000fe400078e20ff */
[----:B------:R-:W-:-:S04]  /*e8a0*/  SHF.R.S32.HI R2, RZ, 0x1, R2 ;  /* 0x00000001ff027819 */ /* 0x000fc80000011402 */
[----:B------:R-:W1:Y:S02]  /*e8b0*/  @!P0 LDS.128 R8, [R8] ;  /* 0x0000000008088984 */ /* 0x000e640000000c00 */
[----:B-123--:R-:W-:Y:S02]  /*e8c0*/  @!P0 DADD R16, R16, R8 ;  /* 0x0000000010108229 */ /* 0x00efe40000000008 */
[----:B------:R-:W-:-:S07]  /*e8d0*/  @!P0 DADD R18, R18, R10 ;  /* 0x0000000012128229 */ /* 0x000fce000000000a */
[----:B------:R3:W-:Y:S01]  /*e8e0*/  @!P0 STS.128 [R13], R16 ;  /* 0x000000100d008388 */ /* 0x0007e20000000c00 */
[----:B------:R-:W-:-:S13]  /*e8f0*/  ISETP.GE.AND P0, PT, R2, 0x20, PT ;  /* 0x000000200200780c */ /* 0x000fda0003f06270 */
[----:B------:R-:W-:Y:S05]  /*e900*/  @P0 BRA `(.L_x_7075) ;  /* 0xfffffffc00d00947 */ /* 0x000fea000383ffff */
[----:B------:R-:W-:-:S07]  /*e910*/  MOV R0, 0x20 ;  /* 0x0000002000007802 */ /* 0x000fce0000000f00 */
.L_x_7074:
[----:B------:R-:W-:Y:S01]  /*e920*/  BAR.SYNC.DEFER_BLOCKING 0x0 ;  /* 0x0000000000007b1d */ /* 0x000fe20000010000 */
[----:B------:R-:W-:-:S13]  /*e930*/  ISETP.GE.AND P0, PT, R0, 0x2, PT ;  /* 0x000000020000780c */ /* 0x000fda0003f06270 */
[----:B------:R-:W-:Y:S05]  /*e940*/  @!P0 BRA `(.L_x_7073) ;  /* 0x0000000000288947 */ /* 0x000fea0003800000 */
[----:B------:R-:W-:-:S07]  /*e950*/  IMAD.MOV.U32 R11, RZ, RZ, 0x1 ;  /* 0x00000001ff0b7424 */ /* 0x000fce00078e00ff */
.L_x_7076:
[----:B------:R-:W-:Y:S04]  /*e960*/  SHFL.DOWN PT, R3, R17, R11, 0x1f ;  /* 0x08001f0b11037589 */ /* 0x000fe800000e0000 */
[----:B------:R-:W1:Y:S04]  /*e970*/  SHFL.DOWN PT, R2, R16, R11, 0x1f ;  /* 0x08001f0b10027589 */ /* 0x000e6800000e0000 */
[----:B------:R-:W-:Y:S04]  /*e980*/  SHFL.DOWN PT, R9, R19, R11, 0x1f ;  /* 0x08001f0b13097589 */ /* 0x000fe800000e0000 */
[----:B------:R4:W5:Y:S02]  /*e990*/  SHFL.DOWN PT, R8, R18, R11, 0x1f ;  /* 0x08001f0b12087589 */ /* 0x00096400000e0000 */
[----:B----4-:R-:W-:-:S04]  /*e9a0*/  SHF.L.U32 R11, R11, 0x1, RZ ;  /* 0x000000010b0b7819 */ /* 0x010fc800000006ff */
[----:B------:R-:W-:Y:S01]  /*e9b0*/  ISETP.GE.AND P0, PT, R11, R0, PT ;  /* 0x000000000b00720c */ /* 0x000fe20003f06270 */
[----:B-123--:R-:W-:Y:S02]  /*e9c0*/  DADD R16, R2, R16 ;  /* 0x0000000002107229 */ /* 0x00efe40000000010 */
[----:B-----5:R-:W-:-:S10]  /*e9d0*/  DADD R18, R8, R18 ;  /* 0x0000000008127229 */ /* 0x020fd40000000012 */
[----:B------:R-:W-:Y:S05]  /*e9e0*/  @!P0 BRA `(.L_x_7076) ;  /* 0xfffffffc00dc8947 */ /* 0x000fea000383ffff */
.L_x_7073:
        /* <DEDUP_REMOVED lines=9> */
[----:B------:R-:W1:Y:S02]  /*ea80*/  LDG.E.128 R8, desc[UR36][R6.64] ;  /* 0x0000002406087981 */ /* 0x000e64000c1e1d00 */
[----:B-123--:R-:W-:Y:S02]  /*ea90*/  DADD R16, R16, R8 ;  /* 0x0000000010107229 */ /* 0x00efe40000000008 */
[----:B------:R-:W-:-:S11]  /*eaa0*/  DADD R18, R18, R10 ;  /* 0x0000000012127229 */ /* 0x000fd6000000000a */
.L_x_7078:
[----:B------:R-:W-:Y:S05]  /*eab0*/  @!P1 BRA `(.L_x_7079) ;  /* 0x0000000000609947 */ /* 0x000fea0003800000 */
[----:B------:R-:W4:Y:S02]  /*eac0*/  LDC R0, c[0x0][0x63c] ;  /* 0x00018f00ff007b82 */ /* 0x000f240000000800 */
[----:B----4-:R-:W-:-:S13]  /*ead0*/  ISETP.NE.AND P0, PT, R0, 0x1, PT ;  /* 0x000000010000780c */ /* 0x010fda0003f05270 */
[----:B------:R-:W-:Y:S05]  /*eae0*/  @!P0 BRA `(.L_x_7080) ;  /* 0x0000000000408947 */ /* 0x000fea0003800000 */
[----:B------:R-:W-:Y:S01]  /*eaf0*/  MOV R0, 0x0 ;  /* 0x0000000000007802 */ /* 0x000fe20000000f00 */
[----:B------:R-:W-:Y:S01]  /*eb00*/  ULDC.64 UR4, c[0x4][0x7c8] ;  /* 0x0101f20000047ab9 */ /* 0x000fe20000000a00 */
[----:B------:R-:W-:Y:S01]  /*eb10*/  ULDC.64 UR6, c[0x4][0x1d8] ;  /* 0x0100760000067ab9 */ /* 0x000fe20000000a00 */
[----:B------:R-:W-:Y:S01]  /*eb20*/  MOV R4, UR4 ;  /* 0x0000000400047c02 */ /* 0x000fe20008000f00 */
[----:B------:R4:W0:Y:S01]  /*eb30*/  LDC.64 R2, c[0x4][R0] ;  /* 0x0100000000027b82 */ /* 0x0008220000000a00 */
        /* <DEDUP_REMOVED lines=8> */
[----:B-1234-:R-:W-:-:S07]  /*ebc0*/  MOV R13, RZ ;  /* 0x000000ff000d7202 */ /* 0x01efce0000000f00 */
[----:B------:R-:W-:-:S07]  /*ebd0*/  LEPC R20, `(.L_x_7080) ;  /* 0x000000001014794e */ /* 0x000fce0000000000 */
[----:B0-----:R-:W-:Y:S05]  /*ebe0*/  CALL.ABS.NOINC R2 ;  /* 0x0000000002007343 */ /* 0x001fea0003c00000 */
.L_x_7080:
[----:B------:R-:W-:Y:S02]  /*ebf0*/  ULDC.64 UR4, c[0x0][0x608] ;  /* 0x0001820000047ab9 */ /* 0x000fe40000000a00 */
[----:B------:R-:W-:-:S04]  /*ec00*/  IADD3 R22, P0, R22, UR4, RZ ;  /* 0x0000000416167c10 */ /* 0x000fc8000ff1e0ff */
[----:B------:R-:W-:-:S05]  /*ec10*/  IADD3.X R23, RZ, UR5, RZ, P0, !PT ;  /* 0x00000005ff177c10 */ /* 0x000fca00087fe4ff */
[----:B------:R-:W-:Y:S01]  /*ec20*/  STG.E.128 desc[UR36][R22.64], R16 ;  /* 0x0000001016007986 */ /* 0x000fe2000c101d24 */
[----:B------:R-:W-:Y:S05]  /*ec30*/  EXIT ;  /* 0x000000000000794d */ /* 0x000fea0003800000 */
.L_x_7079:
[----:B------:R-:W-:Y:S01]  /*ec40*/  STG.E.128 desc[UR36][R6.64], R16 ;  /* 0x0000001006007986 */ /* 0x000fe2000c101d24 */
[----:B------:R-:W-:Y:S05]  /*ec50*/  EXIT ;  /* 0x000000000000794d */ /* 0x000fea0003800000 */
.L_x_7077:
[----:B------:R-:W-:Y:S01]  /*ec60*/  ISETP.NE.AND P0, PT, RZ, UR38, PT ;  /* 0x00000026ff007c0c */ /* 0x000fe2000bf05270 */
[----:B------:R-:W-:Y:S02]  /*ec70*/  ULDC.U8 UR4, c[0x0][0x639] ;  /* 0x00018e4000047ab9 */ /* 0x000fe40000000000 */
[----:B------:R-:W-:-:S10]  /*ec80*/  ISETP.NE.AND P1, PT, RZ, UR4, PT ;  /* 0x00000004ff007c0c */ /* 0x000fd4000bf25270 */
[----:B------:R-:W-:Y:S05]  /*ec90*/  @!P0 BRA `(.L_x_7081) ;  /* 0x00000000000c8947 */ /* 0x000fea0003800000 */
[----:B------:R-:W1:Y:S02]  /*eca0*/  LDG.E.128 R8, desc[UR36][R4.64] ;  /* 0x0000002404087981 */ /* 0x000e64000c1e1d00 */
[----:B-123--:R-:W-:Y:S02]  /*ecb0*/  DADD R16, R16, R8 ;  /* 0x0000000010107229 */ /* 0x00efe40000000008 */
[----:B------:R-:W-:-:S11]  /*ecc0*/  DADD R18, R18, R10 ;  /* 0x0000000012127229 */ /* 0x000fd6000000000a */
.L_x_7081:
[----:B------:R-:W-:Y:S05]  /*ecd0*/  @!P1 BRA `(.L_x_7082) ;  /* 0x0000000000609947 */ /* 0x000fea0003800000 */
[----:B------:R-:W4:Y:S02]  /*ece0*/  LDC R0, c[0x0][0x63c] ;  /* 0x00018f00ff007b82 */ /* 0x000f240000000800 */
[----:B----4-:R-:W-:-:S13]  /*ecf0*/  ISETP.NE.AND P0, PT, R0, 0x1, PT ;  /* 0x000000010000780c */ /* 0x010fda0003f05270 */
[----:B------:R-:W-:Y:S05]  /*ed00*/  @!P0 BRA `(.L_x_7083) ;  /* 0x0000000000408947 */ /* 0x000fea0003800000 */
[----:B------:R-:W-:Y:S01]  /*ed10*/  MOV R0, 0x0 ;  /* 0x0000000000007802 */ /* 0x000fe20000000f00 */
[----:B------:R-:W-:Y:S01]  /*ed20*/  ULDC.64 UR4, c[0x4][0x7c8] ;  /* 0x0101f20000047ab9 */ /* 0x000fe20000000a00 */
[----:B------:R-:W-:Y:S01]  /*ed30*/  ULDC.64 UR6, c[0x4][0x1d8] ;  /* 0x0100760000067ab9 */ /* 0x000fe20000000a00 */
[----:B------:R-:W-:Y:S01]  /*ed40*/  IMAD.U32 R4, RZ, RZ, UR4 ;  /* 0x00000004ff047e24 */ /* 0x000fe2000f8e00ff */
[----:B------:R4:W0:Y:S01]  /*ed50*/  LDC.64 R2, c[0x4][R0] ;  /* 0x0100000000027b82 */ /* 0x0008220000000a00 */
        /* <DEDUP_REMOVED lines=11> */
.L_x_7083:
[----:B------:R-:W-:Y:S02]  /*ee10*/  ULDC.64 UR4, c[0x0][0x608] ;  /* 0x0001820000047ab9 */ /* 0x000fe40000000a00 */
[----:B------:R-:W-:-:S05]  /*ee20*/  IADD3 R22, P0, R22, UR4, RZ ;  /* 0x0000000416167c10 */ /* 0x000fca000ff1e0ff */
[----:B------:R-:W-:-:S05]  /*ee30*/  IMAD.X R23, RZ, RZ, UR5, P0 ;  /* 0x00000005ff177e24 */ /* 0x000fca00080e06ff */
[----:B------:R-:W-:Y:S01]  /*ee40*/  STG.E.128 desc[UR36][R22.64], R16 ;  /* 0x0000001016007986 */ /* 0x000fe2000c101d24 */
[----:B------:R-:W-:Y:S05]  /*ee50*/  EXIT ;  /* 0x000000000000794d */ /* 0x000fea0003800000 */
.L_x_7082:
[----:B------:R-:W-:Y:S01]  /*ee60*/  STG.E.128 desc[UR36][R4.64], R16 ;  /* 0x0000001004007986 */ /* 0x000fe2000c101d24 */
[----:B------:R-:W-:Y:S05]  /*ee70*/  EXIT ;  /* 0x000000000000794d */ /* 0x000fea0003800000 */
.L_x_7057:
        /* <DEDUP_REMOVED lines=19> */
[----:B------:R-:W2:Y:S02]  /*efb0*/  LDG.E.128 R8, desc[UR36][R6.64] ;  /* 0x0000002406087981 */ /* 0x000ea4000c1e1d00 */
[----:B--2---:R-:W-:Y:S02]  /*efc0*/  DADD R16, R16, R8 ;  /* 0x0000000010107229 */ /* 0x004fe40000000008 */
[----:B------:R-:W-:-:S11]  /*efd0*/  DADD R18, R18, R10 ;  /* 0x0000000012127229 */ /* 0x000fd6000000000a */
.L_x_7085:
        /* <DEDUP_REMOVED lines=20> */
.L_x_7087:
[----:B------:R-:W-:Y:S02]  /*f120*/  ULDC.64 UR4, c[0x0][0x608] ;  /* 0x0001820000047ab9 */ /* 0x000fe40000000a00 */
[----:B------:R-:W-:-:S04]  /*f130*/  IADD3 R22, P0, R22, UR4, RZ ;  /* 0x0000000416167c10 */ /* 0x000fc8000ff1e0ff */
[----:B------:R-:W-:-:S05]  /*f140*/  IADD3.X R23, RZ, UR5, RZ, P0, !PT ;  /* 0x00000005ff177c10 */ /* 0x000fca00087fe4ff */
[----:B------:R-:W-:Y:S01]  /*f150*/  STG.E.128 desc[UR36][R22.64], R16 ;  /* 0x0000001016007986 */ /* 0x000fe2000c101d24 */
[----:B------:R-:W-:Y:S05]  /*f160*/  EXIT ;  /* 0x000000000000794d */ /* 0x000fea0003800000 */
.L_x_7086:
[----:B------:R-:W-:Y:S01]  /*f170*/  STG.E.128 desc[UR36][R6.64], R16 ;  /* 0x0000001006007986 */ /* 0x000fe2000c101d24 */
[----:B------:R-:W-:Y:S05]  /*f180*/  EXIT ;  /* 0x000000000000794d */ /* 0x000fea0003800000 */
.L_x_7084:
[----:B------:R-:W-:Y:S01]  /*f190*/  ISETP.NE.AND P0, PT, RZ, UR38, PT ;  /* 0x00000026ff007c0c */ /* 0x000fe2000bf05270 */
[----:B------:R-:W-:Y:S02]  /*f1a0*/  ULDC.U8 UR4, c[0x0][0x639] ;  /* 0x00018e4000047ab9 */ /* 0x000fe40000000000 */
[----:B------:R-:W-:-:S10]  /*f1b0*/  ISETP.NE.AND P1, PT, RZ, UR4, PT ;  /* 0x00000004ff007c0c */ /* 0x000fd4000bf25270 */
[----:B------:R-:W-:Y:S05]  /*f1c0*/  @!P0 BRA `(.L_x_7088) ;  /* 0x00000000000c8947 */ /* 0x000fea0003800000 */
[----:B------:R-:W2:Y:S02]  /*f1d0*/  LDG.E.128 R4, desc[UR36][R8.64] ;  /* 0x0000002408047981 */ /* 0x000ea4000c1e1d00 */
[----:B--2---:R-:W-:Y:S02]  /*f1e0*/  DADD R16, R16, R4 ;  /* 0x0000000010107229 */ /* 0x004fe40000000004 */
[----:B------:R-:W-:-:S11]  /*f1f0*/  DADD R18, R18, R6 ;  /* 0x0000000012127229 */ /* 0x000fd60000000006 */
.L_x_7088:
        /* <DEDUP_REMOVED lines=20> */
.L_x_7090:
[----:B------:R-:W-:Y:S02]  /*f340*/  ULDC.64 UR4, c[0x0][0x608] ;  /* 0x0001820000047ab9 */ /* 0x000fe40000000a00 */
[----:B------:R-:W-:-:S04]  /*f350*/  IADD3 R22, P0, R22, UR4, RZ ;  /* 0x0000000416167c10 */ /* 0x000fc8000ff1e0ff */
[----:B------:R-:W-:-:S05]  /*f360*/  IADD3.X R23, RZ, UR5, RZ, P0, !PT ;  /* 0x00000005ff177c10 */ /* 0x000fca00087fe4ff */
[----:B------:R-:W-:Y:S01]  /*f370*/  STG.E.128 desc[UR36][R22.64], R16 ;  /* 0x0000001016007986 */ /* 0x000fe2000c101d24 */
[----:B------:R-:W-:Y:S05]  /*f380*/  EXIT ;  /* 0x000000000000794d */ /* 0x000fea0003800000 */
.L_x_7089:
[----:B------:R-:W-:Y:S01]  /*f390*/  STG.E.128 desc[UR36][R8.64], R16 ;  /* 0x0000001008007986 */ /* 0x000fe2000c101d24 */
[----:B------:R-:W-:Y:S05]  /*f3a0*/  EXIT ;  /* 0x000000000000794d */ /* 0x000fea0003800000 */
.L_x_7091:
        /* <DEDUP_REMOVED lines=13> */
.L_x_9872:


//--------------------- .text._ZN2at6native13reduce_kernelILi128ELi2ENS0_8ReduceOpIN3c107complexIdEENS0_14func_wrapper_tIS5_ZNS0_11sum_functorIS5_S5_S5_EclERNS_14TensorIteratorEEUlS5_S5_E_EEjS5_Li4ELi4EEEEEvT1_ --------------------------
	.section	.text._ZN2at6native13reduce_kernelILi128ELi2ENS0_8ReduceOpIN3c107complexIdEENS0_14func_wrapper_tIS5_ZNS0_11sum_functorIS5_S5_S5_EclERNS_14TensorIteratorEEUlS5_S5_E_EEjS5_Li4ELi4EEEEEvT1_,"ax",@progbits
	.align	128
        .global         _ZN2at6native13reduce_kernelILi128ELi2ENS0_8ReduceOpIN3c107complexIdEENS0_14func_wrapper_tIS5_ZNS0_11sum_functorIS5_S5_S5_EclERNS_14TensorIteratorEEUlS5_S5_E_EEjS5_Li4ELi4EEEEEvT1_
        .type           _ZN2at6native13reduce_kernelILi128ELi2ENS0_8ReduceOpIN3c107complexIdEENS0_14func_wrapper_tIS5_ZNS0_11sum_functorIS5_S5_S5_EclERNS_14TensorIteratorEEUlS5_S5_E_EEjS5_Li4ELi4EEEEEvT1_,@function
        .size           _ZN2at6native13reduce_kernelILi128ELi2ENS0_8ReduceOpIN3c107complexIdEENS0_14func_wrapper_tIS5_ZNS0_11sum_functorIS5_S5_S5_EclERNS_14TensorIteratorEEUlS5_S5_E_EEjS5_Li4ELi4EEEEEvT1_,(.L_x_9873 - _ZN2at6native13reduce_kernelILi128ELi2ENS0_8ReduceOpIN3c107complexIdEENS0_14func_wrapper_tIS5_ZNS0_11sum_functorIS5_S5_S5_EclERNS_14TensorIteratorEEUlS5_S5_E_EEjS5_Li4ELi4EEEEEvT1_)
        .other          _ZN2at6native13reduce_kernelILi128ELi2ENS0_8ReduceOpIN3c107complexIdEENS0_14func_wrapper_tIS5_ZNS0_11sum_functorIS5_S5_S5_EclERNS_14TensorIteratorEEUlS5_S5_E_EEjS5_Li4ELi4EEEEEvT1_,@"STO_CUDA_ENTRY STV_DEFAULT"
_ZN2at6native13reduce_kernelILi128ELi2ENS0_8ReduceOpIN3c107complexIdEENS0_14func_wrapper_tIS5_ZNS0_11sum_functorIS5_S5_S5_EclERNS_14TensorIteratorEEUlS5_S5_E_EEjS5_Li4ELi4EEEEEvT1_:
.text._ZN2at6native13reduce_kernelILi128ELi2ENS0_8ReduceOpIN3c107complexIdEENS0_14func_wrapper_tIS5_ZNS0_11sum_functorIS5_S5_S5_EclERNS_14TensorIteratorEEUlS5_S5_E_EEjS5_Li4ELi4EEEEEvT1_:
        /* <DEDUP_REMOVED lines=293> */
.L_x_7092:
[----:B------:R-:W-:Y:S01]  /*1250*/  ULDC UR4, c[0x0][0x234] ;  /* 0x00008d0000047ab9 */ /* 0x000fe20000000800 */
[----:B------:R-:W-:Y:S01]  /*1260*/  ULDC.64 UR60, c[0x0][0x208] ;  /* 0x00008200003c7ab9 */ /* 0x000fe20000000a00 */
[----:B------:R-:W-:Y:S01]  /*1270*/  MOV R60, UR4 ;  /* 0x00000004003c7c02 */ /* 0x000fe20008000f00 */
[----:B------:R-:W-:Y:S01]  /*1280*/  ULDC UR4, c[0x0][0x238] ;  /* 0x00008e0000047ab9 */ /* 0x000fe20000000800 */
[----:B------:R-:W-:Y:S01]  /*1290*/  BSSY B6, `(.L_x_7093) ;  /* 0x0000b14000067945 */ /* 0x000fe20003800000 */
[----:B------:R-:W-:Y:S02]  /*12a0*/  CS2R R26, SRZ ;  /* 0x00000000001a7805 */ /* 0x000fe4000001ff00 */
[----:B------:R-:W-:Y:S02]  /*12b0*/  ISETP.GE.U32.AND P0, PT, R3, R60, PT ;  /* 0x0000003c0300720c */ /* 0x000fe40003f06070 */
[----:B------:R-:W-:Y:S02]  /*12c0*/  CS2R R24, SRZ ;  /* 0x0000000000187805 */ /* 0x000fe4000001ff00 */
[----:B------:R-:W-:-:S02]  /*12d0*/  CS2R R70, SRZ ;  /* 0x0000000000467805 */ /* 0x000fc4000001ff00 */
[----:B------:R-:W-:Y:S02]  /*12e0*/  CS2R R68, SRZ ;  /* 0x0000000000447805 */ /* 0x000fe4000001ff00 */
        /* <DEDUP_REMOVED lines=24> */
.L_x_7096:
[----:B------:R-:W0:Y:S01]  /*1470*/  LDC.64 R10, c[0x0][0x220] ;  /* 0x00008800ff0a7b82 */ /* 0x000e220000000a00 */
[----:B------:R-:W-:Y:S01]  /*1480*/  SHF.R.U64 R0, R18, 0x4, R19 ;  /* 0x0000000412007819 */ /* 0x000fe20000001213 */
[----:B------:R-:W-:Y:S01]  /*1490*/  ULDC UR4, c[0x0][0x234] ;  /* 0x00008d0000047ab9 */ /* 0x000fe20000000800 */
[----:B------:R-:W-:Y:S02]  /*14a0*/  BSSY B0, `(.L_x_7097) ;  /* 0x000002e000007945 */ /* 0x000fe40003800000 */
[----:B------:R-:W-:Y:S01]  /*14b0*/  LOP3.LUT R14, R0, 0x3, RZ, 0xc0, !PT ;  /* 0x00000003000e7812 */ /* 0x000fe200078ec0ff */
[----:B------:R-:W-:Y:S02]  /*14c0*/  IMAD.U32 R0, RZ, RZ, UR4 ;  /* 0x00000004ff007e24 */ /* 0x000fe4000f8e00ff */
        /* <DEDUP_REMOVED lines=23> */
.L_x_7102:
[----:B------:R-:W-:Y:S05]  /*1640*/  BSYNC B2 ;  /* 0x0000000000027941 */ /* 0x000fea0003800000 */
.L_x_7101:
        /* <DEDUP_REMOVED lines=8> */
[----:B------:R-:W-:-:S05]  /*16d0*/  LEA.HI.X R9, R3, R19, R0, 0x4, P0 ;  /* 0x0000001303097211 */ /* 0x000fca00000f2400 */
[----:B------:R-:W2:Y:S02]  /*16e0*/  LDG.E.128 R4, desc[UR60][R8.64] ;  /* 0x0000003c08047981 */ /* 0x000ea4000c1e1d00 */
[----:B--2---:R-:W-:Y:S02]  /*16f0*/  DADD R6, R6, UR4 ;  /* 0x0000000406067e29 */ /* 0x004fe40008000000 */
[----:B------:R-:W-:-:S11]  /*1700*/  DADD R4, R4, UR6 ;  /* 0x0000000604047e29 */ /* 0x000fd60008000000 */
.L_x_7100:
[----:B------:R-:W-:Y:S05]  /*1710*/  BSYNC B1 ;  /* 0x0000000000017941 */ /* 0x000fea0003800000 */
.L_x_7099:
[----:B------:R-:W0:Y:S01]  /*1720*/  LDC R9, c[0x0][0x234] ;  /* 0x00008d00ff097b82 */ /* 0x000e220000000800 */
[----:B------:R-:W-:-:S04]  /*1730*/  IADD3 R3, P0, -R14, 0x4, RZ ;  /* 0x000000040e037810 */ /* 0x000fc80007f1e1ff */
[----:B------:R-:W-:Y:S02]  /*1740*/  LEA R18, P1, R3, R18, 0x4 ;  /* 0x0000001203127211 */ /* 0x000fe400078220ff */
[----:B------:R-:W-:-:S04]  /*1750*/  IADD3.X R8, RZ, -0x1, RZ, P0, !PT ;  /* 0xffffffffff087810 */ /* 0x000fc800007fe4ff */
[----:B------:R-:W-:Y:S02]  /*1760*/  LEA.HI.X R19, R3, R19, R8, 0x4, P1 ;  /* 0x0000001303137211 */ /* 0x000fe400008f2408 */
[----:B0-----:R-:W-:-:S07]  /*1770*/  IADD3 R0, R14, -0x4, R9 ;  /* 0xfffffffc0e007810 */ /* 0x001fce0007ffe009 */
.L_x_7098:
[----:B------:R-:W-:Y:S05]  /*1780*/  BSYNC B0 ;  /* 0x0000000000007941 */ /* 0x000fea0003800000 */
.L_x_7097:
[----:B------:R-:W0:Y:S01]  /*1790*/  LDC.64 R8, c[0x0][0x248] ;  /* 0x00009200ff087b82 */ /* 0x000e220000000a00 */
[----:B------:R-:W-:Y:S01]  /*17a0*/  BSSY B0, `(.L_x_7103) ;  /* 0x0000029000007945 */ /* 0x000fe20003800000 */
[----:B------:R-:W-:Y:S01]  /*17b0*/  ISETP.NE.AND P2, PT, R2, RZ, PT ;  /* 0x000000ff0200720c */ /* 0x000fe20003f45270 */
[----:B------:R-:W-:Y:S01]  /*17c0*/  IMAD.MOV.U32 R68, RZ, RZ, R10 ;  /* 0x000000ffff447224 */ /* 0x000fe200078e000a */
[----:B------:R-:W-:Y:S01]  /*17d0*/  MOV R69, R11 ;  /* 0x0000000b00457202 */ /* 0x000fe20000000f00 */
[----:B------:R-:W-:Y:S01]  /*17e0*/  IMAD.MOV.U32 R70, RZ, RZ, R12 ;  /* 0x000000ffff467224 */ /* 0x000fe200078e000c */
[----:B------:R-:W-:Y:S01]  /*17f0*/  MOV R71, R13 ;  /* 0x0000000d00477202 */ /* 0x000fe20000000f00 */
[----:B------:R-:W-:Y:S01]  /*1800*/  IMAD.MOV.U32 R14, RZ, RZ, R10 ;  /* 0x000000ffff0e7224 */ /* 0x000fe200078e000a */
[----:B------:R-:W1:Y:S01]  /*1810*/  LDC R40, c[0x0][0x250] ;  /* 0x00009400ff287b82 */ /* 0x000e620000000800 */
[----:B------:R-:W-:Y:S01]  /*1820*/  MOV R15, R11 ;  /* 0x0000000b000f7202 */ /* 0x000fe20000000f00 */
        /* <DEDUP_REMOVED lines=11> */
[----:B------:R-:W-:Y:S01]  /*18e0*/  IMAD.MOV.U32 R9, RZ, RZ, R13 ;  /* 0x000000ffff097224 */ /* 0x000fe200078e000d */
[----:B------:R-:W-:Y:S01]  /*18f0*/  MOV R14, R10 ;  /* 0x0000000a000e7202 */ /* 0x000fe20000000f00 */
[----:B------:R-:W-:-:S07]  /*1900*/  IMAD.MOV.U32 R15, RZ, RZ, R11 ;  /* 0x000000ffff0f7224 */ /* 0x000fce00078e000b */
.L_x_7105:
        /* <DEDUP_REMOVED lines=18> */
.L_x_7104:
[----:B------:R-:W-:Y:S05]  /*1a30*/  BSYNC B0 ;  /* 0x0000000000007941 */ /* 0x000fea0003800000 */
.L_x_7103:
        /* <DEDUP_REMOVED lines=8> */
.L_x_7107:
[----:B------:R-:W-:Y:S05]  /*1ac0*/  BSYNC B0 ;  /* 0x0000000000007941 */ /* 0x000fea0003800000 */
.L_x_7106:
        /* <DEDUP_REMOVED lines=12> */
.L_x_7109:
[----:B------:R-:W-:Y:S05]  /*1b90*/  BSYNC B0 ;  /* 0x0000000000007941 */ /* 0x000fea0003800000 */
.L_x_7108:
[----:B------:R-:W-:Y:S01]  /*1ba0*/  DADD R6, R12, R6 ;  /* 0x000000000c067229 */ /* 0x000fe20000000006 */
[----:B------:R-:W-:Y:S01]  /*1bb0*/  CS2R R24, SRZ ;  /* 0x0000000000187805 */ /* 0x000fe2000001ff00 */
[----:B------:R-:W-:Y:S01]  /*1bc0*/  DADD R4, R14, R4 ;  /* 0x000000000e047229 */ /* 0x000fe20000000004 */
[----:B------:R-:W-:-:S05]  /*1bd0*/  CS2R R26, SRZ ;  /* 0x00000000001a7805 */ /* 0x000fca000001ff00 */
[----:B------:R-:W-:Y:S02]  /*1be0*/  DADD R6, R6, R8 ;  /* 0x0000000006067229 */ /* 0x000fe40000000008 */
[----:B------:R-:W-:-:S06]  /*1bf0*/  DADD R4, R4, R10 ;  /* 0x0000000004047229 */ /* 0x000fcc000000000a */
[----:B------:R-:W-:Y:S02]  /*1c00*/  DADD R70, R6, R70 ;  /* 0x0000000006467229 */ /* 0x000fe40000000046 */
[----:B------:R-:W-:Y:S01]  /*1c10*/  DADD R68, R4, R68 ;  /* 0x0000000004447229 */ /* 0x000fe20000000044 */
[----:B------:R-:W-:Y:S10]  /*1c20*/  BRA `(.L_x_7094) ;  /* 0x000000a400e87947 */ /* 0x000ff40003800000 */
.L_x_7095:
        /* <DEDUP_REMOVED lines=11> */
[----:B------:R-:W1:Y:S01]  /*1ce0*/  LDC.64 R6, c[0x0][0x228] ;  /* 0x00008a00ff067b82 */ /* 0x000e620000000a00 */
[----:B0-----:R-:W-:Y:S01]  /*1cf0*/  MOV R74, R4 ;  /* 0x00000004004a7202 */ /* 0x001fe20000000f00 */
[----:B------:R-:W-:Y:S01]  /*1d00*/  IMAD.MOV.U32 R75, RZ, RZ, R5 ;  /* 0x000000ffff4b7224 */ /* 0x000fe200078e0005 */
[----:B-1----:R-:W-:Y:S01]  /*1d10*/  MOV R72, R6 ;  /* 0x0000000600487202 */ /* 0x002fe20000000f00 */
[----:B------:R-:W-:Y:S01]  /*1d20*/  IMAD.MOV.U32 R73, RZ, RZ, R7 ;  /* 0x000000ffff497224 */ /* 0x000fe200078e0007 */
[----:B------:R-:W-:Y:S06]  /*1d30*/  @!P1 BRA `(.L_x_7111) ;  /* 0x0000008c00e09947 */ /* 0x000fec0003800000 */
[----:B------:R-:W-:Y:S01]  /*1d40*/  ISETP.GE.U32.AND P0, PT, R9, R60, PT ;  /* 0x0000003c0900720c */ /* 0x000fe20003f06070 */
[----:B------:R-:W-:Y:S01]  /*1d50*/  BSSY B0, `(.L_x_7112) ;  /* 0x0000462000007945 */ /* 0x000fe20003800000 */
        /* <DEDUP_REMOVED lines=68> */
.L_x_7118:
        /* <DEDUP_REMOVED lines=287> */
.L_x_7114:
[----:B------:R-:W-:Y:S01]  /*3390*/  LOP3.LUT R11, R0, 0xffffffe0, RZ, 0xc0, !PT ;  /* 0xffffffe0000b7812 */ /* 0x000fe200078ec0ff */
[----:B------:R-:W-:-:S03]  /*33a0*/  ULDC UR36, c[0x0][0x23c] ;  /* 0x00008f0000247ab9 */ /* 0x000fc60000000800 */
[----:B------:R-:W-:-:S05]  /*33b0*/  IADD3 R10, P1, R18, R11, RZ ;  /* 0x0000000b120a7210 */ /* 0x000fca0007f3e0ff */
[----:B------:R-:W-:-:S05]  /*33c0*/  IMAD.X R11, RZ, RZ, R19, P1 ;  /* 0x000000ffff0b7224 */ /* 0x000fca00008e0613 */
[----:B------:R1:W5:Y:S04]  /*33d0*/  LDG.E.128 R36, desc[UR60][R10.64] ;  /* 0x0000003c0a247981 */ /* 0x000368000c1e1d00 */
[----:B------:R1:W5:Y:S01]  /*33e0*/  LDG.E.128 R32, desc[UR60][R10.64+0x10] ;  /* 0x0000103c0a207981 */ /* 0x000362000c1e1d00 */
[----:B------:R-:W-:-:S05]  /*33f0*/  MOV R0, UR36 ;  /* 0x0000002400007c02 */ /* 0x000fca0008000f00 */
[----:B------:R-:W-:Y:S01]  /*3400*/  IMAD.IADD R3, R3, 0x1, R0 ;  /* 0x0000000103037824 */ /* 0x000fe200078e0200 */
[----:B------:R-:W-:Y:S06]  /*3410*/  @!P0 BRA `(.L_x_7115) ;  /* 0x0000000c00a88947 */ /* 0x000fec0003800000 */
[----:B------:R-:W-:Y:S01]  /*3420*/  HFMA2.MMA R8, -RZ, RZ, 0, 0 ;  /* 0x00000000ff087435 */ /* 0x000fe200000001ff */
[----:B------:R-:W-:Y:S01]  /*3430*/  IMAD.MOV.U32 R9, RZ, RZ, R3 ;  /* 0x000000ffff097224 */ /* 0x000fe200078e0003 */
[----:B0-----:R-:W-:-:S08]  /*3440*/  ISETP.NE.AND P1, PT, R76, 0x1, PT ;  /* 0x000000014c00780c */ /* 0x001fd00003f25270 */
[----:B------:R-:W-:-:S05]  /*3450*/  IMAD.HI.U32 R8, R3, UR30, R8 ;  /* 0x0000001e03087c27 */ /* 0x000fca000f8e0008 */
[----:B-1----:R-:W-:-:S04]  /*3460*/  SHF.R.U32.HI R11, RZ, UR31, R8 ;  /* 0x0000001fff0b7c19 */ /* 0x002fc80008011608 */
        /* <DEDUP_REMOVED lines=229> */
.L_x_7115:
[----:B-1----:R-:W-:-:S04]  /*42c0*/  LOP3.LUT R11, R8, 0xffffffe0, RZ, 0xc0, !PT ;  /* 0xffffffe0080b7812 */ /* 0x002fc800078ec0ff */
[----:B------:R-:W-:-:S05]  /*42d0*/  IADD3 R10, P1, R18, R11, RZ ;  /* 0x0000000b120a7210 */ /* 0x000fca0007f3e0ff */
[----:B------:R-:W-:-:S05]  /*42e0*/  IMAD.X R11, RZ, RZ, R19, P1 ;  /* 0x000000ffff0b7224 */ /* 0x000fca00008e0613 */
[----:B------:R1:W5:Y:S04]  /*42f0*/  LDG.E.128 R28, desc[UR60][R10.64] ;  /* 0x0000003c0a1c7981 */ /* 0x000368000c1e1d00 */
[----:B------:R1:W5:Y:S01]  /*4300*/  LDG.E.128 R24, desc[UR60][R10.64+0x10] ;  /* 0x0000103c0a187981 */ /* 0x000362000c1e1d00 */
        /* <DEDUP_REMOVED lines=238> */
.L_x_7116:
[----:B------:R-:W-:-:S04]  /*51f0*/  LOP3.LUT R41, R8, 0xffffffe0, RZ, 0xc0, !PT ;  /* 0xffffffe008297812 */ /* 0x000fc800078ec0ff */
[----:B------:R-:W-:-:S04]  /*5200*/  IADD3 R40, P1, R18, R41, RZ ;  /* 0x0000002912287210 */ /* 0x000fc80007f3e0ff */
[----:B------:R-:W-:-:S05]  /*5210*/  IADD3.X R41, RZ, R19, RZ, P1, !PT ;  /* 0x00000013ff297210 */ /* 0x000fca0000ffe4ff */
[----:B------:R2:W5:Y:S04]  /*5220*/  LDG.E.128 R12, desc[UR60][R40.64] ;  /* 0x0000003c280c7981 */ /* 0x000568000c1e1d00 */
[----:B-1----:R2:W5:Y:S01]  /*5230*/  LDG.E.128 R8, desc[UR60][R40.64+0x10] ;  /* 0x0000103c28087981 */ /* 0x002562000c1e1d00 */
[----:B------:R-:W-:Y:S01]  /*5240*/  IMAD.IADD R3, R3, 0x1, R0 ;  /* 0x0000000103037824 */ /* 0x000fe200078e0200 */
[----:B------:R-:W-:Y:S06]  /*5250*/  @!P0 BRA `(.L_x_7117) ;  /* 0x0000000c00d48947 */ /* 0x000fec0003800000 */
[----:B--2---:R-:W-:Y:S01]  /*5260*/  HFMA2.MMA R40, -RZ, RZ, 0, 0 ;  /* 0x00000000ff287435 */ /* 0x004fe200000001ff */
        /* <DEDUP_REMOVED lines=244> */
.L_x_7117:
[----:B------:R-:W-:Y:S01]  /*61b0*/  LOP3.LUT R61, R16, 0xffffffe0, RZ, 0xc0, !PT ;  /* 0xffffffe0103d7812 */ /* 0x000fe200078ec0ff */
[----:B------:R-:W-:Y:S01]  /*61c0*/  IMAD.IADD R3, R3, 0x1, R0 ;  /* 0x0000000103037824 */ /* 0x000fe200078e0200 */
[----:B------:R-:W-:Y:S02]  /*61d0*/  ULDC UR4, c[0x0][0x234] ;  /* 0x00008d0000047ab9 */ /* 0x000fe40000000800 */
[----:B------:R-:W-:-:S04]  /*61e0*/  IADD3 R60, P1, R18, R61, RZ ;  /* 0x0000003d123c7210 */ /* 0x000fc80007f3e0ff */
[----:B------:R-:W-:-:S05]  /*61f0*/  IADD3.X R61, RZ, R19, RZ, P1, !PT ;  /* 0x00000013ff3d7210 */ /* 0x000fca0000ffe4ff */
[----:B--2---:R-:W2:Y:S04]  /*6200*/  LDG.E.128 R40, desc[UR60][R60.64] ;  /* 0x0000003c3c287981 */ /* 0x004ea8000c1e1d00 */
[----:B------:R1:W3:Y:S01]  /*6210*/  LDG.E.128 R44, desc[UR60][R60.64+0x10] ;  /* 0x0000103c3c2c7981 */ /* 0x0002e2000c1e1d00 */
[----:B-----5:R-:W-:Y:S02]  /*6220*/  DADD R20, R36, R20 ;  /* 0x0000000024147229 */ /* 0x020fe40000000014 */
[----:B------:R-:W-:Y:S02]  /*6230*/  DADD R48, R38, R48 ;  /* 0x0000000026307229 */ /* 0x000fe40000000030 */
[----:B------:R-:W-:Y:S02]  /*6240*/  DADD R50, R32, R50 ;  /* 0x0000000020327229 */ /* 0x000fe40000000032 */
[----:B------:R-:W-:-:S02]  /*6250*/  DADD R52, R34, R52 ;  /* 0x0000000022347229 */ /* 0x000fc40000000034 */
[----:B------:R-:W-:Y:S01]  /*6260*/  DADD R54, R28, R54 ;  /* 0x000000001c367229 */ /* 0x000fe20000000036 */
[----:B-1----:R-:W-:Y:S01]  /*6270*/  IMAD R61, R0, 0x3, R3 ;  /* 0x00000003003d7824 */ /* 0x002fe200078e0203 */
[----:B------:R-:W-:Y:S01]  /*6280*/  MOV R60, UR4 ;  /* 0x00000004003c7c02 */ /* 0x000fe20008000f00 */
[----:B------:R-:W-:Y:S02]  /*6290*/  DADD R56, R30, R56 ;  /* 0x000000001e387229 */ /* 0x000fe40000000038 */
[----:B------:R-:W-:Y:S01]  /*62a0*/  DADD R58, R24, R58 ;  /* 0x00000000183a7229 */ /* 0x000fe2000000003a */
[----:B------:R-:W-:Y:S01]  /*62b0*/  ISETP.GE.U32.AND P1, PT, R61, R60, PT ;  /* 0x0000003c3d00720c */ /* 0x000fe20003f26070 */
[----:B------:R-:W-:Y:S02]  /*62c0*/  DADD R62, R26, R62 ;  /* 0x000000001a3e7229 */ /* 0x000fe4000000003e */
[----:B------:R-:W-:Y:S02]  /*62d0*/  DADD R64, R12, R64 ;  /* 0x000000000c407229 */ /* 0x000fe40000000040 */
[----:B------:R-:W-:-:S02]  /*62e0*/  DADD R66, R14, R66 ;  /* 0x000000000e427229 */ /* 0x000fc40000000042 */
[----:B------:R-:W-:Y:S02]  /*62f0*/  DADD R68, R8, R68 ;  /* 0x0000000008447229 */ /* 0x000fe40000000044 */
[----:B------:R-:W-:Y:S02]  /*6300*/  DADD R70, R10, R70 ;  /* 0x000000000a467229 */ /* 0x000fe40000000046 */
[----:B--2---:R-:W-:Y:S02]  /*6310*/  DADD R4, R40, R4 ;  /* 0x0000000028047229 */ /* 0x004fe40000000004 */
[----:B------:R-:W-:Y:S02]  /*6320*/  DADD R6, R42, R6 ;  /* 0x000000002a067229 */ /* 0x000fe40000000006 */
[----:B---3--:R-:W-:Y:S02]  /*6330*/  DADD R74, R44, R74 ;  /* 0x000000002c4a7229 */ /* 0x008fe4000000004a */
[----:B------:R-:W-:Y:S01]  /*6340*/  DADD R72, R46, R72 ;  /* 0x000000002e487229 */ /* 0x000fe20000000048 */
[----:B------:R-:W-:Y:S10]  /*6350*/  @!P1 BRA `(.L_x_7118) ;  /* 0xffffffbc00909947 */ /* 0x000ff4000383ffff */
[----:B------:R-:W-:Y:S05]  /*6360*/  BSYNC B1 ;  /* 0x0000000000017941 */ /* 0x000fea0003800000 */
.L_x_7113:
[----:B------:R-:W-:Y:S05]  /*6370*/  BSYNC B0 ;  /* 0x0000000000007941 */ /* 0x000fea0003800000 */
.L_x_7112:
        /* <DEDUP_REMOVED lines=272> */
[----:B0-----:R-:W0:Y:S02]  /*7480*/  @P2 LDC R77, c[0x0][0x394] ;  /* 0x0000e500ff4d2b82 */ /* 0x001e240000000800 */
[----:B------:R-:W-:-:S06]  /*7490*/  IMAD R16, R33, UR4, R16 ;  /* 0x0000000421107c24 */ /* 0x000fcc000f8e0210 */
[----:B------:R-:W2:Y:S01]  /*74a0*/  @P2 LDC R36, c[0x0][0x400] ;  /* 0x00010000ff242b82 */ /* 0x000ea20000000800 */
[----:B-1----:R-:W-:-:S05]  /*74b0*/  @P2 IMAD.HI.U32 R32, R35, R38, R34 ;  /* 0x0000002623202227 */ /* 0x002fca00078e0022 */
[----:B------:R-:W-:-:S04]  /*74c0*/  @P2 SHF.R.U32.HI R32, RZ, R39, R32 ;  /* 0x00000027ff202219 */ /* 0x000fc80000011620 */
[----:B------:R-:W-:-:S05]  /*74d0*/  @P2 IADD3 R34, -R32, RZ, RZ ;  /* 0x000000ff20222210 */ /* 0x000fca0007ffe1ff */
[----:B0-----:R-:W-:-:S04]  /*74e0*/  @P2 IMAD R35, R77, R34, R35 ;  /* 0x000000224d232224 */ /* 0x001fc800078e0223 */
[----:B--2---:R-:W-:-:S07]  /*74f0*/  @P2 IMAD R16, R35, R36, R16 ;  /* 0x0000002423102224 */ /* 0x004fce00078e0210 */
.L_x_7121:
[----:B------:R-:W-:-:S04]  /*7500*/  LOP3.LUT R79, R16, 0xffffffe0, RZ, 0xc0, !PT ;  /* 0xffffffe0104f7812 */ /* 0x000fc800078ec0ff */
[----:B------:R-:W-:-:S05]  /*7510*/  IADD3 R78, P2, R18, R79, RZ ;  /* 0x0000004f124e7210 */ /* 0x000fca0007f5e0ff */
[----:B------:R-:W-:-:S05]  /*7520*/  IMAD.X R79, RZ, RZ, R19, P2 ;  /* 0x000000ffff4f7224 */ /* 0x000fca00010e0613 */
[----:B------:R1:W5:Y:S04]  /*7530*/  LDG.E.128 R36, desc[UR60][R78.64] ;  /* 0x0000003c4e247981 */ /* 0x000368000c1e1d00 */
[----:B------:R1:W5:Y:S01]  /*7540*/  LDG.E.128 R32, desc[UR60][R78.64+0x10] ;  /* 0x0000103c4e207981 */ /* 0x000362000c1e1d00 */
[----:B0-----:R-:W-:-:S04]  /*7550*/  IADD3 R77, R3, R0, RZ ;  /* 0x00000000034d7210 */ /* 0x001fc80007ffe0ff */
        /* <DEDUP_REMOVED lines=276> */
.L_x_7122:
        /* <DEDUP_REMOVED lines=282> */
.L_x_7123:
        /* <DEDUP_REMOVED lines=282> */
.L_x_7124:
[----:B------:R-:W-:-:S04]  /*a9e0*/  LOP3.LUT R41, R16, 0xffffffe0, RZ, 0xc0, !PT ;  /* 0xffffffe010297812 */ /* 0x000fc800078ec0ff */
[----:B------:R-:W-:-:S04]  /*a9f0*/  IADD3 R18, P1, R18, R41, RZ ;  /* 0x0000002912127210 */ /* 0x000fc80007f3e0ff */
[----:B------:R-:W-:-:S05]  /*aa00*/  IADD3.X R19, RZ, R19, RZ, P1, !PT ;  /* 0x00000013ff137210 */ /* 0x000fca0000ffe4ff */
[----:B------:R1:W5:Y:S04]  /*aa10*/  LDG.E.128 R40, desc[UR60][R18.64] ;  /* 0x0000003c12287981 */ /* 0x000368000c1e1d00 */
[----:B------:R1:W5:Y:S02]  /*aa20*/  LDG.E.128 R44, desc[UR60][R18.64+0x10] ;  /* 0x0000103c122c7981 */ /* 0x000364000c1e1d00 */
.L_x_7120:
[----:B------:R-:W-:Y:S05]  /*aa30*/  BSYNC B0 ;  /* 0x0000000000007941 */ /* 0x000fea0003800000 */
.L_x_7119:
[----:B------:R-:W-:Y:S04]  /*aa40*/  BSSY B0, `(.L_x_7125) ;  /* 0x000001a000007945 */ /* 0x000fe80003800000 */
[----:B------:R-:W-:Y:S05]  /*aa50*/  @P0 BRA `(.L_x_7126) ;  /* 0x0000000000600947 */ /* 0x000fea0003800000 */
[----:B------:R-:W-:Y:S01]  /*aa60*/  IMAD.IADD R3, R3, 0x1, R0 ;  /* 0x0000000103037824 */ /* 0x000fe200078e0200 */
[----:B-----5:R-:W-:Y:S02]  /*aa70*/  DADD R20, R20, R36 ;  /* 0x0000000014147229 */ /* 0x020fe40000000024 */
[----:B------:R-:W-:Y:S02]  /*aa80*/  DADD R48, R48, R38 ;  /* 0x0000000030307229 */ /* 0x000fe40000000026 */
[----:B------:R-:W-:Y:S01]  /*aa90*/  ISETP.GE.U32.AND P0, PT, R3, R60, PT ;  /* 0x0000003c0300720c */ /* 0x000fe20003f06070 */
[----:B------:R-:W-:Y:S02]  /*aaa0*/  DADD R50, R50, R32 ;  /* 0x0000000032327229 */ /* 0x000fe40000000020 */
[----:B------:R-:W-:-:S10]  /*aab0*/  DADD R52, R52, R34 ;  /* 0x0000000034347229 */ /* 0x000fd40000000022 */
[----:B------:R-:W-:Y:S05]  /*aac0*/  @P0 BRA `(.L_x_7126) ;  /* 0x0000000000440947 */ /* 0x000fea0003800000 */
[----:B------:R-:W-:Y:S01]  /*aad0*/  IADD3 R3, R3, R0, RZ ;  /* 0x0000000003037210 */ /* 0x000fe20007ffe0ff */
[----:B------:R-:W-:Y:S02]  /*aae0*/  DADD R54, R54, R28 ;  /* 0x0000000036367229 */ /* 0x000fe4000000001c */
[----:B------:R-:W-:Y:S01]  /*aaf0*/  DADD R56, R56, R30 ;  /* 0x0000000038387229 */ /* 0x000fe2000000001e */
[----:B------:R-:W-:Y:S01]  /*ab00*/  ISETP.GE.U32.AND P0, PT, R3, R60, PT ;  /* 0x0000003c0300720c */ /* 0x000fe20003f06070 */
[----:B------:R-:W-:Y:S02]  /*ab10*/  DADD R58, R58, R24 ;  /* 0x000000003a3a7229 */ /* 0x000fe40000000018 */
[----:B------:R-:W-:-:S10]  /*ab20*/  DADD R62, R62, R26 ;  /* 0x000000003e3e7229 */ /* 0x000fd4000000001a */
[----:B------:R-:W-:Y:S05]  /*ab30*/  @P0 BRA `(.L_x_7126) ;  /* 0x0000000000280947 */ /* 0x000fea0003800000 */
[----:B------:R-:W-:Y:S01]  /*ab40*/  IMAD.IADD R3, R3, 0x1, R0 ;  /* 0x0000000103037824 */ /* 0x000fe200078e0200 */
[----:B------:R-:W-:Y:S02]  /*ab50*/  DADD R64, R64, R12 ;  /* 0x0000000040407229 */ /* 0x000fe4000000000c */
[----:B------:R-:W-:Y:S02]  /*ab60*/  DADD R66, R66, R14 ;  /* 0x0000000042427229 */ /* 0x000fe4000000000e */
[----:B------:R-:W-:Y:S01]  /*ab70*/  ISETP.GE.U32.AND P0, PT, R3, R60, PT ;  /* 0x0000003c0300720c */ /* 0x000fe20003f06070 */
[----:B------:R-:W-:Y:S02]  /*ab80*/  DADD R68, R68, R8 ;  /* 0x0000000044447229 */ /* 0x000fe40000000008 */
[----:B------:R-:W-:-:S10]  /*ab90*/  DADD R70, R70, R10 ;  /* 0x0000000046467229 */ /* 0x000fd4000000000a */
[----:B------:R-:W-:Y:S02]  /*aba0*/  @!P0 DADD R4, R4, R40 ;  /* 0x0000000004048229 */ /* 0x000fe40000000028 */
[----:B------:R-:W-:Y:S02]  /*abb0*/  @!P0 DADD R6, R6, R42 ;  /* 0x0000000006068229 */ /* 0x000fe4000000002a */
[----:B------:R-:W-:Y:S02]  /*abc0*/  @!P0 DADD R74, R74, R44 ;  /* 0x000000004a4a8229 */ /* 0x000fe4000000002c */
[----:B------:R-:W-:-:S11]  /*abd0*/  @!P0 DADD R72, R72, R46 ;  /* 0x0000000048488229 */ /* 0x000fd6000000002e */
.L_x_7126:
[----:B------:R-:W-:Y:S05]  /*abe0*/  BSYNC B0 ;  /* 0x0000000000007941 */ /* 0x000fea0003800000 */
.L_x_7125:
        /* <DEDUP_REMOVED lines=9> */
[----:B-----5:R-:W-:Y:S02]  /*ac80*/  DADD R26, R52, R72 ;  /* 0x00000000341a7229 */ /* 0x020fe40000000048 */
[----:B------:R-:W-:Y:S02]  /*ac90*/  DADD R24, R50, R74 ;  /* 0x0000000032187229 */ /* 0x000fe4000000004a */
[----:B------:R-:W-:Y:S01]  /*aca0*/  DADD R68, R20, R4 ;  /* 0x0000000014447229 */ /* 0x000fe20000000004 */
[----:B------:R-:W-:Y:S10]  /*acb0*/  BRA `(.L_x_7094) ;  /* 0x0000001400c47947 */ /* 0x000ff40003800000 */
.L_x_7111:
        /* <DEDUP_REMOVED lines=68> */
.L_x_7129:
[-C--:B------:R-:W-:Y:S01]  /*b100*/  IADD3 R29, R0, R3.reuse, RZ ;  /* 0x00000003001d7210 */ /* 0x080fe20007ffe0ff */
[----:B------:R-:W-:-:S04]  /*b110*/  IMAD R3, R16, R3, RZ ;  /* 0x0000000310037224 */ /* 0x000fc800078e02ff */
[----:B------:R-:W-:Y:S01]  /*b120*/  IMAD.IADD R31, R29, 0x1, R0 ;  /* 0x000000011d1f7824 */ /* 0x000fe200078e0200 */
[----:B------:R-:W-:Y:S01]  /*b130*/  SHF.R.U32.HI R3, RZ, 0x1, R3 ;  /* 0x00000001ff037819 */ /* 0x000fe20000011603 */
[----:B------:R-:W-:-:S03]  /*b140*/  IMAD R29, R16, R29, RZ ;  /* 0x0000001d101d7224 */ /* 0x000fc600078e02ff */
[----:B------:R-:W-:Y:S01]  /*b150*/  IADD3 R61, R31, R0, RZ ;  /* 0x000000001f3d7210 */ /* 0x000fe20007ffe0ff */
[----:B------:R-:W-:Y:S01]  /*b160*/  IMAD.WIDE.U32 R76, R3, 0x20, R18 ;  /* 0x00000020034c7825 */ /* 0x000fe200078e0012 */
[----:B------:R-:W-:-:S03]  /*b170*/  SHF.R.U32.HI R29, RZ, 0x1, R29 ;  /* 0x00000001ff1d7819 */ /* 0x000fc6000001161d */
[C---:B------:R-:W-:Y:S01]  /*b180*/  IMAD R31, R16.reuse, R31, RZ ;  /* 0x0000001f101f7224 */ /* 0x040fe200078e02ff */
[----:B------:R-:W2:Y:S01]  /*b190*/  LDG.E.128 R40, desc[UR60][R76.64] ;  /* 0x0000003c4c287981 */ /* 0x000ea2000c1e1d00 */
[----:B------:R-:W-:Y:S02]  /*b1a0*/  IMAD R3, R16, R61, RZ ;  /* 0x0000003d10037224 */ /* 0x000fe400078e02ff */
[----:B------:R-:W-:Y:S01]  /*b1b0*/  IMAD.WIDE.U32 R78, R29, 0x20, R18 ;  /* 0x000000201d4e7825 */ /* 0x000fe200078e0012 */
[----:B------:R-:W-:Y:S01]  /*b1c0*/  SHF.R.U32.HI R31, RZ, 0x1, R31 ;  /* 0x00000001ff1f7819 */ /* 0x000fe2000001161f */
[----:B------:R-:W3:Y:S01]  /*b1d0*/  LDG.E.128 R36, desc[UR60][R76.64+0x10] ;  /* 0x0000103c4c247981 */ /* 0x000ee2000c1e1d00 */
[----:B------:R-:W-:-:S03]  /*b1e0*/  SHF.R.U32.HI R3, RZ, 0x1, R3 ;  /* 0x00000001ff037819 */ /* 0x000fc60000011603 */
        /* <DEDUP_REMOVED lines=26> */
[----:B------:R-:W-:Y:S01]  /*b390*/  DADD R72, R54, R72 ;  /* 0x0000000036487229 */ /* 0x000fe20000000048 */
[----:B------:R-:W-:Y:S10]  /*b3a0*/  @!P0 BRA `(.L_x_7129) ;  /* 0xfffffffc00548947 */ /* 0x000ff4000383ffff */
[----:B------:R-:W-:Y:S05]  /*b3b0*/  BSYNC B1 ;  /* 0x0000000000017941 */ /* 0x000fea0003800000 */
.L_x_7128:
[----:B------:R-:W-:Y:S05]  /*b3c0*/  BSYNC B0 ;  /* 0x0000000000007941 */ /* 0x000fea0003800000 */
.L_x_7127:
        /* <DEDUP_REMOVED lines=19> */
[----:B------:R-:W-:Y:S01]  /*b500*/  IADD3 R45, R61, R0, RZ ;  /* 0x000000003d2d7210 */ /* 0x000fe20007ffe0ff */
        /* <DEDUP_REMOVED lines=11> */
.L_x_7131:
[----:B------:R-:W-:Y:S05]  /*b5c0*/  BSYNC B0 ;  /* 0x0000000000007941 */ /* 0x000fea0003800000 */
.L_x_7130:
        /* <DEDUP_REMOVED lines=26> */
.L_x_7133:
[----:B------:R-:W-:Y:S05]  /*b770*/  BSYNC B0 ;  /* 0x0000000000007941 */ /* 0x000fea0003800000 */
.L_x_7132:
        /* <DEDUP_REMOVED lines=13> */
.L_x_7110:
        /* <DEDUP_REMOVED lines=8> */
[----:B------:R-:W1:Y:S01]  /*b8d0*/  LDC.64 R4, c[0x0][0x220] ;  /* 0x00008800ff047b82 */ /* 0x000e620000000a00 */
[----:B------:R-:W-:Y:S02]  /*b8e0*/  CS2R R58, SRZ ;  /* 0x00000000003a7805 */ /* 0x000fe4000001ff00 */
[----:B------:R-:W-:Y:S02]  /*b8f0*/  CS2R R56, SRZ ;  /* 0x0000000000387805 */ /* 0x000fe4000001ff00 */
[----:B------:R-:W-:Y:S02]  /*b900*/  CS2R R30, SRZ ;  /* 0x00000000001e7805 */ /* 0x000fe4000001ff00 */
[----:B------:R-:W-:Y:S02]  /*b910*/  CS2R R28, SRZ ;  /* 0x00000000001c7805 */ /* 0x000fe4000001ff00 */
[----:B------:R-:W-:-:S02]  /*b920*/  CS2R R34, SRZ ;  /* 0x0000000000227805 */ /* 0x000fc4000001ff00 */
[----:B------:R-:W-:Y:S02]  /*b930*/  CS2R R32, SRZ ;  /* 0x0000000000207805 */ /* 0x000fe4000001ff00 */
[----:B------:R-:W-:Y:S01]  /*b940*/  CS2R R38, SRZ ;  /* 0x0000000000267805 */ /* 0x000fe2000001ff00 */
[----:B------:R-:W2:Y:S01]  /*b950*/  LDC.64 R14, c[0x0][0x228] ;  /* 0x00008a00ff0e7b82 */ /* 0x000ea20000000a00 */
[----:B------:R-:W-:Y:S02]  /*b960*/  CS2R R36, SRZ ;  /* 0x0000000000247805 */ /* 0x000fe4000001ff00 */
[----:B------:R-:W-:Y:S02]  /*b970*/  CS2R R42, SRZ ;  /* 0x00000000002a7805 */ /* 0x000fe4000001ff00 */
[----:B------:R-:W-:Y:S01]  /*b980*/  CS2R R40, SRZ ;  /* 0x0000000000287805 */ /* 0x000fe2000001ff00 */
        /* <DEDUP_REMOVED lines=56> */
.L_x_7136:
[----:B------:R-:W-:Y:S02]  /*bd10*/  IADD3 R29, R3, R0, RZ ;  /* 0x00000000031d7210 */ /* 0x000fe40007ffe0ff */
[----:B------:R-:W-:Y:S02]  /*bd20*/  SHF.R.U32.HI R77, RZ, 0x1, R3 ;  /* 0x00000001ff4d7819 */ /* 0x000fe40000011603 */
[----:B------:R-:W-:Y:S01]  /*bd30*/  SHF.R.U32.HI R79, RZ, 0x1, R29 ;  /* 0x00000001ff4f7819 */ /* 0x000fe2000001161d */
[----:B------:R-:W-:Y:S02]  /*bd40*/  IMAD.IADD R3, R29, 0x1, R0 ;  /* 0x000000011d037824 */ /* 0x000fe400078e0200 */
[----:B------:R-:W-:-:S03]  /*bd50*/  IMAD.WIDE.U32 R76, R77, 0x20, R18 ;  /* 0x000000204d4c7825 */ /* 0x000fc600078e0012 */
[----:B------:R-:W-:Y:S01]  /*bd60*/  SHF.R.U32.HI R81, RZ, 0x1, R3 ;  /* 0x00000001ff517819 */ /* 0x000fe20000011603 */
[----:B------:R-:W-:Y:S01]  /*bd70*/  IMAD.WIDE.U32 R78, R79, 0x20, R18 ;  /* 0x000000204f4e7825 */ /* 0x000fe200078e0012 */
[----:B------:R-:W-:Y:S01]  /*bd80*/  IADD3 R3, R3, R0, RZ ;  /* 0x0000000003037210 */ /* 0x000fe20007ffe0ff */
[----:B------:R-:W2:Y:S03]  /*bd90*/  LDG.E.128 R40, desc[UR60][R76.64] ;  /* 0x0000003c4c287981 */ /* 0x000ea6000c1e1d00 */
[----:B------:R-:W-:Y:S01]  /*bda0*/  SHF.R.U32.HI R83, RZ, 0x1, R3 ;  /* 0x00000001ff537819 */ /* 0x000fe20000011603 */
[--C-:B------:R-:W-:Y:S01]  /*bdb0*/  IMAD.WIDE.U32 R80, R81, 0x20, R18.reuse ;  /* 0x0000002051507825 */ /* 0x100fe200078e0012 */
[----:B------:R-:W3:Y:S03]  /*bdc0*/  LDG.E.128 R36, desc[UR60][R76.64+0x10] ;  /* 0x0000103c4c247981 */ /* 0x000ee6000c1e1d00 */
[----:B------:R-:W-:Y:S01]  /*bdd0*/  IMAD.WIDE.U32 R82, R83, 0x20, R18 ;  /* 0x0000002053527825 */ /* 0x000fe200078e0012 */
[----:B------:R-:W4:Y:S04]  /*bde0*/  LDG.E.128 R32, desc[UR60][R78.64] ;  /* 0x0000003c4e207981 */ /* 0x000f28000c1e1d00 */
        /* <DEDUP_REMOVED lines=26> */
.L_x_7135:
[----:B------:R-:W-:Y:S05]  /*bf90*/  BSYNC B0 ;  /* 0x0000000000007941 */ /* 0x000fea0003800000 */
.L_x_7134:
[----:B------:R-:W-:Y:S01]  /*bfa0*/  ISETP.GE.U32.AND P1, PT, R3, R60, PT ;  /* 0x0000003c0300720c */ /* 0x000fe20003f26070 */
[----:B------:R-:W-:-:S12]  /*bfb0*/  BSSY B0, `(.L_x_7137) ;  /* 0x000001a000007945 */ /* 0x000fd80003800000 */
[----:B------:R-:W-:Y:S05]  /*bfc0*/  @P1 BRA `(.L_x_7138) ;  /* 0x0000000000601947 */ /* 0x000fea0003800000 */
[----:B------:R-:W-:-:S05]  /*bfd0*/  SHF.R.U32.HI R77, RZ, 0x1, R3 ;  /* 0x00000001ff4d7819 */ /* 0x000fca0000011603 */
[----:B------:R-:W-:-:S05]  /*bfe0*/  IMAD.WIDE.U32 R76, R77, 0x20, R18 ;  /* 0x000000204d4c7825 */ /* 0x000fca00078e0012 */
[----:B------:R0:W5:Y:S04]  /*bff0*/  LDG.E.128 R40, desc[UR60][R76.64] ;  /* 0x0000003c4c287981 */ /* 0x000168000c1e1d00 */
[----:B------:R0:W5:Y:S01]  /*c000*/  LDG.E.128 R36, desc[UR60][R76.64+0x10] ;  /* 0x0000103c4c247981 */ /* 0x000162000c1e1d00 */
[----:B------:R-:W-:-:S04]  /*c010*/  IADD3 R61, R3, R0, RZ ;  /* 0x00000000033d7210 */ /* 0x000fc80007ffe0ff */
[----:B------:R-:W-:-:S13]  /*c020*/  ISETP.GE.U32.AND P0, PT, R61, R60, PT ;  /* 0x0000003c3d00720c */ /* 0x000fda0003f06070 */
[----:B0-----:R-:W-:Y:S05]  /*c030*/  @P0 BRA `(.L_x_7138) ;  /* 0x0000000000440947 */ /* 0x001fea0003800000 */
[----:B------:R-:W-:-:S05]  /*c040*/  SHF.R.U32.HI R77, RZ, 0x1, R61 ;  /* 0x00000001ff4d7819 */ /* 0x000fca000001163d */
[----:B------:R-:W-:-:S05]  /*c050*/  IMAD.WIDE.U32 R76, R77, 0x20, R18 ;  /* 0x000000204d4c7825 */ /* 0x000fca00078e0012 */
[----:B------:R0:W5:Y:S04]  /*c060*/  LDG.E.128 R32, desc[UR60][R76.64] ;  /* 0x0000003c4c207981 */ /* 0x000168000c1e1d00 */
[----:B------:R0:W5:Y:S01]  /*c070*/  LDG.E.128 R28, desc[UR60][R76.64+0x10] ;  /* 0x0000103c4c1c7981 */ /* 0x000162000c1e1d00 */
[----:B------:R-:W-:-:S05]  /*c080*/  IMAD.IADD R61, R61, 0x1, R0 ;  /* 0x000000013d3d7824 */ /* 0x000fca00078e0200 */
[----:B------:R-:W-:-:S13]  /*c090*/  ISETP.GE.U32.AND P0, PT, R61, R60, PT ;  /* 0x0000003c3d00720c */ /* 0x000fda0003f06070 */
[----:B0-----:R-:W-:Y:S05]  /*c0a0*/  @P0 BRA `(.L_x_7138) ;  /* 0x0000000000280947 */ /* 0x001fea0003800000 */
[----:B------:R-:W-:Y:S02]  /*c0b0*/  IADD3 R45, R61, R0, RZ ;  /* 0x000000003d2d7210 */ /* 0x000fe40007ffe0ff */
[----:B------:R-:W-:Y:S02]  /*c0c0*/  SHF.R.U32.HI R77, RZ, 0x1, R61 ;  /* 0x00000001ff4d7819 */ /* 0x000fe4000001163d */
[----:B------:R-:W-:-:S03]  /*c0d0*/  ISETP.GE.U32.AND P0, PT, R45, R60, PT ;  /* 0x0000003c2d00720c */ /* 0x000fc60003f06070 */
[----:B------:R-:W-:-:S05]  /*c0e0*/  IMAD.WIDE.U32 R76, R77, 0x20, R18 ;  /* 0x000000204d4c7825 */ /* 0x000fca00078e0012 */
[----:B------:R0:W5:Y:S05]  /*c0f0*/  LDG.E.128 R56, desc[UR60][R76.64] ;  /* 0x0000003c4c387981 */ /* 0x00016a000c1e1d00 */
[----:B------:R-:W-:-:S05]  /*c100*/  @!P0 SHF.R.U32.HI R45, RZ, 0x1, R45 ;  /* 0x00000001ff2d8819 */ /* 0x000fca000001162d */
[----:B------:R-:W-:Y:S02]  /*c110*/  @!P0 IMAD.WIDE.U32 R18, R45, 0x20, R18 ;  /* 0x000000202d128825 */ /* 0x000fe400078e0012 */
[----:B------:R0:W5:Y:S04]  /*c120*/  LDG.E.128 R44, desc[UR60][R76.64+0x10] ;  /* 0x0000103c4c2c7981 */ /* 0x000168000c1e1d00 */
[----:B------:R0:W5:Y:S04]  /*c130*/  @!P0 LDG.E.128 R48, desc[UR60][R18.64] ;  /* 0x0000003c12308981 */ /* 0x000168000c1e1d00 */
[----:B------:R0:W5:Y:S02]  /*c140*/  @!P0 LDG.E.128 R52, desc[UR60][R18.64+0x10] ;  /* 0x0000103c12348981 */ /* 0x000164000c1e1d00 */
.L_x_7138:
[----:B------:R-:W-:Y:S05]  /*c150*/  BSYNC B0 ;  /* 0x0000000000007941 */ /* 0x000fea0003800000 */
.L_x_7137:
        /* <DEDUP_REMOVED lines=26> */
.L_x_7140:
[----:B------:R-:W-:Y:S05]  /*c300*/  BSYNC B0 ;  /* 0x0000000000007941 */ /* 0x000fea0003800000 */
.L_x_7139:
        /* <DEDUP_REMOVED lines=12> */
.L_x_7094:
[----:B------:R-:W-:Y:S05]  /*c3d0*/  BSYNC B6 ;  /* 0x0000000000067941 */ /* 0x000fea0003800000 */
.L_x_7093:
[----:B------:R-:W-:Y:S02]  /*c3e0*/  ULDC UR4, c[0x0][0x24c] ;  /* 0x0000930000047ab9 */ /* 0x000fe40000000800 */
[----:B------:R-:W-:-:S13]  /*c3f0*/  ISETP.NE.AND P0, PT, RZ, UR4, PT ;  /* 0x00000004ff007c0c */ /* 0x000fda000bf05270 */
[----:B------:R-:W-:Y:S05]  /*c400*/  @!P0 BRA `(.L_x_7141) ;  /* 0x00000000008c8947 */ /* 0x000fea0003800000 */
[----:B------:R-:W2:Y:S01]  /*c410*/  S2R R4, SR_CgaCtaId ;  /* 0x0000000000047919 */ /* 0x000ea20000008800 */
[----:B------:R-:W3:Y:S01]  /*c420*/  LDC R14, c[0x0][RZ] ;  /* 0x00000000ff0e7b82 */ /* 0x000ee20000000800 */
[----:B------:R-:W-:-:S04]  /*c430*/  MOV R0, 0x400 ;  /* 0x0000040000007802 */ /* 0x000fc80000000f00 */
[----:B------:R-:W-:-:S03]  /*c440*/  IADD3 R3, R0, 0x10, RZ ;  /* 0x0000001000037810 */ /* 0x000fc60007ffe0ff */
[----:B------:R-:W4:Y:S01]  /*c450*/  LDC R15, c[0x0][0x4] ;  /* 0x00000100ff0f7b82 */ /* 0x000f220000000800 */
[----:B---3--:R-:W-:Y:S01]  /*c460*/  IMAD R0, R2, R14, R17 ;  /* 0x0000000e02007224 */ /* 0x008fe200078e0211 */
[----:B--2---:R-:W-:-:S05]  /*c470*/  LEA R3, R4, R3, 0x18 ;  /* 0x0000000304037211 */ /* 0x004fca00078ec0ff */
[----:B------:R-:W-:Y:S01]  /*c480*/  IMAD R13, R0, 0x20, R3 ;  /* 0x00000020000d7824 */ /* 0x000fe200078e0203 */
[----:B----4-:R-:W-:-:S04]  /*c490*/  SHF.R.U32.HI R0, RZ, 0x1, R15 ;  /* 0x00000001ff007819 */ /* 0x010fc8000001160f */
[----:B------:R2:W-:Y:S01]  /*c4a0*/  STS.128 [R13], R68 ;  /* 0x000000440d007388 */ /* 0x0005e20000000c00 */
[----:B------:R-:W-:-:S03]  /*c4b0*/  ISETP.NE.AND P0, PT, R0, RZ, PT ;  /* 0x000000ff0000720c */ /* 0x000fc60003f05270 */
[----:B------:R2:W-:Y:S10]  /*c4c0*/  STS.128 [R13+0x10], R24 ;  /* 0x000010180d007388 */ /* 0x0005f40000000c00 */
[----:B------:R-:W-:Y:S05]  /*c4d0*/  @!P0 BRA `(.L_x_7141) ;  /* 0x0000000000588947 */ /* 0x000fea0003800000 */
.L_x_7144:
        /* <DEDUP_REMOVED lines=9> */
[----:B------:R-:W-:-:S04]  /*c570*/  IMAD R0, R4, R14, R17 ;  /* 0x0000000e04007224 */ /* 0x000fc800078e0211 */
[----:B------:R-:W-:-:S05]  /*c580*/  IMAD R0, R0, 0x20, R3 ;  /* 0x0000002000007824 */ /* 0x000fca00078e0203 */
        /* <DEDUP_REMOVED lines=8> */
.L_x_7143:
[----:B------:R-:W-:Y:S05]  /*c610*/  BSYNC B0 ;  /* 0x0000000000007941 */ /* 0x000fea0003800000 */
.L_x_7142:
[----:B------:R-:W-:Y:S01]  /*c620*/  MOV R0, R12 ;  /* 0x0000000c00007202 */ /* 0x000fe20000000f00 */
[----:B------:R-:W-:Y:S06]  /*c630*/  @P1 BRA `(.L_x_7144) ;  /* 0xfffffffc00a81947 */ /* 0x000fec000383ffff */
.L_x_7141:
[----:B------:R-:W-:Y:S02]  /*c640*/  ULDC UR4, c[0x0][0x248] ;  /* 0x0000920000047ab9 */ /* 0x000fe40000000800 */
[----:B------:R-:W-:-:S13]  /*c650*/  ISETP.NE.AND P0, PT, RZ, UR4, PT ;  /* 0x00000004ff007c0c */ /* 0x000fda000bf05270 */
[----:B------:R-:W-:Y:S05]  /*c660*/  @!P0 BRA `(.L_x_7145) ;  /* 0x0000000000ec8947 */ /* 0x000fea0003800000 */
[----:B--23--:R-:W2:Y:S02]  /*c670*/  LDC R13, c[0x0][RZ] ;  /* 0x00000000ff0d7b82 */ /* 0x00cea40000000800 */
        /* <DEDUP_REMOVED lines=16> */
[----:B------:R-:W-:-:S07]  /*c780*/  IMAD.MOV.U32 R0, RZ, RZ, R4 ;  /* 0x000000ffff007224 */ /* 0x000fce00078e0004 */
.L_x_7149:
[----:B------:R-:W-:Y:S01]  /*c790*/  IADD3 R4, R17, R0, RZ ;  /* 0x0000000011047210 */ /* 0x000fe20007ffe0ff */
[----:B------:R-:W-:Y:S05]  /*c7a0*/  WARPSYNC.ALL ;  /* 0x0000000000007948 */ /* 0x000fea0003800000 */
[----:B------:R-:W-:Y:S01]  /*c7b0*/  BAR.SYNC.DEFER_BLOCKING 0x0 ;  /* 0x0000000000007b1d */ /* 0x000fe20000010000 */
[----:B------:R-:W-:-:S04]  /*c7c0*/  ISETP.GE.U32.AND P0, PT, R4, R13, PT ;  /* 0x0000000d0400720c */ /* 0x000fc80003f06070 */
[----:B------:R-:W-:Y:S01]  /*c7d0*/  ISETP.GE.U32.OR P0, PT, R17, R0, P0 ;  /* 0x000000001100720c */ /* 0x000fe20000706470 */
[----:B------:R-:W-:-:S12]  /*c7e0*/  BSSY B0, `(.L_x_7147) ;  /* 0x000000b000007945 */ /* 0x000fd80003800000 */
[----:B---3--:R-:W-:Y:S05]  /*c7f0*/  @P0 BRA `(.L_x_7148) ;  /* 0x0000000000240947 */ /* 0x008fea0003800000 */
        /* <DEDUP_REMOVED lines=9> */
.L_x_7148:
[----:B------:R-:W-:Y:S05]  /*c890*/  BSYNC B0 ;  /* 0x0000000000007941 */ /* 0x000fea0003800000 */
.L_x_7147:
[----:B------:R-:W-:-:S04]  /*c8a0*/  SHF.R.S32.HI R0, RZ, 0x1, R0 ;  /* 0x00000001ff007819 */ /* 0x000fc80000011400 */
[----:B------:R-:W-:-:S13]  /*c8b0*/  ISETP.GE.AND P0, PT, R0, 0x20, PT ;  /* 0x000000200000780c */ /* 0x000fda0003f06270 */
[----:B------:R-:W-:Y:S05]  /*c8c0*/  @P0 BRA `(.L_x_7149) ;  /* 0xfffffffc00b00947 */ /* 0x000fea000383ffff */
[----:B------:R-:W-:-:S07]  /*c8d0*/  MOV R0, 0x20 ;  /* 0x0000002000007802 */ /* 0x000fce0000000f00 */
.L_x_7146:
[----:B------:R-:W-:Y:S01]  /*c8e0*/  ISETP.GE.AND P0, PT, R0, 0x2, PT ;  /* 0x000000020000780c */ /* 0x000fe20003f06270 */
[----:B------:R-:W-:Y:S05]  /*c8f0*/  WARPSYNC.ALL ;  /* 0x0000000000007948 */ /* 0x000fea0003800000 */
[----:B------:R-:W-:Y:S07]  /*c900*/  BAR.SYNC.DEFER_BLOCKING 0x0 ;  /* 0x0000000000007b1d */ /* 0x000fee0000010000 */
[----:B------:R-:W-:Y:S05]  /*c910*/  @!P0 BRA `(.L_x_7145) ;  /* 0x0000000000408947 */ /* 0x000fea0003800000 */
[----:B--23--:R-:W-:-:S07]  /*c920*/  IMAD.MOV.U32 R3, RZ, RZ, 0x1 ;  /* 0x00000001ff037424 */ /* 0x00cfce00078e00ff */
.L_x_7150:
[----:B------:R-:W-:Y:S04]  /*c930*/  SHFL.DOWN PT, R5, R69, R3, 0x1f ;  /* 0x08001f0345057589 */ /* 0x000fe800000e0000 */
[----:B------:R-:W2:Y:S04]  /*c940*/  SHFL.DOWN PT, R4, R68, R3, 0x1f ;  /* 0x08001f0344047589 */ /* 0x000ea800000e0000 */
[----:B------:R-:W-:Y:S04]  /*c950*/  SHFL.DOWN PT, R7, R71, R3, 0x1f ;  /* 0x08001f0347077589 */ /* 0x000fe800000e0000 */
[----:B------:R-:W3:Y:S04]  /*c960*/  SHFL.DOWN PT, R6, R70, R3, 0x1f ;  /* 0x08001f0346067589 */ /* 0x000ee800000e0000 */
[----:B------:R-:W-:Y:S04]  /*c970*/  SHFL.DOWN PT, R9, R25, R3, 0x1f ;  /* 0x08001f0319097589 */ /* 0x000fe800000e0000 */
[----:B------:R-:W4:Y:S04]  /*c980*/  SHFL.DOWN PT, R8, R24, R3, 0x1f ;  /* 0x08001f0318087589 */ /* 0x000f2800000e0000 */
[----:B------:R-:W-:Y:S04]  /*c990*/  SHFL.DOWN PT, R11, R27, R3, 0x1f ;  /* 0x08001f031b0b7589 */ /* 0x000fe800000e0000 */
[----:B------:R0:W1:Y:S01]  /*c9a0*/  SHFL.DOWN PT, R10, R26, R3, 0x1f ;  /* 0x08001f031a0a7589 */ /* 0x00006200000e0000 */
[----:B--2---:R-:W-:-:S02]  /*c9b0*/  DADD R68, R4, R68 ;  /* 0x0000000004447229 */ /* 0x004fc40000000044 */
[----:B---3--:R-:W-:Y:S01]  /*c9c0*/  DADD R70, R6, R70 ;  /* 0x0000000006467229 */ /* 0x008fe20000000046 */
[----:B0-----:R-:W-:-:S04]  /*c9d0*/  SHF.L.U32 R3, R3, 0x1, RZ ;  /* 0x0000000103037819 */ /* 0x001fc800000006ff */
[----:B------:R-:W-:Y:S01]  /*c9e0*/  ISETP.GE.AND P0, PT, R3, R0, PT ;  /* 0x000000000300720c */ /* 0x000fe20003f06270 */
[----:B----4-:R-:W-:Y:S02]  /*c9f0*/  DADD R24, R8, R24 ;  /* 0x0000000008187229 */ /* 0x010fe40000000018 */
[----:B-1----:R-:W-:-:S10]  /*ca00*/  DADD R26, R10, R26 ;  /* 0x000000000a1a7229 */ /* 0x002fd4000000001a */
[----:B------:R-:W-:Y:S05]  /*ca10*/  @!P0 BRA `(.L_x_7150) ;  /* 0xfffffffc00c48947 */ /* 0x000fea000383ffff */
.L_x_7145:
[----:B--23--:R-:W2:Y:S01]  /*ca20*/  LDC R3, c[0x0][0x404] ;  /* 0x00010100ff037b82 */ /* 0x00cea20000000800 */
[----:B------:R-:W-:Y:S01]  /*ca30*/  MOV R16, RZ ;  /* 0x000000ff00107202 */ /* 0x000fe20000000f00 */
[----:B01----:R-:W-:Y:S01]  /*ca40*/  IMAD.MOV.U32 R18, RZ, RZ, RZ ;  /* 0x000000ffff127224 */ /* 0x003fe200078e00ff */
        /* <DEDUP_REMOVED lines=276> */
.L_x_7151:
        /* <DEDUP_REMOVED lines=278> */
.L_x_7152:
        /* <DEDUP_REMOVED lines=297> */
.L_x_7154:
        /* <DEDUP_REMOVED lines=277> */
.L_x_7155:
        /* <DEDUP_REMOVED lines=16> */
.L_x_7157:
[----:B------:R-:W-:Y:S05]  /*111d0*/  BSYNC B0 ;  /* 0x0000000000007941 */ /* 0x000fea0003800000 */
.L_x_7156:
        /* <DEDUP_REMOVED lines=13> */
[----:B------:R0:W-:Y:S04]  /*112b0*/  STG.E.128 desc[UR60][R10.64], R68 ;  /* 0x000000440a007986 */ /* 0x0001e8000c101d3c */
[----:B------:R0:W-:Y:S02]  /*112c0*/  STG.E.128 desc[UR60][R10.64+0x10], R24 ;  /* 0x000010180a007986 */ /* 0x0001e4000c101d3c */
.L_x_7159:
[----:B------:R-:W-:Y:S05]  /*112d0*/  BSYNC B0 ;  /* 0x0000000000007941 */ /* 0x000fea0003800000 */
.L_x_7158:
        /* <DEDUP_REMOVED lines=35> */
.L_x_7161:
[----:B------:R-:W-:Y:S05]  /*11510*/  BSYNC B0 ;  /* 0x0000000000007941 */ /* 0x000fea0003800000 */
.L_x_7160:
        /* <DEDUP_REMOVED lines=19> */
[----:B-----5:R-:W-:Y:S01]  /*11650*/  IMAD.U32 R28, RZ, RZ, UR10 ;  /* 0x0000000aff1c7e24 */ /* 0x020fe2000f8e00ff */
[----:B------:R-:W-:Y:S01]  /*11660*/  MOV R29, UR11 ;  /* 0x0000000b001d7c02 */ /* 0x000fe20008000f00 */
[----:B------:R-:W-:Y:S01]  /*11670*/  IMAD.U32 R31, RZ, RZ, UR13 ;  /* 0x0000000dff1f7e24 */ /* 0x000fe2000f8e00ff */
[----:B------:R-:W-:Y:S01]  /*11680*/  MOV R30, UR12 ;  /* 0x0000000c001e7c02 */ /* 0x000fe20008000f00 */
[----:B------:R-:W-:Y:S04]  /*11690*/  BSSY B0, `(.L_x_7162) ;  /* 0x000003f000007945 */ /* 0x000fe80003800000 */
[----:B------:R-:W-:Y:S05]  /*116a0*/  @!P0 BRA `(.L_x_7163) ;  /* 0x0000000000808947 */ /* 0x000fea0003800000 */
[----:B------:R-:W-:Y:S01]  /*116b0*/  ULDC UR6, c[0x0][0x0] ;  /* 0x0000000000067ab9 */ /* 0x000fe20000000800 */
[----:B------:R-:W-:Y:S01]  /*116c0*/  ULDC UR8, c[0x0][0x244] ;  /* 0x0000910000087ab9 */ /* 0x000fe20000000800 */
[----:B------:R-:W-:Y:S01]  /*116d0*/  IMAD R3, R2, UR6, R17 ;  /* 0x0000000602037c24 */ /* 0x000fe2000f8e0211 */
[----:B0-----:R-:W-:Y:S01]  /*116e0*/  MOV R24, UR10 ;  /* 0x0000000a00187c02 */ /* 0x001fe20008000f00 */
[----:B------:R-:W-:Y:S01]  /*116f0*/  IMAD.U32 R26, RZ, RZ, UR12 ;  /* 0x0000000cff1a7e24 */ /* 0x000fe2000f8e00ff */
[----:B------:R-:W-:Y:S02]  /*11700*/  MOV R25, UR11 ;  /* 0x0000000b00197c02 */ /* 0x000fe40008000f00 */
[----:B------:R-:W-:Y:S02]  /*11710*/  ISETP.GE.U32.AND P0, PT, R3, UR8, PT ;  /* 0x0000000803007c0c */ /* 0x000fe4000bf06070 */
[----:B------:R-:W-:-:S11]  /*11720*/  MOV R27, UR13 ;  /* 0x0000000d001b7c02 */ /* 0x000fd60008000f00 */
[----:B------:R-:W-:Y:S05]  /*11730*/  @P0 BRA `(.L_x_7164) ;  /* 0x0000000000d00947 */ /* 0x000fea0003800000 */
[----:B------:R-:W-:Y:S01]  /*11740*/  ULDC UR7, c[0x0][0x10] ;  /* 0x0000040000077ab9 */ /* 0x000fe20000000800 */
[----:B------:R-:W0:Y:S01]  /*11750*/  LDC R34, c[0x0][0x4] ;  /* 0x00000100ff227b82 */ /* 0x000e220000000800 */
[----:B------:R-:W-:Y:S01]  /*11760*/  BSSY B1, `(.L_x_7165) ;  /* 0x0000013000017945 */ /* 0x000fe20003800000 */
[----:B------:R-:W-:Y:S01]  /*11770*/  MOV R24, UR10 ;  /* 0x0000000a00187c02 */ /* 0x000fe20008000f00 */
[----:B------:R-:W-:Y:S01]  /*11780*/  IMAD.U32 R25, RZ, RZ, UR11 ;  /* 0x0000000bff197e24 */ /* 0x000fe2000f8e00ff */
[----:B------:R-:W-:Y:S01]  /*11790*/  MOV R26, UR12 ;  /* 0x0000000c001a7c02 */ /* 0x000fe20008000f00 */
[----:B------:R-:W-:Y:S01]  /*117a0*/  IMAD R0, R0, UR7, RZ ;  /* 0x0000000700007c24 */ /* 0x000fe2000f8e02ff */
[----:B------:R-:W-:Y:S02]  /*117b0*/  MOV R27, UR13 ;  /* 0x0000000d001b7c02 */ /* 0x000fe40008000f00 */
[----:B------:R-:W1:Y:S01]  /*117c0*/  LDC.64 R32, c[0x0][0x620] ;  /* 0x00018800ff207b82 */ /* 0x000e620000000a00 */
[----:B0-----:R-:W-:-:S07]  /*117d0*/  IMAD R34, R34, UR6, RZ ;  /* 0x0000000622227c24 */ /* 0x001fce000f8e02ff */
.L_x_7166:
[----:B------:R-:W-:-:S04]  /*117e0*/  IMAD.IADD R11, R0, 0x1, R3 ;  /* 0x00000001000b7824 */ /* 0x000fc800078e0203 */
[----:B-1----:R-:W-:-:S05]  /*117f0*/  IMAD.WIDE.U32 R10, R11, 0x20, R32 ;  /* 0x000000200b0a7825 */ /* 0x002fca00078e0020 */
[----:B------:R-:W2:Y:S04]  /*11800*/  LDG.E.128 R12, desc[UR60][R10.64] ;  /* 0x0000003c0a0c7981 */ /* 0x000ea8000c1e1d00 */
[----:B------:R-:W3:Y:S01]  /*11810*/  LDG.E.128 R20, desc[UR60][R10.64+0x10] ;  /* 0x0000103c0a147981 */ /* 0x000ee2000c1e1d00 */
[----:B------:R-:W-:-:S04]  /*11820*/  IADD3 R3, R34, R3, RZ ;  /* 0x0000000322037210 */ /* 0x000fc80007ffe0ff */
[----:B------:R-:W-:Y:S01]  /*11830*/  ISETP.GE.U32.AND P0, PT, R3, UR8, PT ;  /* 0x0000000803007c0c */ /* 0x000fe2000bf06070 */
[----:B--2---:R-:W-:Y:S02]  /*11840*/  DADD R28, R12, R28 ;  /* 0x000000000c1c7229 */ /* 0x004fe4000000001c */
[----:B------:R-:W-:Y:S02]  /*11850*/  DADD R30, R14, R30 ;  /* 0x000000000e1e7229 */ /* 0x000fe4000000001e */
[----:B---3--:R-:W-:Y:S02]  /*11860*/  DADD R24, R20, R24 ;  /* 0x0000000014187229 */ /* 0x008fe40000000018 */
[----:B------:R-:W-:-:S06]  /*11870*/  DADD R26, R22, R26 ;  /* 0x00000000161a7229 */ /* 0x000fcc000000001a */
[----:B------:R-:W-:Y:S05]  /*11880*/  @!P0 BRA `(.L_x_7166) ;  /* 0xfffffffc00d48947 */ /* 0x000fea000383ffff */
[----:B------:R-:W-:Y:S05]  /*11890*/  BSYNC B1 ;  /* 0x0000000000017941 */ /* 0x000fea0003800000 */
.L_x_7165:
[----:B------:R-:W-:Y:S05]  /*118a0*/  BRA `(.L_x_7164) ;  /* 0x0000000000747947 */ /* 0x000fea0003800000 */
.L_x_7163:
[----:B------:R-:W-:Y:S01]  /*118b0*/  ULDC UR7, c[0x0][0x244] ;  /* 0x0000910000077ab9 */ /* 0x000fe20000000800 */
[----:B0-----:R-:W-:Y:S01]  /*118c0*/  MOV R24, UR10 ;  /* 0x0000000a00187c02 */ /* 0x001fe20008000f00 */
        /* <DEDUP_REMOVED lines=11> */
[----:B------:R-:W-:Y:S01]  /*11980*/  IMAD R0, R0, UR6, RZ ;  /* 0x0000000600007c24 */ /* 0x000fe2000f8e02ff */
[----:B------:R-:W-:Y:S02]  /*11990*/  MOV R27, UR13 ;  /* 0x0000000d001b7c02 */ /* 0x000fe40008000f00 */
[----:B------:R-:W1:Y:S08]  /*119a0*/  LDC.64 R32, c[0x0][0x620] ;  /* 0x00018800ff207b82 */ /* 0x000e700000000a00 */
[----:B------:R-:W2:Y:S02]  /*119b0*/  LDC R36, c[0x0][0x4] ;  /* 0x00000100ff247b82 */ /* 0x000ea40000000800 */
.L_x_7167:
[----:B------:R-:W-:-:S05]  /*119c0*/  IADD3 R10, R0, R3, RZ ;  /* 0x00000003000a7210 */ /* 0x000fca0007ffe0ff */
[----:B0-----:R-:W-:-:S04]  /*119d0*/  IMAD R11, R10, R34, R17 ;  /* 0x000000220a0b7224 */ /* 0x001fc800078e0211 */
[----:B-1----:R-:W-:-:S05]  /*119e0*/  IMAD.WIDE.U32 R10, R11, 0x20, R32 ;  /* 0x000000200b0a7825 */ /* 0x002fca00078e0020 */
[----:B------:R-:W3:Y:S04]  /*119f0*/  LDG.E.128 R12, desc[UR60][R10.64] ;  /* 0x0000003c0a0c7981 */ /* 0x000ee8000c1e1d00 */
[----:B------:R-:W4:Y:S01]  /*11a00*/  LDG.E.128 R20, desc[UR60][R10.64+0x10] ;  /* 0x0000103c0a147981 */ /* 0x000f22000c1e1d00 */
[----:B--2---:R-:W-:-:S05]  /*11a10*/  IMAD.IADD R3, R36, 0x1, R3 ;  /* 0x0000000124037824 */ /* 0x004fca00078e0203 */
[----:B------:R-:W-:Y:S01]  /*11a20*/  ISETP.GE.U32.AND P0, PT, R3, UR7, PT ;  /* 0x0000000703007c0c */ /* 0x000fe2000bf06070 */
[----:B---3--:R-:W-:Y:S02]  /*11a30*/  DADD R28, R12, R28 ;  /* 0x000000000c1c7229 */ /* 0x008fe4000000001c */
[----:B------:R-:W-:Y:S02]  /*11a40*/  DADD R30, R14, R30 ;  /* 0x000000000e1e7229 */ /* 0x000fe4000000001e */
[----:B----4-:R-:W-:Y:S02]  /*11a50*/  DADD R24, R20, R24 ;  /* 0x0000000014187229 */ /* 0x010fe40000000018 */
[----:B------:R-:W-:-:S06]  /*11a60*/  DADD R26, R22, R26 ;  /* 0x00000000161a7229 */ /* 0x000fcc000000001a */
[----:B------:R-:W-:Y:S05]  /*11a70*/  @!P0 BRA `(.L_x_7167) ;  /* 0xfffffffc00d08947 */ /* 0x000fea000383ffff */
.L_x_7164:
[----:B------:R-:W-:Y:S05]  /*11a80*/  BSYNC B0 ;  /* 0x0000000000007941 */ /* 0x000fea0003800000 */
.L_x_7162:
        /* <DEDUP_REMOVED lines=12> */
.L_x_7171:
[----:B------:R-:W-:Y:S01]  /*11b50*/  IADD3 R0, R2, R11, RZ ;  /* 0x0000000b02007210 */ /* 0x000fe20007ffe0ff */
[----:B------:R-:W-:Y:S01]  /*11b60*/  BAR.SYNC.DEFER_BLOCKING 0x0 ;  /* 0x0000000000007b1d */ /* 0x000fe20000010000 */
[----:B------:R-:W-:Y:S02]  /*11b70*/  ISETP.GT.AND P2, PT, R11, 0x1, PT ;  /* 0x000000010b00780c */ /* 0x000fe40003f44270 */
[----:B------:R-:W-:-:S03]  /*11b80*/  ISETP.GE.U32.AND P0, PT, R0, UR6, PT ;  /* 0x0000000600007c0c */ /* 0x000fc6000bf06070 */
[----:B------:R-:W-:Y:S01]  /*11b90*/  BSSY B0, `(.L_x_7169) ;  /* 0x000000e000007945 */ /* 0x000fe20003800000 */
        /* <DEDUP_REMOVED lines=13> */
.L_x_7170:
[----:B------:R-:W-:Y:S05]  /*11c70*/  BSYNC B0 ;  /* 0x0000000000007941 */ /* 0x000fea0003800000 */
.L_x_7169:
[----:B------:R-:W-:Y:S05]  /*11c80*/  @P2 BRA `(.L_x_7171) ;  /* 0xfffffffc00b02947 */ /* 0x000fea000383ffff */
.L_x_7168:
[----:B------:R-:W-:Y:S02]  /*11c90*/  ULDC UR4, c[0x0][0x248] ;  /* 0x0000920000047ab9 */ /* 0x000fe40000000800 */
[----:B------:R-:W-:-:S13]  /*11ca0*/  ISETP.NE.AND P0, PT, RZ, UR4, PT ;  /* 0x00000004ff007c0c */ /* 0x000fda000bf05270 */
[----:B------:R-:W-:Y:S05]  /*11cb0*/  @!P0 BRA `(.L_x_7172) ;  /* 0x0000000000c48947 */ /* 0x000fea0003800000 */
[----:B------:R-:W-:Y:S01]  /*11cc0*/  ISETP.GT.AND P0, PT, R10, 0x20, PT ;  /* 0x000000200a00780c */ /* 0x000fe20003f04270 */
[----:B------:R-:W-:-:S12]  /*11cd0*/  IMAD.MOV.U32 R0, RZ, RZ, R10 ;  /* 0x000000ffff007224 */ /* 0x000fd800078e000a */
[----:B------:R-:W-:Y:S05]  /*11ce0*/  @!P0 BRA `(.L_x_7173) ;  /* 0x00000000006c8947 */ /* 0x000fea0003800000 */
[----:B------:R-:W-:Y:S01]  /*11cf0*/  LEA.HI R0, R10, R10, RZ, 0x1 ;  /* 0x0000000a0a007211 */ /* 0x000fe200078f08ff */
[----:B------:R2:W-:Y:S03]  /*11d00*/  STS.128 [R3], R28 ;  /* 0x0000001c03007388 */ /* 0x0005e60000000c00 */
[----:B------:R-:W-:Y:S01]  /*11d10*/  SHF.R.S32.HI R2, RZ, 0x1, R0 ;  /* 0x00000001ff027819 */ /* 0x000fe20000011400 */
[----:B------:R2:W-:Y:S01]  /*11d20*/  STS.128 [R3+0x10], R24 ;  /* 0x0000101803007388 */ /* 0x0005e20000000c00 */
[----:B------:R-:W-:Y:S02]  /*11d30*/  MOV R0, 0x20 ;  /* 0x0000002000007802 */ /* 0x000fe40000000f00 */
[----:B------:R-:W-:-:S13]  /*11d40*/  ISETP.GE.AND P0, PT, R2, 0x20, PT ;  /* 0x000000200200780c */ /* 0x000fda0003f06270 */
[----:B--2---:R-:W-:Y:S05]  /*11d50*/  @!P0 BRA `(.L_x_7173) ;  /* 0x0000000000508947 */ /* 0x004fea0003800000 */
.L_x_7176:
        /* <DEDUP_REMOVED lines=15> */
.L_x_7175:
[----:B------:R-:W-:Y:S05]  /*11e50*/  BSYNC B0 ;  /* 0x0000000000007941 */ /* 0x000fea0003800000 */
.L_x_7174:
[----:B------:R-:W-:-:S04]  /*11e60*/  SHF.R.S32.HI R2, RZ, 0x1, R2 ;  /* 0x00000001ff027819 */ /* 0x000fc80000011402 */
[----:B------:R-:W-:-:S13]  /*11e70*/  ISETP.GE.AND P0, PT, R2, 0x20, PT ;  /* 0x000000200200780c */ /* 0x000fda0003f06270 */
[----:B------:R-:W-:Y:S05]  /*11e80*/  @P0 BRA `(.L_x_7176) ;  /* 0xfffffffc00b40947 */ /* 0x000fea000383ffff */
[----:B------:R-:W-:-:S07]  /*11e90*/  MOV R0, 0x20 ;  /* 0x0000002000007802 */ /* 0x000fce0000000f00 */
.L_x_7173:
[----:B------:R-:W-:Y:S01]  /*11ea0*/  BAR.SYNC.DEFER_BLOCKING 0x0 ;  /* 0x0000000000007b1d */ /* 0x000fe20000010000 */
[----:B------:R-:W-:-:S13]  /*11eb0*/  ISETP.GE.AND P0, PT, R0, 0x2, PT ;  /* 0x000000020000780c */ /* 0x000fda0003f06270 */
[----:B------:R-:W-:Y:S05]  /*11ec0*/  @!P0 BRA `(.L_x_7172) ;  /* 0x0000000000408947 */ /* 0x000fea0003800000 */
[----:B------:R-:W-:-:S11]  /*11ed0*/  HFMA2.MMA R17, -RZ, RZ, 0, 5.9604644775390625e-08 ;  /* 0x00000001ff117435 */ /* 0x000fd600000001ff */
.L_x_7177:
        /* <DEDUP_REMOVED lines=10> */
[----:B---3--:R-:W-:-:S05]  /*11f80*/  IMAD.SHL.U32 R17, R17, 0x2, RZ ;  /* 0x0000000211117824 */ /* 0x008fca00078e00ff */
[----:B------:R-:W-:Y:S01]  /*11f90*/  ISETP.GE.AND P0, PT, R17, R0, PT ;  /* 0x000000001100720c */ /* 0x000fe20003f06270 */
[----:B--2---:R-:W-:Y:S02]  /*11fa0*/  DADD R24, R12, R24 ;  /* 0x000000000c187229 */ /* 0x004fe40000000018 */
[----:B----4-:R-:W-:-:S10]  /*11fb0*/  DADD R26, R14, R26 ;  /* 0x000000000e1a7229 */ /* 0x010fd4000000001a */
[----:B------:R-:W-:Y:S05]  /*11fc0*/  @!P0 BRA `(.L_x_7177) ;  /* 0xfffffffc00c48947 */ /* 0x000fea000383ffff */
.L_x_7172:
        /* <DEDUP_REMOVED lines=9> */
[----:B------:R-:W0:Y:S04]  /*12060*/  LDG.E.128 R8, desc[UR60][R4.64] ;  /* 0x0000003c04087981 */ /* 0x000e28000c1e1d00 */
[----:B------:R-:W3:Y:S01]  /*12070*/  LDG.E.128 R12, desc[UR60][R4.64+0x10] ;  /* 0x0000103c040c7981 */ /* 0x000ee2000c1e1d00 */
[----:B012---:R-:W-:Y:S02]  /*12080*/  DADD R28, R28, R8 ;  /* 0x000000001c1c7229 */ /* 0x007fe40000000008 */
[----:B------:R-:W-:Y:S02]  /*12090*/  DADD R30, R30, R10 ;  /* 0x000000001e1e7229 */ /* 0x000fe4000000000a */
[----:B---3--:R-:W-:Y:S02]  /*120a0*/  DADD R24, R24, R12 ;  /* 0x0000000018187229 */ /* 0x008fe4000000000c */
[----:B------:R-:W-:-:S11]  /*120b0*/  DADD R26, R26, R14 ;  /* 0x000000001a1a7229 */ /* 0x000fd6000000000e */
.L_x_7179:
        /* <DEDUP_REMOVED lines=9> */
[----:B012---:R0:W1:Y:S01]  /*12150*/  LDC.64 R2, c[0x4][R0] ;  /* 0x0100000000027b82 */ /* 0x0070620000000a00 */
        /* <DEDUP_REMOVED lines=11> */
.L_x_7181:
[----:B------:R-:W-:Y:S01]  /*12210*/  ULDC.64 UR4, c[0x0][0x608] ;  /* 0x0001820000047ab9 */ /* 0x000fe20000000a00 */
[----:B------:R-:W-:Y:S02]  /*12220*/  ISETP.NE.AND P6, PT, R17, 0x1, PT ;  /* 0x000000011100780c */ /* 0x000fe40003fc5270 */
[----:B------:R-:W-:-:S04]  /*12230*/  IADD3 R18, P0, R18, UR4, RZ ;  /* 0x0000000412127c10 */ /* 0x000fc8000ff1e0ff */
[----:B------:R-:W-:-:S05]  /*12240*/  IADD3.X R19, RZ, UR5, RZ, P0, !PT ;  /* 0x00000005ff137c10 */ /* 0x000fca00087fe4ff */
[----:B------:R3:W-:Y:S02]  /*12250*/  STG.E.128 desc[UR60][R18.64], R28 ;  /* 0x0000001c12007986 */ /* 0x0007e4000c101d3c */
[----:B------:R-:W-:Y:S05]  /*12260*/  @!P6 BRA `(.L_x_7182) ;  /* 0x000000000040e947 */ /* 0x000fea0003800000 */
[----:B------:R-:W-:Y:S01]  /*12270*/  MOV R0, 0x0 ;  /* 0x0000000000007802 */ /* 0x000fe20000000f00 */
[----:B------:R-:W-:Y:S01]  /*12280*/  ULDC.64 UR4, c[0x4][0x7c8] ;  /* 0x0101f20000047ab9 */ /* 0x000fe20000000a00 */
[----:B------:R-:W-:Y:S01]  /*12290*/  ULDC.64 UR6, c[0x4][0x1d8] ;  /* 0x0100760000067ab9 */ /* 0x000fe20000000a00 */
[----:B------:R-:W-:Y:S01]  /*122a0*/  MOV R4, UR4 ;  /* 0x0000000400047c02 */ /* 0x000fe20008000f00 */
[----:B012---:R0:W1:Y:S01]  /*122b0*/  LDC.64 R2, c[0x4][R0] ;  /* 0x0100000000027b82 */ /* 0x0070620000000a00 */
        /* <DEDUP_REMOVED lines=10> */
[----:B-1-3--:R-:W-:Y:S05]  /*12360*/  CALL.ABS.NOINC R2 ;  /* 0x0000000002007343 */ /* 0x00afea0003c00000 */
.L_x_7182:
[----:B------:R-:W-:Y:S02]  /*12370*/  ULDC.64 UR4, c[0x0][0x608] ;  /* 0x0001820000047ab9 */ /* 0x000fe40000000a00 */
[----:B------:R-:W-:-:S04]  /*12380*/  IADD3 R16, P0, R16, UR4, RZ ;  /* 0x0000000410107c10 */ /* 0x000fc8000ff1e0ff */
[----:B------:R-:W-:-:S05]  /*12390*/  IADD3.X R17, RZ, UR5, RZ, P0, !PT ;  /* 0x00000005ff117c10 */ /* 0x000fca00087fe4ff */
[----:B------:R-:W-:Y:S01]  /*123a0*/  STG.E.128 desc[UR60][R16.64], R24 ;  /* 0x0000001810007986 */ /* 0x000fe2000c101d3c */
[----:B------:R-:W-:Y:S05]  /*123b0*/  EXIT ;  /* 0x000000000000794d */ /* 0x000fea0003800000 */
.L_x_7180:
[----:B------:R-:W-:Y:S04]  /*123c0*/  STG.E.128 desc[UR60][R4.64], R28 ;  /* 0x0000001c04007986 */ /* 0x000fe8000c101d3c */
[----:B------:R-:W-:Y:S01]  /*123d0*/  STG.E.128 desc[UR60][R4.64+0x10], R24 ;  /* 0x0000101804007986 */ /* 0x000fe2000c101d3c */
[----:B------:R-:W-:Y:S05]  /*123e0*/  EXIT ;  /* 0x000000000000794d */ /* 0x000fea0003800000 */
.L_x_7178:
        /* <DEDUP_REMOVED lines=10> */
.L_x_7183:
        /* <DEDUP_REMOVED lines=21> */
.L_x_7185:
[----:B------:R-:W-:Y:S01]  /*125e0*/  ULDC.64 UR4, c[0x0][0x608] ;  /* 0x0001820000047ab9 */ /* 0x000fe20000000a00 */
[----:B------:R-:W-:Y:S02]  /*125f0*/  ISETP.NE.AND P6, PT, R17, 0x1, PT ;  /* 0x000000011100780c */ /* 0x000fe40003fc5270 */
[----:B------:R-:W-:-:S05]  /*12600*/  IADD3 R18, P0, R18, UR4, RZ ;  /* 0x0000000412127c10 */ /* 0x000fca000ff1e0ff */
[----:B------:R-:W-:-:S05]  /*12610*/  IMAD.X R19, RZ, RZ, UR5, P0 ;  /* 0x00000005ff137e24 */ /* 0x000fca00080e06ff */
[----:B------:R3:W-:Y:S01]  /*12620*/  STG.E.128 desc[UR60][R18.64], R28 ;  /* 0x0000001c12007986 */ /* 0x0007e2000c101d3c */
        /* <DEDUP_REMOVED lines=16> */
[----:B-1-3--:R-:W-:Y:S05]  /*12730*/  CALL.ABS.NOINC R2 ;  /* 0x0000000002007343 */ /* 0x00afea0003c00000 */
.L_x_7186:
[----:B------:R-:W-:Y:S02]  /*12740*/  ULDC.64 UR4, c[0x0][0x608] ;  /* 0x0001820000047ab9 */ /* 0x000fe40000000a00 */
[----:B------:R-:W-:-:S04]  /*12750*/  IADD3 R16, P0, R16, UR4, RZ ;  /* 0x0000000410107c10 */ /* 0x000fc8000ff1e0ff */
[----:B------:R-:W-:-:S05]  /*12760*/  IADD3.X R17, RZ, UR5, RZ, P0, !PT ;  /* 0x00000005ff117c10 */ /* 0x000fca00087fe4ff */
[----:B------:R-:W-:Y:S01]  /*12770*/  STG.E.128 desc[UR60][R16.64], R24 ;  /* 0x0000001810007986 */ /* 0x000fe2000c101d3c */
[----:B------:R-:W-:Y:S05]  /*12780*/  EXIT ;  /* 0x000000000000794d */ /* 0x000fea0003800000 */
.L_x_7184:
[----:B------:R-:W-:Y:S04]  /*12790*/  STG.E.128 desc[UR60][R6.64], R28 ;  /* 0x0000001c06007986 */ /* 0x000fe8000c101d3c */
[----:B------:R-:W-:Y:S01]  /*127a0*/  STG.E.128 desc[UR60][R8.64], R24 ;  /* 0x0000001808007986 */ /* 0x000fe2000c101d3c */
[----:B------:R-:W-:Y:S05]  /*127b0*/  EXIT ;  /* 0x000000000000794d */ /* 0x000fea0003800000 */
.L_x_7153:
        /* <DEDUP_REMOVED lines=19> */
[----:B------:R-:W2:Y:S04]  /*128f0*/  LDG.E.128 R8, desc[UR60][R4.64] ;  /* 0x0000003c04087981 */ /* 0x000ea8000c1e1d00 */
[----:B------:R-:W3:Y:S01]  /*12900*/  LDG.E.128 R12, desc[UR60][R4.64+0x10] ;  /* 0x0000103c040c7981 */ /* 0x000ee2000c1e1d00 */
[----:B--2---:R-:W-:Y:S02]  /*12910*/  DADD R68, R68, R8 ;  /* 0x0000000044447229 */ /* 0x004fe40000000008 */
[----:B------:R-:W-:Y:S02]  /*12920*/  DADD R70, R70, R10 ;  /* 0x0000000046467229 */ /* 0x000fe4000000000a */
[----:B---3--:R-:W-:Y:S02]  /*12930*/  DADD R24, R24, R12 ;  /* 0x0000000018187229 */ /* 0x008fe4000000000c */
[----:B------:R-:W-:-:S11]  /*12940*/  DADD R26, R26, R14 ;  /* 0x000000001a1a7229 */ /* 0x000fd6000000000e */
.L_x_7188:
        /* <DEDUP_REMOVED lines=20> */
[----:B-1---5:R-:W-:Y:S05]  /*12a90*/  CALL.ABS.NOINC R2 ;  /* 0x0000000002007343 */ /* 0x022fea0003c00000 */
.L_x_7190:
        /* <DEDUP_REMOVED lines=21> */
[----:B0-2--5:R-:W-:Y:S05]  /*12bf0*/  CALL.ABS.NOINC R2 ;  /* 0x0000000002007343 */ /* 0x025fea0003c00000 */
.L_x_7191:
[----:B------:R-:W-:Y:S02]  /*12c00*/  ULDC.64 UR4, c[0x0][0x608] ;  /* 0x0001820000047ab9 */ /* 0x000fe40000000a00 */
[----:B------:R-:W-:-:S05]  /*12c10*/  IADD3 R16, P0, R16, UR4, RZ ;  /* 0x0000000410107c10 */ /* 0x000fca000ff1e0ff */
[----:B------:R-:W-:-:S05]  /*12c20*/  IMAD.X R17, RZ, RZ, UR5, P0 ;  /* 0x00000005ff117e24 */ /* 0x000fca00080e06ff */
[----:B------:R-:W-:Y:S01]  /*12c30*/  STG.E.128 desc[UR60][R16.64], R24 ;  /* 0x0000001810007986 */ /* 0x000fe2000c101d3c */
[----:B------:R-:W-:Y:S05]  /*12c40*/  EXIT ;  /* 0x000000000000794d */ /* 0x000fea0003800000 */
.L_x_7189:
[----:B------:R-:W-:Y:S04]  /*12c50*/  STG.E.128 desc[UR60][R4.64], R68 ;  /* 0x0000004404007986 */ /* 0x000fe8000c101d3c */
[----:B------:R-:W-:Y:S01]  /*12c60*/  STG.E.128 desc[UR60][R4.64+0x10], R24 ;  /* 0x0000101804007986 */ /* 0x000fe2000c101d3c */
[----:B------:R-:W-:Y:S05]  /*12c70*/  EXIT ;  /* 0x000000000000794d */ /* 0x000fea0003800000 */
.L_x_7187:
        /* <DEDUP_REMOVED lines=10> */
.L_x_7192:
        /* <DEDUP_REMOVED lines=20> */
[----:B-1---5:R-:W-:Y:S05]  /*12e60*/  CALL.ABS.NOINC R2 ;  /* 0x0000000002007343 */ /* 0x022fea0003c00000 */
.L_x_7194:
        /* <DEDUP_REMOVED lines=22> */
.L_x_7195:
[----:B------:R-:W-:Y:S02]  /*12fd0*/  ULDC.64 UR4, c[0x0][0x608] ;  /* 0x0001820000047ab9 */ /* 0x000fe40000000a00 */
[----:B------:R-:W-:-:S04]  /*12fe0*/  IADD3 R16, P0, R16, UR4, RZ ;  /* 0x0000000410107c10 */ /* 0x000fc8000ff1e0ff */
[----:B------:R-:W-:-:S05]  /*12ff0*/  IADD3.X R17, RZ, UR5, RZ, P0, !PT ;  /* 0x00000005ff117c10 */ /* 0x000fca00087fe4ff */
[----:B------:R-:W-:Y:S01]  /*13000*/  STG.E.128 desc[UR60][R16.64], R24 ;  /* 0x0000001810007986 */ /* 0x000fe2000c101d3c */
[----:B------:R-:W-:Y:S05]  /*13010*/  EXIT ;  /* 0x000000000000794d */ /* 0x000fea0003800000 */
.L_x_7193:
[----:B------:R-:W-:Y:S04]  /*13020*/  STG.E.128 desc[UR60][R6.64], R68 ;  /* 0x0000004406007986 */ /* 0x000fe8000c101d3c */
[----:B------:R-:W-:Y:S01]  /*13030*/  STG.E.128 desc[UR60][R20.64], R24 ;  /* 0x0000001814007986 */ /* 0x000fe2000c101d3c */
[----:B------:R-:W-:Y:S05]  /*13040*/  EXIT ;  /* 0x000000000000794d */ /* 0x000fea0003800000 */
.L_x_7196:
        /* <DEDUP_REMOVED lines=11> */
.L_x_9873:


//--------------------- .text._ZN2at6native13reduce_kernelILi64ELi4ENS0_8ReduceOpIN3c107complexIdEENS0_14func_wrapper_tIS5_ZNS0_11sum_functorIS5_S5_S5_EclERNS_14TensorIteratorEEUlS5_S5_E_EEjS5_Li4ELi4EEEEEvT1_ --------------------------
	.section	.text._ZN2at6native13reduce_kernelILi64ELi4ENS0_8ReduceOpIN3c107complexIdEENS0_14func_wrapper_tIS5_ZNS0_11sum_functorIS5_S5_S5_EclERNS_14TensorIteratorEEUlS5_S5_E_EEjS5_Li4ELi4EEEEEvT1_,"ax",@progbits
	.align	128
        .global         _ZN2at6native13reduce_kernelILi64ELi4ENS0_8ReduceOpIN3c107complexIdEENS0_14func_wrapper_tIS5_ZNS0_11sum_functorIS5_S5_S5_EclERNS_14TensorIteratorEEUlS5_S5_E_EEjS5_Li4ELi4EEEEEvT1_
        .type           _ZN2at6native13reduce_kernelILi64ELi4ENS0_8ReduceOpIN3c107complexIdEENS0_14func_wrapper_tIS5_ZNS0_11sum_functorIS5_S5_S5_EclERNS_14TensorIteratorEEUlS5_S5_E_EEjS5_Li4ELi4EEEEEvT1_,@function
        .size           _ZN2at6native13reduce_kernelILi64ELi4ENS0_8ReduceOpIN3c107complexIdEENS0_14func_wrapper_tIS5_ZNS0_11sum_functorIS5_S5_S5_EclERNS_14TensorIteratorEEUlS5_S5_E_EEjS5_Li4ELi4EEEEEvT1_,(.L_x_9874 - _ZN2at6native13reduce_kernelILi64ELi4ENS0_8ReduceOpIN3c107complexIdEENS0_14func_wrapper_tIS5_ZNS0_11sum_functorIS5_S5_S5_EclERNS_14TensorIteratorEEUlS5_S5_E_EEjS5_Li4ELi4EEEEEvT1_)
        .other          _ZN2at6native13reduce_kernelILi64ELi4ENS0_8ReduceOpIN3c107complexIdEENS0_14func_wrapper_tIS5_ZNS0_11sum_functorIS5_S5_S5_EclERNS_14TensorIteratorEEUlS5_S5_E_EEjS5_Li4ELi4EEEEEvT1_,@"STO_CUDA_ENTRY STV_DEFAULT"
_ZN2at6native13reduce_kernelILi64ELi4ENS0_8ReduceOpIN3c107complexIdEENS0_14func_wrapper_tIS5_ZNS0_11sum_functorIS5_S5_S5_EclERNS_14TensorIteratorEEUlS5_S5_E_EEjS5_Li4ELi4EEEEEvT1_:
.text._ZN2at6native13reduce_kernelILi64ELi4ENS0_8ReduceOpIN3c107complexIdEENS0_14func_wrapper_tIS5_ZNS0_11sum_functorIS5_S5_S5_EclERNS_14TensorIteratorEEUlS5_S5_E_EEjS5_Li4ELi4EEEEEvT1_:
        /* <DEDUP_REMOVED lines=288> */
.L_x_7197:
        /* <DEDUP_REMOVED lines=19> */
[C---:B0-----:R-:W-:Y:S02]  /*1330*/  IMAD R3, R2.reuse, UR5, R3 ;  /* 0x0000000502037c24 */ /* 0x041fe4000f8e0203 */
        /* <DEDUP_REMOVED lines=32> */
.L_x_7201:
[----:B------:R-:W0:Y:S01]  /*1540*/  LDC.64 R10, c[0x0][0x220] ;  /* 0x00008800ff0a7b82 */ /* 0x000e220000000a00 */
[----:B------:R-:W-:Y:S01]  /*1550*/  SHF.R.U64 R0, R18, 0x4, R19 ;  /* 0x0000000412007819 */ /* 0x000fe20000001213 */
[----:B------:R-:W-:Y:S01]  /*1560*/  ULDC UR4, c[0x0][0x234] ;  /* 0x00008d0000047ab9 */ /* 0x000fe20000000800 */
[----:B------:R-:W-:Y:S02]  /*1570*/  BSSY B0, `(.L_x_7202) ;  /* 0x000002e000007945 */ /* 0x000fe40003800000 */
[----:B------:R-:W-:Y:S02]  /*1580*/  LOP3.LUT R14, R0, 0x3, RZ, 0xc0, !PT ;  /* 0x00000003000e7812 */ /* 0x000fe400078ec0ff */
[----:B------:R-:W-:Y:S01]  /*1590*/  MOV R0, UR4 ;  /* 0x0000000400007c02 */ /* 0x000fe20008000f00 */
[----:B------:R-:W1:Y:S01]  /*15a0*/  LDC.64 R12, c[0x0][0x228] ;  /* 0x00008a00ff0c7b82 */ /* 0x000e620000000a00 */
[----:B------:R-:W-:Y:S01]  /*15b0*/  ISETP.NE.AND P0, PT, R14, RZ, PT ;  /* 0x000000ff0e00720c */ /* 0x000fe20003f05270 */
[----:B0-----:R-:W-:Y:S01]  /*15c0*/  IMAD.MOV.U32 R4, RZ, RZ, R10 ;  /* 0x000000ffff047224 */ /* 0x001fe200078e000a */
[----:B------:R-:W-:Y:S01]  /*15d0*/  MOV R5, R11 ;  /* 0x0000000b00057202 */ /* 0x000fe20000000f00 */
[----:B-1----:R-:W-:Y:S01]  /*15e0*/  IMAD.MOV.U32 R6, RZ, RZ, R12 ;  /* 0x000000ffff067224 */ /* 0x002fe200078e000c */
[----:B------:R-:W-:-:S09]  /*15f0*/  MOV R7, R13 ;  /* 0x0000000d00077202 */ /* 0x000fd20000000f00 */
        /* <DEDUP_REMOVED lines=17> */
.L_x_7207:
[----:B------:R-:W-:Y:S05]  /*1710*/  BSYNC B2 ;  /* 0x0000000000027941 */ /* 0x000fea0003800000 */
.L_x_7206:
[----:B------:R-:W-:-:S04]  /*1720*/  PRMT R0, R0, 0x9910, RZ ;  /* 0x0000991000007816 */ /* 0x000fc800000000ff */
[----:B------:R-:W-:-:S13]  /*1730*/  ISETP.NE.AND P0, PT, R0, RZ, PT ;  /* 0x000000ff0000720c */ /* 0x000fda0003f05270 */
[----:B------:R-:W-:Y:S05]  /*1740*/  @!P0 BRA `(.L_x_7205) ;  /* 0x0000000000248947 */ /* 0x000fea0003800000 */
[----:B------:R-:W-:Y:S01]  /*1750*/  IADD3 R3, P0, R17, -R14, RZ ;  /* 0x8000000e11037210 */ /* 0x000fe20007f1e0ff */
[----:B------:R-:W-:Y:S01]  /*1760*/  ULDC.64 UR4, c[0x0][0x228] ;  /* 0x00008a0000047ab9 */ /* 0x000fe20000000a00 */
[----:B------:R-:W-:Y:S02]  /*1770*/  ULDC.64 UR6, c[0x0][0x220] ;  /* 0x0000880000067ab9 */ /* 0x000fe40000000a00 */
[----:B------:R-:W-:Y:S02]  /*1780*/  IADD3.X R0, RZ, -0x1, RZ, P0, !PT ;  /* 0xffffffffff007810 */ /* 0x000fe400007fe4ff */
[----:B------:R-:W-:-:S04]  /*1790*/  LEA R8, P0, R3, R18, 0x4 ;  /* 0x0000001203087211 */ /* 0x000fc800078020ff */
[----:B------:R-:W-:-:S05]  /*17a0*/  LEA.HI.X R9, R3, R19, R0, 0x4, P0 ;  /* 0x0000001303097211 */ /* 0x000fca00000f2400 */
[----:B------:R-:W2:Y:S02]  /*17b0*/  LDG.E.128 R4, desc[UR60][R8.64] ;  /* 0x0000003c08047981 */ /* 0x000ea4000c1e1d00 */
[----:B--2---:R-:W-:Y:S02]  /*17c0*/  DADD R6, R6, UR4 ;  /* 0x0000000406067e29 */ /* 0x004fe40008000000 */
[----:B------:R-:W-:-:S11]  /*17d0*/  DADD R4, R4, UR6 ;  /* 0x0000000604047e29 */ /* 0x000fd60008000000 */
.L_x_7205:
[----:B------:R-:W-:Y:S05]  /*17e0*/  BSYNC B1 ;  /* 0x0000000000017941 */ /* 0x000fea0003800000 */
.L_x_7204:
[----:B------:R-:W0:Y:S01]  /*17f0*/  LDC R9, c[0x0][0x234] ;  /* 0x00008d00ff097b82 */ /* 0x000e220000000800 */
[----:B------:R-:W-:-:S04]  /*1800*/  IADD3 R3, P0, -R14, 0x4, RZ ;  /* 0x000000040e037810 */ /* 0x000fc80007f1e1ff */
[----:B------:R-:W-:Y:S01]  /*1810*/  LEA R18, P1, R3, R18, 0x4 ;  /* 0x0000001203127211 */ /* 0x000fe200078220ff */
[----:B------:R-:W-:-:S05]  /*1820*/  IMAD.X R8, RZ, RZ, -0x1, P0 ;  /* 0xffffffffff087424 */ /* 0x000fca00000e06ff */
[----:B------:R-:W-:Y:S02]  /*1830*/  LEA.HI.X R19, R3, R19, R8, 0x4, P1 ;  /* 0x0000001303137211 */ /* 0x000fe400008f2408 */
[----:B0-----:R-:W-:-:S07]  /*1840*/  IADD3 R0, R14, -0x4, R9 ;  /* 0xfffffffc0e007810 */ /* 0x001fce0007ffe009 */
.L_x_7203:
[----:B------:R-:W-:Y:S05]  /*1850*/  BSYNC B0 ;  /* 0x0000000000007941 */ /* 0x000fea0003800000 */
.L_x_7202:
        /* <DEDUP_REMOVED lines=19> */
[----:B------:R-:W-:Y:S01]  /*1990*/  MOV R3, R20 ;  /* 0x0000001400037202 */ /* 0x000fe20000000f00 */
[----:B------:R-:W-:Y:S01]  /*19a0*/  IMAD.MOV.U32 R8, RZ, RZ, R12 ;  /* 0x000000ffff087224 */ /* 0x000fe200078e000c */
[----:B------:R-:W-:Y:S01]  /*19b0*/  MOV R9, R13 ;  /* 0x0000000d00097202 */ /* 0x000fe20000000f00 */
[----:B------:R-:W-:Y:S01]  /*19c0*/  IMAD.MOV.U32 R14, RZ, RZ, R10 ;  /* 0x000000ffff0e7224 */ /* 0x000fe200078e000a */
[----:B------:R-:W-:-:S07]  /*19d0*/  MOV R15, R11 ;  /* 0x0000000b000f7202 */ /* 0x000fce0000000f00 */
.L_x_7210:
[----:B------:R-:W-:Y:S01]  /*19e0*/  IMAD.WIDE.U32 R20, R3, 0x40, R18 ;  /* 0x0000004003147825 */ /* 0x000fe200078e0012 */
[----:B------:R-:W-:-:S04]  /*19f0*/  ULDC UR4, c[0x0][0x23c] ;  /* 0x00008f0000047ab9 */ /* 0x000fc80000000800 */
[----:B------:R-:W2:Y:S04]  /*1a00*/  LDG.E.128 R24, desc[UR60][R20.64] ;  /* 0x0000003c14187981 */ /* 0x000ea8000c1e1d00 */
[----:B------:R-:W3:Y:S04]  /*1a10*/  LDG.E.128 R32, desc[UR60][R20.64+0x10] ;  /* 0x0000103c14207981 */ /* 0x000ee8000c1e1d00 */
[----:B------:R-:W4:Y:S04]  /*1a20*/  LDG.E.128 R36, desc[UR60][R20.64+0x20] ;  /* 0x0000203c14247981 */ /* 0x000f28000c1e1d00 */
[----:B------:R-:W5:Y:S01]  /*1a30*/  LDG.E.128 R40, desc[UR60][R20.64+0x30] ;  /* 0x0000303c14287981 */ /* 0x000f62000c1e1d00 */
[----:B------:R-:W-:Y:S01]  /*1a40*/  VIADD R3, R3, UR4 ;  /* 0x0000000403037c36 */ /* 0x000fe20008000000 */
[----:B--2---:R-:W-:-:S04]  /*1a50*/  DADD R4, R24, R4 ;  /* 0x0000000018047229 */ /* 0x004fc80000000004 */
        /* <DEDUP_REMOVED lines=10> */
.L_x_7209:
[----:B------:R-:W-:Y:S05]  /*1b00*/  BSYNC B0 ;  /* 0x0000000000007941 */ /* 0x000fea0003800000 */
.L_x_7208:
        /* <DEDUP_REMOVED lines=8> */
.L_x_7212:
[----:B------:R-:W-:Y:S05]  /*1b90*/  BSYNC B0 ;  /* 0x0000000000007941 */ /* 0x000fea0003800000 */
.L_x_7211:
        /* <DEDUP_REMOVED lines=9> */
[----:B------:R-:W2:Y:S02]  /*1c30*/  LDG.E.128 R24, desc[UR60][R18.64] ;  /* 0x0000003c12187981 */ /* 0x000ea4000c1e1d00 */
[----:B--2---:R-:W-:Y:S02]  /*1c40*/  DADD R4, R4, R24 ;  /* 0x0000000004047229 */ /* 0x004fe40000000018 */
[----:B------:R-:W-:-:S11]  /*1c50*/  DADD R6, R6, R26 ;  /* 0x0000000006067229 */ /* 0x000fd6000000001a */
.L_x_7214:
[----:B------:R-:W-:Y:S05]  /*1c60*/  BSYNC B0 ;  /* 0x0000000000007941 */ /* 0x000fea0003800000 */
.L_x_7213:
[----:B------:R-:W-:Y:S01]  /*1c70*/  DADD R6, R12, R6 ;  /* 0x000000000c067229 */ /* 0x000fe20000000006 */
[----:B------:R-:W-:Y:S01]  /*1c80*/  CS2R R84, SRZ ;  /* 0x0000000000547805 */ /* 0x000fe2000001ff00 */
[----:B------:R-:W-:Y:S01]  /*1c90*/  DADD R4, R14, R4 ;  /* 0x000000000e047229 */ /* 0x000fe20000000004 */
[----:B------:R-:W-:Y:S02]  /*1ca0*/  CS2R R86, SRZ ;  /* 0x0000000000567805 */ /* 0x000fe4000001ff00 */
[----:B------:R-:W-:Y:S02]  /*1cb0*/  CS2R R24, SRZ ;  /* 0x0000000000187805 */ /* 0x000fe4000001ff00 */
[----:B------:R-:W-:Y:S02]  /*1cc0*/  CS2R R26, SRZ ;  /* 0x00000000001a7805 */ /* 0x000fe4000001ff00 */
[----:B------:R-:W-:Y:S02]  /*1cd0*/  CS2R R140, SRZ ;  /* 0x00000000008c7805 */ /* 0x000fe4000001ff00 */
[----:B------:R-:W-:Y:S01]  /*1ce0*/  CS2R R142, SRZ ;  /* 0x00000000008e7805 */ /* 0x000fe2000001ff00 */
[----:B------:R-:W-:-:S02]  /*1cf0*/  DADD R6, R6, R8 ;  /* 0x0000000006067229 */ /* 0x000fc40000000008 */
[----:B------:R-:W-:-:S06]  /*1d00*/  DADD R4, R4, R10 ;  /* 0x0000000004047229 */ /* 0x000fcc000000000a */
[----:B------:R-:W-:Y:S02]  /*1d10*/  DADD R30, R6, R30 ;  /* 0x00000000061e7229 */ /* 0x000fe4000000001e */
[----:B------:R-:W-:Y:S01]  /*1d20*/  DADD R28, R4, R28 ;  /* 0x00000000041c7229 */ /* 0x000fe2000000001c */
[----:B------:R-:W-:Y:S10]  /*1d30*/  BRA `(.L_x_7199) ;  /* 0x000000c000787947 */ /* 0x000ff40003800000 */
.L_x_7200:
        /* <DEDUP_REMOVED lines=10> */
[----:B------:R-:W1:Y:S01]  /*1de0*/  LDC.64 R10, c[0x0][0x228] ;  /* 0x00008a00ff0a7b82 */ /* 0x000e620000000a00 */
[----:B------:R-:W-:Y:S02]  /*1df0*/  IMAD R5, R0, 0x3, R3 ;  /* 0x0000000300057824 */ /* 0x000fe400078e0203 */
        /* <DEDUP_REMOVED lines=66> */
[----:B------:R-:W-:-:S02]  /*2220*/  MOV R93, R9 ;  /* 0x00000009005d7202 */ /* 0x000fc40000000f00 */
        /* <DEDUP_REMOVED lines=95> */
[----:B0-----:R-:W-:-:S07]  /*2820*/  MOV R93, R9 ;  /* 0x00000009005d7202 */ /* 0x001fce0000000f00 */
.L_x_7224:
        /* <DEDUP_REMOVED lines=287> */
.L_x_7220:
[----:B------:R-:W-:Y:S01]  /*3a20*/  LOP3.LUT R9, R0, 0xffffffc0, RZ, 0xc0, !PT ;  /* 0xffffffc000097812 */ /* 0x000fe200078ec0ff */
[----:B------:R-:W-:-:S03]  /*3a30*/  ULDC UR36, c[0x0][0x23c] ;  /* 0x00008f0000247ab9 */ /* 0x000fc60000000800 */
[----:B------:R-:W-:-:S04]  /*3a40*/  IADD3 R8, P1, R18, R9, RZ ;  /* 0x0000000912087210 */ /* 0x000fc80007f3e0ff */
[----:B------:R-:W-:-:S05]  /*3a50*/  IADD3.X R9, RZ, R19, RZ, P1, !PT ;  /* 0x00000013ff097210 */ /* 0x000fca0000ffe4ff */
[----:B------:R0:W5:Y:S04]  /*3a60*/  LDG.E.128 R64, desc[UR60][R8.64] ;  /* 0x0000003c08407981 */ /* 0x000168000c1e1d00 */
[----:B------:R0:W5:Y:S04]  /*3a70*/  LDG.E.128 R60, desc[UR60][R8.64+0x10] ;  /* 0x0000103c083c7981 */ /* 0x000168000c1e1d00 */
[----:B------:R0:W5:Y:S04]  /*3a80*/  LDG.E.128 R56, desc[UR60][R8.64+0x20] ;  /* 0x0000203c08387981 */ /* 0x000168000c1e1d00 */
[----:B------:R0:W5:Y:S01]  /*3a90*/  LDG.E.128 R52, desc[UR60][R8.64+0x30] ;  /* 0x0000303c08347981 */ /* 0x000162000c1e1d00 */
[----:B------:R-:W-:-:S05]  /*3aa0*/  IMAD.U32 R0, RZ, RZ, UR36 ;  /* 0x00000024ff007e24 */ /* 0x000fca000f8e00ff */
        /* <DEDUP_REMOVED lines=236> */
.L_x_7221:
[----:B0-----:R-:W-:-:S04]  /*4970*/  LOP3.LUT R9, R6, 0xffffffc0, RZ, 0xc0, !PT ;  /* 0xffffffc006097812 */ /* 0x001fc800078ec0ff */
[----:B------:R-:W-:-:S04]  /*4980*/  IADD3 R8, P1, R18, R9, RZ ;  /* 0x0000000912087210 */ /* 0x000fc80007f3e0ff */
[----:B------:R-:W-:-:S05]  /*4990*/  IADD3.X R9, RZ, R19, RZ, P1, !PT ;  /* 0x00000013ff097210 */ /* 0x000fca0000ffe4ff */
[----:B------:R0:W5:Y:S04]  /*49a0*/  LDG.E.128 R48, desc[UR60][R8.64] ;  /* 0x0000003c08307981 */ /* 0x000168000c1e1d00 */
[----:B------:R0:W5:Y:S04]  /*49b0*/  LDG.E.128 R44, desc[UR60][R8.64+0x10] ;  /* 0x0000103c082c7981 */ /* 0x000168000c1e1d00 */
[----:B------:R0:W5:Y:S04]  /*49c0*/  LDG.E.128 R40, desc[UR60][R8.64+0x20] ;  /* 0x0000203c08287981 */ /* 0x000168000c1e1d00 */
[----:B------:R0:W5:Y:S01]  /*49d0*/  LDG.E.128 R36, desc[UR60][R8.64+0x30] ;  /* 0x0000303c08247981 */ /* 0x000162000c1e1d00 */
[----:B------:R-:W-:Y:S01]  /*49e0*/  IMAD.IADD R3, R3, 0x1, R0 ;  /* 0x0000000103037824 */ /* 0x000fe200078e0200 */
[----:B------:R-:W-:Y:S01]  /*49f0*/  CS2R R6, SRZ ;  /* 0x0000000000067805 */ /* 0x000fe2000001ff00 */
[----:B------:R-:W-:Y:S06]  /*4a00*/  @!P0 BRA `(.L_x_7222) ;  /* 0x0000000c00a88947 */ /* 0x000fec0003800000 */
[----:B0-----:R-:W-:Y:S01]  /*4a10*/  HFMA2.MMA R8, -RZ, RZ, 0, 0 ;  /* 0x00000000ff087435 */ /* 0x001fe200000001ff */
        /* <DEDUP_REMOVED lines=233> */
.L_x_7222:
[----:B------:R-:W-:-:S04]  /*58b0*/  LOP3.LUT R7, R7, 0xffffffc0, RZ, 0xc0, !PT ;  /* 0xffffffc007077812 */ /* 0x000fc800078ec0ff */
[----:B0-----:R-:W-:-:S05]  /*58c0*/  IADD3 R8, P1, R18, R7, RZ ;  /* 0x0000000712087210 */ /* 0x001fca0007f3e0ff */
[----:B------:R-:W-:-:S05]  /*58d0*/  IMAD.X R9, RZ, RZ, R19, P1 ;  /* 0x000000ffff097224 */ /* 0x000fca00008e0613 */
[----:B------:R0:W5:Y:S04]  /*58e0*/  LDG.E.128 R32, desc[UR60][R8.64] ;  /* 0x0000003c08207981 */ /* 0x000168000c1e1d00 */
[----:B------:R0:W5:Y:S04]  /*58f0*/  LDG.E.128 R28, desc[UR60][R8.64+0x10] ;  /* 0x0000103c081c7981 */ /* 0x000168000c1e1d00 */
[----:B------:R0:W5:Y:S04]  /*5900*/  LDG.E.128 R24, desc[UR60][R8.64+0x20] ;  /* 0x0000203c08187981 */ /* 0x000168000c1e1d00 */
[----:B------:R0:W5:Y:S01]  /*5910*/  LDG.E.128 R12, desc[UR60][R8.64+0x30] ;  /* 0x0000303c080c7981 */ /* 0x000162000c1e1d00 */
        /* <DEDUP_REMOVED lines=236> */
.L_x_7223:
[----:B------:R-:W-:Y:S01]  /*67e0*/  LOP3.LUT R7, R6, 0xffffffc0, RZ, 0xc0, !PT ;  /* 0xffffffc006077812 */ /* 0x000fe200078ec0ff */
[----:B------:R-:W-:Y:S01]  /*67f0*/  IMAD.IADD R3, R3, 0x1, R0 ;  /* 0x0000000103037824 */ /* 0x000fe200078e0200 */
[----:B------:R-:W-:Y:S02]  /*6800*/  ULDC UR4, c[0x0][0x234] ;  /* 0x00008d0000047ab9 */ /* 0x000fe40000000800 */
[----:B------:R-:W-:-:S04]  /*6810*/  IADD3 R6, P1, R18, R7, RZ ;  /* 0x0000000712067210 */ /* 0x000fc80007f3e0ff */
[----:B------:R-:W-:-:S05]  /*6820*/  IADD3.X R7, RZ, R19, RZ, P1, !PT ;  /* 0x00000013ff077210 */ /* 0x000fca0000ffe4ff */
[----:B------:R-:W2:Y:S04]  /*6830*/  LDG.E.128 R68, desc[UR60][R6.64] ;  /* 0x0000003c06447981 */ /* 0x000ea8000c1e1d00 */
[----:B------:R-:W3:Y:S04]  /*6840*/  LDG.E.128 R72, desc[UR60][R6.64+0x10] ;  /* 0x0000103c06487981 */ /* 0x000ee8000c1e1d00 */
[----:B------:R-:W4:Y:S04]  /*6850*/  LDG.E.128 R76, desc[UR60][R6.64+0x20] ;  /* 0x0000203c064c7981 */ /* 0x000f28000c1e1d00 */
[----:B0-----:R0:W4:Y:S01]  /*6860*/  LDG.E.128 R8, desc[UR60][R6.64+0x30] ;  /* 0x0000303c06087981 */ /* 0x001122000c1e1d00 */
[----:B-----5:R-:W-:-:S02]  /*6870*/  DADD R92, R64, R92 ;  /* 0x00000000405c7229 */ /* 0x020fc4000000005c */
[----:B------:R-:W-:Y:S02]  /*6880*/  DADD R94, R66, R94 ;  /* 0x00000000425e7229 */ /* 0x000fe4000000005e */
[----:B------:R-:W-:Y:S02]  /*6890*/  DADD R96, R60, R96 ;  /* 0x000000003c607229 */ /* 0x000fe40000000060 */
[----:B------:R-:W-:Y:S02]  /*68a0*/  DADD R98, R62, R98 ;  /* 0x000000003e627229 */ /* 0x000fe40000000062 */
[----:B------:R-:W-:Y:S01]  /*68b0*/  DADD R100, R56, R100 ;  /* 0x0000000038647229 */ /* 0x000fe20000000064 */
[----:B0-----:R-:W-:Y:S01]  /*68c0*/  IMAD R7, R0, 0x3, R3 ;  /* 0x0000000300077824 */ /* 0x001fe200078e0203 */
[----:B------:R-:W-:Y:S01]  /*68d0*/  MOV R6, UR4 ;  /* 0x0000000400067c02 */ /* 0x000fe20008000f00 */
[----:B------:R-:W-:Y:S02]  /*68e0*/  DADD R102, R58, R102 ;  /* 0x000000003a667229 */ /* 0x000fe40000000066 */
[----:B------:R-:W-:Y:S01]  /*68f0*/  DADD R104, R52, R104 ;  /* 0x0000000034687229 */ /* 0x000fe20000000068 */
[----:B------:R-:W-:Y:S01]  /*6900*/  ISETP.GE.U32.AND P1, PT, R7, R6, PT ;  /* 0x000000060700720c */ /* 0x000fe20003f26070 */
[----:B------:R-:W-:-:S02]  /*6910*/  DADD R106, R54, R106 ;  /* 0x00000000366a7229 */ /* 0x000fc4000000006a */
        /* <DEDUP_REMOVED lines=16> */
[----:B--2---:R-:W-:Y:S02]  /*6a20*/  DADD R4, R68, R4 ;  /* 0x0000000044047229 */ /* 0x004fe40000000004 */
[----:B------:R-:W-:-:S02]  /*6a30*/  DADD R20, R70, R20 ;  /* 0x0000000046147229 */ /* 0x000fc40000000014 */
[----:B---3--:R-:W-:Y:S02]  /*6a40*/  DADD R84, R72, R84 ;  /* 0x0000000048547229 */ /* 0x008fe40000000054 */
[----:B------:R-:W-:Y:S02]  /*6a50*/  DADD R86, R74, R86 ;  /* 0x000000004a567229 */ /* 0x000fe40000000056 */
[----:B----4-:R-:W-:Y:S02]  /*6a60*/  DADD R88, R76, R88 ;  /* 0x000000004c587229 */ /* 0x010fe40000000058 */
[----:B------:R-:W-:Y:S02]  /*6a70*/  DADD R90, R78, R90 ;  /* 0x000000004e5a7229 */ /* 0x000fe4000000005a */
[----:B------:R-:W-:Y:S02]  /*6a80*/  DADD R140, R8, R140 ;  /* 0x00000000088c7229 */ /* 0x000fe4000000008c */
[----:B------:R-:W-:Y:S01]  /*6a90*/  DADD R138, R10, R138 ;  /* 0x000000000a8a7229 */ /* 0x000fe2000000008a */
[----:B------:R-:W-:Y:S10]  /*6aa0*/  @!P1 BRA `(.L_x_7224) ;  /* 0xffffffbc00609947 */ /* 0x000ff4000383ffff */
[----:B------:R-:W-:Y:S05]  /*6ab0*/  BSYNC B1 ;  /* 0x0000000000017941 */ /* 0x000fea0003800000 */
.L_x_7219:
[----:B------:R-:W-:Y:S01]  /*6ac0*/  IMAD.MOV.U32 R80, RZ, RZ, R8 ;  /* 0x000000ffff507224 */ /* 0x000fe200078e0008 */
[----:B------:R-:W-:Y:S01]  /*6ad0*/  MOV R81, R9 ;  /* 0x0000000900517202 */ /* 0x000fe20000000f00 */
[----:B------:R-:W-:Y:S01]  /*6ae0*/  IMAD.MOV.U32 R82, RZ, RZ, R10 ;  /* 0x000000ffff527224 */ /* 0x000fe200078e000a */
[----:B------:R-:W-:-:S07]  /*6af0*/  MOV R83, R11 ;  /* 0x0000000b00537202 */ /* 0x000fce0000000f00 */
.L_x_7218:
[----:B------:R-:W-:Y:S05]  /*6b00*/  BSYNC B0 ;  /* 0x0000000000007941 */ /* 0x000fea0003800000 */
.L_x_7217:
        /* <DEDUP_REMOVED lines=280> */
.L_x_7227:
[----:B------:R-:W-:-:S04]  /*7c90*/  LOP3.LUT R7, R7, 0xffffffc0, RZ, 0xc0, !PT ;  /* 0xffffffc007077812 */ /* 0x000fc800078ec0ff */
[----:B------:R-:W-:-:S05]  /*7ca0*/  IADD3 R10, P2, R18, R7, RZ ;  /* 0x00000007120a7210 */ /* 0x000fca0007f5e0ff */
[----:B------:R-:W-:-:S05]  /*7cb0*/  IMAD.X R11, RZ, RZ, R19, P2 ;  /* 0x000000ffff0b7224 */ /* 0x000fca00010e0613 */
[----:B------:R0:W5:Y:S04]  /*7cc0*/  LDG.E.128 R64, desc[UR60][R10.64] ;  /* 0x0000003c0a407981 */ /* 0x000168000c1e1d00 */
[----:B------:R0:W5:Y:S04]  /*7cd0*/  LDG.E.128 R60, desc[UR60][R10.64+0x10] ;  /* 0x0000103c0a3c7981 */ /* 0x000168000c1e1d00 */
[----:B------:R0:W5:Y:S04]  /*7ce0*/  LDG.E.128 R56, desc[UR60][R10.64+0x20] ;  /* 0x0000203c0a387981 */ /* 0x000168000c1e1d00 */
[----:B------:R0:W5:Y:S01]  /*7cf0*/  LDG.E.128 R52, desc[UR60][R10.64+0x30] ;  /* 0x0000303c0a347981 */ /* 0x000162000c1e1d00 */
        /* <DEDUP_REMOVED lines=277> */
.L_x_7228:
[----:B------:R-:W-:-:S04]  /*8e50*/  LOP3.LUT R7, R7, 0xffffffc0, RZ, 0xc0, !PT ;  /* 0xffffffc007077812 */ /* 0x000fc800078ec0ff */
[----:B------:R-:W-:-:S04]  /*8e60*/  IADD3 R10, P2, R18, R7, RZ ;  /* 0x00000007120a7210 */ /* 0x000fc80007f5e0ff */
[----:B------:R-:W-:-:S05]  /*8e70*/  IADD3.X R11, RZ, R19, RZ, P2, !PT ;  /* 0x00000013ff0b7210 */ /* 0x000fca00017fe4ff */
[----:B------:R0:W5:Y:S04]  /*8e80*/  LDG.E.128 R48, desc[UR60][R10.64] ;  /* 0x0000003c0a307981 */ /* 0x000168000c1e1d00 */
[----:B------:R0:W5:Y:S04]  /*8e90*/  LDG.E.128 R44, desc[UR60][R10.64+0x10] ;  /* 0x0000103c0a2c7981 */ /* 0x000168000c1e1d00 */
[----:B------:R0:W5:Y:S04]  /*8ea0*/  LDG.E.128 R40, desc[UR60][R10.64+0x20] ;  /* 0x0000203c0a287981 */ /* 0x000168000c1e1d00 */
[----:B------:R0:W5:Y:S01]  /*8eb0*/  LDG.E.128 R36, desc[UR60][R10.64+0x30] ;  /* 0x0000303c0a247981 */ /* 0x000162000c1e1d00 */
        /* <DEDUP_REMOVED lines=277> */
.L_x_7229:
        /* <DEDUP_REMOVED lines=284> */
.L_x_7230:
[----:B------:R-:W-:-:S04]  /*b1d0*/  LOP3.LUT R7, R7, 0xffffffc0, RZ, 0xc0, !PT ;  /* 0xffffffc007077812 */ /* 0x000fc800078ec0ff */
[----:B------:R-:W-:-:S04]  /*b1e0*/  IADD3 R8, P1, R18, R7, RZ ;  /* 0x0000000712087210 */ /* 0x000fc80007f3e0ff */
[----:B------:R-:W-:-:S05]  /*b1f0*/  IADD3.X R9, RZ, R19, RZ, P1, !PT ;  /* 0x00000013ff097210 */ /* 0x000fca0000ffe4ff */
[----:B------:R0:W5:Y:S04]  /*b200*/  LDG.E.128 R68, desc[UR60][R8.64] ;  /* 0x0000003c08447981 */ /* 0x000168000c1e1d00 */
[----:B------:R0:W5:Y:S04]  /*b210*/  LDG.E.128 R72, desc[UR60][R8.64+0x10] ;  /* 0x0000103c08487981 */ /* 0x000168000c1e1d00 */
[----:B------:R0:W5:Y:S04]  /*b220*/  LDG.E.128 R76, desc[UR60][R8.64+0x20] ;  /* 0x0000203c084c7981 */ /* 0x000168000c1e1d00 */
[----:B------:R0:W5:Y:S02]  /*b230*/  LDG.E.128 R80, desc[UR60][R8.64+0x30] ;  /* 0x0000303c08507981 */ /* 0x000164000c1e1d00 */
.L_x_7226:
[----:B------:R-:W-:Y:S05]  /*b240*/  BSYNC B0 ;  /* 0x0000000000007941 */ /* 0x000fea0003800000 */
.L_x_7225:
[----:B------:R-:W-:Y:S04]  /*b250*/  BSSY B0, `(.L_x_7231) ;  /* 0x000002a000007945 */ /* 0x000fe80003800000 */
[----:B------:R-:W-:Y:S05]  /*b260*/  @P0 BRA `(.L_x_7232) ;  /* 0x0000000000a00947 */ /* 0x000fea0003800000 */
[----:B------:R-:W-:Y:S01]  /*b270*/  IMAD.IADD R3, R3, 0x1, R0 ;  /* 0x0000000103037824 */ /* 0x000fe200078e0200 */
[----:B-----5:R-:W-:Y:S02]  /*b280*/  DADD R92, R92, R64 ;  /* 0x000000005c5c7229 */ /* 0x020fe40000000040 */
[----:B------:R-:W-:Y:S02]  /*b290*/  DADD R94, R94, R66 ;  /* 0x000000005e5e7229 */ /* 0x000fe40000000042 */
[----:B------:R-:W-:Y:S01]  /*b2a0*/  ISETP.GE.U32.AND P0, PT, R3, R6, PT ;  /* 0x000000060300720c */ /* 0x000fe20003f06070 */
[----:B------:R-:W-:Y:S02]  /*b2b0*/  DADD R96, R96, R60 ;  /* 0x0000000060607229 */ /* 0x000fe4000000003c */
[----:B------:R-:W-:Y:S02]  /*b2c0*/  DADD R98, R98, R62 ;  /* 0x0000000062627229 */ /* 0x000fe4000000003e */
[----:B------:R-:W-:-:S02]  /*b2d0*/  DADD R100, R100, R56 ;  /* 0x0000000064647229 */ /* 0x000fc40000000038 */
[----:B------:R-:W-:Y:S02]  /*b2e0*/  DADD R102, R102, R58 ;  /* 0x0000000066667229 */ /* 0x000fe4000000003a */
[----:B------:R-:W-:Y:S02]  /*b2f0*/  DADD R104, R104, R52 ;  /* 0x0000000068687229 */ /* 0x000fe40000000034 */
[----:B------:R-:W-:Y:S02]  /*b300*/  DADD R106, R106, R54 ;  /* 0x000000006a6a7229 */ /* 0x000fe40000000036 */
[----:B------:R-:W-:Y:S09]  /*b310*/  @P0 BRA `(.L_x_7232) ;  /* 0x0000000000740947 */ /* 0x000ff20003800000 */
[----:B------:R-:W-:Y:S01]  /*b320*/  IADD3 R3, R3, R0, RZ ;  /* 0x0000000003037210 */ /* 0x000fe20007ffe0ff */
[----:B------:R-:W-:Y:S02]  /*b330*/  DADD R108, R108, R48 ;  /* 0x000000006c6c7229 */ /* 0x000fe40000000030 */
[----:B------:R-:W-:Y:S01]  /*b340*/  DADD R110, R110, R50 ;  /* 0x000000006e6e7229 */ /* 0x000fe20000000032 */
[----:B------:R-:W-:Y:S01]  /*b350*/  ISETP.GE.U32.AND P0, PT, R3, R6, PT ;  /* 0x000000060300720c */ /* 0x000fe20003f06070 */
[----:B------:R-:W-:Y:S02]  /*b360*/  DADD R112, R112, R44 ;  /* 0x0000000070707229 */ /* 0x000fe4000000002c */
[----:B------:R-:W-:Y:S02]  /*b370*/  DADD R114, R114, R46 ;  /* 0x0000000072727229 */ /* 0x000fe4000000002e */
[----:B------:R-:W-:Y:S02]  /*b380*/  DADD R116, R116, R40 ;  /* 0x0000000074747229 */ /* 0x000fe40000000028 */
[----:B------:R-:W-:-:S02]  /*b390*/  DADD R118, R118, R42 ;  /* 0x0000000076767229 */ /* 0x000fc4000000002a */
[----:B------:R-:W-:Y:S02]  /*b3a0*/  DADD R120, R120, R36 ;  /* 0x0000000078787229 */ /* 0x000fe40000000024 */
[----:B------:R-:W-:Y:S02]  /*b3b0*/  DADD R122, R122, R38 ;  /* 0x000000007a7a7229 */ /* 0x000fe40000000026 */
[----:B------:R-:W-:Y:S09]  /*b3c0*/  @P0 BRA `(.L_x_7232) ;  /* 0x0000000000480947 */ /* 0x000ff20003800000 */
[----:B------:R-:W-:Y:S01]  /*b3d0*/  IMAD.IADD R3, R3, 0x1, R0 ;  /* 0x0000000103037824 */ /* 0x000fe200078e0200 */
[----:B------:R-:W-:Y:S02]  /*b3e0*/  DADD R124, R124, R32 ;  /* 0x000000007c7c7229 */ /* 0x000fe40000000020 */
        /* <DEDUP_REMOVED lines=8> */
[----:B------:R-:W-:Y:S02]  /*b470*/  @!P0 DADD R4, R4, R68 ;  /* 0x0000000004048229 */ /* 0x000fe40000000044 */
[----:B------:R-:W-:Y:S02]  /*b480*/  @!P0 DADD R20, R20, R70 ;  /* 0x0000000014148229 */ /* 0x000fe40000000046 */
[----:B------:R-:W-:-:S02]  /*b490*/  @!P0 DADD R84, R84, R72 ;  /* 0x0000000054548229 */ /* 0x000fc40000000048 */
[----:B------:R-:W-:Y:S02]  /*b4a0*/  @!P0 DADD R86, R86, R74 ;  /* 0x0000000056568229 */ /* 0x000fe4000000004a */
[----:B------:R-:W-:Y:S02]  /*b4b0*/  @!P0 DADD R88, R88, R76 ;  /* 0x0000000058588229 */ /* 0x000fe4000000004c */
[----:B------:R-:W-:Y:S02]  /*b4c0*/  @!P0 DADD R90, R90, R78 ;  /* 0x000000005a5a8229 */ /* 0x000fe4000000004e */
[----:B------:R-:W-:Y:S02]  /*b4d0*/  @!P0 DADD R140, R140, R80 ;  /* 0x000000008c8c8229 */ /* 0x000fe40000000050 */
[----:B------:R-:W-:-:S11]  /*b4e0*/  @!P0 DADD R138, R138, R82 ;  /* 0x000000008a8a8229 */ /* 0x000fd60000000052 */
.L_x_7232:
[----:B------:R-:W-:Y:S05]  /*b4f0*/  BSYNC B0 ;  /* 0x0000000000007941 */ /* 0x000fea0003800000 */
.L_x_7231:
        /* <DEDUP_REMOVED lines=18> */
[----:B-----5:R-:W-:Y:S02]  /*b620*/  DADD R26, R102, R90 ;  /* 0x00000000661a7229 */ /* 0x020fe4000000005a */
[----:B------:R-:W-:Y:S02]  /*b630*/  DADD R24, R100, R88 ;  /* 0x0000000064187229 */ /* 0x000fe40000000058 */
[----:B------:R-:W-:Y:S02]  /*b640*/  DADD R86, R98, R86 ;  /* 0x0000000062567229 */ /* 0x000fe40000000056 */
[----:B------:R-:W-:Y:S02]  /*b650*/  DADD R84, R96, R84 ;  /* 0x0000000060547229 */ /* 0x000fe40000000054 */
[----:B------:R-:W-:Y:S02]  /*b660*/  DADD R30, R94, R20 ;  /* 0x000000005e1e7229 */ /* 0x000fe40000000014 */
[----:B------:R-:W-:Y:S01]  /*b670*/  DADD R28, R92, R4 ;  /* 0x000000005c1c7229 */ /* 0x000fe20000000004 */
[----:B------:R-:W-:Y:S10]  /*b680*/  BRA `(.L_x_7199) ;  /* 0x0000002800247947 */ /* 0x000ff40003800000 */
.L_x_7216:
        /* <DEDUP_REMOVED lines=148> */
.L_x_7235:
        /* <DEDUP_REMOVED lines=10> */
[----:B------:R-:W2:Y:S03]  /*c070*/  LDG.E.128 R76, desc[UR60][R84.64] ;  /* 0x0000003c544c7981 */ /* 0x000ea6000c1e1d00 */
        /* <DEDUP_REMOVED lines=54> */
[----:B------:R-:W-:Y:S01]  /*c3e0*/  DADD R138, R106, R138 ;  /* 0x000000006a8a7229 */ /* 0x000fe2000000008a */
[----:B------:R-:W-:Y:S10]  /*c3f0*/  @!P0 BRA `(.L_x_7235) ;  /* 0xfffffff800f48947 */ /* 0x000ff4000383ffff */
[----:B------:R-:W-:Y:S05]  /*c400*/  BSYNC B1 ;  /* 0x0000000000017941 */ /* 0x000fea0003800000 */
.L_x_7234:
[----:B------:R-:W-:Y:S05]  /*c410*/  BSYNC B0 ;  /* 0x0000000000007941 */ /* 0x000fea0003800000 */
.L_x_7233:
[----:B------:R-:W-:Y:S01]  /*c420*/  ISETP.GE.U32.AND P1, PT, R3, R6, PT ;  /* 0x000000060300720c */ /* 0x000fe20003f26070 */
[----:B------:R-:W-:-:S12]  /*c430*/  BSSY B0, `(.L_x_7236) ;  /* 0x0000026000007945 */ /* 0x000fd80003800000 */
[----:B------:R-:W-:Y:S05]  /*c440*/  @P1 BRA `(.L_x_7237) ;  /* 0x0000000000901947 */ /* 0x000fea0003800000 */
[----:B------:R-:W-:-:S05]  /*c450*/  IMAD R5, R4, R3, RZ ;  /* 0x0000000304057224 */ /* 0x000fca00078e02ff */
[----:B------:R-:W-:-:S05]  /*c460*/  SHF.R.U32.HI R5, RZ, 0x2, R5 ;  /* 0x00000002ff057819 */ /* 0x000fca0000011605 */
[----:B------:R-:W-:-:S05]  /*c470*/  IMAD.WIDE.U32 R142, R5, 0x40, R18 ;  /* 0x00000040058e7825 */ /* 0x000fca00078e0012 */
[----:B------:R0:W5:Y:S04]  /*c480*/  LDG.E.128 R76, desc[UR60][R142.64] ;  /* 0x0000003c8e4c7981 */ /* 0x000168000c1e1d00 */
[----:B------:R0:W5:Y:S04]  /*c490*/  LDG.E.128 R72, desc[UR60][R142.64+0x10] ;  /* 0x0000103c8e487981 */ /* 0x000168000c1e1d00 */
        /* <DEDUP_REMOVED lines=9> */
[----:B------:R0:W5:Y:S04]  /*c530*/  LDG.E.128 R56, desc[UR60][R142.64+0x10] ;  /* 0x0000103c8e387981 */ /* 0x000168000c1e1d00 */
[----:B------:R0:W5:Y:S04]  /*c540*/  LDG.E.128 R52, desc[UR60][R142.64+0x20] ;  /* 0x0000203c8e347981 */ /* 0x000168000c1e1d00 */
[----:B------:R0:W5:Y:S01]  /*c550*/  LDG.E.128 R48, desc[UR60][R142.64+0x30] ;  /* 0x0000303c8e307981 */ /* 0x000162000c1e1d00 */
[----:B------:R-:W-:-:S05]  /*c560*/  IMAD.IADD R7, R7, 0x1, R0 ;  /* 0x0000000107077824 */ /* 0x000fca00078e0200 */
[----:B------:R-:W-:-:S13]  /*c570*/  ISETP.GE.U32.AND P0, PT, R7, R6, PT ;  /* 0x000000060700720c */ /* 0x000fda0003f06070 */
[----:B0-----:R-:W-:Y:S05]  /*c580*/  @P0 BRA `(.L_x_7237) ;  /* 0x0000000000400947 */ /* 0x001fea0003800000 */
[----:B------:R-:W-:-:S04]  /*c590*/  IADD3 R5, R7, R0, RZ ;  /* 0x0000000007057210 */ /* 0x000fc80007ffe0ff */
[----:B------:R-:W-:-:S13]  /*c5a0*/  ISETP.GE.U32.AND P0, PT, R5, R6, PT ;  /* 0x000000060500720c */ /* 0x000fda0003f06070 */
[C---:B------:R-:W-:Y:S02]  /*c5b0*/  @!P0 IMAD R5, R4.reuse, R5, RZ ;  /* 0x0000000504058224 */ /* 0x040fe400078e02ff */
[----:B------:R-:W-:-:S03]  /*c5c0*/  IMAD R4, R4, R7, RZ ;  /* 0x0000000704047224 */ /* 0x000fc600078e02ff */
[----:B------:R-:W-:Y:S02]  /*c5d0*/  @!P0 SHF.R.U32.HI R5, RZ, 0x2, R5 ;  /* 0x00000002ff058819 */ /* 0x000fe40000011605 */
[----:B------:R-:W-:-:S03]  /*c5e0*/  SHF.R.U32.HI R7, RZ, 0x2, R4 ;  /* 0x00000002ff077819 */ /* 0x000fc60000011604 */
[----:B------:R-:W-:-:S04]  /*c5f0*/  @!P0 IMAD.WIDE.U32 R4, R5, 0x40, R18 ;  /* 0x0000004005048825 */ /* 0x000fc800078e0012 */
[----:B------:R-:W-:Y:S01]  /*c600*/  IMAD.WIDE.U32 R18, R7, 0x40, R18 ;  /* 0x0000004007127825 */ /* 0x000fe200078e0012 */
[----:B------:R0:W5:Y:S04]  /*c610*/  @!P0 LDG.E.128 R92, desc[UR60][R4.64] ;  /* 0x0000003c045c8981 */ /* 0x000168000c1e1d00 */
[----:B------:R0:W5:Y:S04]  /*c620*/  @!P0 LDG.E.128 R96, desc[UR60][R4.64+0x10] ;  /* 0x0000103c04608981 */ /* 0x000168000c1e1d00 */
[----:B------:R0:W5:Y:S04]  /*c630*/  @!P0 LDG.E.128 R100, desc[UR60][R4.64+0x20] ;  /* 0x0000203c04648981 */ /* 0x000168000c1e1d00 */
[----:B------:R0:W5:Y:S04]  /*c640*/  @!P0 LDG.E.128 R104, desc[UR60][R4.64+0x30] ;  /* 0x0000303c04688981 */ /* 0x000168000c1e1d00 */
[----:B------:R0:W5:Y:S04]  /*c650*/  LDG.E.128 R108, desc[UR60][R18.64] ;  /* 0x0000003c126c7981 */ /* 0x000168000c1e1d00 */
[----:B------:R0:W5:Y:S04]  /*c660*/  LDG.E.128 R80, desc[UR60][R18.64+0x10] ;  /* 0x0000103c12507981 */ /* 0x000168000c1e1d00 */
[----:B------:R0:W5:Y:S04]  /*c670*/  LDG.E.128 R84, desc[UR60][R18.64+0x20] ;  /* 0x0000203c12547981 */ /* 0x000168000c1e1d00 */
[----:B------:R0:W5:Y:S02]  /*c680*/  LDG.E.128 R88, desc[UR60][R18.64+0x30] ;  /* 0x0000303c12587981 */ /* 0x000164000c1e1d00 */
.L_x_7237:
[----:B------:R-:W-:Y:S05]  /*c690*/  BSYNC B0 ;  /* 0x0000000000007941 */ /* 0x000fea0003800000 */
.L_x_7236:
        /* <DEDUP_REMOVED lines=42> */
.L_x_7239:
[----:B------:R-:W-:Y:S05]  /*c940*/  BSYNC B0 ;  /* 0x0000000000007941 */ /* 0x000fea0003800000 */
.L_x_7238:
        /* <DEDUP_REMOVED lines=20> */
[----:B-----5:R-:W-:Y:S02]  /*ca90*/  DADD R86, R14, R132 ;  /* 0x000000000e567229 */ /* 0x020fe40000000084 */
[----:B------:R-:W-:Y:S02]  /*caa0*/  DADD R84, R12, R130 ;  /* 0x000000000c547229 */ /* 0x000fe40000000082 */
[----:B------:R-:W-:Y:S02]  /*cab0*/  DADD R30, R10, R128 ;  /* 0x000000000a1e7229 */ /* 0x000fe40000000080 */
[----:B------:R-:W-:Y:S01]  /*cac0*/  DADD R28, R8, R126 ;  /* 0x00000000081c7229 */ /* 0x000fe2000000007e */
[----:B------:R-:W-:Y:S10]  /*cad0*/  BRA `(.L_x_7199) ;  /* 0x0000001400107947 */ /* 0x000ff40003800000 */
.L_x_7215:
        /* <DEDUP_REMOVED lines=24> */
[----:B0-----:R-:W-:Y:S01]  /*cc60*/  IMAD R5, R0, 0x3, R3 ;  /* 0x0000000300057824 */ /* 0x001fe200078e0203 */
[----:B------:R-:W-:Y:S02]  /*cc70*/  CS2R R56, SRZ ;  /* 0x0000000000387805 */ /* 0x000fe4000001ff00 */
[----:B------:R-:W-:-:S02]  /*cc80*/  CS2R R62, SRZ ;  /* 0x00000000003e7805 */ /* 0x000fc4000001ff00 */
[----:B------:R-:W-:Y:S02]  /*cc90*/  CS2R R60, SRZ ;  /* 0x00000000003c7805 */ /* 0x000fe4000001ff00 */
[----:B------:R-:W-:Y:S02]  /*cca0*/  CS2R R66, SRZ ;  /* 0x0000000000427805 */ /* 0x000fe4000001ff00 */
[----:B------:R-:W-:Y:S02]  /*ccb0*/  ISETP.GE.U32.AND P0, PT, R5, R6, PT ;  /* 0x000000060500720c */ /* 0x000fe40003f06070 */
[----:B------:R-:W-:Y:S01]  /*ccc0*/  CS2R R64, SRZ ;  /* 0x0000000000407805 */ /* 0x000fe2000001ff00 */
[----:B------:R-:W0:Y:S01]  /*ccd0*/  LDC.64 R4, c[0x0][0x228] ;  /* 0x00008a00ff047b82 */ /* 0x000e220000000a00 */
[----:B------:R-:W-:Y:S02]  /*cce0*/  CS2R R70, SRZ ;  /* 0x0000000000467805 */ /* 0x000fe4000001ff00 */
[----:B------:R-:W-:-:S02]  /*ccf0*/  CS2R R68, SRZ ;  /* 0x0000000000447805 */ /* 0x000fc4000001ff00 */
[----:B------:R-:W-:Y:S02]  /*cd00*/  CS2R R74, SRZ ;  /* 0x00000000004a7805 */ /* 0x000fe4000001ff00 */
[----:B------:R-:W-:Y:S02]  /*cd10*/  CS2R R72, SRZ ;  /* 0x0000000000487805 */ /* 0x000fe4000001ff00 */
[----:B------:R-:W-:Y:S02]  /*cd20*/  CS2R R78, SRZ ;  /* 0x00000000004e7805 */ /* 0x000fe4000001ff00 */
[----:B------:R-:W-:Y:S02]  /*cd30*/  CS2R R76, SRZ ;  /* 0x00000000004c7805 */ /* 0x000fe4000001ff00 */
        /* <DEDUP_REMOVED lines=118> */
.L_x_7242:
[----:B------:R-:W-:Y:S02]  /*d4a0*/  SHF.R.U32.HI R85, RZ, 0x2, R3 ;  /* 0x00000002ff557819 */ /* 0x000fe40000011603 */
[----:B------:R-:W-:-:S03]  /*d4b0*/  IADD3 R3, R3, R0, RZ ;  /* 0x0000000003037210 */ /* 0x000fc60007ffe0ff */
[----:B------:R-:W-:Y:S01]  /*d4c0*/  IMAD.WIDE.U32 R84, R85, 0x40, R18 ;  /* 0x0000004055547825 */ /* 0x000fe200078e0012 */
[----:B------:R-:W-:-:S03]  /*d4d0*/  SHF.R.U32.HI R141, RZ, 0x2, R3 ;  /* 0x00000002ff8d7819 */ /* 0x000fc60000011603 */
[----:B------:R-:W-:Y:S01]  /*d4e0*/  IMAD.IADD R3, R3, 0x1, R0 ;  /* 0x0000000103037824 */ /* 0x000fe200078e0200 */
[----:B------:R-:W2:Y:S04]  /*d4f0*/  LDG.E.128 R76, desc[UR60][R84.64] ;  /* 0x0000003c544c7981 */ /* 0x000ea8000c1e1d00 */
[----:B------:R-:W-:Y:S01]  /*d500*/  SHF.R.U32.HI R143, RZ, 0x2, R3 ;  /* 0x00000002ff8f7819 */ /* 0x000fe20000011603 */
[----:B------:R-:W3:Y:S01]  /*d510*/  LDG.E.128 R72, desc[UR60][R84.64+0x10] ;  /* 0x0000103c54487981 */ /* 0x000ee2000c1e1d00 */
[----:B------:R-:W-:Y:S01]  /*d520*/  IADD3 R3, R3, R0, RZ ;  /* 0x0000000003037210 */ /* 0x000fe20007ffe0ff */
[----:B------:R-:W-:Y:S02]  /*d530*/  IMAD.WIDE.U32 R140, R141, 0x40, R18 ;  /* 0x000000408d8c7825 */ /* 0x000fe400078e0012 */
[----:B------:R-:W4:Y:S01]  /*d540*/  LDG.E.128 R68, desc[UR60][R84.64+0x20] ;  /* 0x0000203c54447981 */ /* 0x000f22000c1e1d00 */
[----:B------:R-:W-:Y:S01]  /*d550*/  SHF.R.U32.HI R145, RZ, 0x2, R3 ;  /* 0x00000002ff917819 */ /* 0x000fe20000011603 */
[----:B------:R-:W-:-:S02]  /*d560*/  IMAD.WIDE.U32 R142, R143, 0x40, R18 ;  /* 0x000000408f8e7825 */ /* 0x000fc400078e0012 */
[----:B------:R-:W5:Y:S02]  /*d570*/  LDG.E.128 R64, desc[UR60][R84.64+0x30] ;  /* 0x0000303c54407981 */ /* 0x000f64000c1e1d00 */
[----:B------:R-:W-:Y:S02]  /*d580*/  IMAD.WIDE.U32 R144, R145, 0x40, R18 ;  /* 0x0000004091907825 */ /* 0x000fe400078e0012 */
        /* <DEDUP_REMOVED lines=49> */
.L_x_7241:
[----:B------:R-:W-:Y:S05]  /*d8a0*/  BSYNC B0 ;  /* 0x0000000000007941 */ /* 0x000fea0003800000 */
.L_x_7240:
[----:B------:R-:W-:Y:S01]  /*d8b0*/  ISETP.GE.U32.AND P1, PT, R3, R6, PT ;  /* 0x000000060300720c */ /* 0x000fe20003f26070 */
[----:B------:R-:W-:-:S12]  /*d8c0*/  BSSY B0, `(.L_x_7243) ;  /* 0x0000022000007945 */ /* 0x000fd80003800000 */
[----:B------:R-:W-:Y:S05]  /*d8d0*/  @P1 BRA `(.L_x_7244) ;  /* 0x0000000000801947 */ /* 0x000fea0003800000 */
        /* <DEDUP_REMOVED lines=18> */
[----:B------:R-:W-:Y:S02]  /*da00*/  IADD3 R141, R7, R0, RZ ;  /* 0x00000000078d7210 */ /* 0x000fe40007ffe0ff */
[----:B------:R-:W-:Y:S02]  /*da10*/  SHF.R.U32.HI R7, RZ, 0x2, R7 ;  /* 0x00000002ff077819 */ /* 0x000fe40000011607 */
[----:B------:R-:W-:-:S13]  /*da20*/  ISETP.GE.U32.AND P0, PT, R141, R6, PT ;  /* 0x000000068d00720c */ /* 0x000fda0003f06070 */
[----:B------:R-:W-:-:S05]  /*da30*/  @!P0 SHF.R.U32.HI R141, RZ, 0x2, R141 ;  /* 0x00000002ff8d8819 */ /* 0x000fca000001168d */
        /* <DEDUP_REMOVED lines=10> */
.L_x_7244:
[----:B------:R-:W-:Y:S05]  /*dae0*/  BSYNC B0 ;  /* 0x0000000000007941 */ /* 0x000fea0003800000 */
.L_x_7243:
        /* <DEDUP_REMOVED lines=42> */
.L_x_7246:
[----:B------:R-:W-:Y:S05]  /*dd90*/  BSYNC B0 ;  /* 0x0000000000007941 */ /* 0x000fea0003800000 */
.L_x_7245:
        /* <DEDUP_REMOVED lines=16> */
[----:B-----5:R-:W-:Y:S02]  /*dea0*/  DADD R84, R30, R128 ;  /* 0x000000001e547229 */ /* 0x020fe40000000080 */
[----:B------:R-:W-:-:S02]  /*deb0*/  DADD R142, R12, R136 ;  /* 0x000000000c8e7229 */ /* 0x000fc40000000088 */
[----:B0-----:R-:W-:Y:S02]  /*dec0*/  DADD R140, R34, R138 ;  /* 0x00000000228c7229 */ /* 0x001fe4000000008a */
[----:B------:R-:W-:Y:S02]  /*ded0*/  DADD R26, R10, R134 ;  /* 0x000000000a1a7229 */ /* 0x000fe40000000086 */
[----:B------:R-:W-:Y:S02]  /*dee0*/  DADD R24, R32, R132 ;  /* 0x0000000020187229 */ /* 0x000fe40000000084 */
[----:B------:R-:W-:Y:S02]  /*def0*/  DADD R86, R8, R130 ;  /* 0x0000000008567229 */ /* 0x000fe40000000082 */
[----:B------:R-:W-:Y:S02]  /*df00*/  DADD R30, R4, R126 ;  /* 0x00000000041e7229 */ /* 0x000fe4000000007e */
[----:B------:R-:W-:-:S11]  /*df10*/  DADD R28, R28, R124 ;  /* 0x000000001c1c7229 */ /* 0x000fd6000000007c */
.L_x_7199:
[----:B------:R-:W-:Y:S05]  /*df20*/  BSYNC B6 ;  /* 0x0000000000067941 */ /* 0x000fea0003800000 */
.L_x_7198:
[----:B------:R-:W-:Y:S02]  /*df30*/  ULDC UR4, c[0x0][0x24c] ;  /* 0x0000930000047ab9 */ /* 0x000fe40000000800 */
[----:B------:R-:W-:-:S13]  /*df40*/  ISETP.NE.AND P0, PT, RZ, UR4, PT ;  /* 0x00000004ff007c0c */ /* 0x000fda000bf05270 */
[----:B------:R-:W-:Y:S05]  /*df50*/  @!P0 BRA `(.L_x_7247) ;  /* 0x0000000000b48947 */ /* 0x000fea0003800000 */
[----:B0-----:R-:W0:Y:S01]  /*df60*/  S2R R4, SR_CgaCtaId ;  /* 0x0000000000047919 */ /* 0x001e220000008800 */
[----:B------:R-:W1:Y:S01]  /*df70*/  LDC R18, c[0x0][RZ] ;  /* 0x00000000ff127b82 */ /* 0x000e620000000800 */
[----:B------:R-:W-:-:S04]  /*df80*/  MOV R0, 0x400 ;  /* 0x0000040000007802 */ /* 0x000fc80000000f00 */
[----:B------:R-:W-:-:S03]  /*df90*/  IADD3 R3, R0, 0x10, RZ ;  /* 0x0000001000037810 */ /* 0x000fc60007ffe0ff */
[----:B------:R-:W2:Y:S01]  /*dfa0*/  LDC R20, c[0x0][0x4] ;  /* 0x00000100ff147b82 */ /* 0x000ea20000000800 */
[----:B-1----:R-:W-:Y:S01]  /*dfb0*/  IMAD R0, R2, R18, R17 ;  /* 0x0000001202007224 */ /* 0x002fe200078e0211 */
[----:B0-----:R-:W-:-:S05]  /*dfc0*/  LEA R3, R4, R3, 0x18 ;  /* 0x0000000304037211 */ /* 0x001fca00078ec0ff */
[----:B------:R-:W-:Y:S01]  /*dfd0*/  IMAD R19, R0, 0x40, R3 ;  /* 0x0000004000137824 */ /* 0x000fe200078e0203 */
[----:B--2---:R-:W-:-:S04]  /*dfe0*/  SHF.R.U32.HI R0, RZ, 0x1, R20 ;  /* 0x00000001ff007819 */ /* 0x004fc80000011614 */
[----:B------:R1:W-:Y:S01]  /*dff0*/  STS.128 [R19], R28 ;  /* 0x0000001c13007388 */ /* 0x0003e20000000c00 */
[----:B------:R-:W-:-:S03]  /*e000*/  ISETP.NE.AND P0, PT, R0, RZ, PT ;  /* 0x000000ff0000720c */ /* 0x000fc60003f05270 */
[----:B------:R1:W-:Y:S04]  /*e010*/  STS.128 [R19+0x10], R84 ;  /* 0x0000105413007388 */ /* 0x0003e80000000c00 */
[----:B------:R1:W-:Y:S04]  /*e020*/  STS.128 [R19+0x20], R24 ;  /* 0x0000201813007388 */ /* 0x0003e80000000c00 */
[----:B------:R1:W-:Y:S02]  /*e030*/  STS.128 [R19+0x30], R140 ;  /* 0x0000308c13007388 */ /* 0x0003e40000000c00 */
[----:B------:R-:W-:Y:S05]  /*e040*/  @!P0 BRA `(.L_x_7247) ;  /* 0x0000000000788947 */ /* 0x000fea0003800000 */
.L_x_7250:
        /* <DEDUP_REMOVED lines=9> */
[----:B------:R-:W-:-:S04]  /*e0e0*/  IMAD R0, R5, R18, R17 ;  /* 0x0000001205007224 */ /* 0x000fc800078e0211 */
[----:B------:R-:W-:-:S05]  /*e0f0*/  IMAD R0, R0, 0x40, R3 ;  /* 0x0000004000007824 */ /* 0x000fca00078e0203 */
[----:B------:R-:W1:Y:S04]  /*e100*/  LDS.128 R4, [R0] ;  /* 0x0000000000047984 */ /* 0x000e680000000c00 */
[----:B------:R-:W0:Y:S04]  /*e110*/  LDS.128 R8, [R0+0x10] ;  /* 0x0000100000087984 */ /* 0x000e280000000c00 */
[----:B------:R-:W2:Y:S04]  /*e120*/  LDS.128 R12, [R0+0x20] ;  /* 0x00002000000c7984 */ /* 0x000ea80000000c00 */
[----:B------:R-:W3:Y:S01]  /*e130*/  LDS.128 R32, [R0+0x30] ;  /* 0x0000300000207984 */ /* 0x000ee20000000c00 */
[----:B-1----:R-:W-:-:S02]  /*e140*/  DADD R28, R28, R4 ;  /* 0x000000001c1c7229 */ /* 0x002fc40000000004 */
[----:B------:R-:W-:Y:S02]  /*e150*/  DADD R30, R30, R6 ;  /* 0x000000001e1e7229 */ /* 0x000fe40000000006 */
[----:B0-----:R-:W-:Y:S02]  /*e160*/  DADD R84, R84, R8 ;  /* 0x0000000054547229 */ /* 0x001fe40000000008 */
[----:B------:R-:W-:Y:S02]  /*e170*/  DADD R86, R86, R10 ;  /* 0x0000000056567229 */ /* 0x000fe4000000000a */
[----:B--2---:R-:W-:Y:S01]  /*e180*/  DADD R24, R24, R12 ;  /* 0x0000000018187229 */ /* 0x004fe2000000000c */
[----:B------:R0:W-:Y:S01]  /*e190*/  STS.128 [R19], R28 ;  /* 0x0000001c13007388 */ /* 0x0001e20000000c00 */
[----:B------:R-:W-:Y:S02]  /*e1a0*/  DADD R26, R26, R14 ;  /* 0x000000001a1a7229 */ /* 0x000fe4000000000e */
[----:B---3--:R-:W-:Y:S01]  /*e1b0*/  DADD R140, R140, R32 ;  /* 0x000000008c8c7229 */ /* 0x008fe20000000020 */
[----:B------:R0:W-:Y:S01]  /*e1c0*/  STS.128 [R19+0x10], R84 ;  /* 0x0000105413007388 */ /* 0x0001e20000000c00 */
[----:B------:R-:W-:-:S03]  /*e1d0*/  DADD R142, R142, R34 ;  /* 0x000000008e8e7229 */ /* 0x000fc60000000022 */
[----:B------:R0:W-:Y:S04]  /*e1e0*/  STS.128 [R19+0x20], R24 ;  /* 0x0000201813007388 */ /* 0x0001e80000000c00 */
[----:B------:R0:W-:Y:S04]  /*e1f0*/  STS.128 [R19+0x30], R140 ;  /* 0x0000308c13007388 */ /* 0x0001e80000000c00 */
.L_x_7249:
[----:B------:R-:W-:Y:S05]  /*e200*/  BSYNC B0 ;  /* 0x0000000000007941 */ /* 0x000fea0003800000 */
.L_x_7248:
[----:B------:R-:W-:Y:S01]  /*e210*/  MOV R0, R16 ;  /* 0x0000001000007202 */ /* 0x000fe20000000f00 */
[----:B------:R-:W-:Y:S06]  /*e220*/  @P1 BRA `(.L_x_7250) ;  /* 0xfffffffc00881947 */ /* 0x000fec000383ffff */
.L_x_7247:
        /* <DEDUP_REMOVED lines=16> */
[----:B------:R-:W-:Y:S02]  /*e330*/  HFMA2.MMA R0, -RZ, RZ, 0, 1.9073486328125e-06 ;  /* 0x00000020ff007435 */ /* 0x000fe400000001ff */
[----:B------:R0:W-:Y:S01]  /*e340*/  STS.128 [R3+0x10], R84 ;  /* 0x0000105403007388 */ /* 0x0001e20000000c00 */
[----:B------:R-:W-:-:S03]  /*e350*/  ISETP.GE.AND P0, PT, R4, 0x20, PT ;  /* 0x000000200400780c */ /* 0x000fc60003f06270 */
[----:B------:R0:W-:Y:S04]  /*e360*/  STS.128 [R3+0x20], R24 ;  /* 0x0000201803007388 */ /* 0x0001e80000000c00 */
[----:B------:R0:W-:Y:S06]  /*e370*/  STS.128 [R3+0x30], R140 ;  /* 0x0000308c03007388 */ /* 0x0001ec0000000c00 */
[----:B------:R-:W-:Y:S05]  /*e380*/  @!P0 BRA `(.L_x_7252) ;  /* 0x0000000000788947 */ /* 0x000fea0003800000 */
[----:B------:R-:W-:-:S07]  /*e390*/  IMAD.MOV.U32 R0, RZ, RZ, R4 ;  /* 0x000000ffff007224 */ /* 0x000fce00078e0004 */
.L_x_7255:
[----:B------:R-:W-:Y:S01]  /*e3a0*/  IADD3 R4, R17, R0, RZ ;  /* 0x0000000011047210 */ /* 0x000fe20007ffe0ff */
[----:B------:R-:W-:Y:S05]  /*e3b0*/  WARPSYNC.ALL ;  /* 0x0000000000007948 */ /* 0x000fea0003800000 */
[----:B------:R-:W-:Y:S01]  /*e3c0*/  BAR.SYNC.DEFER_BLOCKING 0x0 ;  /* 0x0000000000007b1d */ /* 0x000fe20000010000 */
[----:B------:R-:W-:-:S04]  /*e3d0*/  ISETP.GE.U32.AND P0, PT, R4, R19, PT ;  /* 0x000000130400720c */ /* 0x000fc80003f06070 */
[----:B------:R-:W-:Y:S01]  /*e3e0*/  ISETP.GE.U32.OR P0, PT, R17, R0, P0 ;  /* 0x000000001100720c */ /* 0x000fe20000706470 */
[----:B------:R-:W-:-:S12]  /*e3f0*/  BSSY B0, `(.L_x_7253) ;  /* 0x0000013000007945 */ /* 0x000fd80003800000 */
[----:B-1----:R-:W-:Y:S05]  /*e400*/  @P0 BRA `(.L_x_7254) ;  /* 0x0000000000440947 */ /* 0x002fea0003800000 */
[----:B------:R-:W-:-:S05]  /*e410*/  IMAD R16, R0, 0x40, R3 ;  /* 0x0000004000107824 */ /* 0x000fca00078e0203 */
[----:B------:R-:W0:Y:S04]  /*e420*/  LDS.128 R4, [R16] ;  /* 0x0000000010047984 */ /* 0x000e280000000c00 */
[----:B------:R-:W1:Y:S04]  /*e430*/  LDS.128 R8, [R16+0x10] ;  /* 0x0000100010087984 */ /* 0x000e680000000c00 */
[----:B------:R-:W2:Y:S04]  /*e440*/  LDS.128 R12, [R16+0x20] ;  /* 0x00002000100c7984 */ /* 0x000ea80000000c00 */
[----:B------:R-:W3:Y:S01]  /*e450*/  LDS.128 R32, [R16+0x30] ;  /* 0x0000300010207984 */ /* 0x000ee20000000c00 */
[----:B0-----:R-:W-:-:S02]  /*e460*/  DADD R28, R28, R4 ;  /* 0x000000001c1c7229 */ /* 0x001fc40000000004 */
[----:B------:R-:W-:Y:S02]  /*e470*/  DADD R30, R30, R6 ;  /* 0x000000001e1e7229 */ /* 0x000fe40000000006 */
[----:B-1----:R-:W-:Y:S02]  /*e480*/  DADD R84, R84, R8 ;  /* 0x0000000054547229 */ /* 0x002fe40000000008 */
        /* <DEDUP_REMOVED lines=9> */
.L_x_7254:
[----:B------:R-:W-:Y:S05]  /*e520*/  BSYNC B0 ;  /* 0x0000000000007941 */ /* 0x000fea0003800000 */
.L_x_7253:
[----:B------:R-:W-:-:S04]  /*e530*/  SHF.R.S32.HI R0, RZ, 0x1, R0 ;  /* 0x00000001ff007819 */ /* 0x000fc80000011400 */
[----:B------:R-:W-:-:S13]  /*e540*/  ISETP.GE.AND P0, PT, R0, 0x20, PT ;  /* 0x000000200000780c */ /* 0x000fda0003f06270 */
[----:B------:R-:W-:Y:S05]  /*e550*/  @P0 BRA `(.L_x_7255) ;  /* 0xfffffffc00900947 */ /* 0x000fea000383ffff */
[----:B------:R-:W-:-:S07]  /*e560*/  MOV R0, 0x20 ;  /* 0x0000002000007802 */ /* 0x000fce0000000f00 */
.L_x_7252:
[----:B------:R-:W-:Y:S01]  /*e570*/  ISETP.GE.AND P0, PT, R0, 0x2, PT ;  /* 0x000000020000780c */ /* 0x000fe20003f06270 */
[----:B------:R-:W-:Y:S05]  /*e580*/  WARPSYNC.ALL ;  /* 0x0000000000007948 */ /* 0x000fea0003800000 */
[----:B------:R-:W-:Y:S07]  /*e590*/  BAR.SYNC.DEFER_BLOCKING 0x0 ;  /* 0x0000000000007b1d */ /* 0x000fee0000010000 */
[----:B------:R-:W-:Y:S05]  /*e5a0*/  @!P0 BRA `(.L_x_7251) ;  /* 0x0000000000708947 */ /* 0x000fea0003800000 */
[----:B01----:R-:W-:-:S07]  /*e5b0*/  IMAD.MOV.U32 R3, RZ, RZ, 0x1 ;  /* 0x00000001ff037424 */ /* 0x003fce00078e00ff */
.L_x_7256:
[----:B------:R-:W-:Y:S04]  /*e5c0*/  SHFL.DOWN PT, R5, R29, R3, 0x1f ;  /* 0x08001f031d057589 */ /* 0x000fe800000e0000 */
[----:B------:R-:W0:Y:S04]  /*e5d0*/  SHFL.DOWN PT, R4, R28, R3, 0x1f ;  /* 0x08001f031c047589 */ /* 0x000e2800000e0000 */
[----:B------:R-:W-:Y:S04]  /*e5e0*/  SHFL.DOWN PT, R7, R31, R3, 0x1f ;  /* 0x08001f031f077589 */ /* 0x000fe800000e0000 */
[----:B------:R-:W1:Y:S04]  /*e5f0*/  SHFL.DOWN PT, R6, R30, R3, 0x1f ;  /* 0x08001f031e067589 */ /* 0x000e6800000e0000 */
[----:B------:R-:W-:Y:S04]  /*e600*/  SHFL.DOWN PT, R9, R85, R3, 0x1f ;  /* 0x08001f0355097589 */ /* 0x000fe800000e0000 */
[----:B------:R-:W2:Y:S04]  /*e610*/  SHFL.DOWN PT, R8, R84, R3, 0x1f ;  /* 0x08001f0354087589 */ /* 0x000ea800000e0000 */
[----:B------:R-:W-:Y:S04]  /*e620*/  SHFL.DOWN PT, R11, R87, R3, 0x1f ;  /* 0x08001f03570b7589 */ /* 0x000fe800000e0000 */
[----:B------:R-:W3:Y:S01]  /*e630*/  SHFL.DOWN PT, R10, R86, R3, 0x1f ;  /* 0x08001f03560a7589 */ /* 0x000ee200000e0000 */
[----:B0-----:R-:W-:-:S03]  /*e640*/  DADD R28, R4, R28 ;  /* 0x00000000041c7229 */ /* 0x001fc6000000001c */
[----:B------:R-:W-:Y:S04]  /*e650*/  SHFL.DOWN PT, R13, R25, R3, 0x1f ;  /* 0x08001f03190d7589 */ /* 0x000fe800000e0000 */
[----:B------:R-:W0:Y:S01]  /*e660*/  SHFL.DOWN PT, R12, R24, R3, 0x1f ;  /* 0x08001f03180c7589 */ /* 0x000e2200000e0000 */
[----:B-1----:R-:W-:-:S03]  /*e670*/  DADD R30, R6, R30 ;  /* 0x00000000061e7229 */ /* 0x002fc6000000001e */
[----:B------:R-:W-:Y:S04]  /*e680*/  SHFL.DOWN PT, R15, R27, R3, 0x1f ;  /* 0x08001f031b0f7589 */ /* 0x000fe800000e0000 */
[----:B------:R-:W1:Y:S01]  /*e690*/  SHFL.DOWN PT, R14, R26, R3, 0x1f ;  /* 0x08001f031a0e7589 */ /* 0x000e6200000e0000 */
[----:B--2---:R-:W-:-:S03]  /*e6a0*/  DADD R84, R8, R84 ;  /* 0x0000000008547229 */ /* 0x004fc60000000054 */
[----:B------:R-:W-:Y:S04]  /*e6b0*/  SHFL.DOWN PT, R19, R141, R3, 0x1f ;  /* 0x08001f038d137589 */ /* 0x000fe800000e0000 */
[----:B------:R-:W2:Y:S01]  /*e6c0*/  SHFL.DOWN PT, R18, R140, R3, 0x1f ;  /* 0x08001f038c127589 */ /* 0x000ea200000e0000 */
[----:B---3--:R-:W-:-:S03]  /*e6d0*/  DADD R86, R10, R86 ;  /* 0x000000000a567229 */ /* 0x008fc60000000056 */
[----:B------:R-:W-:Y:S04]  /*e6e0*/  SHFL.DOWN PT, R21, R143, R3, 0x1f ;  /* 0x08001f038f157589 */ /* 0x000fe800000e0000 */
[----:B------:R3:W4:Y:S01]  /*e6f0*/  SHFL.DOWN PT, R20, R142, R3, 0x1f ;  /* 0x08001f038e147589 */ /* 0x00072200000e0000 */
[----:B0-----:R-:W-:Y:S02]  /*e700*/  DADD R24, R12, R24 ;  /* 0x000000000c187229 */ /* 0x001fe40000000018 */
[----:B-1----:R-:W-:Y:S01]  /*e710*/  DADD R26, R14, R26 ;  /* 0x000000000e1a7229 */ /* 0x002fe2000000001a */
[----:B---3--:R-:W-:-:S04]  /*e720*/  SHF.L.U32 R3, R3, 0x1, RZ ;  /* 0x0000000103037819 */ /* 0x008fc800000006ff */
[----:B------:R-:W-:Y:S01]  /*e730*/  ISETP.GE.AND P0, PT, R3, R0, PT ;  /* 0x000000000300720c */ /* 0x000fe20003f06270 */
[----:B--2---:R-:W-:Y:S02]  /*e740*/  DADD R140, R18, R140 ;  /* 0x00000000128c7229 */ /* 0x004fe4000000008c */
[----:B----4-:R-:W-:-:S10]  /*e750*/  DADD R142, R20, R142 ;  /* 0x00000000148e7229 */ /* 0x010fd4000000008e */
[----:B------:R-:W-:Y:S05]  /*e760*/  @!P0 BRA `(.L_x_7256) ;  /* 0xfffffffc00948947 */ /* 0x000fea000383ffff */
.L_x_7251:
[----:B01----:R-:W0:Y:S01]  /*e770*/  LDC R3, c[0x0][0x404] ;  /* 0x00010100ff037b82 */ /* 0x003e220000000800 */
        /* <DEDUP_REMOVED lines=277> */
.L_x_7257:
        /* <DEDUP_REMOVED lines=278> */
.L_x_7258:
        /* <DEDUP_REMOVED lines=279> */
.L_x_7259:
        /* <DEDUP_REMOVED lines=277> */
.L_x_7260:
        /* <DEDUP_REMOVED lines=297> */
.L_x_7262:
        /* <DEDUP_REMOVED lines=277> */
.L_x_7263:
        /* <DEDUP_REMOVED lines=279> */
.L_x_7264:
        /* <DEDUP_REMOVED lines=277> */
.L_x_7265:
        /* <DEDUP_REMOVED lines=16> */
.L_x_7267:
[----:B------:R-:W-:Y:S05]  /*17490*/  BSYNC B0 ;  /* 0x0000000000007941 */ /* 0x000fea0003800000 */
.L_x_7266:
        /* <DEDUP_REMOVED lines=14> */
[----:B------:R0:W-:Y:S04]  /*17580*/  STG.E.128 desc[UR60][R14.64+0x10], R84 ;  /* 0x000010540e007986 */ /* 0x0001e8000c101d3c */
[----:B------:R0:W-:Y:S04]  /*17590*/  STG.E.128 desc[UR60][R14.64+0x20], R24 ;  /* 0x000020180e007986 */ /* 0x0001e8000c101d3c */
[----:B------:R0:W-:Y:S02]  /*175a0*/  STG.E.128 desc[UR60][R14.64+0x30], R140 ;  /* 0x0000308c0e007986 */ /* 0x0001e4000c101d3c */
.L_x_7269:
[----:B------:R-:W-:Y:S05]  /*175b0*/  BSYNC B0 ;  /* 0x0000000000007941 */ /* 0x000fea0003800000 */
.L_x_7268:
        /* <DEDUP_REMOVED lines=35> */
.L_x_7271:
[----:B------:R-:W-:Y:S05]  /*177f0*/  BSYNC B0 ;  /* 0x0000000000007941 */ /* 0x000fea0003800000 */
.L_x_7270:
        /* <DEDUP_REMOVED lines=33> */
[----:B0-----:R-:W-:Y:S01]  /*17a10*/  IMAD.U32 R30, RZ, RZ, UR12 ;  /* 0x0000000cff1e7e24 */ /* 0x001fe2000f8e00ff */
[----:B------:R-:W-:Y:S01]  /*17a20*/  MOV R28, UR10 ;  /* 0x0000000a001c7c02 */ /* 0x000fe20008000f00 */
[----:B------:R-:W-:Y:S01]  /*17a30*/  IMAD.U32 R25, RZ, RZ, UR11 ;  /* 0x0000000bff197e24 */ /* 0x000fe2000f8e00ff */
[----:B------:R-:W-:-:S02]  /*17a40*/  MOV R29, UR11 ;  /* 0x0000000b001d7c02 */ /* 0x000fc40008000f00 */
[----:B------:R-:W-:Y:S02]  /*17a50*/  MOV R31, UR13 ;  /* 0x0000000d001f7c02 */ /* 0x000fe40008000f00 */
[----:B------:R-:W-:Y:S02]  /*17a60*/  MOV R24, UR10 ;  /* 0x0000000a00187c02 */ /* 0x000fe40008000f00 */
[----:B------:R-:W-:Y:S02]  /*17a70*/  MOV R26, UR12 ;  /* 0x0000000c001a7c02 */ /* 0x000fe40008000f00 */
[----:B------:R-:W-:Y:S01]  /*17a80*/  MOV R27, UR13 ;  /* 0x0000000d001b7c02 */ /* 0x000fe20008000f00 */
[----:B------:R-:W-:Y:S06]  /*17a90*/  @P0 BRA `(.L_x_7274) ;  /* 0x0000000400600947 */ /* 0x000fec0003800000 */
[----:B------:R-:W-:Y:S01]  /*17aa0*/  ULDC UR7, c[0x0][0x10] ;  /* 0x0000040000077ab9 */ /* 0x000fe20000000800 */
[----:B------:R-:W0:Y:S01]  /*17ab0*/  LDC R58, c[0x0][0x4] ;  /* 0x00000100ff3a7b82 */ /* 0x000e220000000800 */
[----:B------:R-:W-:Y:S01]  /*17ac0*/  BSSY B1, `(.L_x_7275) ;  /* 0x0000021000017945 */ /* 0x000fe20003800000 */
[----:B------:R-:W-:Y:S01]  /*17ad0*/  IMAD.U32 R32, RZ, RZ, UR10 ;  /* 0x0000000aff207e24 */ /* 0x000fe2000f8e00ff */
[----:B------:R-:W-:Y:S01]  /*17ae0*/  MOV R33, UR11 ;  /* 0x0000000b00217c02 */ /* 0x000fe20008000f00 */
[----:B------:R-:W-:Y:S01]  /*17af0*/  IMAD.U32 R35, RZ, RZ, UR13 ;  /* 0x0000000dff237e24 */ /* 0x000fe2000f8e00ff */
[----:B------:R-:W-:Y:S01]  /*17b00*/  MOV R34, UR12 ;  /* 0x0000000c00227c02 */ /* 0x000fe20008000f00 */
[----:B------:R-:W-:Y:S01]  /*17b10*/  IMAD.U32 R30, RZ, RZ, UR12 ;  /* 0x0000000cff1e7e24 */ /* 0x000fe2000f8e00ff */
[----:B------:R-:W-:Y:S01]  /*17b20*/  MOV R28, UR10 ;  /* 0x0000000a001c7c02 */ /* 0x000fe20008000f00 */
[----:B------:R-:W1:Y:S01]  /*17b30*/  LDC.64 R20, c[0x0][0x620] ;  /* 0x00018800ff147b82 */ /* 0x000e620000000a00 */
[----:B------:R-:W-:Y:S01]  /*17b40*/  MOV R29, UR11 ;  /* 0x0000000b001d7c02 */ /* 0x000fe20008000f00 */
[----:B------:R-:W-:Y:S01]  /*17b50*/  IMAD.U32 R25, RZ, RZ, UR11 ;  /* 0x0000000bff197e24 */ /* 0x000fe2000f8e00ff */
[----:B------:R-:W-:Y:S01]  /*17b60*/  MOV R31, UR13 ;  /* 0x0000000d001f7c02 */ /* 0x000fe20008000f00 */
[----:B------:R-:W-:Y:S01]  /*17b70*/  IMAD R0, R0, UR7, RZ ;  /* 0x0000000700007c24 */ /* 0x000fe2000f8e02ff */
[----:B------:R-:W-:-:S02]  /*17b80*/  MOV R24, UR10 ;  /* 0x0000000a00187c02 */ /* 0x000fc40008000f00 */
[----:B------:R-:W-:Y:S02]  /*17b90*/  MOV R26, UR12 ;  /* 0x0000000c001a7c02 */ /* 0x000fe40008000f00 */
[----:B------:R-:W-:Y:S01]  /*17ba0*/  MOV R27, UR13 ;  /* 0x0000000d001b7c02 */ /* 0x000fe20008000f00 */
[----:B0-----:R-:W-:-:S07]  /*17bb0*/  IMAD R58, R58, UR6, RZ ;  /* 0x000000063a3a7c24 */ /* 0x001fce000f8e02ff */
.L_x_7276:
[----:B------:R-:W-:-:S04]  /*17bc0*/  IMAD.IADD R15, R0, 0x1, R3 ;  /* 0x00000001000f7824 */ /* 0x000fc800078e0203 */
[----:B-1----:R-:W-:-:S05]  /*17bd0*/  IMAD.WIDE.U32 R14, R15, 0x40, R20 ;  /* 0x000000400f0e7825 */ /* 0x002fca00078e0014 */
[----:B------:R-:W2:Y:S04]  /*17be0*/  LDG.E.128 R40, desc[UR60][R14.64] ;  /* 0x0000003c0e287981 */ /* 0x000ea8000c1e1d00 */
[----:B------:R-:W3:Y:S04]  /*17bf0*/  LDG.E.128 R44, desc[UR60][R14.64+0x10] ;  /* 0x0000103c0e2c7981 */ /* 0x000ee8000c1e1d00 */
[----:B------:R-:W4:Y:S04]  /*17c00*/  LDG.E.128 R48, desc[UR60][R14.64+0x20] ;  /* 0x0000203c0e307981 */ /* 0x000f28000c1e1d00 */
[----:B------:R-:W5:Y:S01]  /*17c10*/  LDG.E.128 R52, desc[UR60][R14.64+0x30] ;  /* 0x0000303c0e347981 */ /* 0x000f62000c1e1d00 */
[----:B------:R-:W-:-:S04]  /*17c20*/  IADD3 R3, R58, R3, RZ ;  /* 0x000000033a037210 */ /* 0x000fc80007ffe0ff */
[----:B------:R-:W-:Y:S01]  /*17c30*/  ISETP.GE.U32.AND P0, PT, R3, UR8, PT ;  /* 0x0000000803007c0c */ /* 0x000fe2000bf06070 */
        /* <DEDUP_REMOVED lines=10> */
.L_x_7275:
[----:B------:R-:W-:Y:S05]  /*17ce0*/  BRA `(.L_x_7274) ;  /* 0x0000000000cc7947 */ /* 0x000fea0003800000 */
.L_x_7273:
[----:B------:R-:W-:Y:S01]  /*17cf0*/  ULDC UR7, c[0x0][0x244] ;  /* 0x0000910000077ab9 */ /* 0x000fe20000000800 */
[----:B------:R-:W-:Y:S01]  /*17d00*/  MOV R32, UR10 ;  /* 0x0000000a00207c02 */ /* 0x000fe20008000f00 */
[----:B------:R-:W-:Y:S01]  /*17d10*/  IMAD.U32 R33, RZ, RZ, UR11 ;  /* 0x0000000bff217e24 */ /* 0x000fe2000f8e00ff */
[----:B------:R-:W-:Y:S01]  /*17d20*/  ISETP.GE.U32.AND P0, PT, R2, UR7, PT ;  /* 0x0000000702007c0c */ /* 0x000fe2000bf06070 */
[----:B0-----:R-:W-:Y:S01]  /*17d30*/  IMAD.U32 R28, RZ, RZ, UR10 ;  /* 0x0000000aff1c7e24 */ /* 0x001fe2000f8e00ff */
[----:B------:R-:W-:Y:S01]  /*17d40*/  MOV R34, UR12 ;  /* 0x0000000c00227c02 */ /* 0x000fe20008000f00 */
[----:B------:R-:W-:Y:S01]  /*17d50*/  IMAD.U32 R31, RZ, RZ, UR13 ;  /* 0x0000000dff1f7e24 */ /* 0x000fe2000f8e00ff */
[----:B------:R-:W-:Y:S01]  /*17d60*/  MOV R35, UR13 ;  /* 0x0000000d00237c02 */ /* 0x000fe20008000f00 */
[----:B------:R-:W-:Y:S01]  /*17d70*/  IMAD.U32 R26, RZ, RZ, UR12 ;  /* 0x0000000cff1a7e24 */ /* 0x000fe2000f8e00ff */
[----:B------:R-:W-:Y:S02]  /*17d80*/  MOV R29, UR11 ;  /* 0x0000000b001d7c02 */ /* 0x000fe40008000f00 */
[----:B------:R-:W-:-:S02]  /*17d90*/  MOV R30, UR12 ;  /* 0x0000000c001e7c02 */ /* 0x000fc40008000f00 */
[----:B------:R-:W-:Y:S02]  /*17da0*/  MOV R24, UR10 ;  /* 0x0000000a00187c02 */ /* 0x000fe40008000f00 */
[----:B------:R-:W-:Y:S02]  /*17db0*/  MOV R25, UR11 ;  /* 0x0000000b00197c02 */ /* 0x000fe40008000f00 */
[----:B------:R-:W-:Y:S01]  /*17dc0*/  MOV R27, UR13 ;  /* 0x0000000d001b7c02 */ /* 0x000fe20008000f00 */
[----:B------:R-:W-:Y:S06]  /*17dd0*/  @P0 BRA `(.L_x_7274) ;  /* 0x0000000000900947 */ /* 0x000fec0003800000 */
[----:B------:R-:W-:Y:S01]  /*17de0*/  ULDC UR6, c[0x0][0x10] ;  /* 0x0000040000067ab9 */ /* 0x000fe20000000800 */
[----:B------:R-:W0:Y:S01]  /*17df0*/  LDC R23, c[0x0][RZ] ;  /* 0x00000000ff177b82 */ /* 0x000e220000000800 */
[----:B------:R-:W-:Y:S01]  /*17e00*/  MOV R3, R2 ;  /* 0x0000000200037202 */ /* 0x000fe20000000f00 */
        /* <DEDUP_REMOVED lines=12> */
[----:B------:R-:W-:Y:S01]  /*17ed0*/  MOV R26, UR12 ;  /* 0x0000000c001a7c02 */ /* 0x000fe20008000f00 */
[----:B------:R-:W2:Y:S01]  /*17ee0*/  LDC R58, c[0x0][0x4] ;  /* 0x00000100ff3a7b82 */ /* 0x000ea20000000800 */
[----:B------:R-:W-:-:S07]  /*17ef0*/  MOV R27, UR13 ;  /* 0x0000000d001b7c02 */ /* 0x000fce0008000f00 */
.L_x_7277:
[----:B------:R-:W-:-:S04]  /*17f00*/  IMAD.IADD R14, R0, 0x1, R3 ;  /* 0x00000001000e7824 */ /* 0x000fc800078e0203 */
[----:B0-----:R-:W-:-:S04]  /*17f10*/  IMAD R15, R14, R23, R17 ;  /* 0x000000170e0f7224 */ /* 0x001fc800078e0211 */
[----:B-1----:R-:W-:-:S05]  /*17f20*/  IMAD.WIDE.U32 R14, R15, 0x40, R20 ;  /* 0x000000400f0e7825 */ /* 0x002fca00078e0014 */
[----:B------:R-:W3:Y:S04]  /*17f30*/  LDG.E.128 R40, desc[UR60][R14.64] ;  /* 0x0000003c0e287981 */ /* 0x000ee8000c1e1d00 */
[----:B------:R-:W4:Y:S04]  /*17f40*/  LDG.E.128 R44, desc[UR60][R14.64+0x10] ;  /* 0x0000103c0e2c7981 */ /* 0x000f28000c1e1d00 */
[----:B------:R-:W5:Y:S04]  /*17f50*/  LDG.E.128 R48, desc[UR60][R14.64+0x20] ;  /* 0x0000203c0e307981 */ /* 0x000f68000c1e1d00 */
[----:B------:R-:W5:Y:S01]  /*17f60*/  LDG.E.128 R52, desc[UR60][R14.64+0x30] ;  /* 0x0000303c0e347981 */ /* 0x000f62000c1e1d00 */
[----:B--2---:R-:W-:-:S04]  /*17f70*/  IADD3 R3, R58, R3, RZ ;  /* 0x000000033a037210 */ /* 0x004fc80007ffe0ff */
[----:B------:R-:W-:Y:S01]  /*17f80*/  ISETP.GE.U32.AND P0, PT, R3, UR7, PT ;  /* 0x0000000703007c0c */ /* 0x000fe2000bf06070 */
[----:B---3--:R-:W-:Y:S02]  /*17f90*/  DADD R36, R40, R36 ;  /* 0x0000000028247229 */ /* 0x008fe40000000024 */
[----:B------:R-:W-:Y:S02]  /*17fa0*/  DADD R38, R42, R38 ;  /* 0x000000002a267229 */ /* 0x000fe40000000026 */
[----:B----4-:R-:W-:Y:S02]  /*17fb0*/  DADD R32, R44, R32 ;  /* 0x000000002c207229 */ /* 0x010fe40000000020 */
[----:B------:R-:W-:Y:S02]  /*17fc0*/  DADD R34, R46, R34 ;  /* 0x000000002e227229 */ /* 0x000fe40000000022 */
[----:B-----5:R-:W-:Y:S02]  /*17fd0*/  DADD R28, R48, R28 ;  /* 0x00000000301c7229 */ /* 0x020fe4000000001c */
[----:B------:R-:W-:-:S02]  /*17fe0*/  DADD R30, R50, R30 ;  /* 0x00000000321e7229 */ /* 0x000fc4000000001e */
[----:B------:R-:W-:Y:S02]  /*17ff0*/  DADD R24, R52, R24 ;  /* 0x0000000034187229 */ /* 0x000fe40000000018 */
[----:B------:R-:W-:Y:S01]  /*18000*/  DADD R26, R54, R26 ;  /* 0x00000000361a7229 */ /* 0x000fe2000000001a */
[----:B------:R-:W-:Y:S10]  /*18010*/  @!P0 BRA `(.L_x_7277) ;  /* 0xfffffffc00b88947 */ /* 0x000ff4000383ffff */
.L_x_7274:
[----:B------:R-:W-:Y:S05]  /*18020*/  BSYNC B0 ;  /* 0x0000000000007941 */ /* 0x000fea0003800000 */
.L_x_7272:
        /* <DEDUP_REMOVED lines=9> */
[----:B------:R0:W-:Y:S04]  /*180c0*/  STS.128 [R3+0x10], R32 ;  /* 0x0000102003007388 */ /* 0x0001e80000000c00 */
[----:B------:R0:W-:Y:S04]  /*180d0*/  STS.128 [R3+0x20], R28 ;  /* 0x0000201c03007388 */ /* 0x0001e80000000c00 */
[----:B------:R0:W-:Y:S01]  /*180e0*/  STS.128 [R3+0x30], R24 ;  /* 0x0000301803007388 */ /* 0x0001e20000000c00 */
[----:B------:R-:W-:Y:S05]  /*180f0*/  @!P0 BRA `(.L_x_7278) ;  /* 0x0000000000748947 */ /* 0x000fea0003800000 */
[----:B------:R-:W-:-:S07]  /*18100*/  MOV R15, UR5 ;  /* 0x00000005000f7c02 */ /* 0x000fce0008000f00 */
.L_x_7281:
        /* <DEDUP_REMOVED lines=26> */
.L_x_7280:
[----:B------:R-:W-:Y:S05]  /*182b0*/  BSYNC B0 ;  /* 0x0000000000007941 */ /* 0x000fea0003800000 */
.L_x_7279:
[----:B------:R-:W-:Y:S05]  /*182c0*/  @P2 BRA `(.L_x_7281) ;  /* 0xfffffffc00902947 */ /* 0x000fea000383ffff */
.L_x_7278:
        /* <DEDUP_REMOVED lines=11> */
[----:B------:R-:W-:Y:S01]  /*18380*/  ISETP.GE.AND P0, PT, R2, 0x20, PT ;  /* 0x000000200200780c */ /* 0x000fe20003f06270 */
[----:B------:R2:W-:Y:S04]  /*18390*/  STS.128 [R3+0x20], R28 ;  /* 0x0000201c03007388 */ /* 0x0005e80000000c00 */
[----:B------:R2:W-:Y:S08]  /*183a0*/  STS.128 [R3+0x30], R24 ;  /* 0x0000301803007388 */ /* 0x0005f00000000c00 */
[----:B------:R-:W-:Y:S05]  /*183b0*/  @!P0 BRA `(.L_x_7283) ;  /* 0x0000000000708947 */ /* 0x000fea0003800000 */
.L_x_7286:
[C---:B------:R-:W-:Y:S01]  /*183c0*/  IMAD.IADD R0, R17.reuse, 0x1, R2 ;  /* 0x0000000111007824 */ /* 0x040fe200078e0202 */
[----:B------:R-:W-:Y:S04]  /*183d0*/  BAR.SYNC.DEFER_BLOCKING 0x0 ;  /* 0x0000000000007b1d */ /* 0x000fe80000010000 */
[----:B------:R-:W-:Y:S02]  /*183e0*/  ISETP.GE.U32.AND P0, PT, R0, R14, PT ;  /* 0x0000000e0000720c */ /* 0x000fe40003f06070 */
[----:B------:R-:W-:Y:S02]  /*183f0*/  BSSY B0, `(.L_x_7284) ;  /* 0x0000014000007945 */ /* 0x000fe40003800000 */
[----:B------:R-:W-:-:S13]  /*18400*/  ISETP.GE.U32.OR P0, PT, R17, R2, P0 ;  /* 0x000000021100720c */ /* 0x000fda0000706470 */
[----:B---3--:R-:W-:Y:S05]  /*18410*/  @P0 BRA `(.L_x_7285) ;  /* 0x0000000000440947 */ /* 0x008fea0003800000 */
[----:B------:R-:W-:-:S05]  /*18420*/  LEA R0, R2, R3, 0x6 ;  /* 0x0000000302007211 */ /* 0x000fca00078e30ff */
[----:B------:R-:W0:Y:S04]  /*18430*/  LDS.128 R40, [R0] ;  /* 0x0000000000287984 */ /* 0x000e280000000c00 */
[----:B------:R-:W3:Y:S04]  /*18440*/  LDS.128 R44, [R0+0x10] ;  /* 0x00001000002c7984 */ /* 0x000ee80000000c00 */
[----:B------:R-:W4:Y:S04]  /*18450*/  LDS.128 R48, [R0+0x20] ;  /* 0x0000200000307984 */ /* 0x000f280000000c00 */
[----:B------:R-:W5:Y:S01]  /*18460*/  LDS.128 R52, [R0+0x30] ;  /* 0x0000300000347984 */ /* 0x000f620000000c00 */
[----:B012---:R-:W-:-:S02]  /*18470*/  DADD R36, R36, R40 ;  /* 0x0000000024247229 */ /* 0x007fc40000000028 */
[----:B------:R-:W-:Y:S02]  /*18480*/  DADD R38, R38, R42 ;  /* 0x0000000026267229 */ /* 0x000fe4000000002a */
[----:B---3--:R-:W-:Y:S02]  /*18490*/  DADD R32, R32, R44 ;  /* 0x0000000020207229 */ /* 0x008fe4000000002c */
[----:B------:R-:W-:Y:S02]  /*184a0*/  DADD R34, R34, R46 ;  /* 0x0000000022227229 */ /* 0x000fe4000000002e */
[----:B----4-:R-:W-:Y:S01]  /*184b0*/  DADD R28, R28, R48 ;  /* 0x000000001c1c7229 */ /* 0x010fe20000000030 */
[----:B------:R3:W-:Y:S01]  /*184c0*/  STS.128 [R3], R36 ;  /* 0x0000002403007388 */ /* 0x0007e20000000c00 */
[----:B------:R-:W-:Y:S02]  /*184d0*/  DADD R30, R30, R50 ;  /* 0x000000001e1e7229 */ /* 0x000fe40000000032 */
[----:B-----5:R-:W-:Y:S01]  /*184e0*/  DADD R24, R24, R52 ;  /* 0x0000000018187229 */ /* 0x020fe20000000034 */
[----:B------:R3:W-:Y:S01]  /*184f0*/  STS.128 [R3+0x10], R32 ;  /* 0x0000102003007388 */ /* 0x0007e20000000c00 */
[----:B------:R-:W-:-:S03]  /*18500*/  DADD R26, R26, R54 ;  /* 0x000000001a1a7229 */ /* 0x000fc60000000036 */
[----:B------:R3:W-:Y:S04]  /*18510*/  STS.128 [R3+0x20], R28 ;  /* 0x0000201c03007388 */ /* 0x0007e80000000c00 */
[----:B------:R3:W-:Y:S04]  /*18520*/  STS.128 [R3+0x30], R24 ;  /* 0x0000301803007388 */ /* 0x0007e80000000c00 */
.L_x_7285:
[----:B------:R-:W-:Y:S05]  /*18530*/  BSYNC B0 ;  /* 0x0000000000007941 */ /* 0x000fea0003800000 */
.L_x_7284:
[----:B------:R-:W-:-:S04]  /*18540*/  SHF.R.S32.HI R2, RZ, 0x1, R2 ;  /* 0x00000001ff027819 */ /* 0x000fc80000011402 */
[----:B------:R-:W-:-:S13]  /*18550*/  ISETP.GE.AND P0, PT, R2, 0x20, PT ;  /* 0x000000200200780c */ /* 0x000fda0003f06270 */
[----:B------:R-:W-:Y:S05]  /*18560*/  @P0 BRA `(.L_x_7286) ;  /* 0xfffffffc00940947 */ /* 0x000fea000383ffff */
[----:B------:R-:W-:-:S07]  /*18570*/  MOV R0, 0x20 ;  /* 0x0000002000007802 */ /* 0x000fce0000000f00 */
.L_x_7283:
[----:B------:R-:W-:Y:S01]  /*18580*/  BAR.SYNC.DEFER_BLOCKING 0x0 ;  /* 0x0000000000007b1d */ /* 0x000fe20000010000 */
[----:B------:R-:W-:-:S13]  /*18590*/  ISETP.GE.AND P0, PT, R0, 0x2, PT ;  /* 0x000000020000780c */ /* 0x000fda0003f06270 */
[----:B------:R-:W-:Y:S05]  /*185a0*/  @!P0 BRA `(.L_x_7282) ;  /* 0x0000000000708947 */ /* 0x000fea0003800000 */
[----:B------:R-:W-:-:S07]  /*185b0*/  IMAD.MOV.U32 R17, RZ, RZ, 0x1 ;  /* 0x00000001ff117424 */ /* 0x000fce00078e00ff */
.L_x_7287:
[----:B0123--:R-:W-:Y:S04]  /*185c0*/  SHFL.DOWN PT, R3, R37, R17, 0x1f ;  /* 0x08001f1125037589 */ /* 0x00ffe800000e0000 */
        /* <DEDUP_REMOVED lines=26> */
.L_x_7282:
        /* <DEDUP_REMOVED lines=10> */
[----:B------:R-:W4:Y:S04]  /*18810*/  LDG.E.128 R12, desc[UR60][R4.64+0x10] ;  /* 0x0000103c040c7981 */ /* 0x000f28000c1e1d00 */
[----:B------:R-:W5:Y:S04]  /*18820*/  LDG.E.128 R40, desc[UR60][R4.64+0x20] ;  /* 0x0000203c04287981 */ /* 0x000f68000c1e1d00 */
[----:B------:R-:W5:Y:S01]  /*18830*/  LDG.E.128 R44, desc[UR60][R4.64+0x30] ;  /* 0x0000303c042c7981 */ /* 0x000f62000c1e1d00 */
[----:B0123--:R-:W-:-:S02]  /*18840*/  DADD R36, R36, R8 ;  /* 0x0000000024247229 */ /* 0x00ffc40000000008 */
[----:B------:R-:W-:Y:S02]  /*18850*/  DADD R38, R38, R10 ;  /* 0x0000000026267229 */ /* 0x000fe4000000000a */
[----:B----4-:R-:W-:Y:S02]  /*18860*/  DADD R32, R32, R12 ;  /* 0x0000000020207229 */ /* 0x010fe4000000000c */
[----:B------:R-:W-:Y:S02]  /*18870*/  DADD R34, R34, R14 ;  /* 0x0000000022227229 */ /* 0x000fe4000000000e */
[----:B-----5:R-:W-:Y:S02]  /*18880*/  DADD R28, R28, R40 ;  /* 0x000000001c1c7229 */ /* 0x020fe40000000028 */
[----:B------:R-:W-:Y:S02]  /*18890*/  DADD R30, R30, R42 ;  /* 0x000000001e1e7229 */ /* 0x000fe4000000002a */
[----:B------:R-:W-:-:S02]  /*188a0*/  DADD R24, R24, R44 ;  /* 0x0000000018187229 */ /* 0x000fc4000000002c */
[----:B------:R-:W-:-:S11]  /*188b0*/  DADD R26, R26, R46 ;  /* 0x000000001a1a7229 */ /* 0x000fd6000000002e */
.L_x_7289:
[----:B------:R-:W-:Y:S05]  /*188c0*/  @!P1 BRA `(.L_x_7290) ;  /* 0x00000004006c9947 */ /* 0x000fea0003800000 */
[----:B------:R-:W4:Y:S02]  /*188d0*/  LDC R17, c[0x0][0x63c] ;  /* 0x00018f00ff117b82 */ /* 0x000f240000000800 */
[----:B----4-:R-:W-:-:S04]  /*188e0*/  ISETP.NE.AND P0, PT, R17, 0x1, PT ;  /* 0x000000011100780c */ /* 0x010fc80003f05270 */
[----:B------:R-:W-:-:S09]  /*188f0*/  P2R R0, PR, RZ, 0x1 ;  /* 0x00000001ff007803 */ /* 0x000fd20000000000 */
[----:B------:R-:W-:Y:S05]  /*18900*/  @!P0 BRA `(.L_x_7291) ;  /* 0x0000000000408947 */ /* 0x000fea0003800000 */
[----:B------:R-:W-:Y:S01]  /*18910*/  MOV R0, 0x0 ;  /* 0x0000000000007802 */ /* 0x000fe20000000f00 */
[----:B------:R-:W-:Y:S01]  /*18920*/  ULDC.64 UR4, c[0x4][0x7c8] ;  /* 0x0101f20000047ab9 */ /* 0x000fe20000000a00 */
[----:B------:R-:W-:Y:S01]  /*18930*/  ULDC.64 UR6, c[0x4][0x7b8] ;  /* 0x0101ee0000067ab9 */ /* 0x000fe20000000a00 */
[----:B------:R-:W-:Y:S01]  /*18940*/  MOV R4, UR4 ;  /* 0x0000000400047c02 */ /* 0x000fe20008000f00 */
[----:B0123--:R0:W1:Y:S01]  /*18950*/  LDC.64 R2, c[0x4][R0] ;  /* 0x0100000000027b82 */ /* 0x00f0620000000a00 */
        /* <DEDUP_REMOVED lines=11> */
.L_x_7291:
        /* <DEDUP_REMOVED lines=10> */
[----:B0123--:R0:W1:Y:S01]  /*18ab0*/  LDC.64 R2, c[0x4][R0] ;  /* 0x0100000000027b82 */ /* 0x00f0620000000a00 */
        /* <DEDUP_REMOVED lines=10> */
[----:B-1--4-:R-:W-:Y:S05]  /*18b60*/  CALL.ABS.NOINC R2 ;  /* 0x0000000002007343 */ /* 0x012fea0003c00000 */
.L_x_7292:
[----:B------:R-:W-:Y:S01]  /*18b70*/  ULDC.64 UR4, c[0x0][0x608] ;  /* 0x0001820000047ab9 */ /* 0x000fe20000000a00 */
[----:B------:R-:W-:Y:S02]  /*18b80*/  ISETP.NE.AND P6, PT, R17, 0x1, PT ;  /* 0x000000011100780c */ /* 0x000fe40003fc5270 */
[----:B------:R-:W-:-:S05]  /*18b90*/  IADD3 R2, P0, R19, UR4, RZ ;  /* 0x0000000413027c10 */ /* 0x000fca000ff1e0ff */
[----:B0123--:R-:W-:-:S05]  /*18ba0*/  IMAD.X R3, RZ, RZ, UR5, P0 ;  /* 0x00000005ff037e24 */ /* 0x00ffca00080e06ff */
[----:B------:R0:W-:Y:S01]  /*18bb0*/  STG.E.128 desc[UR60][R2.64], R32 ;  /* 0x0000002002007986 */ /* 0x0001e2000c101d3c */
        /* <DEDUP_REMOVED lines=16> */
[----:B-1--4-:R-:W-:Y:S05]  /*18cc0*/  CALL.ABS.NOINC R2 ;  /* 0x0000000002007343 */ /* 0x012fea0003c00000 */
.L_x_7293:
        /* <DEDUP_REMOVED lines=21> */
[----:B-12-4-:R-:W-:Y:S05]  /*18e20*/  CALL.ABS.NOINC R2 ;  /* 0x0000000002007343 */ /* 0x016fea0003c00000 */
.L_x_7294:
[----:B------:R-:W-:Y:S02]  /*18e30*/  ULDC.64 UR4, c[0x0][0x608] ;  /* 0x0001820000047ab9 */ /* 0x000fe40000000a00 */
[----:B------:R-:W-:-:S04]  /*18e40*/  IADD3 R16, P0, R16, UR4, RZ ;  /* 0x0000000410107c10 */ /* 0x000fc8000ff1e0ff */
[----:B------:R-:W-:-:S05]  /*18e50*/  IADD3.X R17, RZ, UR5, RZ, P0, !PT ;  /* 0x00000005ff117c10 */ /* 0x000fca00087fe4ff */
[----:B------:R-:W-:Y:S01]  /*18e60*/  STG.E.128 desc[UR60][R16.64], R24 ;  /* 0x0000001810007986 */ /* 0x000fe2000c101d3c */
[----:B------:R-:W-:Y:S05]  /*18e70*/  EXIT ;  /* 0x000000000000794d */ /* 0x000fea0003800000 */
.L_x_7290:
[----:B------:R-:W-:Y:S04]  /*18e80*/  STG.E.128 desc[UR60][R4.64], R36 ;  /* 0x0000002404007986 */ /* 0x000fe8000c101d3c */
[----:B------:R-:W-:Y:S04]  /*18e90*/  STG.E.128 desc[UR60][R4.64+0x10], R32 ;  /* 0x0000102004007986 */ /* 0x000fe8000c101d3c */
[----:B------:R-:W-:Y:S04]  /*18ea0*/  STG.E.128 desc[UR60][R4.64+0x20], R28 ;  /* 0x0000201c04007986 */ /* 0x000fe8000c101d3c */
[----:B------:R-:W-:Y:S01]  /*18eb0*/  STG.E.128 desc[UR60][R4.64+0x30], R24 ;  /* 0x0000301804007986 */ /* 0x000fe2000c101d3c */
[----:B------:R-:W-:Y:S05]  /*18ec0*/  EXIT ;  /* 0x000000000000794d */ /* 0x000fea0003800000 */
.L_x_7288:
        /* <DEDUP_REMOVED lines=16> */
.L_x_7295:
        /* <DEDUP_REMOVED lines=21> */
.L_x_7297:
        /* <DEDUP_REMOVED lines=10> */
[----:B0123--:R0:W1:Y:S01]  /*191c0*/  LDC.64 R2, c[0x4][R0] ;  /* 0x0100000000027b82 */ /* 0x00f0620000000a00 */
        /* <DEDUP_REMOVED lines=11> */
.L_x_7298:
[----:B------:R-:W-:Y:S01]  /*19280*/  ULDC.64 UR4, c[0x0][0x608] ;  /* 0x0001820000047ab9 */ /* 0x000fe20000000a00 */
[----:B------:R-:W-:Y:S02]  /*19290*/  ISETP.NE.AND P6, PT, R17, 0x1, PT ;  /* 0x000000011100780c */ /* 0x000fe40003fc5270 */
[----:B------:R-:W-:-:S04]  /*192a0*/  IADD3 R2, P0, R19, UR4, RZ ;  /* 0x0000000413027c10 */ /* 0x000fc8000ff1e0ff */
[----:B0123--:R-:W-:-:S05]  /*192b0*/  IADD3.X R3, RZ, UR5, RZ, P0, !PT ;  /* 0x00000005ff037c10 */ /* 0x00ffca00087fe4ff */
[----:B------:R0:W-:Y:S02]  /*192c0*/  STG.E.128 desc[UR60][R2.64], R32 ;  /* 0x0000002002007986 */ /* 0x0001e4000c101d3c */
        /* <DEDUP_REMOVED lines=17> */
.L_x_7299:
        /* <DEDUP_REMOVED lines=22> */
.L_x_7300:
[----:B------:R-:W-:Y:S02]  /*19540*/  ULDC.64 UR4, c[0x0][0x608] ;  /* 0x0001820000047ab9 */ /* 0x000fe40000000a00 */
[----:B------:R-:W-:-:S05]  /*19550*/  IADD3 R16, P0, R16, UR4, RZ ;  /* 0x0000000410107c10 */ /* 0x000fca000ff1e0ff */
[----:B------:R-:W-:-:S05]  /*19560*/  IMAD.X R17, RZ, RZ, UR5, P0 ;  /* 0x00000005ff117e24 */ /* 0x000fca00080e06ff */
[----:B------:R-:W-:Y:S01]  /*19570*/  STG.E.128 desc[UR60][R16.64], R24 ;  /* 0x0000001810007986 */ /* 0x000fe2000c101d3c */
[----:B------:R-:W-:Y:S05]  /*19580*/  EXIT ;  /* 0x000000000000794d */ /* 0x000fea0003800000 */
.L_x_7296:
[----:B------:R-:W-:Y:S04]  /*19590*/  STG.E.128 desc[UR60][R6.64], R36 ;  /* 0x0000002406007986 */ /* 0x000fe8000c101d3c */
[----:B------:R-:W-:Y:S04]  /*195a0*/  STG.E.128 desc[UR60][R8.64], R32 ;  /* 0x0000002008007986 */ /* 0x000fe8000c101d3c */
[----:B------:R-:W-:Y:S04]  /*195b0*/  STG.E.128 desc[UR60][R10.64], R28 ;  /* 0x0000001c0a007986 */ /* 0x000fe8000c101d3c */
[----:B------:R-:W-:Y:S01]  /*195c0*/  STG.E.128 desc[UR60][R12.64], R24 ;  /* 0x000000180c007986 */ /* 0x000fe2000c101d3c */
[----:B------:R-:W-:Y:S05]  /*195d0*/  EXIT ;  /* 0x000000000000794d */ /* 0x000fea0003800000 */
.L_x_7261:
        /* <DEDUP_REMOVED lines=20> */
[----:B------:R-:W3:Y:S04]  /*19720*/  LDG.E.128 R12, desc[UR60][R4.64+0x10] ;  /* 0x0000103c040c7981 */ /* 0x000ee8000c1e1d00 */
[----:B------:R-:W4:Y:S04]  /*19730*/  LDG.E.128 R20, desc[UR60][R4.64+0x20] ;  /* 0x0000203c04147981 */ /* 0x000f28000c1e1d00 */
[----:B------:R-:W5:Y:S01]  /*19740*/  LDG.E.128 R36, desc[UR60][R4.64+0x30] ;  /* 0x0000303c04247981 */ /* 0x000f62000c1e1d00 */
[----:B--2---:R-:W-:-:S02]  /*19750*/  DADD R28, R28, R8 ;  /* 0x000000001c1c7229 */ /* 0x004fc40000000008 */
[----:B------:R-:W-:Y:S02]  /*19760*/  DADD R30, R30, R10 ;  /* 0x000000001e1e7229 */ /* 0x000fe4000000000a */
[----:B---3--:R-:W-:Y:S02]  /*19770*/  DADD R84, R84, R12 ;  /* 0x0000000054547229 */ /* 0x008fe4000000000c */
[----:B------:R-:W-:Y:S02]  /*19780*/  DADD R86, R86, R14 ;  /* 0x0000000056567229 */ /* 0x000fe4000000000e */
[----:B----4-:R-:W-:Y:S02]  /*19790*/  DADD R24, R24, R20 ;  /* 0x0000000018187229 */ /* 0x010fe40000000014 */
[----:B------:R-:W-:Y:S02]  /*197a0*/  DADD R26, R26, R22 ;  /* 0x000000001a1a7229 */ /* 0x000fe40000000016 */
[----:B-----5:R-:W-:-:S02]  /*197b0*/  DADD R140, R140, R36 ;  /* 0x000000008c8c7229 */ /* 0x020fc40000000024 */
[----:B------:R-:W-:-:S11]  /*197c0*/  DADD R142, R142, R38 ;  /* 0x000000008e8e7229 */ /* 0x000fd60000000026 */
.L_x_7302:
        /* <DEDUP_REMOVED lines=21> */
.L_x_7304:
        /* <DEDUP_REMOVED lines=22> */
.L_x_7305:
        /* <DEDUP_REMOVED lines=22> */
.L_x_7306:
        /* <DEDUP_REMOVED lines=22> */
.L_x_7307:
[----:B------:R-:W-:Y:S02]  /*19d40*/  ULDC.64 UR4, c[0x0][0x608] ;  /* 0x0001820000047ab9 */ /* 0x000fe40000000a00 */
[----:B0-----:R-:W-:-:S04]  /*19d50*/  IADD3 R2, P0, R19, UR4, RZ ;  /* 0x0000000413027c10 */ /* 0x001fc8000ff1e0ff */
[----:B------:R-:W-:-:S05]  /*19d60*/  IADD3.X R3, RZ, UR5, RZ, P0, !PT ;  /* 0x00000005ff037c10 */ /* 0x000fca00087fe4ff */
[----:B------:R-:W-:Y:S01]  /*19d70*/  STG.E.128 desc[UR60][R2.64], R140 ;  /* 0x0000008c02007986 */ /* 0x000fe2000c101d3c */
[----:B------:R-:W-:Y:S05]  /*19d80*/  EXIT ;  /* 0x000000000000794d */ /* 0x000fea0003800000 */
.L_x_7303:
[----:B------:R-:W-:Y:S04]  /*19d90*/  STG.E.128 desc[UR60][R4.64], R28 ;  /* 0x0000001c04007986 */ /* 0x000fe8000c101d3c */
[----:B------:R-:W-:Y:S04]  /*19da0*/  STG.E.128 desc[UR60][R4.64+0x10], R84 ;  /* 0x0000105404007986 */ /* 0x000fe8000c101d3c */
[----:B------:R-:W-:Y:S04]  /*19db0*/  STG.E.128 desc[UR60][R4.64+0x20], R24 ;  /* 0x0000201804007986 */ /* 0x000fe8000c101d3c */
[----:B------:R-:W-:Y:S01]  /*19dc0*/  STG.E.128 desc[UR60][R4.64+0x30], R140 ;  /* 0x0000308c04007986 */ /* 0x000fe2000c101d3c */
[----:B------:R-:W-:Y:S05]  /*19dd0*/  EXIT ;  /* 0x000000000000794d */ /* 0x000fea0003800000 */
.L_x_7301:
        /* <DEDUP_REMOVED lines=16> */
.L_x_7308:
        /* <DEDUP_REMOVED lines=21> */
.L_x_7310:
        /* <DEDUP_REMOVED lines=22> */
.L_x_7311:
        /* <DEDUP_REMOVED lines=22> */
.L_x_7312:
        /* <DEDUP_REMOVED lines=22> */
.L_x_7313:
[----:B------:R-:W-:Y:S02]  /*1a450*/  ULDC.64 UR4, c[0x0][0x608] ;  /* 0x0001820000047ab9 */ /* 0x000fe40000000a00 */
[----:B0-----:R-:W-:-:S04]  /*1a460*/  IADD3 R2, P0, R19, UR4, RZ ;  /* 0x0000000413027c10 */ /* 0x001fc8000ff1e0ff */
[----:B------:R-:W-:-:S05]  /*1a470*/  IADD3.X R3, RZ, UR5, RZ, P0, !PT ;  /* 0x00000005ff037c10 */ /* 0x000fca00087fe4ff */
[----:B------:R-:W-:Y:S01]  /*1a480*/  STG.E.128 desc[UR60][R2.64], R140 ;  /* 0x0000008c02007986 */ /* 0x000fe2000c101d3c */
[----:B------:R-:W-:Y:S05]  /*1a490*/  EXIT ;  /* 0x000000000000794d */ /* 0x000fea0003800000 */
.L_x_7309:
[----:B------:R-:W-:Y:S04]  /*1a4a0*/  STG.E.128 desc[UR60][R6.64], R28 ;  /* 0x0000001c06007986 */ /* 0x000fe8000c101d3c */
[----:B------:R-:W-:Y:S04]  /*1a4b0*/  STG.E.128 desc[UR60][R8.64], R84 ;  /* 0x0000005408007986 */ /* 0x000fe8000c101d3c */
[----:B------:R-:W-:Y:S04]  /*1a4c0*/  STG.E.128 desc[UR60][R10.64], R24 ;  /* 0x000000180a007986 */ /* 0x000fe8000c101d3c */
[----:B------:R-:W-:Y:S01]  /*1a4d0*/  STG.E.128 desc[UR60][R34.64], R140 ;  /* 0x0000008c22007986 */ /* 0x000fe2000c101d3c */
[----:B------:R-:W-:Y:S05]  /*1a4e0*/  EXIT ;  /* 0x000000000000794d */ /* 0x000fea0003800000 */
.L_x_7314:
        /* <DEDUP_REMOVED lines=9> */
.L_x_9874:


//--------------------- .text._ZN2at6native13reduce_kernelILi512ELi1ENS0_8ReduceOpIfNS0_14func_wrapper_tIfZNS0_11sum_functorIfffEclERNS_14TensorIteratorEEUlffE_EEjfLi4ELi4EEEEEvT1_ --------------------------
	.section	.text._ZN2at6native13reduce_kernelILi512ELi1ENS0_8ReduceOpIfNS0_14func_wrapper_tIfZNS0_11sum_functorIfffEclERNS_14TensorIteratorEEUlffE_EEjfLi4ELi4EEEEEvT1_,"ax",@progbits
	.align	128
        .global         _ZN2at6native13reduce_kernelILi512ELi1ENS0_8ReduceOpIfNS0_14func_wrapper_tIfZNS0_11sum_functorIfffEclERNS_14TensorIteratorEEUlffE_EEjfLi4ELi4EEEEEvT1_
        .type           _ZN2at6native13reduce_kernelILi512ELi1ENS0_8ReduceOpIfNS0_14func_wrapper_tIfZNS0_11sum_functorIfffEclERNS_14TensorIteratorEEUlffE_EEjfLi4ELi4EEEEEvT1_,@function
        .size           _ZN2at6native13reduce_kernelILi512ELi1ENS0_8ReduceOpIfNS0_14func_wrapper_tIfZNS0_11sum_functorIfffEclERNS_14TensorIteratorEEUlffE_EEjfLi4ELi4EEEEEvT1_,(.L_x_9875 - _ZN2at6native13reduce_kernelILi512ELi1ENS0_8ReduceOpIfNS0_14func_wrapper_tIfZNS0_11sum_functorIfffEclERNS_14TensorIteratorEEUlffE_EEjfLi4ELi4EEEEEvT1_)
        .other          _ZN2at6native13reduce_kernelILi512ELi1ENS0_8ReduceOpIfNS0_14func_wrapper_tIfZNS0_11sum_functorIfffEclERNS_14TensorIteratorEEUlffE_EEjfLi4ELi4EEEEEvT1_,@"STO_CUDA_ENTRY STV_DEFAULT"
_ZN2at6native13reduce_kernelILi512ELi1ENS0_8ReduceOpIfNS0_14func_wrapper_tIfZNS0_11sum_functorIfffEclERNS_14TensorIteratorEEUlffE_EEjfLi4ELi4EEEEEvT1_:
.text._ZN2at6native13reduce_kernelILi512ELi1ENS0_8ReduceOpIfNS0_14func_wrapper_tIfZNS0_11sum_functorIfffEclERNS_14TensorIteratorEEUlffE_EEjfLi4ELi4EEEEEvT1_:
        /* <DEDUP_REMOVED lines=287> */
.L_x_7315:
        /* <DEDUP_REMOVED lines=50> */
.L_x_7324:
[----:B------:R-:W-:Y:S05]  /*1510*/  BSYNC B3 ;  /* 0x0000000000037941 */ /* 0x000fea0003800000 */
.L_x_7323:
        /* <DEDUP_REMOVED lines=9> */
[----:B--2---:R-:W-:-:S07]  /*15b0*/  FADD.FTZ R9, R4, UR4 ;  /* 0x0000000404097e21 */ /* 0x004fce0008010000 */
.L_x_7322:
[----:B------:R-:W-:Y:S05]  /*15c0*/  BSYNC B2 ;  /* 0x0000000000027941 */ /* 0x000fea0003800000 */
.L_x_7321:
[C---:B------:R-:W-:Y:S02]  /*15d0*/  IADD3 R5, P0, -R7.reuse, 0x4, RZ ;  /* 0x0000000407057810 */ /* 0x040fe40007f1e1ff */
[----:B------:R-:W-:Y:S02]  /*15e0*/  IADD3 R10, R7, -0x4, R2 ;  /* 0xfffffffc070a7810 */ /* 0x000fe40007ffe002 */
[----:B------:R-:W-:Y:S01]  /*15f0*/  LEA R12, P1, R5, R12, 0x2 ;  /* 0x0000000c050c7211 */ /* 0x000fe200078210ff */
[----:B------:R-:W-:-:S05]  /*1600*/  IMAD.X R4, RZ, RZ, -0x1, P0 ;  /* 0xffffffffff047424 */ /* 0x000fca00000e06ff */
[----:B------:R-:W-:-:S07]  /*1610*/  LEA.HI.X R13, R5, R13, R4, 0x2, P1 ;  /* 0x0000000d050d7211 */ /* 0x000fce00008f1404 */
.L_x_7320:
[----:B------:R-:W-:Y:S05]  /*1620*/  BSYNC B1 ;  /* 0x0000000000017941 */ /* 0x000fea0003800000 */
.L_x_7319:
        /* <DEDUP_REMOVED lines=8> */
[----:B------:R-:W-:Y:S01]  /*16b0*/  MOV R11, R16 ;  /* 0x00000010000b7202 */ /* 0x000fe20000000f00 */
[----:B------:R-:W-:-:S07]  /*16c0*/  IMAD.MOV.U32 R2, RZ, RZ, R16 ;  /* 0x000000ffff027224 */ /* 0x000fce00078e0010 */
.L_x_7327:
[----:B------:R-:W-:Y:S01]  /*16d0*/  IMAD.WIDE.U32 R4, R17, 0x10, R12 ;  /* 0x0000001011047825 */ /* 0x000fe200078e000c */
[----:B------:R-:W-:-:S05]  /*16e0*/  ULDC UR4, c[0x0][0x224] ;  /* 0x0000890000047ab9 */ /* 0x000fca0000000800 */
[----:B------:R-:W2:Y:S01]  /*16f0*/  LDG.E.128 R4, desc[UR36][R4.64] ;  /* 0x0000002404047981 */ /* 0x000ea2000c1e1d00 */
[----:B------:R-:W-:-:S04]  /*1700*/  IADD3 R17, R17, UR4, RZ ;  /* 0x0000000411117c10 */ /* 0x000fc8000fffe0ff */
[----:B------:R-:W-:-:S04]  /*1710*/  LEA R19, R17, 0x3, 0x2 ;  /* 0x0000000311137811 */ /* 0x000fc800078e10ff */
[----:B------:R-:W-:Y:S01]  /*1720*/  ISETP.GE.U32.AND P0, PT, R19, R10, PT ;  /* 0x0000000a1300720c */ /* 0x000fe20003f06070 */
[----:B--2---:R-:W-:Y:S01]  /*1730*/  FADD.FTZ R9, R4, R9 ;  /* 0x0000000904097221 */ /* 0x004fe20000010000 */
[----:B------:R-:W-:Y:S01]  /*1740*/  FADD.FTZ R2, R5, R2 ;  /* 0x0000000205027221 */ /* 0x000fe20000010000 */
[----:B------:R-:W-:Y:S01]  /*1750*/  FADD.FTZ R11, R6, R11 ;  /* 0x0000000b060b7221 */ /* 0x000fe20000010000 */
[----:B------:R-:W-:-:S09]  /*1760*/  FADD.FTZ R16, R7, R16 ;  /* 0x0000001007107221 */ /* 0x000fd20000010000 */
[----:B------:R-:W-:Y:S05]  /*1770*/  @!P0 BRA `(.L_x_7327) ;  /* 0xfffffffc00d48947 */ /* 0x000fea000383ffff */
.L_x_7326:
[----:B------:R-:W-:Y:S05]  /*1780*/  BSYNC B1 ;  /* 0x0000000000017941 */ /* 0x000fea0003800000 */
.L_x_7325:
        /* <DEDUP_REMOVED lines=8> */
.L_x_7329:
[----:B------:R-:W-:Y:S05]  /*1810*/  BSYNC B1 ;  /* 0x0000000000017941 */ /* 0x000fea0003800000 */
.L_x_7328:
        /* <DEDUP_REMOVED lines=9> */
[----:B------:R-:W2:Y:S02]  /*18b0*/  LDG.E R12, desc[UR36][R12.64] ;  /* 0x000000240c0c7981 */ /* 0x000ea4000c1e1900 */
[----:B--2---:R-:W-:-:S07]  /*18c0*/  FADD.FTZ R9, R9, R12 ;  /* 0x0000000c09097221 */ /* 0x004fce0000010000 */
.L_x_7331:
[----:B------:R-:W-:Y:S05]  /*18d0*/  BSYNC B1 ;  /* 0x0000000000017941 */ /* 0x000fea0003800000 */
.L_x_7330:
[----:B------:R-:W-:-:S04]  /*18e0*/  FADD.FTZ R2, R2, R9 ;  /* 0x0000000902027221 */ /* 0x000fc80000010000 */
[----:B------:R-:W-:-:S04]  /*18f0*/  FADD.FTZ R11, R2, R11 ;  /* 0x0000000b020b7221 */ /* 0x000fc80000010000 */
[----:B------:R-:W-:Y:S01]  /*1900*/  FADD.FTZ R16, R11, R16 ;  /* 0x000000100b107221 */ /* 0x000fe20000010000 */
[----:B------:R-:W-:Y:S06]  /*1910*/  BRA `(.L_x_7317) ;  /* 0x0000009400407947 */ /* 0x000fec0003800000 */
.L_x_7318:
        /* <DEDUP_REMOVED lines=16> */
[----:B------:R-:W-:Y:S01]  /*1a20*/  MOV R7, R8 ;  /* 0x0000000800077202 */ /* 0x000fe20000000f00 */
[----:B------:R-:W-:-:S10]  /*1a30*/  IMAD.MOV.U32 R9, RZ, RZ, R8 ;  /* 0x000000ffff097224 */ /* 0x000fd400078e0008 */
[----:B------:R-:W-:Y:S05]  /*1a40*/  @P0 BRA `(.L_x_7335) ;  /* 0x0000004000a80947 */ /* 0x000fea0003800000 */
[----:B------:R-:W0:Y:S01]  /*1a50*/  LDC.64 R16, c[0x0][0x258] ;  /* 0x00009600ff107b82 */ /* 0x000e220000000a00 */
[----:B------:R-:W-:Y:S01]  /*1a60*/  BSSY B2, `(.L_x_7335) ;  /* 0x0000428000027945 */ /* 0x000fe20003800000 */
[----:B------:R-:W-:Y:S01]  /*1a70*/  ISETP.NE.AND P0, PT, R10, RZ, PT ;  /* 0x000000ff0a00720c */ /* 0x000fe20003f05270 */
[----:B------:R-:W-:Y:S01]  /*1a80*/  IMAD.MOV.U32 R9, RZ, RZ, R8 ;  /* 0x000000ffff097224 */ /* 0x000fe200078e0008 */
[----:B------:R-:W-:-:S11]  /*1a90*/  MOV R7, R8 ;  /* 0x0000000800077202 */ /* 0x000fd60000000f00 */
.L_x_7340:
        /* <DEDUP_REMOVED lines=286> */
.L_x_7336:
[----:B------:R-:W-:Y:S01]  /*2c80*/  LOP3.LUT R21, R10, 0xfffffffc, RZ, 0xc0, !PT ;  /* 0xfffffffc0a157812 */ /* 0x000fe200078ec0ff */
[----:B------:R-:W-:Y:S02]  /*2c90*/  ULDC UR38, c[0x0][0x224] ;  /* 0x0000890000267ab9 */ /* 0x000fe40000000800 */
[----:B------:R-:W-:Y:S02]  /*2ca0*/  MOV R4, UR38 ;  /* 0x0000002600047c02 */ /* 0x000fe40008000f00 */
[----:B------:R-:W-:-:S05]  /*2cb0*/  IADD3 R20, P1, R12, R21, RZ ;  /* 0x000000150c147210 */ /* 0x000fca0007f3e0ff */
[----:B------:R-:W-:-:S05]  /*2cc0*/  IMAD.X R21, RZ, RZ, R13, P1 ;  /* 0x000000ffff157224 */ /* 0x000fca00008e060d */
[----:B------:R1:W5:Y:S01]  /*2cd0*/  LDG.E R20, desc[UR36][R20.64] ;  /* 0x0000002414147981 */ /* 0x000362000c1e1900 */
        /* <DEDUP_REMOVED lines=113> */
[----:B------:R-:W-:Y:S01]  /*33f0*/  IMAD.HI.U32 R10, R18, UR39, R10 ;  /* 0x00000027120a7c27 */ /* 0x000fe2000f8e000a */
[----:B------:R-:W-:-:S04]  /*3400*/  ULDC UR39, c[0x0][0x2e8] ;  /* 0x0000ba0000277ab9 */ /* 0x000fc80000000800 */
        /* <DEDUP_REMOVED lines=121> */
[----:B-1----:R-:W-:Y:S02]  /*3ba0*/  IMAD.MOV R21, RZ, RZ, -R11 ;  /* 0x000000ffff157224 */ /* 0x002fe400078e0a0b */
[----:B------:R-:W0:Y:S01]  /*3bb0*/  @P1 LDC R23, c[0x0][0x37c] ;  /* 0x0000df00ff171b82 */ /* 0x000e220000000800 */
[----:B------:R-:W-:Y:S01]  /*3bc0*/  @P1 MOV R10, RZ ;  /* 0x000000ff000a1202 */ /* 0x000fe20000000f00 */
[----:B------:R-:W-:-:S04]  /*3bd0*/  IMAD R21, R21, UR38, R18 ;  /* 0x0000002615157c24 */ /* 0x000fc8000f8e0212 */
[----:B------:R-:W-:Y:S02]  /*3be0*/  IMAD R2, R21, UR25, R2 ;  /* 0x0000001915027c24 */ /* 0x000fe4000f8e0202 */
[----:B------:R-:W1:Y:S08]  /*3bf0*/  @P1 LDC.64 R18, c[0x0][0x380] ;  /* 0x0000e000ff121b82 */ /* 0x000e700000000a00 */
[----:B------:R-:W2:Y:S01]  /*3c00*/  @P1 LDC R22, c[0x0][0x3e8] ;  /* 0x0000fa00ff161b82 */ /* 0x000ea20000000800 */
[----:B-1----:R-:W-:-:S05]  /*3c10*/  @P1 IMAD.HI.U32 R18, R11, R18, R10 ;  /* 0x000000120b121227 */ /* 0x002fca00078e000a */
[----:B------:R-:W-:-:S04]  /*3c20*/  @P1 SHF.R.U32.HI R18, RZ, R19, R18 ;  /* 0x00000013ff121219 */ /* 0x000fc80000011612 */
[----:B------:R-:W-:-:S05]  /*3c30*/  @P1 IADD3 R10, -R18, RZ, RZ ;  /* 0x000000ff120a1210 */ /* 0x000fca0007ffe1ff */
[----:B0-----:R-:W-:-:S04]  /*3c40*/  @P1 IMAD R11, R23, R10, R11 ;  /* 0x0000000a170b1224 */ /* 0x001fc800078e020b */
[----:B--2---:R-:W-:-:S07]  /*3c50*/  @P1 IMAD R2, R11, R22, R2 ;  /* 0x000000160b021224 */ /* 0x004fce00078e0202 */
.L_x_7337:
[----:B------:R-:W-:-:S04]  /*3c60*/  LOP3.LUT R19, R2, 0xfffffffc, RZ, 0xc0, !PT ;  /* 0xfffffffc02137812 */ /* 0x000fc800078ec0ff */
[----:B------:R-:W-:-:S05]  /*3c70*/  IADD3 R18, P1, R12, R19, RZ ;  /* 0x000000130c127210 */ /* 0x000fca0007f3e0ff */
[----:B------:R-:W-:-:S05]  /*3c80*/  IMAD.X R19, RZ, RZ, R13, P1 ;  /* 0x000000ffff137224 */ /* 0x000fca00008e060d */
[----:B------:R2:W5:Y:S01]  /*3c90*/  LDG.E R11, desc[UR36][R18.64] ;  /* 0x00000024120b7981 */ /* 0x000562000c1e1900 */
[----:B------:R-:W-:Y:S01]  /*3ca0*/  IADD3 R5, R5, R4, RZ ;  /* 0x0000000405057210 */ /* 0x000fe20007ffe0ff */
[----:B------:R-:W-:Y:S01]  /*3cb0*/  IMAD.MOV.U32 R10, RZ, RZ, RZ ;  /* 0x000000ffff0a7224 */ /* 0x000fe200078e00ff */
[----:B------:R-:W-:Y:S01]  /*3cc0*/  MOV R2, RZ ;  /* 0x000000ff00027202 */ /* 0x000fe20000000f00 */
[----:B------:R-:W-:Y:S06]  /*3cd0*/  @!P0 BRA `(.L_x_7338) ;  /* 0x0000000c00d88947 */ /* 0x000fec0003800000 */
[----:B--2---:R-:W-:Y:S01]  /*3ce0*/  HFMA2.MMA R18, -RZ, RZ, 0, 0 ;  /* 0x00000000ff127435 */ /* 0x004fe200000001ff */
[----:B------:R-:W-:Y:S02]  /*3cf0*/  MOV R19, R5 ;  /* 0x0000000500137202 */ /* 0x000fe40000000f00 */
[----:B0-----:R-:W-:-:S07]  /*3d00*/  ISETP.NE.AND P1, PT, R16, 0x1, PT ;  /* 0x000000011000780c */ /* 0x001fce0003f25270 */
[----:B------:R-:W-:-:S05]  /*3d10*/  IMAD.HI.U32 R10, R5, UR30, R18 ;  /* 0x0000001e050a7c27 */ /* 0x000fca000f8e0012 */
[----:B-1----:R-:W-:-:S05]  /*3d20*/  SHF.R.U32.HI R21, RZ, UR31, R10 ;  /* 0x0000001fff157c19 */ /* 0x002fca000801160a */
        /* <DEDUP_REMOVED lines=229> */
[----:B------:R-:W-:Y:S02]  /*4b80*/  SHF.R.U32.HI R23, RZ, UR24, R22 ;  /* 0x00000018ff177c19 */ /* 0x000fe40008011616 */
[----:B------:R-:W-:-:S03]  /*4b90*/  @P1 MOV R22, RZ ;  /* 0x000000ff00161202 */ /* 0x000fc60000000f00 */
[----:B------:R-:W-:Y:S02]  /*4ba0*/  IMAD.MOV R21, RZ, RZ, -R23 ;  /* 0x000000ffff157224 */ /* 0x000fe400078e0a17 */
[----:B------:R-:W1:Y:S02]  /*4bb0*/  @P1 LDC R25, c[0x0][0x3e8] ;  /* 0x0000fa00ff191b82 */ /* 0x000e640000000800 */
[----:B------:R-:W-:-:S04]  /*4bc0*/  IMAD R21, R21, UR38, R24 ;  /* 0x0000002615157c24 */ /* 0x000fc8000f8e0218 */
[----:B------:R-:W-:Y:S02]  /*4bd0*/  IMAD R10, R21, UR25, R10 ;  /* 0x00000019150a7c24 */ /* 0x000fe4000f8e020a */
[----:B------:R-:W2:Y:S01]  /*4be0*/  @P1 LDC R24, c[0x0][0x37c] ;  /* 0x0000df00ff181b82 */ /* 0x000ea20000000800 */
[----:B0-----:R-:W-:-:S05]  /*4bf0*/  @P1 IMAD.HI.U32 R18, R23, R18, R22 ;  /* 0x0000001217121227 */ /* 0x001fca00078e0016 */
[----:B------:R-:W-:-:S04]  /*4c00*/  @P1 SHF.R.U32.HI R18, RZ, R19, R18 ;  /* 0x00000013ff121219 */ /* 0x000fc80000011612 */
[----:B------:R-:W-:-:S05]  /*4c10*/  @P1 IADD3 R19, -R18, RZ, RZ ;  /* 0x000000ff12131210 */ /* 0x000fca0007ffe1ff */
[----:B--2---:R-:W-:-:S04]  /*4c20*/  @P1 IMAD R23, R24, R19, R23 ;  /* 0x0000001318171224 */ /* 0x004fc800078e0217 */
[----:B-1----:R-:W-:-:S07]  /*4c30*/  @P1 IMAD R10, R23, R25, R10 ;  /* 0x00000019170a1224 */ /* 0x002fce00078e020a */
.L_x_7338:
[----:B--2---:R-:W-:-:S04]  /*4c40*/  LOP3.LUT R19, R10, 0xfffffffc, RZ, 0xc0, !PT ;  /* 0xfffffffc0a137812 */ /* 0x004fc800078ec0ff */
[----:B------:R-:W-:-:S05]  /*4c50*/  IADD3 R18, P1, R12, R19, RZ ;  /* 0x000000130c127210 */ /* 0x000fca0007f3e0ff */
[----:B------:R-:W-:-:S05]  /*4c60*/  IMAD.X R19, RZ, RZ, R13, P1 ;  /* 0x000000ffff137224 */ /* 0x000fca00008e060d */
[----:B------:R2:W5:Y:S01]  /*4c70*/  LDG.E R10, desc[UR36][R18.64] ;  /* 0x00000024120a7981 */ /* 0x000562000c1e1900 */
[----:B------:R-:W-:Y:S01]  /*4c80*/  IADD3 R5, R5, R4, RZ ;  /* 0x0000000405057210 */ /* 0x000fe20007ffe0ff */
[----:B------:R-:W-:Y:S06]  /*4c90*/  @!P0 BRA `(.L_x_7339) ;  /* 0x0000000c00d88947 */ /* 0x000fec0003800000 */
[----:B--2---:R-:W-:Y:S01]  /*4ca0*/  HFMA2.MMA R18, -RZ, RZ, 0, 0 ;  /* 0x00000000ff127435 */ /* 0x004fe200000001ff */
        /* <DEDUP_REMOVED lines=245> */
.L_x_7339:
[----:B--2---:R-:W-:Y:S01]  /*5c00*/  LOP3.LUT R19, R2, 0xfffffffc, RZ, 0xc0, !PT ;  /* 0xfffffffc02137812 */ /* 0x004fe200078ec0ff */
[----:B------:R-:W-:-:S03]  /*5c10*/  ULDC UR4, c[0x0][0x21c] ;  /* 0x0000870000047ab9 */ /* 0x000fc60000000800 */
[----:B------:R-:W-:-:S04]  /*5c20*/  IADD3 R18, P1, R12, R19, RZ ;  /* 0x000000130c127210 */ /* 0x000fc80007f3e0ff */
[----:B------:R-:W-:-:S05]  /*5c30*/  IADD3.X R19, RZ, R13, RZ, P1, !PT ;  /* 0x0000000dff137210 */ /* 0x000fca0000ffe4ff */
[----:B------:R-:W2:Y:S01]  /*5c40*/  LDG.E R23, desc[UR36][R18.64] ;  /* 0x0000002412177981 */ /* 0x000ea2000c1e1900 */
[----:B------:R-:W-:Y:S01]  /*5c50*/  IADD3 R5, R5, R4, RZ ;  /* 0x0000000405057210 */ /* 0x000fe20007ffe0ff */
[----:B------:R-:W-:Y:S02]  /*5c60*/  IMAD.U32 R2, RZ, RZ, UR4 ;  /* 0x00000004ff027e24 */ /* 0x000fe4000f8e00ff */
[----:B-----5:R-:W-:Y:S01]  /*5c70*/  FADD.FTZ R9, R20, R9 ;  /* 0x0000000914097221 */ /* 0x020fe20000010000 */
[----:B------:R-:W-:Y:S01]  /*5c80*/  FADD.FTZ R8, R11, R8 ;  /* 0x000000080b087221 */ /* 0x000fe20000010000 */
[----:B------:R-:W-:Y:S01]  /*5c90*/  FADD.FTZ R7, R10, R7 ;  /* 0x000000070a077221 */ /* 0x000fe20000010000 */
[----:B-1----:R-:W-:-:S05]  /*5ca0*/  IMAD R21, R4, 0x3, R5 ;  /* 0x0000000304157824 */ /* 0x002fca00078e0205 */
[----:B------:R-:W-:Y:S01]  /*5cb0*/  ISETP.GE.U32.AND P1, PT, R21, R2, PT ;  /* 0x000000021500720c */ /* 0x000fe20003f26070 */
[----:B--2---:R-:W-:-:S12]  /*5cc0*/  FADD.FTZ R6, R23, R6 ;  /* 0x0000000617067221 */ /* 0x004fd80000010000 */
[----:B------:R-:W-:Y:S05]  /*5cd0*/  @!P1 BRA `(.L_x_7340) ;  /* 0xffffffbc00709947 */ /* 0x000fea000383ffff */
[----:B------:R-:W-:Y:S05]  /*5ce0*/  BSYNC B2 ;  /* 0x0000000000027941 */ /* 0x000fea0003800000 */
.L_x_7335:
[----:B------:R-:W-:Y:S05]  /*5cf0*/  BSYNC B1 ;  /* 0x0000000000017941 */ /* 0x000fea0003800000 */
.L_x_7334:
        /* <DEDUP_REMOVED lines=280> */
.L_x_7343:
[----:B0-----:R-:W-:-:S04]  /*6e80*/  LOP3.LUT R17, R20, 0xfffffffc, RZ, 0xc0, !PT ;  /* 0xfffffffc14117812 */ /* 0x001fc800078ec0ff */
        /* <DEDUP_REMOVED lines=280> */
.L_x_7344:
[----:B------:R-:W-:-:S04]  /*8010*/  LOP3.LUT R11, R11, 0xfffffffc, RZ, 0xc0, !PT ;  /* 0xfffffffc0b0b7812 */ /* 0x000fc800078ec0ff */
[----:B------:R-:W-:-:S04]  /*8020*/  IADD3 R16, P2, R12, R11, RZ ;  /* 0x0000000b0c107210 */ /* 0x000fc80007f5e0ff */
        /* <DEDUP_REMOVED lines=279> */
.L_x_7345:
        /* <DEDUP_REMOVED lines=281> */
.L_x_7346:
[----:B------:R-:W-:-:S04]  /*a330*/  LOP3.LUT R17, R22, 0xfffffffc, RZ, 0xc0, !PT ;  /* 0xfffffffc16117812 */ /* 0x000fc800078ec0ff */
[----:B------:R-:W-:-:S04]  /*a340*/  IADD3 R12, P1, R12, R17, RZ ;  /* 0x000000110c0c7210 */ /* 0x000fc80007f3e0ff */
[----:B------:R-:W-:-:S05]  /*a350*/  IADD3.X R13, RZ, R13, RZ, P1, !PT ;  /* 0x0000000dff0d7210 */ /* 0x000fca0000ffe4ff */
[----:B------:R1:W5:Y:S04]  /*a360*/  LDG.E R23, desc[UR36][R12.64] ;  /* 0x000000240c177981 */ /* 0x000368000c1e1900 */
.L_x_7342:
[----:B------:R-:W-:Y:S05]  /*a370*/  BSYNC B1 ;  /* 0x0000000000017941 */ /* 0x000fea0003800000 */
.L_x_7341:
[----:B------:R-:W-:Y:S04]  /*a380*/  BSSY B1, `(.L_x_7347) ;  /* 0x000000d000017945 */ /* 0x000fe80003800000 */
[----:B------:R-:W-:Y:S05]  /*a390*/  @P0 BRA `(.L_x_7348) ;  /* 0x00000000002c0947 */ /* 0x000fea0003800000 */
[----:B------:R-:W-:Y:S02]  /*a3a0*/  IMAD.IADD R5, R5, 0x1, R4 ;  /* 0x0000000105057824 */ /* 0x000fe400078e0204 */
[----:B-----5:R-:W-:-:S03]  /*a3b0*/  FADD.FTZ R9, R9, R20 ;  /* 0x0000001409097221 */ /* 0x020fc60000010000 */
[----:B------:R-:W-:-:S13]  /*a3c0*/  ISETP.GE.U32.AND P0, PT, R5, R2, PT ;  /* 0x000000020500720c */ /* 0x000fda0003f06070 */
[----:B------:R-:W-:Y:S05]  /*a3d0*/  @P0 BRA `(.L_x_7348) ;  /* 0x00000000001c0947 */ /* 0x000fea0003800000 */
[----:B------:R-:W-:Y:S01]  /*a3e0*/  IADD3 R5, R5, R4, RZ ;  /* 0x0000000405057210 */ /* 0x000fe20007ffe0ff */
[----:B------:R-:W-:-:S03]  /*a3f0*/  FADD.FTZ R8, R8, R11 ;  /* 0x0000000b08087221 */ /* 0x000fc60000010000 */
[----:B------:R-:W-:-:S13]  /*a400*/  ISETP.GE.U32.AND P0, PT, R5, R2, PT ;  /* 0x000000020500720c */ /* 0x000fda0003f06070 */
[----:B------:R-:W-:Y:S01]  /*a410*/  @!P0 IADD3 R5, R5, R4, RZ ;  /* 0x0000000405058210 */ /* 0x000fe20007ffe0ff */
[----:B------:R-:W-:-:S03]  /*a420*/  @!P0 FADD.FTZ R7, R7, R10 ;  /* 0x0000000a07078221 */ /* 0x000fc60000010000 */
[----:B------:R-:W-:-:S13]  /*a430*/  ISETP.GE.U32.OR P1, PT, R5, R2, P0 ;  /* 0x000000020500720c */ /* 0x000fda0000726470 */
[----:B------:R-:W-:-:S07]  /*a440*/  @!P1 FADD.FTZ R6, R6, R23 ;  /* 0x0000001706069221 */ /* 0x000fce0000010000 */
.L_x_7348:
[----:B------:R-:W-:Y:S05]  /*a450*/  BSYNC B1 ;  /* 0x0000000000017941 */ /* 0x000fea0003800000 */
.L_x_7347:
[----:B------:R-:W-:-:S04]  /*a460*/  FADD.FTZ R8, R8, R9 ;  /* 0x0000000908087221 */ /* 0x000fc80000010000 */
[----:B------:R-:W-:-:S04]  /*a470*/  FADD.FTZ R7, R8, R7 ;  /* 0x0000000708077221 */ /* 0x000fc80000010000 */
[----:B0-----:R-:W-:Y:S01]  /*a480*/  FADD.FTZ R16, R7, R6 ;  /* 0x0000000607107221 */ /* 0x001fe20000010000 */
[----:B------:R-:W-:Y:S06]  /*a490*/  BRA `(.L_x_7317) ;  /* 0x0000000800607947 */ /* 0x000fec0003800000 */
.L_x_7333:
        /* <DEDUP_REMOVED lines=10> */
.L_x_7352:
        /* <DEDUP_REMOVED lines=15> */
[----:B------:R-:W-:-:S04]  /*a630*/  IMAD.IADD R5, R23, 0x1, R4 ;  /* 0x0000000117057824 */ /* 0x000fc800078e0204 */
[----:B------:R-:W-:-:S05]  /*a640*/  IMAD R23, R4, 0x3, R5 ;  /* 0x0000000304177824 */ /* 0x000fca00078e0205 */
[----:B------:R-:W-:Y:S01]  /*a650*/  ISETP.GE.U32.AND P0, PT, R23, R2, PT ;  /* 0x000000021700720c */ /* 0x000fe20003f06070 */
[----:B--2---:R-:W-:Y:S01]  /*a660*/  FADD.FTZ R21, R8, R21 ;  /* 0x0000001508157221 */ /* 0x004fe20000010000 */
[----:B---3--:R-:W-:Y:S01]  /*a670*/  FADD.FTZ R20, R11, R20 ;  /* 0x000000140b147221 */ /* 0x008fe20000010000 */
[----:B----4-:R-:W-:Y:S01]  /*a680*/  FADD.FTZ R7, R16, R7 ;  /* 0x0000000710077221 */ /* 0x010fe20000010000 */
[----:B-----5:R-:W-:-:S09]  /*a690*/  FADD.FTZ R6, R19, R6 ;  /* 0x0000000613067221 */ /* 0x020fd20000010000 */
[----:B------:R-:W-:Y:S05]  /*a6a0*/  @!P0 BRA `(.L_x_7352) ;  /* 0xfffffffc00a48947 */ /* 0x000fea000383ffff */
[----:B------:R-:W-:Y:S05]  /*a6b0*/  BSYNC B2 ;  /* 0x0000000000027941 */ /* 0x000fea0003800000 */
.L_x_7351:
[----:B------:R-:W-:Y:S01]  /*a6c0*/  MOV R17, R11 ;  /* 0x0000000b00117202 */ /* 0x000fe20000000f00 */
[----:B------:R-:W-:Y:S01]  /*a6d0*/  IMAD.MOV.U32 R11, RZ, RZ, R19 ;  /* 0x000000ffff0b7224 */ /* 0x000fe200078e0013 */
[----:B------:R-:W-:-:S07]  /*a6e0*/  MOV R10, R8 ;  /* 0x00000008000a7202 */ /* 0x000fce0000000f00 */
.L_x_7350:
[----:B------:R-:W-:Y:S05]  /*a6f0*/  BSYNC B1 ;  /* 0x0000000000017941 */ /* 0x000fea0003800000 */
.L_x_7349:
        /* <DEDUP_REMOVED lines=15> */
[----:B------:R-:W-:Y:S02]  /*a7f0*/  IMAD.IADD R23, R19, 0x1, R4 ;  /* 0x0000000113177824 */ /* 0x000fe400078e0204 */
[----:B------:R-:W-:-:S03]  /*a800*/  IMAD R9, R22, R19, RZ ;  /* 0x0000001316097224 */ /* 0x000fc600078e02ff */
[----:B------:R-:W-:Y:S01]  /*a810*/  ISETP.GE.U32.AND P0, PT, R23, R2, PT ;  /* 0x000000021700720c */ /* 0x000fe20003f06070 */
[----:B------:R-:W-:-:S05]  /*a820*/  IMAD.WIDE.U32 R8, R9, 0x4, R12 ;  /* 0x0000000409087825 */ /* 0x000fca00078e000c */
[----:B------:R0:W5:Y:S07]  /*a830*/  LDG.E R16, desc[UR36][R8.64] ;  /* 0x0000002408107981 */ /* 0x00016e000c1e1900 */
[----:B------:R-:W-:-:S04]  /*a840*/  @!P0 IMAD R19, R22, R23, RZ ;  /* 0x0000001716138224 */ /* 0x000fc800078e02ff */
[----:B------:R-:W-:-:S05]  /*a850*/  @!P0 IMAD.WIDE.U32 R12, R19, 0x4, R12 ;  /* 0x00000004130c8825 */ /* 0x000fca00078e000c */
[----:B------:R0:W5:Y:S02]  /*a860*/  @!P0 LDG.E R11, desc[UR36][R12.64] ;  /* 0x000000240c0b8981 */ /* 0x000164000c1e1900 */
.L_x_7354:
[----:B------:R-:W-:Y:S05]  /*a870*/  BSYNC B1 ;  /* 0x0000000000017941 */ /* 0x000fea0003800000 */
.L_x_7353:
[----:B------:R-:W-:Y:S04]  /*a880*/  BSSY B1, `(.L_x_7355) ;  /* 0x000000d000017945 */ /* 0x000fe80003800000 */
[----:B------:R-:W-:Y:S05]  /*a890*/  @P1 BRA `(.L_x_7356) ;  /* 0x00000000002c1947 */ /* 0x000fea0003800000 */
[----:B------:R-:W-:Y:S01]  /*a8a0*/  IADD3 R5, R5, R4, RZ ;  /* 0x0000000405057210 */ /* 0x000fe20007ffe0ff */
[----:B-----5:R-:W-:-:S03]  /*a8b0*/  FADD.FTZ R21, R21, R10 ;  /* 0x0000000a15157221 */ /* 0x020fc60000010000 */
[----:B------:R-:W-:-:S13]  /*a8c0*/  ISETP.GE.U32.AND P0, PT, R5, R2, PT ;  /* 0x000000020500720c */ /* 0x000fda0003f06070 */
[----:B------:R-:W-:Y:S05]  /*a8d0*/  @P0 BRA `(.L_x_7356) ;  /* 0x00000000001c0947 */ /* 0x000fea0003800000 */
[----:B------:R-:W-:Y:S01]  /*a8e0*/  IADD3 R5, R5, R4, RZ ;  /* 0x0000000405057210 */ /* 0x000fe20007ffe0ff */
[----:B------:R-:W-:-:S03]  /*a8f0*/  FADD.FTZ R20, R20, R17 ;  /* 0x0000001114147221 */ /* 0x000fc60000010000 */
[----:B------:R-:W-:-:S13]  /*a900*/  ISETP.GE.U32.AND P0, PT, R5, R2, PT ;  /* 0x000000020500720c */ /* 0x000fda0003f06070 */
[----:B------:R-:W-:Y:S02]  /*a910*/  @!P0 IMAD.IADD R5, R5, 0x1, R4 ;  /* 0x0000000105058824 */ /* 0x000fe400078e0204 */
[----:B------:R-:W-:-:S03]  /*a920*/  @!P0 FADD.FTZ R7, R7, R16 ;  /* 0x0000001007078221 */ /* 0x000fc60000010000 */
[----:B------:R-:W-:-:S13]  /*a930*/  ISETP.GE.U32.OR P1, PT, R5, R2, P0 ;  /* 0x000000020500720c */ /* 0x000fda0000726470 */
[----:B------:R-:W-:-:S07]  /*a940*/  @!P1 FADD.FTZ R6, R6, R11 ;  /* 0x0000000b06069221 */ /* 0x000fce0000010000 */
.L_x_7356:
[----:B------:R-:W-:Y:S05]  /*a950*/  BSYNC B1 ;  /* 0x0000000000017941 */ /* 0x000fea0003800000 */
.L_x_7355:
[----:B------:R-:W-:-:S04]  /*a960*/  FADD.FTZ R20, R21, R20 ;  /* 0x0000001415147221 */ /* 0x000fc80000010000 */
[----:B------:R-:W-:-:S04]  /*a970*/  FADD.FTZ R7, R20, R7 ;  /* 0x0000000714077221 */ /* 0x000fc80000010000 */
[----:B-----5:R-:W-:Y:S01]  /*a980*/  FADD.FTZ R16, R7, R6 ;  /* 0x0000000607107221 */ /* 0x020fe20000010000 */
[----:B------:R-:W-:Y:S06]  /*a990*/  BRA `(.L_x_7317) ;  /* 0x0000000400207947 */ /* 0x000fec0003800000 */
.L_x_7332:
        /* <DEDUP_REMOVED lines=12> */
.L_x_7360:
[C---:B------:R-:W-:Y:S02]  /*aa60*/  IMAD.IADD R11, R17.reuse, 0x1, R4 ;  /* 0x00000001110b7824 */ /* 0x040fe400078e0204 */
[----:B------:R-:W-:-:S03]  /*aa70*/  IMAD.WIDE.U32 R8, R17, 0x4, R12 ;  /* 0x0000000411087825 */ /* 0x000fc600078e000c */
[CC--:B------:R-:W-:Y:S01]  /*aa80*/  IADD3 R19, R11.reuse, R4.reuse, RZ ;  /* 0x000000040b137210 */ /* 0x0c0fe20007ffe0ff */
[--C-:B------:R-:W-:Y:S02]  /*aa90*/  IMAD.WIDE.U32 R10, R11, 0x4, R12.reuse ;  /* 0x000000040b0a7825 */ /* 0x100fe400078e000c */
[----:B------:R-:W2:Y:S01]  /*aaa0*/  LDG.E R8, desc[UR36][R8.64] ;  /* 0x0000002408087981 */ /* 0x000ea2000c1e1900 */
[C---:B------:R-:W-:Y:S01]  /*aab0*/  IADD3 R23, R19.reuse, R4, RZ ;  /* 0x0000000413177210 */ /* 0x040fe20007ffe0ff */
[--C-:B------:R-:W-:Y:S02]  /*aac0*/  IMAD.WIDE.U32 R18, R19, 0x4, R12.reuse ;  /* 0x0000000413127825 */ /* 0x100fe400078e000c */
[----:B------:R-:W3:Y:S02]  /*aad0*/  LDG.E R11, desc[UR36][R10.64] ;  /* 0x000000240a0b7981 */ /* 0x000ee4000c1e1900 */
[C---:B------:R-:W-:Y:S02]  /*aae0*/  IMAD.WIDE.U32 R20, R23.reuse, 0x4, R12 ;  /* 0x0000000417147825 */ /* 0x040fe400078e000c */
        /* <DEDUP_REMOVED lines=11> */
.L_x_7359:
[----:B------:R-:W-:Y:S02]  /*aba0*/  MOV R10, R8 ;  /* 0x00000008000a7202 */ /* 0x000fe40000000f00 */
[----:B------:R-:W-:-:S07]  /*abb0*/  MOV R19, R21 ;  /* 0x0000001500137202 */ /* 0x000fce0000000f00 */
.L_x_7358:
[----:B------:R-:W-:Y:S05]  /*abc0*/  BSYNC B1 ;  /* 0x0000000000017941 */ /* 0x000fea0003800000 */
.L_x_7357:
        /* <DEDUP_REMOVED lines=15> */
[C---:B------:R-:W-:Y:S02]  /*acc0*/  ISETP.GE.U32.AND P0, PT, R23.reuse, R2, PT ;  /* 0x000000021700720c */ /* 0x040fe40003f06070 */
[----:B------:R0:W5:Y:S11]  /*acd0*/  LDG.E R18, desc[UR36][R8.64] ;  /* 0x0000002408127981 */ /* 0x000176000c1e1900 */
[----:B------:R-:W-:-:S05]  /*ace0*/  @!P0 IMAD.WIDE.U32 R12, R23, 0x4, R12 ;  /* 0x00000004170c8825 */ /* 0x000fca00078e000c */
[----:B------:R0:W5:Y:S02]  /*acf0*/  @!P0 LDG.E R19, desc[UR36][R12.64] ;  /* 0x000000240c138981 */ /* 0x000164000c1e1900 */
.L_x_7362:
[----:B------:R-:W-:Y:S05]  /*ad00*/  BSYNC B1 ;  /* 0x0000000000017941 */ /* 0x000fea0003800000 */
.L_x_7361:
[----:B------:R-:W-:Y:S04]  /*ad10*/  BSSY B1, `(.L_x_7363) ;  /* 0x000000d000017945 */ /* 0x000fe80003800000 */
[----:B------:R-:W-:Y:S05]  /*ad20*/  @P1 BRA `(.L_x_7364) ;  /* 0x00000000002c1947 */ /* 0x000fea0003800000 */
[----:B0-----:R-:W-:Y:S02]  /*ad30*/  IMAD.IADD R9, R17, 0x1, R4 ;  /* 0x0000000111097824 */ /* 0x001fe400078e0204 */
        /* <DEDUP_REMOVED lines=10> */
.L_x_7364:
[----:B------:R-:W-:Y:S05]  /*ade0*/  BSYNC B1 ;  /* 0x0000000000017941 */ /* 0x000fea0003800000 */
.L_x_7363:
[----:B------:R-:W-:-:S04]  /*adf0*/  FADD.FTZ R6, R5, R6 ;  /* 0x0000000605067221 */ /* 0x000fc80000010000 */
[----:B------:R-:W-:-:S04]  /*ae00*/  FADD.FTZ R7, R6, R7 ;  /* 0x0000000706077221 */ /* 0x000fc80000010000 */
[----:B------:R-:W-:-:S07]  /*ae10*/  FADD.FTZ R16, R7, R16 ;  /* 0x0000001007107221 */ /* 0x000fce0000010000 */
.L_x_7317:
[----:B------:R-:W-:Y:S05]  /*ae20*/  BSYNC B0 ;  /* 0x0000000000007941 */ /* 0x000fea0003800000 */
.L_x_7316:
        /* <DEDUP_REMOVED lines=16> */
.L_x_7366:
        /* <DEDUP_REMOVED lines=12> */
.L_x_7365:
        /* <DEDUP_REMOVED lines=19> */
.L_x_7369:
        /* <DEDUP_REMOVED lines=12> */
.L_x_7368:
[----:B------:R-:W-:Y:S01]  /*b1e0*/  BAR.SYNC.DEFER_BLOCKING 0x0 ;  /* 0x0000000000007b1d */ /* 0x000fe20000010000 */
[----:B------:R-:W-:-:S13]  /*b1f0*/  ISETP.GE.AND P0, PT, R2, 0x2, PT ;  /* 0x000000020200780c */ /* 0x000fda0003f06270 */
[----:B------:R-:W-:Y:S05]  /*b200*/  @!P0 BRA `(.L_x_7367) ;  /* 0x0000000000188947 */ /* 0x000fea0003800000 */
[----:B------:R-:W-:-:S11]  /*b210*/  HFMA2.MMA R5, -RZ, RZ, 0, 5.9604644775390625e-08 ;  /* 0x00000001ff057435 */ /* 0x000fd600000001ff */
.L_x_7370:
[----:B------:R0:W2:Y:S02]  /*b220*/  SHFL.DOWN PT, R7, R16, R5, 0x1f ;  /* 0x08001f0510077589 */ /* 0x0000a400000e0000 */
[----:B0-----:R-:W-:-:S04]  /*b230*/  SHF.L.U32 R5, R5, 0x1, RZ ;  /* 0x0000000105057819 */ /* 0x001fc800000006ff */
[----:B------:R-:W-:Y:S01]  /*b240*/  ISETP.GE.AND P0, PT, R5, R2, PT ;  /* 0x000000020500720c */ /* 0x000fe20003f06270 */
[----:B--2---:R-:W-:-:S12]  /*b250*/  FADD.FTZ R16, R7, R16 ;  /* 0x0000001007107221 */ /* 0x004fd80000010000 */
[----:B------:R-:W-:Y:S05]  /*b260*/  @!P0 BRA `(.L_x_7370) ;  /* 0xfffffffc00ec8947 */ /* 0x000fea000383ffff */
.L_x_7367:
[----:B01----:R-:W0:Y:S01]  /*b270*/  LDC R13, c[0x0][0x3ec] ;  /* 0x0000fb00ff0d7b82 */ /* 0x003e220000000800 */
        /* <DEDUP_REMOVED lines=276> */
.L_x_7371:
        /* <DEDUP_REMOVED lines=296> */
.L_x_7373:
        /* <DEDUP_REMOVED lines=17> */
.L_x_7375:
[----:B0-----:R-:W-:Y:S05]  /*d750*/  BSYNC B0 ;  /* 0x0000000000007941 */ /* 0x001fea0003800000 */
.L_x_7374:
        /* <DEDUP_REMOVED lines=8> */
[----:B------:R-:W1:Y:S01]  /*d7e0*/  LDC.64 R8, c[0x0][0x608] ;  /* 0x00018200ff087b82 */ /* 0x000e620000000a00 */
[----:B0-----:R-:W-:Y:S01]  /*d7f0*/  IMAD R11, R2, R11, UR4 ;  /* 0x00000004020b7e24 */ /* 0x001fe2000f8e020b */
[----:B------:R-:W-:-:S03]  /*d800*/  ULDC UR4, c[0x0][0x0] ;  /* 0x0000000000047ab9 */ /* 0x000fc60000000800 */
[----:B------:R-:W-:-:S04]  /*d810*/  @!P2 IMAD R11, R11, UR4, R0 ;  /* 0x000000040b0bac24 */ /* 0x000fc8000f8e0200 */
[----:B-1----:R-:W-:-:S05]  /*d820*/  IMAD.WIDE.U32 R8, R11, 0x4, R8 ;  /* 0x000000040b087825 */ /* 0x002fca00078e0008 */
[----:B------:R0:W-:Y:S02]  /*d830*/  STG.E desc[UR36][R8.64], R16 ;  /* 0x0000001008007986 */ /* 0x0001e4000c101924 */
.L_x_7377:
[----:B------:R-:W-:Y:S05]  /*d840*/  BSYNC B0 ;  /* 0x0000000000007941 */ /* 0x000fea0003800000 */
.L_x_7376:
        /* <DEDUP_REMOVED lines=14> */
[----:B-----5:R-:W1:Y:S01]  /*d930*/  S2R R10, SR_LANEID ;  /* 0x00000000000a7919 */ /* 0x020e620000000000 */
        /* <DEDUP_REMOVED lines=20> */
.L_x_7379:
[----:B------:R-:W-:Y:S05]  /*da80*/  BSYNC B0 ;  /* 0x0000000000007941 */ /* 0x000fea0003800000 */
.L_x_7378:
        /* <DEDUP_REMOVED lines=31> */
.L_x_7384:
        /* <DEDUP_REMOVED lines=8> */
.L_x_7383:
[----:B------:R-:W-:Y:S05]  /*dd00*/  BRA `(.L_x_7382) ;  /* 0x0000000000447947 */ /* 0x000fea0003800000 */
.L_x_7381:
        /* <DEDUP_REMOVED lines=8> */
[----:B-----5:R-:W2:Y:S02]  /*dd90*/  LDC R18, c[0x0][0x4] ;  /* 0x00000100ff127b82 */ /* 0x020ea40000000800 */
.L_x_7385:
[----:B------:R-:W-:-:S04]  /*dda0*/  IMAD.IADD R11, R2, 0x1, R13 ;  /* 0x00000001020b7824 */ /* 0x000fc800078e020d */
[----:B0-----:R-:W-:-:S04]  /*ddb0*/  IMAD R11, R11, R14, R0 ;  /* 0x0000000e0b0b7224 */ /* 0x001fc800078e0200 */
[----:B-1----:R-:W-:-:S06]  /*ddc0*/  IMAD.WIDE.U32 R10, R11, 0x4, R8 ;  /* 0x000000040b0a7825 */ /* 0x002fcc00078e0008 */
[----:B------:R-:W3:Y:S01]  /*ddd0*/  LDG.E R11, desc[UR36][R10.64] ;  /* 0x000000240a0b7981 */ /* 0x000ee2000c1e1900 */
[----:B--2---:R-:W-:-:S04]  /*dde0*/  IADD3 R13, R18, R13, RZ ;  /* 0x0000000d120d7210 */ /* 0x004fc80007ffe0ff */
[----:B------:R-:W-:Y:S01]  /*ddf0*/  ISETP.GE.U32.AND P0, PT, R13, UR5, PT ;  /* 0x000000050d007c0c */ /* 0x000fe2000bf06070 */
[----:B---3--:R-:W-:-:S12]  /*de00*/  FADD.FTZ R16, R11, R16 ;  /* 0x000000100b107221 */ /* 0x008fd80000010000 */
[----:B------:R-:W-:Y:S05]  /*de10*/  @!P0 BRA `(.L_x_7385) ;  /* 0xfffffffc00e08947 */ /* 0x000fea000383ffff */
.L_x_7382:
[----:B------:R-:W-:Y:S05]  /*de20*/  BSYNC B0 ;  /* 0x0000000000007941 */ /* 0x000fea0003800000 */
.L_x_7380:
        /* <DEDUP_REMOVED lines=13> */
.L_x_7387:
        /* <DEDUP_REMOVED lines=11> */
[----:B-1----:R-:W-:Y:S05]  /*dfb0*/  @P0 BRA `(.L_x_7387) ;  /* 0xfffffffc00d00947 */ /* 0x002fea000383ffff */
.L_x_7386:
        /* <DEDUP_REMOVED lines=9> */
[----:B-1----:R-:W-:Y:S05]  /*e050*/  @!P0 BRA `(.L_x_7389) ;  /* 0x0000000000308947 */ /* 0x002fea0003800000 */
.L_x_7390:
        /* <DEDUP_REMOVED lines=10> */
[----:B-1----:R-:W-:Y:S05]  /*e100*/  @P0 BRA `(.L_x_7390) ;  /* 0xfffffffc00d40947 */ /* 0x002fea000383ffff */
[----:B------:R-:W-:-:S07]  /*e110*/  MOV R2, 0x20 ;  /* 0x0000002000027802 */ /* 0x000fce0000000f00 */
.L_x_7389:
[----:B------:R-:W-:Y:S01]  /*e120*/  BAR.SYNC.DEFER_BLOCKING 0x0 ;  /* 0x0000000000007b1d */ /* 0x000fe20000010000 */
[----:B------:R-:W-:-:S13]  /*e130*/  ISETP.GE.AND P0, PT, R2, 0x2, PT ;  /* 0x000000020200780c */ /* 0x000fda0003f06270 */
[----:B------:R-:W-:Y:S05]  /*e140*/  @!P0 BRA `(.L_x_7388) ;  /* 0x0000000000188947 */ /* 0x000fea0003800000 */
[----:B------:R-:W-:-:S07]  /*e150*/  IMAD.MOV.U32 R3, RZ, RZ, 0x1 ;  /* 0x00000001ff037424 */ /* 0x000fce00078e00ff */
.L_x_7391:
[----:B0-----:R0:W1:Y:S02]  /*e160*/  SHFL.DOWN PT, R9, R16, R3, 0x1f ;  /* 0x08001f0310097589 */ /* 0x00106400000e0000 */
[----:B0-----:R-:W-:-:S04]  /*e170*/  SHF.L.U32 R3, R3, 0x1, RZ ;  /* 0x0000000103037819 */ /* 0x001fc800000006ff */
[----:B------:R-:W-:Y:S01]  /*e180*/  ISETP.GE.AND P0, PT, R3, R2, PT ;  /* 0x000000020300720c */ /* 0x000fe20003f06270 */
[----:B-1----:R-:W-:-:S12]  /*e190*/  FADD.FTZ R16, R9, R16 ;  /* 0x0000001009107221 */ /* 0x002fd80000010000 */
[----:B------:R-:W-:Y:S05]  /*e1a0*/  @!P0 BRA `(.L_x_7391) ;  /* 0xfffffffc00ec8947 */ /* 0x000fea000383ffff */
.L_x_7388:
        /* <DEDUP_REMOVED lines=11> */
.L_x_7393:
        /* <DEDUP_REMOVED lines=20> */
.L_x_7395:
[----:B------:R-:W-:Y:S02]  /*e3a0*/  ULDC.64 UR4, c[0x0][0x5f0] ;  /* 0x00017c0000047ab9 */ /* 0x000fe40000000a00 */
[----:B------:R-:W-:-:S04]  /*e3b0*/  IADD3 R2, P0, R17, UR4, RZ ;  /* 0x0000000411027c10 */ /* 0x000fc8000ff1e0ff */
[----:B------:R-:W-:-:S05]  /*e3c0*/  IADD3.X R3, RZ, UR5, RZ, P0, !PT ;  /* 0x00000005ff037c10 */ /* 0x000fca00087fe4ff */
[----:B------:R-:W-:Y:S01]  /*e3d0*/  STG.E desc[UR36][R2.64], R16 ;  /* 0x0000001002007986 */ /* 0x000fe2000c101924 */
[----:B------:R-:W-:Y:S05]  /*e3e0*/  EXIT ;  /* 0x000000000000794d */ /* 0x000fea0003800000 */
.L_x_7394:
[----:B------:R-:W-:Y:S01]  /*e3f0*/  STG.E desc[UR36][R4.64], R16 ;  /* 0x0000001004007986 */ /* 0x000fe2000c101924 */
[----:B------:R-:W-:Y:S05]  /*e400*/  EXIT ;  /* 0x000000000000794d */ /* 0x000fea0003800000 */
.L_x_7392:
[----:B------:R-:W-:Y:S01]  /*e410*/  ISETP.NE.AND P0, PT, RZ, UR38, PT ;  /* 0x00000026ff007c0c */ /* 0x000fe2000bf05270 */
[----:B------:R-:W-:Y:S02]  /*e420*/  ULDC.U8 UR4, c[0x0][0x621] ;  /* 0x0001884000047ab9 */ /* 0x000fe40000000000 */
[----:B------:R-:W-:-:S10]  /*e430*/  ISETP.NE.AND P1, PT, RZ, UR4, PT ;  /* 0x00000004ff007c0c */ /* 0x000fd4000bf25270 */
[----:B------:R-:W-:Y:S05]  /*e440*/  @!P0 BRA `(.L_x_7396) ;  /* 0x0000000000088947 */ /* 0x000fea0003800000 */
[----:B------:R-:W0:Y:S02]  /*e450*/  LDG.E R3, desc[UR36][R6.64] ;  /* 0x0000002406037981 */ /* 0x000e24000c1e1900 */
[----:B0-----:R-:W-:-:S07]  /*e460*/  FADD.FTZ R16, R16, R3 ;  /* 0x0000000310107221 */ /* 0x001fce0000010000 */
.L_x_7396:
        /* <DEDUP_REMOVED lines=19> */
[----:B01----:R-:W-:Y:S05]  /*e5a0*/  CALL.ABS.NOINC R2 ;  /* 0x0000000002007343 */ /* 0x003fea0003c00000 */
.L_x_7398:
[----:B------:R-:W-:Y:S02]  /*e5b0*/  ULDC.64 UR4, c[0x0][0x5f0] ;  /* 0x00017c0000047ab9 */ /* 0x000fe40000000a00 */
[----:B------:R-:W-:-:S05]  /*e5c0*/  IADD3 R2, P0, R17, UR4, RZ ;  /* 0x0000000411027c10 */ /* 0x000fca000ff1e0ff */
[----:B------:R-:W-:-:S05]  /*e5d0*/  IMAD.X R3, RZ, RZ, UR5, P0 ;  /* 0x00000005ff037e24 */ /* 0x000fca00080e06ff */
[----:B------:R-:W-:Y:S01]  /*e5e0*/  STG.E desc[UR36][R2.64], R16 ;  /* 0x0000001002007986 */ /* 0x000fe2000c101924 */
[----:B------:R-:W-:Y:S05]  /*e5f0*/  EXIT ;  /* 0x000000000000794d */ /* 0x000fea0003800000 */
.L_x_7397:
[----:B------:R-:W-:Y:S01]  /*e600*/  STG.E desc[UR36][R6.64], R16 ;  /* 0x0000001006007986 */ /* 0x000fe2000c101924 */
[----:B------:R-:W-:Y:S05]  /*e610*/  EXIT ;  /* 0x000000000000794d */ /* 0x000fea0003800000 */
.L_x_7372:
        /* <DEDUP_REMOVED lines=21> */
.L_x_7400:
        /* <DEDUP_REMOVED lines=19> */
[----:B0-----:R-:W-:Y:S05]  /*e8a0*/  CALL.ABS.NOINC R2 ;  /* 0x0000000002007343 */ /* 0x001fea0003c00000 */
.L_x_7402:
[----:B------:R-:W-:Y:S02]  /*e8b0*/  ULDC.64 UR4, c[0x0][0x5f0] ;  /* 0x00017c0000047ab9 */ /* 0x000fe40000000a00 */
[----:B------:R-:W-:-:S04]  /*e8c0*/  IADD3 R2, P0, R17, UR4, RZ ;  /* 0x0000000411027c10 */ /* 0x000fc8000ff1e0ff */
[----:B------:R-:W-:-:S05]  /*e8d0*/  IADD3.X R3, RZ, UR5, RZ, P0, !PT ;  /* 0x00000005ff037c10 */ /* 0x000fca00087fe4ff */
[----:B------:R-:W-:Y:S01]  /*e8e0*/  STG.E desc[UR36][R2.64], R16 ;  /* 0x0000001002007986 */ /* 0x000fe2000c101924 */
[----:B------:R-:W-:Y:S05]  /*e8f0*/  EXIT ;  /* 0x000000000000794d */ /* 0x000fea0003800000 */
.L_x_7401:
[----:B------:R-:W-:Y:S01]  /*e900*/  STG.E desc[UR36][R4.64], R16 ;  /* 0x0000001004007986 */ /* 0x000fe2000c101924 */
[----:B------:R-:W-:Y:S05]  /*e910*/  EXIT ;  /* 0x000000000000794d */ /* 0x000fea0003800000 */
.L_x_7399:
[----:B------:R-:W-:Y:S01]  /*e920*/  ISETP.NE.AND P0, PT, RZ, UR38, PT ;  /* 0x00000026ff007c0c */ /* 0x000fe2000bf05270 */
[----:B------:R-:W-:Y:S02]  /*e930*/  ULDC.U8 UR4, c[0x0][0x621] ;  /* 0x0001884000047ab9 */ /* 0x000fe40000000000 */
[----:B------:R-:W-:-:S10]  /*e940*/  ISETP.NE.AND P1, PT, RZ, UR4, PT ;  /* 0x00000004ff007c0c */ /* 0x000fd4000bf25270 */
[----:B------:R-:W-:Y:S05]  /*e950*/  @!P0 BRA `(.L_x_7403) ;  /* 0x0000000000088947 */ /* 0x000fea0003800000 */
[----:B------:R-:W2:Y:S02]  /*e960*/  LDG.E R3, desc[UR36][R6.64] ;  /* 0x0000002406037981 */ /* 0x000ea4000c1e1900 */
[----:B--2---:R-:W-:-:S07]  /*e970*/  FADD.FTZ R16, R16, R3 ;  /* 0x0000000310107221 */ /* 0x004fce0000010000 */
.L_x_7403:
        /* <DEDUP_REMOVED lines=19> */
[----:B0-----:R-:W-:Y:S05]  /*eab0*/  CALL.ABS.NOINC R2 ;  /* 0x0000000002007343 */ /* 0x001fea0003c00000 */
.L_x_7405:
[----:B------:R-:W-:Y:S02]  /*eac0*/  ULDC.64 UR4, c[0x0][0x5f0] ;  /* 0x00017c0000047ab9 */ /* 0x000fe40000000a00 */
[----:B------:R-:W-:-:S04]  /*ead0*/  IADD3 R2, P0, R17, UR4, RZ ;  /* 0x0000000411027c10 */ /* 0x000fc8000ff1e0ff */
[----:B------:R-:W-:-:S05]  /*eae0*/  IADD3.X R3, RZ, UR5, RZ, P0, !PT ;  /* 0x00000005ff037c10 */ /* 0x000fca00087fe4ff */
[----:B------:R-:W-:Y:S01]  /*eaf0*/  STG.E desc[UR36][R2.64], R16 ;  /* 0x0000001002007986 */ /* 0x000fe2000c101924 */
[----:B------:R-:W-:Y:S05]  /*eb00*/  EXIT ;  /* 0x000000000000794d */ /* 0x000fea0003800000 */
.L_x_7404:
[----:B------:R-:W-:Y:S01]  /*eb10*/  STG.E desc[UR36][R6.64], R16 ;  /* 0x0000001006007986 */ /* 0x000fe2000c101924 */
[----:B------:R-:W-:Y:S05]  /*eb20*/  EXIT ;  /* 0x000000000000794d */ /* 0x000fea0003800000 */
.L_x_7406:
        /* <DEDUP_REMOVED lines=13> */
.L_x_9875:


//--------------------- .text._ZN2at6native13reduce_kernelILi256ELi2ENS0_8ReduceOpIfNS0_14func_wrapper_tIfZNS0_11sum_functorIfffEclERNS_14TensorIteratorEEUlffE_EEjfLi4ELi4EEEEEvT1_ --------------------------
	.section	.text._ZN2at6native13reduce_kernelILi256ELi2ENS0_8ReduceOpIfNS0_14func_wrapper_tIfZNS0_11sum_functorIfffEclERNS_14TensorIteratorEEUlffE_EEjfLi4ELi4EEEEEvT1_,"ax",@progbits
	.align	128
        .global         _ZN2at6native13reduce_kernelILi256ELi2ENS0_8ReduceOpIfNS0_14func_wrapper_tIfZNS0_11sum_functorIfffEclERNS_14TensorIteratorEEUlffE_EEjfLi4ELi4EEEEEvT1_
        .type           _ZN2at6native13reduce_kernelILi256ELi2ENS0_8ReduceOpIfNS0_14func_wrapper_tIfZNS0_11sum_functorIfffEclERNS_14TensorIteratorEEUlffE_EEjfLi4ELi4EEEEEvT1_,@function
        .size           _ZN2at6native13reduce_kernelILi256ELi2ENS0_8ReduceOpIfNS0_14func_wrapper_tIfZNS0_11sum_functorIfffEclERNS_14TensorIteratorEEUlffE_EEjfLi4ELi4EEEEEvT1_,(.L_x_9876 - _ZN2at6native13reduce_kernelILi256ELi2ENS0_8ReduceOpIfNS0_14func_wrapper_tIfZNS0_11sum_functorIfffEclERNS_14TensorIteratorEEUlffE_EEjfLi4ELi4EEEEEvT1_)
        .other          _ZN2at6native13reduce_kernelILi256ELi2ENS0_8ReduceOpIfNS0_14func_wrapper_tIfZNS0_11sum_functorIfffEclERNS_14TensorIteratorEEUlffE_EEjfLi4ELi4EEEEEvT1_,@"STO_CUDA_ENTRY STV_DEFAULT"
_ZN2at6native13reduce_kernelILi256ELi2ENS0_8ReduceOpIfNS0_14func_wrapper_tIfZNS0_11sum_functorIfffEclERNS_14TensorIteratorEEUlffE_EEjfLi4ELi4EEEEEvT1_:
.text._ZN2at6native13reduce_kernelILi256ELi2ENS0_8ReduceOpIfNS0_14func_wrapper_tIfZNS0_11sum_functorIfffEclERNS_14TensorIteratorEEUlffE_EEjfLi4ELi4EEEEEvT1_:
        /* <DEDUP_REMOVED lines=288> */
.L_x_7407:
        /* <DEDUP_REMOVED lines=44> */
.L_x_7411:
[----:B------:R-:W0:Y:S01]  /*14c0*/  LDC R10, c[0x0][0x214] ;  /* 0x00008500ff0a7b82 */ /* 0x000e220000000800 */
[----:B------:R-:W-:Y:S01]  /*14d0*/  SHF.R.U64 R0, R18, 0x2, R19 ;  /* 0x0000000212007819 */ /* 0x000fe20000001213 */
[----:B------:R-:W-:Y:S01]  /*14e0*/  ULDC UR4, c[0x0][0x21c] ;  /* 0x0000870000047ab9 */ /* 0x000fe20000000800 */
[----:B------:R-:W-:Y:S02]  /*14f0*/  BSSY B0, `(.L_x_7412) ;  /* 0x0000028000007945 */ /* 0x000fe40003800000 */
[----:B------:R-:W-:Y:S02]  /*1500*/  LOP3.LUT R6, R0, 0x3, RZ, 0xc0, !PT ;  /* 0x0000000300067812 */ /* 0x000fe400078ec0ff */
[----:B------:R-:W-:Y:S02]  /*1510*/  MOV R0, UR4 ;  /* 0x0000000400007c02 */ /* 0x000fe40008000f00 */
        /* <DEDUP_REMOVED lines=19> */
.L_x_7417:
[----:B------:R-:W-:Y:S05]  /*1650*/  BSYNC B2 ;  /* 0x0000000000027941 */ /* 0x000fea0003800000 */
.L_x_7416:
        /* <DEDUP_REMOVED lines=9> */
[----:B--2---:R-:W-:-:S07]  /*16f0*/  FADD.FTZ R3, R4, UR4 ;  /* 0x0000000404037e21 */ /* 0x004fce0008010000 */
.L_x_7415:
[----:B------:R-:W-:Y:S05]  /*1700*/  BSYNC B1 ;  /* 0x0000000000017941 */ /* 0x000fea0003800000 */
.L_x_7414:
[----:B------:R-:W0:Y:S01]  /*1710*/  LDC R7, c[0x0][0x21c] ;  /* 0x00008700ff077b82 */ /* 0x000e220000000800 */
[----:B------:R-:W-:-:S04]  /*1720*/  IADD3 R5, P0, -R6, 0x4, RZ ;  /* 0x0000000406057810 */ /* 0x000fc80007f1e1ff */
[----:B------:R-:W-:Y:S02]  /*1730*/  LEA R18, P1, R5, R18, 0x2 ;  /* 0x0000001205127211 */ /* 0x000fe400078210ff */
[----:B------:R-:W-:-:S04]  /*1740*/  IADD3.X R4, RZ, -0x1, RZ, P0, !PT ;  /* 0xffffffffff047810 */ /* 0x000fc800007fe4ff */
[----:B------:R-:W-:Y:S02]  /*1750*/  LEA.HI.X R19, R5, R19, R4, 0x2, P1 ;  /* 0x0000001305137211 */ /* 0x000fe400008f1404 */
[----:B0-----:R-:W-:-:S07]  /*1760*/  IADD3 R0, R6, -0x4, R7 ;  /* 0xfffffffc06007810 */ /* 0x001fce0007ffe007 */
.L_x_7413:
[----:B------:R-:W-:Y:S05]  /*1770*/  BSYNC B0 ;  /* 0x0000000000007941 */ /* 0x000fea0003800000 */
.L_x_7412:
        /* <DEDUP_REMOVED lines=14> */
.L_x_7420:
        /* <DEDUP_REMOVED lines=11> */
.L_x_7419:
[----:B------:R-:W-:Y:S05]  /*1910*/  BSYNC B0 ;  /* 0x0000000000007941 */ /* 0x000fea0003800000 */
.L_x_7418:
        /* <DEDUP_REMOVED lines=8> */
.L_x_7422:
[----:B------:R-:W-:Y:S05]  /*19a0*/  BSYNC B0 ;  /* 0x0000000000007941 */ /* 0x000fea0003800000 */
.L_x_7421:
        /* <DEDUP_REMOVED lines=11> */
.L_x_7424:
[----:B------:R-:W-:Y:S05]  /*1a60*/  BSYNC B0 ;  /* 0x0000000000007941 */ /* 0x000fea0003800000 */
.L_x_7423:
[----:B------:R-:W-:Y:S01]  /*1a70*/  FADD.FTZ R10, R10, R3 ;  /* 0x000000030a0a7221 */ /* 0x000fe20000010000 */
[----:B------:R-:W-:-:S03]  /*1a80*/  IMAD.MOV.U32 R19, RZ, RZ, RZ ;  /* 0x000000ffff137224 */ /* 0x000fc600078e00ff */
[----:B------:R-:W-:-:S04]  /*1a90*/  FADD.FTZ R11, R10, R11 ;  /* 0x0000000b0a0b7221 */ /* 0x000fc80000010000 */
[----:B------:R-:W-:Y:S01]  /*1aa0*/  FADD.FTZ R18, R11, R8 ;  /* 0x000000080b127221 */ /* 0x000fe20000010000 */
[----:B------:R-:W-:Y:S06]  /*1ab0*/  BRA `(.L_x_7409) ;  /* 0x0000009800747947 */ /* 0x000fec0003800000 */
.L_x_7410:
        /* <DEDUP_REMOVED lines=32> */
.L_x_7433:
        /* <DEDUP_REMOVED lines=297> */
.L_x_7429:
        /* <DEDUP_REMOVED lines=253> */
.L_x_7430:
        /* <DEDUP_REMOVED lines=253> */
.L_x_7431:
[----:B------:R-:W-:-:S04]  /*4ef0*/  LOP3.LUT R25, R28, 0xfffffff8, RZ, 0xc0, !PT ;  /* 0xfffffff81c197812 */ /* 0x000fc800078ec0ff */
[----:B------:R-:W-:-:S05]  /*4f00*/  IADD3 R24, P1, R18, R25, RZ ;  /* 0x0000001912187210 */ /* 0x000fca0007f3e0ff */
[----:B------:R-:W-:-:S06]  /*4f10*/  IMAD.X R25, RZ, RZ, R19, P1 ;  /* 0x000000ffff197224 */ /* 0x000fcc00008e0613 */
[----:B------:R-:W5:Y:S01]  /*4f20*/  LDG.E.64 R24, desc[UR60][R24.64] ;  /* 0x0000003c18187981 */ /* 0x000f62000c1e1b00 */
        /* <DEDUP_REMOVED lines=247> */
.L_x_7432:
        /* <DEDUP_REMOVED lines=19> */
.L_x_7428:
[----:B------:R-:W-:Y:S05]  /*5fd0*/  BSYNC B0 ;  /* 0x0000000000007941 */ /* 0x000fea0003800000 */
.L_x_7427:
        /* <DEDUP_REMOVED lines=280> */
.L_x_7436:
        /* <DEDUP_REMOVED lines=281> */
.L_x_7437:
        /* <DEDUP_REMOVED lines=281> */
.L_x_7438:
        /* <DEDUP_REMOVED lines=281> */
.L_x_7439:
[----:B------:R-:W-:-:S04]  /*a610*/  LOP3.LUT R27, R29, 0xfffffff8, RZ, 0xc0, !PT ;  /* 0xfffffff81d1b7812 */ /* 0x000fc800078ec0ff */
[----:B------:R-:W-:-:S04]  /*a620*/  IADD3 R26, P1, R18, R27, RZ ;  /* 0x0000001b121a7210 */ /* 0x000fc80007f3e0ff */
[----:B------:R-:W-:-:S06]  /*a630*/  IADD3.X R27, RZ, R19, RZ, P1, !PT ;  /* 0x00000013ff1b7210 */ /* 0x000fcc0000ffe4ff */
[----:B------:R-:W5:Y:S03]  /*a640*/  LDG.E.64 R26, desc[UR60][R26.64] ;  /* 0x0000003c1a1a7981 */ /* 0x000f66000c1e1b00 */
.L_x_7435:
[----:B------:R-:W-:Y:S05]  /*a650*/  BSYNC B0 ;  /* 0x0000000000007941 */ /* 0x000fea0003800000 */
.L_x_7434:
[----:B------:R-:W-:Y:S04]  /*a660*/  BSSY B0, `(.L_x_7440) ;  /* 0x0000012000007945 */ /* 0x000fe80003800000 */
[----:B------:R-:W-:Y:S05]  /*a670*/  @P0 BRA `(.L_x_7441) ;  /* 0x0000000000400947 */ /* 0x000fea0003800000 */
[----:B------:R-:W-:Y:S02]  /*a680*/  IMAD.IADD R11, R11, 0x1, R10 ;  /* 0x000000010b0b7824 */ /* 0x000fe400078e020a */
[----:B-----5:R-:W-:Y:S01]  /*a690*/  FADD.FTZ R3, R3, R14 ;  /* 0x0000000e03037221 */ /* 0x020fe20000010000 */
[----:B------:R-:W-:Y:S02]  /*a6a0*/  FADD.FTZ R0, R0, R15 ;  /* 0x0000000f00007221 */ /* 0x000fe40000010000 */
[----:B------:R-:W-:-:S13]  /*a6b0*/  ISETP.GE.U32.AND P0, PT, R11, R22, PT ;  /* 0x000000160b00720c */ /* 0x000fda0003f06070 */
[----:B------:R-:W-:Y:S05]  /*a6c0*/  @P0 BRA `(.L_x_7441) ;  /* 0x00000000002c0947 */ /* 0x000fea0003800000 */
[----:B------:R-:W-:Y:S01]  /*a6d0*/  IADD3 R11, R11, R10, RZ ;  /* 0x0000000a0b0b7210 */ /* 0x000fe20007ffe0ff */
        /* <DEDUP_REMOVED lines=10> */
.L_x_7441:
[----:B------:R-:W-:Y:S05]  /*a780*/  BSYNC B0 ;  /* 0x0000000000007941 */ /* 0x000fea0003800000 */
.L_x_7440:
[----:B------:R-:W-:Y:S01]  /*a790*/  FADD.FTZ R11, R4, R0 ;  /* 0x00000000040b7221 */ /* 0x000fe20000010000 */
[----:B------:R-:W-:-:S03]  /*a7a0*/  FADD.FTZ R0, R5, R3 ;  /* 0x0000000305007221 */ /* 0x000fc60000010000 */
[----:B------:R-:W-:Y:S01]  /*a7b0*/  FADD.FTZ R11, R11, R6 ;  /* 0x000000060b0b7221 */ /* 0x000fe20000010000 */
[----:B------:R-:W-:-:S03]  /*a7c0*/  FADD.FTZ R0, R0, R7 ;  /* 0x0000000700007221 */ /* 0x000fc60000010000 */
[----:B------:R-:W-:Y:S01]  /*a7d0*/  FADD.FTZ R19, R11, R8 ;  /* 0x000000080b137221 */ /* 0x000fe20000010000 */
[----:B------:R-:W-:Y:S01]  /*a7e0*/  FADD.FTZ R18, R0, R9 ;  /* 0x0000000900127221 */ /* 0x000fe20000010000 */
[----:B------:R-:W-:Y:S06]  /*a7f0*/  BRA `(.L_x_7409) ;  /* 0x0000000c00247947 */ /* 0x000fec0003800000 */
.L_x_7426:
        /* <DEDUP_REMOVED lines=16> */
.L_x_7444:
        /* <DEDUP_REMOVED lines=32> */
.L_x_7443:
[----:B------:R-:W-:Y:S05]  /*ab00*/  BSYNC B0 ;  /* 0x0000000000007941 */ /* 0x000fea0003800000 */
.L_x_7442:
        /* <DEDUP_REMOVED lines=27> */
.L_x_7446:
[----:B------:R-:W-:Y:S05]  /*acc0*/  BSYNC B0 ;  /* 0x0000000000007941 */ /* 0x000fea0003800000 */
.L_x_7445:
[----:B------:R-:W-:Y:S04]  /*acd0*/  BSSY B0, `(.L_x_7447) ;  /* 0x0000012000007945 */ /* 0x000fe80003800000 */
[----:B------:R-:W-:Y:S05]  /*ace0*/  @P1 BRA `(.L_x_7448) ;  /* 0x0000000000401947 */ /* 0x000fea0003800000 */
[----:B------:R-:W-:Y:S01]  /*acf0*/  IADD3 R11, R11, R10, RZ ;  /* 0x0000000a0b0b7210 */ /* 0x000fe20007ffe0ff */
        /* <DEDUP_REMOVED lines=9> */
[----:B------:R-:W-:Y:S02]  /*ad90*/  IMAD.IADD R11, R11, 0x1, R10 ;  /* 0x000000010b0b7824 */ /* 0x000fe400078e020a */
[----:B------:R-:W-:Y:S01]  /*ada0*/  FADD.FTZ R5, R5, R24 ;  /* 0x0000001805057221 */ /* 0x000fe20000010000 */
[----:B------:R-:W-:Y:S02]  /*adb0*/  FADD.FTZ R0, R0, R25 ;  /* 0x0000001900007221 */ /* 0x000fe40000010000 */
[----:B------:R-:W-:-:S13]  /*adc0*/  ISETP.GE.U32.AND P0, PT, R11, R22, PT ;  /* 0x000000160b00720c */ /* 0x000fda0003f06070 */
[----:B------:R-:W-:Y:S01]  /*add0*/  @!P0 FADD.FTZ R3, R3, R20 ;  /* 0x0000001403038221 */ /* 0x000fe20000010000 */
[----:B------:R-:W-:-:S07]  /*ade0*/  @!P0 FADD.FTZ R8, R8, R21 ;  /* 0x0000001508088221 */ /* 0x000fce0000010000 */
.L_x_7448:
[----:B------:R-:W-:Y:S05]  /*adf0*/  BSYNC B0 ;  /* 0x0000000000007941 */ /* 0x000fea0003800000 */
.L_x_7447:
[----:B------:R-:W-:Y:S01]  /*ae00*/  FADD.FTZ R11, R6, R4 ;  /* 0x00000004060b7221 */ /* 0x000fe20000010000 */
[----:B------:R-:W-:-:S03]  /*ae10*/  FADD.FTZ R4, R9, R7 ;  /* 0x0000000709047221 */ /* 0x000fc60000010000 */
[----:B------:R-:W-:Y:S01]  /*ae20*/  FADD.FTZ R11, R11, R0 ;  /* 0x000000000b0b7221 */ /* 0x000fe20000010000 */
[----:B------:R-:W-:-:S03]  /*ae30*/  FADD.FTZ R4, R4, R5 ;  /* 0x0000000504047221 */ /* 0x000fc60000010000 */
[----:B0-----:R-:W-:Y:S01]  /*ae40*/  FADD.FTZ R19, R11, R8 ;  /* 0x000000080b137221 */ /* 0x001fe20000010000 */
[----:B------:R-:W-:Y:S01]  /*ae50*/  FADD.FTZ R18, R4, R3 ;  /* 0x0000000304127221 */ /* 0x000fe20000010000 */
[----:B------:R-:W-:Y:S06]  /*ae60*/  BRA `(.L_x_7409) ;  /* 0x0000000400887947 */ /* 0x000fec0003800000 */
.L_x_7425:
        /* <DEDUP_REMOVED lines=20> */
.L_x_7451:
[----:B------:R-:W-:Y:S02]  /*afb0*/  IADD3 R13, R3, R0, RZ ;  /* 0x00000000030d7210 */ /* 0x000fe40007ffe0ff */
[----:B------:R-:W-:-:S03]  /*afc0*/  SHF.R.U32.HI R11, RZ, 0x1, R3 ;  /* 0x00000001ff0b7819 */ /* 0x000fc60000011603 */
[----:B------:R-:W-:Y:S01]  /*afd0*/  IMAD.IADD R15, R13, 0x1, R0 ;  /* 0x000000010d0f7824 */ /* 0x000fe200078e0200 */
[----:B------:R-:W-:Y:S01]  /*afe0*/  SHF.R.U32.HI R13, RZ, 0x1, R13 ;  /* 0x00000001ff0d7819 */ /* 0x000fe2000001160d */
[----:B------:R-:W-:-:S03]  /*aff0*/  IMAD.WIDE.U32 R10, R11, 0x8, R18 ;  /* 0x000000080b0a7825 */ /* 0x000fc600078e0012 */
[----:B------:R-:W-:Y:S01]  /*b000*/  IADD3 R3, R15, R0, RZ ;  /* 0x000000000f037210 */ /* 0x000fe20007ffe0ff */
[----:B------:R-:W-:Y:S01]  /*b010*/  IMAD.WIDE.U32 R12, R13, 0x8, R18 ;  /* 0x000000080d0c7825 */ /* 0x000fe200078e0012 */
[----:B------:R-:W-:Y:S01]  /*b020*/  SHF.R.U32.HI R21, RZ, 0x1, R15 ;  /* 0x00000001ff157819 */ /* 0x000fe2000001160f */
[----:B------:R-:W2:Y:S01]  /*b030*/  LDG.E.64 R10, desc[UR60][R10.64] ;  /* 0x0000003c0a0a7981 */ /* 0x000ea2000c1e1b00 */
[----:B------:R-:W-:-:S03]  /*b040*/  SHF.R.U32.HI R15, RZ, 0x1, R3 ;  /* 0x00000001ff0f7819 */ /* 0x000fc60000011603 */
[--C-:B------:R-:W-:Y:S01]  /*b050*/  IMAD.WIDE.U32 R20, R21, 0x8, R18.reuse ;  /* 0x0000000815147825 */ /* 0x100fe200078e0012 */
[----:B------:R-:W3:Y:S03]  /*b060*/  LDG.E.64 R12, desc[UR60][R12.64] ;  /* 0x0000003c0c0c7981 */ /* 0x000ee6000c1e1b00 */
        /* <DEDUP_REMOVED lines=16> */
.L_x_7450:
[----:B------:R-:W-:Y:S05]  /*b170*/  BSYNC B0 ;  /* 0x0000000000007941 */ /* 0x000fea0003800000 */
.L_x_7449:
        /* <DEDUP_REMOVED lines=23> */
.L_x_7453:
[----:B------:R-:W-:Y:S05]  /*b2f0*/  BSYNC B0 ;  /* 0x0000000000007941 */ /* 0x000fea0003800000 */
.L_x_7452:
        /* <DEDUP_REMOVED lines=18> */
.L_x_7455:
[----:B------:R-:W-:Y:S05]  /*b420*/  BSYNC B0 ;  /* 0x0000000000007941 */ /* 0x000fea0003800000 */
.L_x_7454:
[----:B------:R-:W-:Y:S01]  /*b430*/  FADD.FTZ R3, R24, R8 ;  /* 0x0000000818037221 */ /* 0x000fe20000010000 */
[----:B------:R-:W-:-:S03]  /*b440*/  FADD.FTZ R0, R25, R9 ;  /* 0x0000000919007221 */ /* 0x000fc60000010000 */
[----:B------:R-:W-:Y:S01]  /*b450*/  FADD.FTZ R3, R3, R6 ;  /* 0x0000000603037221 */ /* 0x000fe20000010000 */
[----:B------:R-:W-:-:S03]  /*b460*/  FADD.FTZ R0, R0, R7 ;  /* 0x0000000700007221 */ /* 0x000fc60000010000 */
[----:B0-----:R-:W-:Y:S01]  /*b470*/  FADD.FTZ R19, R3, R4 ;  /* 0x0000000403137221 */ /* 0x001fe20000010000 */
[----:B------:R-:W-:-:S07]  /*b480*/  FADD.FTZ R18, R0, R5 ;  /* 0x0000000500127221 */ /* 0x000fce0000010000 */
.L_x_7409:
[----:B------:R-:W-:Y:S05]  /*b490*/  BSYNC B6 ;  /* 0x0000000000067941 */ /* 0x000fea0003800000 */
.L_x_7408:
        /* <DEDUP_REMOVED lines=15> */
.L_x_7457:
        /* <DEDUP_REMOVED lines=14> */
.L_x_7456:
        /* <DEDUP_REMOVED lines=19> */
.L_x_7460:
        /* <DEDUP_REMOVED lines=14> */
.L_x_7459:
[----:B------:R-:W-:Y:S01]  /*b880*/  ISETP.GE.AND P0, PT, R0, 0x2, PT ;  /* 0x000000020000780c */ /* 0x000fe20003f06270 */
[----:B------:R-:W-:Y:S05]  /*b890*/  WARPSYNC.ALL ;  /* 0x0000000000007948 */ /* 0x000fea0003800000 */
[----:B------:R-:W-:Y:S07]  /*b8a0*/  BAR.SYNC.DEFER_BLOCKING 0x0 ;  /* 0x0000000000007b1d */ /* 0x000fee0000010000 */
[----:B------:R-:W-:Y:S05]  /*b8b0*/  @!P0 BRA `(.L_x_7458) ;  /* 0x0000000000208947 */ /* 0x000fea0003800000 */
[----:B------:R-:W-:-:S07]  /*b8c0*/  IMAD.MOV.U32 R3, RZ, RZ, 0x1 ;  /* 0x00000001ff037424 */ /* 0x000fce00078e00ff */
.L_x_7461:
[----:B------:R-:W1:Y:S04]  /*b8d0*/  SHFL.DOWN PT, R5, R18, R3, 0x1f ;  /* 0x08001f0312057589 */ /* 0x000e6800000e0000 */
[----:B------:R2:W3:Y:S02]  /*b8e0*/  SHFL.DOWN PT, R4, R19, R3, 0x1f ;  /* 0x08001f0313047589 */ /* 0x0004e400000e0000 */
[----:B--2---:R-:W-:-:S04]  /*b8f0*/  SHF.L.U32 R3, R3, 0x1, RZ ;  /* 0x0000000103037819 */ /* 0x004fc800000006ff */
[----:B------:R-:W-:Y:S01]  /*b900*/  ISETP.GE.AND P0, PT, R3, R0, PT ;  /* 0x000000000300720c */ /* 0x000fe20003f06270 */
[----:B-1----:R-:W-:Y:S01]  /*b910*/  FADD.FTZ R18, R5, R18 ;  /* 0x0000001205127221 */ /* 0x002fe20000010000 */
[----:B---3--:R-:W-:-:S11]  /*b920*/  FADD.FTZ R19, R4, R19 ;  /* 0x0000001304137221 */ /* 0x008fd60000010000 */
[----:B------:R-:W-:Y:S05]  /*b930*/  @!P0 BRA `(.L_x_7461) ;  /* 0xfffffffc00e48947 */ /* 0x000fea000383ffff */
.L_x_7458:
        /* <DEDUP_REMOVED lines=278> */
.L_x_7462:
        /* <DEDUP_REMOVED lines=278> */
.L_x_7463:
        /* <DEDUP_REMOVED lines=297> */
.L_x_7465:
        /* <DEDUP_REMOVED lines=277> */
.L_x_7466:
        /* <DEDUP_REMOVED lines=16> */
.L_x_7468:
[----:B------:R-:W-:Y:S05]  /*100e0*/  BSYNC B0 ;  /* 0x0000000000007941 */ /* 0x000fea0003800000 */
.L_x_7467:
        /* <DEDUP_REMOVED lines=15> */
.L_x_7470:
[----:B------:R-:W-:Y:S05]  /*101e0*/  BSYNC B0 ;  /* 0x0000000000007941 */ /* 0x000fea0003800000 */
.L_x_7469:
        /* <DEDUP_REMOVED lines=35> */
.L_x_7472:
[----:B------:R-:W-:Y:S05]  /*10420*/  BSYNC B0 ;  /* 0x0000000000007941 */ /* 0x000fea0003800000 */
.L_x_7471:
        /* <DEDUP_REMOVED lines=35> */
.L_x_7477:
        /* <DEDUP_REMOVED lines=10> */
.L_x_7476:
[----:B------:R-:W-:Y:S05]  /*10700*/  BRA `(.L_x_7475) ;  /* 0x0000000000547947 */ /* 0x000fea0003800000 */
.L_x_7474:
        /* <DEDUP_REMOVED lines=11> */
.L_x_7478:
        /* <DEDUP_REMOVED lines=10> */
.L_x_7475:
[----:B------:R-:W-:Y:S05]  /*10860*/  BSYNC B0 ;  /* 0x0000000000007941 */ /* 0x000fea0003800000 */
.L_x_7473:
        /* <DEDUP_REMOVED lines=13> */
.L_x_7480:
        /* <DEDUP_REMOVED lines=13> */
.L_x_7479:
        /* <DEDUP_REMOVED lines=10> */
.L_x_7483:
        /* <DEDUP_REMOVED lines=13> */
.L_x_7482:
[----:B------:R-:W-:Y:S01]  /*10b80*/  BAR.SYNC.DEFER_BLOCKING 0x0 ;  /* 0x0000000000007b1d */ /* 0x000fe20000010000 */
[----:B------:R-:W-:-:S13]  /*10b90*/  ISETP.GE.AND P0, PT, R2, 0x2, PT ;  /* 0x000000020200780c */ /* 0x000fda0003f06270 */
[----:B------:R-:W-:Y:S05]  /*10ba0*/  @!P0 BRA `(.L_x_7481) ;  /* 0x0000000000208947 */ /* 0x000fea0003800000 */
[----:B------:R-:W-:-:S11]  /*10bb0*/  HFMA2.MMA R11, -RZ, RZ, 0, 5.9604644775390625e-08 ;  /* 0x00000001ff0b7435 */ /* 0x000fd600000001ff */
.L_x_7484:
[----:B0-----:R-:W0:Y:S04]  /*10bc0*/  SHFL.DOWN PT, R13, R16, R11, 0x1f ;  /* 0x08001f0b100d7589 */ /* 0x001e2800000e0000 */
[----:B-1----:R1:W2:Y:S02]  /*10bd0*/  SHFL.DOWN PT, R0, R17, R11, 0x1f ;  /* 0x08001f0b11007589 */ /* 0x0022a400000e0000 */
[----:B-1----:R-:W-:-:S05]  /*10be0*/  IMAD.SHL.U32 R11, R11, 0x2, RZ ;  /* 0x000000020b0b7824 */ /* 0x002fca00078e00ff */
[----:B------:R-:W-:Y:S01]  /*10bf0*/  ISETP.GE.AND P0, PT, R11, R2, PT ;  /* 0x000000020b00720c */ /* 0x000fe20003f06270 */
[----:B0-----:R-:W-:Y:S01]  /*10c00*/  FADD.FTZ R16, R13, R16 ;  /* 0x000000100d107221 */ /* 0x001fe20000010000 */
[----:B--2---:R-:W-:-:S11]  /*10c10*/  FADD.FTZ R17, R0, R17 ;  /* 0x0000001100117221 */ /* 0x004fd60000010000 */
[----:B------:R-:W-:Y:S05]  /*10c20*/  @!P0 BRA `(.L_x_7484) ;  /* 0xfffffffc00e48947 */ /* 0x000fea000383ffff */
.L_x_7481:
        /* <DEDUP_REMOVED lines=13> */
.L_x_7486:
        /* <DEDUP_REMOVED lines=21> */
.L_x_7488:
        /* <DEDUP_REMOVED lines=22> */
.L_x_7489:
[----:B------:R-:W-:Y:S02]  /*10fb0*/  ULDC.64 UR4, c[0x0][0x5f0] ;  /* 0x00017c0000047ab9 */ /* 0x000fe40000000a00 */
[----:B------:R-:W-:-:S04]  /*10fc0*/  IADD3 R22, P0, R22, UR4, RZ ;  /* 0x0000000416167c10 */ /* 0x000fc8000ff1e0ff */
[----:B------:R-:W-:-:S05]  /*10fd0*/  IADD3.X R23, RZ, UR5, RZ, P0, !PT ;  /* 0x00000005ff177c10 */ /* 0x000fca00087fe4ff */
[----:B------:R-:W-:Y:S01]  /*10fe0*/  STG.E desc[UR60][R22.64], R17 ;  /* 0x0000001116007986 */ /* 0x000fe2000c10193c */
[----:B------:R-:W-:Y:S05]  /*10ff0*/  EXIT ;  /* 0x000000000000794d */ /* 0x000fea0003800000 */
.L_x_7487:
[----:B------:R-:W-:Y:S04]  /*11000*/  STG.E desc[UR60][R4.64], R16 ;  /* 0x0000001004007986 */ /* 0x000fe8000c10193c */
[----:B------:R-:W-:Y:S01]  /*11010*/  STG.E desc[UR60][R4.64+0x4], R17 ;  /* 0x0000041104007986 */ /* 0x000fe2000c10193c */
[----:B------:R-:W-:Y:S05]  /*11020*/  EXIT ;  /* 0x000000000000794d */ /* 0x000fea0003800000 */
.L_x_7485:
        /* <DEDUP_REMOVED lines=8> */
.L_x_7490:
        /* <DEDUP_REMOVED lines=21> */
.L_x_7492:
        /* <DEDUP_REMOVED lines=22> */
.L_x_7493:
[----:B------:R-:W-:Y:S02]  /*11360*/  ULDC.64 UR4, c[0x0][0x5f0] ;  /* 0x00017c0000047ab9 */ /* 0x000fe40000000a00 */
[----:B------:R-:W-:-:S04]  /*11370*/  IADD3 R22, P0, R22, UR4, RZ ;  /* 0x0000000416167c10 */ /* 0x000fc8000ff1e0ff */
[----:B------:R-:W-:-:S05]  /*11380*/  IADD3.X R23, RZ, UR5, RZ, P0, !PT ;  /* 0x00000005ff177c10 */ /* 0x000fca00087fe4ff */
[----:B------:R-:W-:Y:S01]  /*11390*/  STG.E desc[UR60][R22.64], R17 ;  /* 0x0000001116007986 */ /* 0x000fe2000c10193c */
[----:B------:R-:W-:Y:S05]  /*113a0*/  EXIT ;  /* 0x000000000000794d */ /* 0x000fea0003800000 */
.L_x_7491:
[----:B------:R-:W-:Y:S04]  /*113b0*/  STG.E desc[UR60][R6.64], R16 ;  /* 0x0000001006007986 */ /* 0x000fe8000c10193c */
[----:B------:R-:W-:Y:S01]  /*113c0*/  STG.E desc[UR60][R8.64], R17 ;  /* 0x0000001108007986 */ /* 0x000fe2000c10193c */
[----:B------:R-:W-:Y:S05]  /*113d0*/  EXIT ;  /* 0x000000000000794d */ /* 0x000fea0003800000 */
.L_x_7464:
        /* <DEDUP_REMOVED lines=23> */
.L_x_7495:
        /* <DEDUP_REMOVED lines=21> */
.L_x_7497:
        /* <DEDUP_REMOVED lines=22> */
.L_x_7498:
[----:B------:R-:W-:Y:S02]  /*11800*/  ULDC.64 UR4, c[0x0][0x5f0] ;  /* 0x00017c0000047ab9 */ /* 0x000fe40000000a00 */
[----:B------:R-:W-:-:S05]  /*11810*/  IADD3 R22, P0, R22, UR4, RZ ;  /* 0x0000000416167c10 */ /* 0x000fca000ff1e0ff */
[----:B------:R-:W-:-:S05]  /*11820*/  IMAD.X R23, RZ, RZ, UR5, P0 ;  /* 0x00000005ff177e24 */ /* 0x000fca00080e06ff */
[----:B------:R-:W-:Y:S01]  /*11830*/  STG.E desc[UR60][R22.64], R19 ;  /* 0x0000001316007986 */ /* 0x000fe2000c10193c */
[----:B------:R-:W-:Y:S05]  /*11840*/  EXIT ;  /* 0x000000000000794d */ /* 0x000fea0003800000 */
.L_x_7496:
[----:B------:R-:W-:Y:S04]  /*11850*/  STG.E desc[UR60][R4.64], R18 ;  /* 0x0000001204007986 */ /* 0x000fe8000c10193c */
[----:B------:R-:W-:Y:S01]  /*11860*/  STG.E desc[UR60][R4.64+0x4], R19 ;  /* 0x0000041304007986 */ /* 0x000fe2000c10193c */
[----:B------:R-:W-:Y:S05]  /*11870*/  EXIT ;  /* 0x000000000000794d */ /* 0x000fea0003800000 */
.L_x_7494:
        /* <DEDUP_REMOVED lines=8> */
.L_x_7499:
        /* <DEDUP_REMOVED lines=21> */
.L_x_7501:
        /* <DEDUP_REMOVED lines=22> */
.L_x_7502:
[----:B------:R-:W-:Y:S02]  /*11bb0*/  ULDC.64 UR4, c[0x0][0x5f0] ;  /* 0x00017c0000047ab9 */ /* 0x000fe40000000a00 */
[----:B------:R-:W-:-:S04]  /*11bc0*/  IADD3 R22, P0, R22, UR4, RZ ;  /* 0x0000000416167c10 */ /* 0x000fc8000ff1e0ff */
[----:B------:R-:W-:-:S05]  /*11bd0*/  IADD3.X R23, RZ, UR5, RZ, P0, !PT ;  /* 0x00000005ff177c10 */ /* 0x000fca00087fe4ff */
[----:B------:R-:W-:Y:S01]  /*11be0*/  STG.E desc[UR60][R22.64], R19 ;  /* 0x0000001316007986 */ /* 0x000fe2000c10193c */
[----:B------:R-:W-:Y:S05]  /*11bf0*/  EXIT ;  /* 0x000000000000794d */ /* 0x000fea0003800000 */
.L_x_7500:
[----:B------:R-:W-:Y:S04]  /*11c00*/  STG.E desc[UR60][R6.64], R18 ;  /* 0x0000001206007986 */ /* 0x000fe8000c10193c */
[----:B------:R-:W-:Y:S01]  /*11c10*/  STG.E desc[UR60][R8.64], R19 ;  /* 0x0000001308007986 */ /* 0x000fe2000c10193c */
[----:B------:R-:W-:Y:S05]  /*11c20*/  EXIT ;  /* 0x000000000000794d */ /* 0x000fea0003800000 */
.L_x_7503:
        /* <DEDUP_REMOVED lines=13> */
.L_x_9876:


//--------------------- .text._ZN2at6native13reduce_kernelILi128ELi4ENS0_8ReduceOpIfNS0_14func_wrapper_tIfZNS0_11sum_functorIfffEclERNS_14TensorIteratorEEUlffE_EEjfLi4ELi4EEEEEvT1_ --------------------------
	.section	.text._ZN2at6native13reduce_kernelILi128ELi4ENS0_8ReduceOpIfNS0_14func_wrapper_tIfZNS0_11sum_functorIfffEclERNS_14TensorIteratorEEUlffE_EEjfLi4ELi4EEEEEvT1_,"ax",@progbits
	.align	128
        .global         _ZN2at6native13reduce_kernelILi128ELi4ENS0_8ReduceOpIfNS0_14func_wrapper_tIfZNS0_11sum_functorIfffEclERNS_14TensorIteratorEEUlffE_EEjfLi4ELi4EEEEEvT1_
        .type           _ZN2at6native13reduce_kernelILi128ELi4ENS0_8ReduceOpIfNS0_14func_wrapper_tIfZNS0_11sum_functorIfffEclERNS_14TensorIteratorEEUlffE_EEjfLi4ELi4EEEEEvT1_,@function
        .size           _ZN2at6native13reduce_kernelILi128ELi4ENS0_8ReduceOpIfNS0_14func_wrapper_tIfZNS0_11sum_functorIfffEclERNS_14TensorIteratorEEUlffE_EEjfLi4ELi4EEEEEvT1_,(.L_x_9877 - _ZN2at6native13reduce_kernelILi128ELi4ENS0_8ReduceOpIfNS0_14func_wrapper_tIfZNS0_11sum_functorIfffEclERNS_14TensorIteratorEEUlffE_EEjfLi4ELi4EEEEEvT1_)
        .other          _ZN2at6native13reduce_kernelILi128ELi4ENS0_8ReduceOpIfNS0_14func_wrapper_tIfZNS0_11sum_functorIfffEclERNS_14TensorIteratorEEUlffE_EEjfLi4ELi4EEEEEvT1_,@"STO_CUDA_ENTRY STV_DEFAULT"
_ZN2at6native13reduce_kernelILi128ELi4ENS0_8ReduceOpIfNS0_14func_wrapper_tIfZNS0_11sum_functorIfffEclERNS_14TensorIteratorEEUlffE_EEjfLi4ELi4EEEEEvT1_:
.text._ZN2at6native13reduce_kernelILi128ELi4ENS0_8ReduceOpIfNS0_14func_wrapper_tIfZNS0_11sum_functorIfffEclERNS_14TensorIteratorEEUlffE_EEjfLi4ELi4EEEEEvT1_:
        /* <DEDUP_REMOVED lines=293> */
.L_x_7504:
        /* <DEDUP_REMOVED lines=30> */
.L_x_7508:
        /* <DEDUP_REMOVED lines=25> */
.L_x_7514:
[----:B------:R-:W-:Y:S05]  /*15c0*/  BSYNC B2 ;  /* 0x0000000000027941 */ /* 0x000fea0003800000 */
.L_x_7513:
        /* <DEDUP_REMOVED lines=10> */
.L_x_7512:
[----:B------:R-:W-:Y:S05]  /*1670*/  BSYNC B1 ;  /* 0x0000000000017941 */ /* 0x000fea0003800000 */
.L_x_7511:
[----:B------:R-:W0:Y:S01]  /*1680*/  LDC R7, c[0x0][0x21c] ;  /* 0x00008700ff077b82 */ /* 0x000e220000000800 */
[----:B------:R-:W-:-:S04]  /*1690*/  IADD3 R5, P0, -R6, 0x4, RZ ;  /* 0x0000000406057810 */ /* 0x000fc80007f1e1ff */
[----:B------:R-:W-:Y:S01]  /*16a0*/  LEA R40, P1, R5, R40, 0x2 ;  /* 0x0000002805287211 */ /* 0x000fe200078210ff */
[----:B------:R-:W-:-:S05]  /*16b0*/  IMAD.X R4, RZ, RZ, -0x1, P0 ;  /* 0xffffffffff047424 */ /* 0x000fca00000e06ff */
[----:B------:R-:W-:Y:S02]  /*16c0*/  LEA.HI.X R41, R5, R41, R4, 0x2, P1 ;  /* 0x0000002905297211 */ /* 0x000fe400008f1404 */
[----:B0-----:R-:W-:-:S07]  /*16d0*/  IADD3 R0, R6, -0x4, R7 ;  /* 0xfffffffc06007810 */ /* 0x001fce0007ffe007 */
.L_x_7510:
[----:B------:R-:W-:Y:S05]  /*16e0*/  BSYNC B0 ;  /* 0x0000000000007941 */ /* 0x000fea0003800000 */
.L_x_7509:
        /* <DEDUP_REMOVED lines=14> */
.L_x_7517:
[----:B------:R-:W-:Y:S01]  /*17d0*/  IMAD.WIDE.U32 R4, R9, 0x10, R40 ;  /* 0x0000001009047825 */ /* 0x000fe200078e0028 */
[----:B------:R-:W-:-:S05]  /*17e0*/  ULDC UR4, c[0x0][0x224] ;  /* 0x0000890000047ab9 */ /* 0x000fca0000000800 */
[----:B------:R-:W2:Y:S01]  /*17f0*/  LDG.E.128 R4, desc[UR60][R4.64] ;  /* 0x0000003c04047981 */ /* 0x000ea2000c1e1d00 */
[----:B------:R-:W-:-:S05]  /*1800*/  VIADD R9, R9, UR4 ;  /* 0x0000000409097c36 */ /* 0x000fca0008000000 */
[----:B------:R-:W-:-:S04]  /*1810*/  LEA R13, R9, 0x3, 0x2 ;  /* 0x00000003090d7811 */ /* 0x000fc800078e10ff */
[----:B------:R-:W-:Y:S01]  /*1820*/  ISETP.GE.U32.AND P0, PT, R13, R0, PT ;  /* 0x000000000d00720c */ /* 0x000fe20003f06070 */
[----:B--2---:R-:W-:Y:S01]  /*1830*/  FADD.FTZ R3, R4, R3 ;  /* 0x0000000304037221 */ /* 0x004fe20000010000 */
[----:B------:R-:W-:Y:S01]  /*1840*/  FADD.FTZ R8, R5, R8 ;  /* 0x0000000805087221 */ /* 0x000fe20000010000 */
[----:B------:R-:W-:Y:S01]  /*1850*/  FADD.FTZ R11, R6, R11 ;  /* 0x0000000b060b7221 */ /* 0x000fe20000010000 */
[----:B------:R-:W-:-:S09]  /*1860*/  FADD.FTZ R24, R7, R24 ;  /* 0x0000001807187221 */ /* 0x000fd20000010000 */
[----:B------:R-:W-:Y:S05]  /*1870*/  @!P0 BRA `(.L_x_7517) ;  /* 0xfffffffc00d48947 */ /* 0x000fea000383ffff */
.L_x_7516:
[----:B------:R-:W-:Y:S05]  /*1880*/  BSYNC B0 ;  /* 0x0000000000007941 */ /* 0x000fea0003800000 */
.L_x_7515:
        /* <DEDUP_REMOVED lines=8> */
.L_x_7519:
[----:B------:R-:W-:Y:S05]  /*1910*/  BSYNC B0 ;  /* 0x0000000000007941 */ /* 0x000fea0003800000 */
.L_x_7518:
        /* <DEDUP_REMOVED lines=11> */
.L_x_7521:
[----:B------:R-:W-:Y:S05]  /*19d0*/  BSYNC B0 ;  /* 0x0000000000007941 */ /* 0x000fea0003800000 */
.L_x_7520:
[----:B------:R-:W-:Y:S01]  /*19e0*/  FADD.FTZ R8, R8, R3 ;  /* 0x0000000308087221 */ /* 0x000fe20000010000 */
[----:B------:R-:W-:Y:S01]  /*19f0*/  IMAD.MOV.U32 R25, RZ, RZ, RZ ;  /* 0x000000ffff197224 */ /* 0x000fe200078e00ff */
[----:B------:R-:W-:Y:S02]  /*1a00*/  CS2R R26, SRZ ;  /* 0x00000000001a7805 */ /* 0x000fe4000001ff00 */
[----:B------:R-:W-:-:S04]  /*1a10*/  FADD.FTZ R11, R8, R11 ;  /* 0x0000000b080b7221 */ /* 0x000fc80000010000 */
[----:B------:R-:W-:Y:S01]  /*1a20*/  FADD.FTZ R24, R11, R24 ;  /* 0x000000180b187221 */ /* 0x000fe20000010000 */
[----:B------:R-:W-:Y:S06]  /*1a30*/  BRA `(.L_x_7506) ;  /* 0x000000a000347947 */ /* 0x000fec0003800000 */
.L_x_7507:
        /* <DEDUP_REMOVED lines=9> */
[----:B------:R-:W-:Y:S02]  /*1ad0*/  MOV R43, R39 ;  /* 0x00000027002b7202 */ /* 0x000fe40000000f00 */
        /* <DEDUP_REMOVED lines=38> */
.L_x_7530:
        /* <DEDUP_REMOVED lines=297> */
.L_x_7526:
        /* <DEDUP_REMOVED lines=252> */
.L_x_7527:
        /* <DEDUP_REMOVED lines=253> */
.L_x_7528:
[----:B------:R-:W-:-:S04]  /*4f60*/  LOP3.LUT R9, R24, 0xfffffff0, RZ, 0xc0, !PT ;  /* 0xfffffff018097812 */ /* 0x000fc800078ec0ff */
[----:B------:R-:W-:-:S05]  /*4f70*/  IADD3 R8, P1, R40, R9, RZ ;  /* 0x0000000928087210 */ /* 0x000fca0007f3e0ff */
[----:B------:R-:W-:-:S06]  /*4f80*/  IMAD.X R9, RZ, RZ, R41, P1 ;  /* 0x000000ffff097224 */ /* 0x000fcc00008e0629 */
[----:B------:R-:W5:Y:S01]  /*4f90*/  LDG.E.128 R8, desc[UR60][R8.64] ;  /* 0x0000003c08087981 */ /* 0x000f62000c1e1d00 */
        /* <DEDUP_REMOVED lines=246> */
.L_x_7529:
[----:B------:R-:W-:Y:S01]  /*5f00*/  LOP3.LUT R25, R42, 0xfffffff0, RZ, 0xc0, !PT ;  /* 0xfffffff02a197812 */ /* 0x000fe200078ec0ff */
[----:B------:R-:W-:-:S03]  /*5f10*/  ULDC UR4, c[0x0][0x21c] ;  /* 0x0000870000047ab9 */ /* 0x000fc60000000800 */
[----:B------:R-:W-:-:S05]  /*5f20*/  IADD3 R24, P1, R40, R25, RZ ;  /* 0x0000001928187210 */ /* 0x000fca0007f3e0ff */
[----:B------:R-:W-:-:S06]  /*5f30*/  IMAD.X R25, RZ, RZ, R41, P1 ;  /* 0x000000ffff197224 */ /* 0x000fcc00008e0629 */
[----:B------:R-:W2:Y:S01]  /*5f40*/  LDG.E.128 R24, desc[UR60][R24.64] ;  /* 0x0000003c18187981 */ /* 0x000ea2000c1e1d00 */
[----:B------:R-:W-:Y:S01]  /*5f50*/  IADD3 R43, R43, R0, RZ ;  /* 0x000000002b2b7210 */ /* 0x000fe20007ffe0ff */
[----:B-----5:R-:W-:Y:S01]  /*5f60*/  FADD.FTZ R39, R20, R39 ;  /* 0x0000002714277221 */ /* 0x020fe20000010000 */
[----:B------:R-:W-:Y:S01]  /*5f70*/  MOV R42, UR4 ;  /* 0x00000004002a7c02 */ /* 0x000fe20008000f00 */
        /* <DEDUP_REMOVED lines=19> */
.L_x_7525:
[----:B------:R-:W-:Y:S05]  /*60b0*/  BSYNC B0 ;  /* 0x0000000000007941 */ /* 0x000fea0003800000 */
.L_x_7524:
        /* <DEDUP_REMOVED lines=280> */
.L_x_7533:
[----:B------:R-:W-:-:S04]  /*7240*/  LOP3.LUT R21, R45, 0xfffffff0, RZ, 0xc0, !PT ;  /* 0xfffffff02d157812 */ /* 0x000fc800078ec0ff */
[----:B------:R-:W-:-:S04]  /*7250*/  IADD3 R20, P2, R40, R21, RZ ;  /* 0x0000001528147210 */ /* 0x000fc80007f5e0ff */
[----:B------:R-:W-:-:S06]  /*7260*/  IADD3.X R21, RZ, R41, RZ, P2, !PT ;  /* 0x00000029ff157210 */ /* 0x000fcc00017fe4ff */
[----:B------:R-:W5:Y:S01]  /*7270*/  LDG.E.128 R20, desc[UR60][R20.64] ;  /* 0x0000003c14147981 */ /* 0x000f62000c1e1d00 */
[----:B0-----:R-:W-:-:S04]  /*7280*/  IADD3 R37, R43, R0, RZ ;  /* 0x000000002b257210 */ /* 0x001fc80007ffe0ff */
        /* <DEDUP_REMOVED lines=276> */
.L_x_7534:
        /* <DEDUP_REMOVED lines=281> */
.L_x_7535:
        /* <DEDUP_REMOVED lines=281> */
.L_x_7536:
[----:B------:R-:W-:-:S04]  /*a6f0*/  LOP3.LUT R25, R45, 0xfffffff0, RZ, 0xc0, !PT ;  /* 0xfffffff02d197812 */ /* 0x000fc800078ec0ff */
[----:B------:R-:W-:-:S04]  /*a700*/  IADD3 R24, P1, R40, R25, RZ ;  /* 0x0000001928187210 */ /* 0x000fc80007f3e0ff */
[----:B------:R-:W-:-:S06]  /*a710*/  IADD3.X R25, RZ, R41, RZ, P1, !PT ;  /* 0x00000029ff197210 */ /* 0x000fcc0000ffe4ff */
[----:B------:R-:W5:Y:S03]  /*a720*/  LDG.E.128 R24, desc[UR60][R24.64] ;  /* 0x0000003c18187981 */ /* 0x000f66000c1e1d00 */
.L_x_7532:
[----:B------:R-:W-:Y:S05]  /*a730*/  BSYNC B0 ;  /* 0x0000000000007941 */ /* 0x000fea0003800000 */
.L_x_7531:
        /* <DEDUP_REMOVED lines=26> */
.L_x_7538:
[----:B------:R-:W-:Y:S05]  /*a8e0*/  BSYNC B0 ;  /* 0x0000000000007941 */ /* 0x000fea0003800000 */
.L_x_7537:
        /* <DEDUP_REMOVED lines=13> */
.L_x_7523:
        /* <DEDUP_REMOVED lines=32> */
.L_x_7541:
        /* <DEDUP_REMOVED lines=40> */
.L_x_7540:
[----:B------:R-:W-:Y:S05]  /*ae40*/  BSYNC B0 ;  /* 0x0000000000007941 */ /* 0x000fea0003800000 */
.L_x_7539:
        /* <DEDUP_REMOVED lines=27> */
.L_x_7543:
[----:B------:R-:W-:Y:S05]  /*b000*/  BSYNC B0 ;  /* 0x0000000000007941 */ /* 0x000fea0003800000 */
.L_x_7542:
        /* <DEDUP_REMOVED lines=26> */
.L_x_7545:
[----:B------:R-:W-:Y:S05]  /*b1b0*/  BSYNC B0 ;  /* 0x0000000000007941 */ /* 0x000fea0003800000 */
.L_x_7544:
        /* <DEDUP_REMOVED lines=13> */
.L_x_7522:
        /* <DEDUP_REMOVED lines=36> */
.L_x_7548:
        /* <DEDUP_REMOVED lines=36> */
.L_x_7547:
[----:B------:R-:W-:Y:S05]  /*b710*/  BSYNC B0 ;  /* 0x0000000000007941 */ /* 0x000fea0003800000 */
.L_x_7546:
        /* <DEDUP_REMOVED lines=23> */
.L_x_7550:
[----:B------:R-:W-:Y:S05]  /*b890*/  BSYNC B0 ;  /* 0x0000000000007941 */ /* 0x000fea0003800000 */
.L_x_7549:
        /* <DEDUP_REMOVED lines=26> */
.L_x_7552:
[----:B------:R-:W-:Y:S05]  /*ba40*/  BSYNC B0 ;  /* 0x0000000000007941 */ /* 0x000fea0003800000 */
.L_x_7551:
        /* <DEDUP_REMOVED lines=12> */
.L_x_7506:
[----:B------:R-:W-:Y:S05]  /*bb10*/  BSYNC B6 ;  /* 0x0000000000067941 */ /* 0x000fea0003800000 */
.L_x_7505:
        /* <DEDUP_REMOVED lines=15> */
.L_x_7554:
        /* <DEDUP_REMOVED lines=16> */
.L_x_7553:
        /* <DEDUP_REMOVED lines=19> */
.L_x_7557:
        /* <DEDUP_REMOVED lines=16> */
.L_x_7556:
[----:B------:R-:W-:Y:S01]  /*bf40*/  ISETP.GE.AND P0, PT, R0, 0x2, PT ;  /* 0x000000020000780c */ /* 0x000fe20003f06270 */
[----:B------:R-:W-:Y:S05]  /*bf50*/  WARPSYNC.ALL ;  /* 0x0000000000007948 */ /* 0x000fea0003800000 */
[----:B------:R-:W-:Y:S07]  /*bf60*/  BAR.SYNC.DEFER_BLOCKING 0x0 ;  /* 0x0000000000007b1d */ /* 0x000fee0000010000 */
[----:B------:R-:W-:Y:S05]  /*bf70*/  @!P0 BRA `(.L_x_7555) ;  /* 0x0000000000308947 */ /* 0x000fea0003800000 */
[----:B-1----:R-:W-:-:S11]  /*bf80*/  HFMA2.MMA R3, -RZ, RZ, 0, 5.9604644775390625e-08 ;  /* 0x00000001ff037435 */ /* 0x002fd600000001ff */
.L_x_7558:
        /* <DEDUP_REMOVED lines=11> */
.L_x_7555:
[----:B------:R-:W3:Y:S01]  /*c040*/  LDC R20, c[0x0][0x3ec] ;  /* 0x0000fb00ff147b82 */ /* 0x000ee20000000800 */
        /* <DEDUP_REMOVED lines=278> */
.L_x_7559:
        /* <DEDUP_REMOVED lines=278> */
.L_x_7560:
        /* <DEDUP_REMOVED lines=279> */
.L_x_7561:
        /* <DEDUP_REMOVED lines=277> */
.L_x_7562:
        /* <DEDUP_REMOVED lines=297> */
.L_x_7564:
        /* <DEDUP_REMOVED lines=277> */
.L_x_7565:
        /* <DEDUP_REMOVED lines=279> */
.L_x_7566:
        /* <DEDUP_REMOVED lines=277> */
.L_x_7567:
        /* <DEDUP_REMOVED lines=16> */
.L_x_7569:
[----:B------:R-:W-:Y:S05]  /*14d70*/  BSYNC B0 ;  /* 0x0000000000007941 */ /* 0x000fea0003800000 */
.L_x_7568:
        /* <DEDUP_REMOVED lines=17> */
.L_x_7571:
[----:B------:R-:W-:Y:S05]  /*14e90*/  BSYNC B0 ;  /* 0x0000000000007941 */ /* 0x000fea0003800000 */
.L_x_7570:
        /* <DEDUP_REMOVED lines=35> */
.L_x_7573:
[----:B------:R-:W-:Y:S05]  /*150d0*/  BSYNC B0 ;  /* 0x0000000000007941 */ /* 0x000fea0003800000 */
.L_x_7572:
        /* <DEDUP_REMOVED lines=38> */
.L_x_7578:
        /* <DEDUP_REMOVED lines=15> */
.L_x_7577:
[----:B------:R-:W-:Y:S05]  /*15430*/  BRA `(.L_x_7576) ;  /* 0x0000000000747947 */ /* 0x000fea0003800000 */
.L_x_7575:
        /* <DEDUP_REMOVED lines=15> */
.L_x_7579:
        /* <DEDUP_REMOVED lines=14> */
.L_x_7576:
[----:B------:R-:W-:Y:S05]  /*15610*/  BSYNC B0 ;  /* 0x0000000000007941 */ /* 0x000fea0003800000 */
.L_x_7574:
        /* <DEDUP_REMOVED lines=13> */
.L_x_7581:
        /* <DEDUP_REMOVED lines=15> */
.L_x_7580:
        /* <DEDUP_REMOVED lines=11> */
.L_x_7584:
        /* <DEDUP_REMOVED lines=15> */
.L_x_7583:
[----:B------:R-:W-:Y:S01]  /*15980*/  BAR.SYNC.DEFER_BLOCKING 0x0 ;  /* 0x0000000000007b1d */ /* 0x000fe20000010000 */
[----:B------:R-:W-:-:S13]  /*15990*/  ISETP.GE.AND P0, PT, R2, 0x2, PT ;  /* 0x000000020200780c */ /* 0x000fda0003f06270 */
[----:B------:R-:W-:Y:S05]  /*159a0*/  @!P0 BRA `(.L_x_7582) ;  /* 0x0000000000308947 */ /* 0x000fea0003800000 */
[----:B------:R-:W-:-:S07]  /*159b0*/  IMAD.MOV.U32 R5, RZ, RZ, 0x1 ;  /* 0x00000001ff057424 */ /* 0x000fce00078e00ff */
.L_x_7585:
        /* <DEDUP_REMOVED lines=11> */
.L_x_7582:
        /* <DEDUP_REMOVED lines=17> */
.L_x_7587:
        /* <DEDUP_REMOVED lines=21> */
.L_x_7589:
        /* <DEDUP_REMOVED lines=22> */
.L_x_7590:
        /* <DEDUP_REMOVED lines=22> */
.L_x_7591:
        /* <DEDUP_REMOVED lines=22> */
.L_x_7592:
[----:B------:R-:W-:Y:S02]  /*160f0*/  ULDC.64 UR4, c[0x0][0x5f0] ;  /* 0x00017c0000047ab9 */ /* 0x000fe40000000a00 */
[----:B------:R-:W-:-:S04]  /*16100*/  IADD3 R16, P0, R16, UR4, RZ ;  /* 0x0000000410107c10 */ /* 0x000fc8000ff1e0ff */
[----:B------:R-:W-:-:S05]  /*16110*/  IADD3.X R17, RZ, UR5, RZ, P0, !PT ;  /* 0x00000005ff117c10 */ /* 0x000fca00087fe4ff */
[----:B------:R-:W-:Y:S01]  /*16120*/  STG.E desc[UR60][R16.64], R27 ;  /* 0x0000001b10007986 */ /* 0x000fe2000c10193c */
[----:B------:R-:W-:Y:S05]  /*16130*/  EXIT ;  /* 0x000000000000794d */ /* 0x000fea0003800000 */
.L_x_7588:
[----:B------:R-:W-:Y:S04]  /*16140*/  STG.E desc[UR60][R8.64], R24 ;  /* 0x0000001808007986 */ /* 0x000fe8000c10193c */
[----:B------:R-:W-:Y:S04]  /*16150*/  STG.E desc[UR60][R8.64+0x4], R25 ;  /* 0x0000041908007986 */ /* 0x000fe8000c10193c */
[----:B------:R-:W-:Y:S04]  /*16160*/  STG.E desc[UR60][R8.64+0x8], R26 ;  /* 0x0000081a08007986 */ /* 0x000fe8000c10193c */
[----:B------:R-:W-:Y:S01]  /*16170*/  STG.E desc[UR60][R8.64+0xc], R27 ;  /* 0x00000c1b08007986 */ /* 0x000fe2000c10193c */
[----:B------:R-:W-:Y:S05]  /*16180*/  EXIT ;  /* 0x000000000000794d */ /* 0x000fea0003800000 */
.L_x_7586:
        /* <DEDUP_REMOVED lines=12> */
.L_x_7593:
        /* <DEDUP_REMOVED lines=21> */
.L_x_7595:
        /* <DEDUP_REMOVED lines=22> */
.L_x_7596:
        /* <DEDUP_REMOVED lines=22> */
.L_x_7597:
        /* <DEDUP_REMOVED lines=22> */
.L_x_7598:
[----:B------:R-:W-:Y:S02]  /*167c0*/  ULDC.64 UR4, c[0x0][0x5f0] ;  /* 0x00017c0000047ab9 */ /* 0x000fe40000000a00 */
[----:B------:R-:W-:-:S05]  /*167d0*/  IADD3 R16, P0, R16, UR4, RZ ;  /* 0x0000000410107c10 */ /* 0x000fca000ff1e0ff */
[----:B------:R-:W-:-:S05]  /*167e0*/  IMAD.X R17, RZ, RZ, UR5, P0 ;  /* 0x00000005ff117e24 */ /* 0x000fca00080e06ff */
[----:B------:R-:W-:Y:S01]  /*167f0*/  STG.E desc[UR60][R16.64], R27 ;  /* 0x0000001b10007986 */ /* 0x000fe2000c10193c */
[----:B------:R-:W-:Y:S05]  /*16800*/  EXIT ;  /* 0x000000000000794d */ /* 0x000fea0003800000 */
.L_x_7594:
[----:B------:R-:W-:Y:S04]  /*16810*/  STG.E desc[UR60][R10.64], R24 ;  /* 0x000000180a007986 */ /* 0x000fe8000c10193c */
[----:B------:R-:W-:Y:S04]  /*16820*/  STG.E desc[UR60][R12.64], R25 ;  /* 0x000000190c007986 */ /* 0x000fe8000c10193c */
[----:B------:R-:W-:Y:S04]  /*16830*/  STG.E desc[UR60][R14.64], R26 ;  /* 0x0000001a0e007986 */ /* 0x000fe8000c10193c */
[----:B------:R-:W-:Y:S01]  /*16840*/  STG.E desc[UR60][R20.64], R27 ;  /* 0x0000001b14007986 */ /* 0x000fe2000c10193c */
[----:B------:R-:W-:Y:S05]  /*16850*/  EXIT ;  /* 0x000000000000794d */ /* 0x000fea0003800000 */
.L_x_7563:
        /* <DEDUP_REMOVED lines=27> */
.L_x_7600:
        /* <DEDUP_REMOVED lines=21> */
.L_x_7602:
        /* <DEDUP_REMOVED lines=22> */
.L_x_7603:
        /* <DEDUP_REMOVED lines=22> */
.L_x_7604:
        /* <DEDUP_REMOVED lines=22> */
.L_x_7605:
[----:B------:R-:W-:Y:S02]  /*16f80*/  ULDC.64 UR4, c[0x0][0x5f0] ;  /* 0x00017c0000047ab9 */ /* 0x000fe40000000a00 */
[----:B------:R-:W-:-:S04]  /*16f90*/  IADD3 R16, P0, R16, UR4, RZ ;  /* 0x0000000410107c10 */ /* 0x000fc8000ff1e0ff */
[----:B------:R-:W-:-:S05]  /*16fa0*/  IADD3.X R17, RZ, UR5, RZ, P0, !PT ;  /* 0x00000005ff117c10 */ /* 0x000fca00087fe4ff */
[----:B------:R-:W-:Y:S01]  /*16fb0*/  STG.E desc[UR60][R16.64], R27 ;  /* 0x0000001b10007986 */ /* 0x000fe2000c10193c */
[----:B------:R-:W-:Y:S05]  /*16fc0*/  EXIT ;  /* 0x000000000000794d */ /* 0x000fea0003800000 */
.L_x_7601:
[----:B------:R-:W-:Y:S04]  /*16fd0*/  STG.E desc[UR60][R8.64], R24 ;  /* 0x0000001808007986 */ /* 0x000fe8000c10193c */
[----:B------:R-:W-:Y:S04]  /*16fe0*/  STG.E desc[UR60][R8.64+0x4], R25 ;  /* 0x0000041908007986 */ /* 0x000fe8000c10193c */
[----:B------:R-:W-:Y:S04]  /*16ff0*/  STG.E desc[UR60][R8.64+0x8], R26 ;  /* 0x0000081a08007986 */ /* 0x000fe8000c10193c */
[----:B------:R-:W-:Y:S01]  /*17000*/  STG.E desc[UR60][R8.64+0xc], R27 ;  /* 0x00000c1b08007986 */ /* 0x000fe2000c10193c */
[----:B------:R-:W-:Y:S05]  /*17010*/  EXIT ;  /* 0x000000000000794d */ /* 0x000fea0003800000 */
.L_x_7599:
        /* <DEDUP_REMOVED lines=12> */
.L_x_7606:
        /* <DEDUP_REMOVED lines=21> */
.L_x_7608:
        /* <DEDUP_REMOVED lines=22> */
.L_x_7609:
        /* <DEDUP_REMOVED lines=22> */
.L_x_7610:
        /* <DEDUP_REMOVED lines=22> */
.L_x_7611:
[----:B------:R-:W-:Y:S02]  /*17650*/  ULDC.64 UR4, c[0x0][0x5f0] ;  /* 0x00017c0000047ab9 */ /* 0x000fe40000000a00 */
[----:B------:R-:W-:-:S04]  /*17660*/  IADD3 R16, P0, R16, UR4, RZ ;  /* 0x0000000410107c10 */ /* 0x000fc8000ff1e0ff */
[----:B------:R-:W-:-:S05]  /*17670*/  IADD3.X R17, RZ, UR5, RZ, P0, !PT ;  /* 0x00000005ff117c10 */ /* 0x000fca00087fe4ff */
[----:B------:R-:W-:Y:S01]  /*17680*/  STG.E desc[UR60][R16.64], R27 ;  /* 0x0000001b10007986 */ /* 0x000fe2000c10193c */
[----:B------:R-:W-:Y:S05]  /*17690*/  EXIT ;  /* 0x000000000000794d */ /* 0x000fea0003800000 */
.L_x_7607:
[----:B------:R-:W-:Y:S04]  /*176a0*/  STG.E desc[UR60][R4.64], R24 ;  /* 0x0000001804007986 */ /* 0x000fe8000c10193c */
[----:B------:R-:W-:Y:S04]  /*176b0*/  STG.E desc[UR60][R6.64], R25 ;  /* 0x0000001906007986 */ /* 0x000fe8000c10193c */
[----:B------:R-:W-:Y:S04]  /*176c0*/  STG.E desc[UR60][R10.64], R26 ;  /* 0x0000001a0a007986 */ /* 0x000fe8000c10193c */
[----:B------:R-:W-:Y:S01]  /*176d0*/  STG.E desc[UR60][R12.64], R27 ;  /* 0x0000001b0c007986 */ /* 0x000fe2000c10193c */
[----:B------:R-:W-:Y:S05]  /*176e0*/  EXIT ;  /* 0x000000000000794d */ /* 0x000fea0003800000 */
.L_x_7612:
        /* <DEDUP_REMOVED lines=9> */
.L_x_9877:


//--------------------- .text._ZN2at6native13reduce_kernelILi512ELi1ENS0_8ReduceOpIdNS0_14func_wrapper_tIdZNS0_11sum_functorIdddEclERNS_14TensorIteratorEEUlddE_EEjdLi4ELi4EEEEEvT1_ --------------------------
	.section	.text._ZN2at6native13reduce_kernelILi512ELi1ENS0_8ReduceOpIdNS0_14func_wrapper_tIdZNS0_11sum_functorIdddEclERNS_14TensorIteratorEEUlddE_EEjdLi4ELi4EEEEEvT1_,"ax",@progbits
	.align	128
        .global         _ZN2at6native13reduce_kernelILi512ELi1ENS0_8ReduceOpIdNS0_14func_wrapper_tIdZNS0_11sum_functorIdddEclERNS_14TensorIteratorEEUlddE_EEjdLi4ELi4EEEEEvT1_
        .type           _ZN2at6native13reduce_kernelILi512ELi1ENS0_8ReduceOpIdNS0_14func_wrapper_tIdZNS0_11sum_functorIdddEclERNS_14TensorIteratorEEUlddE_EEjdLi4ELi4EEEEEvT1_,@function
        .size           _ZN2at6native13reduce_kernelILi512ELi1ENS0_8ReduceOpIdNS0_14func_wrapper_tIdZNS0_11sum_functorIdddEclERNS_14TensorIteratorEEUlddE_EEjdLi4ELi4EEEEEvT1_,(.L_x_9878 - _ZN2at6native13reduce_kernelILi512ELi1ENS0_8ReduceOpIdNS0_14func_wrapper_tIdZNS0_11sum_functorIdddEclERNS_14TensorIteratorEEUlddE_EEjdLi4ELi4EEEEEvT1_)
        .other          _ZN2at6native13reduce_kernelILi512ELi1ENS0_8ReduceOpIdNS0_14func_wrapper_tIdZNS0_11sum_functorIdddEclERNS_14TensorIteratorEEUlddE_EEjdLi4ELi4EEEEEvT1_,@"STO_CUDA_ENTRY STV_DEFAULT"
_ZN2at6native13reduce_kernelILi512ELi1ENS0_8ReduceOpIdNS0_14func_wrapper_tIdZNS0_11sum_functorIdddEclERNS_14TensorIteratorEEUlddE_EEjdLi4ELi4EEEEEvT1_:
.text._ZN2at6native13reduce_kernelILi512ELi1ENS0_8ReduceOpIdNS0_14func_wrapper_tIdZNS0_11sum_functorIdddEclERNS_14TensorIteratorEEUlddE_EEjdLi4ELi4EEEEEvT1_:
        /* <DEDUP_REMOVED lines=17> */
[----:B------:R-:W-:Y:S01]  /*0110*/  HFMA2.MMA R2, -RZ, RZ, 0, 0 ;  /* 0x00000000ff027435 */ /* 0x000fe200000001ff */
[----:B------:R-:W-:-:S09]  /*0120*/  ULDC UR4, c[0x0][0x400] ;  /* 0x0001000000047ab9 */ /* 0x000fd20000000800 */
        /* <DEDUP_REMOVED lines=269> */
.L_x_7613:
        /* <DEDUP_REMOVED lines=15> */
[----:B--2---:R-:W-:Y:S01]  /*12f0*/  IMAD R5, R0, UR28, R3 ;  /* 0x0000001c00057c24 */ /* 0x004fe2000f8e0203 */
[----:B------:R-:W-:Y:S01]  /*1300*/  MOV R3, UR6 ;  /* 0x0000000600037c02 */ /* 0x000fe20008000f00 */
        /* <DEDUP_REMOVED lines=34> */
.L_x_7622:
[----:B------:R-:W-:Y:S05]  /*1530*/  BSYNC B3 ;  /* 0x0000000000037941 */ /* 0x000fea0003800000 */
.L_x_7621:
        /* <DEDUP_REMOVED lines=8> */
[----:B------:R-:W2:Y:S02]  /*15c0*/  LDG.E.64 R12, desc[UR36][R6.64] ;  /* 0x00000024060c7981 */ /* 0x000ea4000c1e1b00 */
[----:B--2---:R-:W-:-:S11]  /*15d0*/  DADD R12, R12, UR4 ;  /* 0x000000040c0c7e29 */ /* 0x004fd60008000000 */
.L_x_7620:
[----:B------:R-:W-:Y:S05]  /*15e0*/  BSYNC B2 ;  /* 0x0000000000027941 */ /* 0x000fea0003800000 */
.L_x_7619:
[C---:B------:R-:W-:Y:S02]  /*15f0*/  IADD3 R7, P0, -R4.reuse, 0x4, RZ ;  /* 0x0000000404077810 */ /* 0x040fe40007f1e1ff */
[----:B------:R-:W-:Y:S02]  /*1600*/  IADD3 R20, R4, -0x4, R3 ;  /* 0xfffffffc04147810 */ /* 0x000fe40007ffe003 */
[----:B------:R-:W-:Y:S01]  /*1610*/  LEA R18, P1, R7, R18, 0x3 ;  /* 0x0000001207127211 */ /* 0x000fe200078218ff */
[----:B------:R-:W-:-:S05]  /*1620*/  IMAD.X R2, RZ, RZ, -0x1, P0 ;  /* 0xffffffffff027424 */ /* 0x000fca00000e06ff */
[----:B------:R-:W-:-:S07]  /*1630*/  LEA.HI.X R19, R7, R19, R2, 0x3, P1 ;  /* 0x0000001307137211 */ /* 0x000fce00008f1c02 */
.L_x_7618:
[----:B------:R-:W-:Y:S05]  /*1640*/  BSYNC B1 ;  /* 0x0000000000017941 */ /* 0x000fea0003800000 */
.L_x_7617:
        /* <DEDUP_REMOVED lines=11> */
[----:B------:R-:W-:Y:S01]  /*1700*/  IMAD.MOV.U32 R2, RZ, RZ, R14 ;  /* 0x000000ffff027224 */ /* 0x000fe200078e000e */
[----:B------:R-:W-:-:S07]  /*1710*/  MOV R3, R15 ;  /* 0x0000000f00037202 */ /* 0x000fce0000000f00 */
.L_x_7625:
[----:B------:R-:W-:Y:S01]  /*1720*/  IMAD.WIDE.U32 R22, R21, 0x20, R18 ;  /* 0x0000002015167825 */ /* 0x000fe200078e0012 */
[----:B------:R-:W-:-:S04]  /*1730*/  ULDC UR4, c[0x0][0x22c] ;  /* 0x00008b0000047ab9 */ /* 0x000fc80000000800 */
[----:B------:R-:W2:Y:S04]  /*1740*/  LDG.E.128 R4, desc[UR36][R22.64] ;  /* 0x0000002416047981 */ /* 0x000ea8000c1e1d00 */
[----:B------:R-:W3:Y:S01]  /*1750*/  LDG.E.128 R8, desc[UR36][R22.64+0x10] ;  /* 0x0000102416087981 */ /* 0x000ee2000c1e1d00 */
[----:B------:R-:W-:-:S05]  /*1760*/  VIADD R21, R21, UR4 ;  /* 0x0000000415157c36 */ /* 0x000fca0008000000 */
[----:B------:R-:W-:-:S04]  /*1770*/  LEA R25, R21, 0x3, 0x2 ;  /* 0x0000000315197811 */ /* 0x000fc800078e10ff */
[----:B------:R-:W-:Y:S01]  /*1780*/  ISETP.GE.U32.AND P0, PT, R25, R20, PT ;  /* 0x000000141900720c */ /* 0x000fe20003f06070 */
[----:B--2---:R-:W-:Y:S02]  /*1790*/  DADD R12, R4, R12 ;  /* 0x00000000040c7229 */ /* 0x004fe4000000000c */
[----:B------:R-:W-:Y:S02]  /*17a0*/  DADD R14, R6, R14 ;  /* 0x00000000060e7229 */ /* 0x000fe4000000000e */
[----:B---3--:R-:W-:Y:S02]  /*17b0*/  DADD R2, R8, R2 ;  /* 0x0000000008027229 */ /* 0x008fe40000000002 */
[----:B------:R-:W-:-:S06]  /*17c0*/  DADD R16, R10, R16 ;  /* 0x000000000a107229 */ /* 0x000fcc0000000010 */
[----:B------:R-:W-:Y:S05]  /*17d0*/  @!P0 BRA `(.L_x_7625) ;  /* 0xfffffffc00d08947 */ /* 0x000fea000383ffff */
.L_x_7624:
[----:B------:R-:W-:Y:S05]  /*17e0*/  BSYNC B1 ;  /* 0x0000000000017941 */ /* 0x000fea0003800000 */
.L_x_7623:
        /* <DEDUP_REMOVED lines=8> */
.L_x_7627:
[----:B------:R-:W-:Y:S05]  /*1870*/  BSYNC B1 ;  /* 0x0000000000017941 */ /* 0x000fea0003800000 */
.L_x_7626:
        /* <DEDUP_REMOVED lines=9> */
[----:B------:R-:W-:-:S06]  /*1910*/  IMAD.WIDE R18, R5, 0x8, R18 ;  /* 0x0000000805127825 */ /* 0x000fcc00078e0212 */
[----:B------:R-:W2:Y:S02]  /*1920*/  LDG.E.64 R18, desc[UR36][R18.64] ;  /* 0x0000002412127981 */ /* 0x000ea4000c1e1b00 */
[----:B--2---:R-:W-:-:S11]  /*1930*/  DADD R12, R12, R18 ;  /* 0x000000000c0c7229 */ /* 0x004fd60000000012 */
.L_x_7629:
[----:B------:R-:W-:Y:S05]  /*1940*/  BSYNC B1 ;  /* 0x0000000000017941 */ /* 0x000fea0003800000 */
.L_x_7628:
[----:B------:R-:W-:-:S08]  /*1950*/  DADD R12, R14, R12 ;  /* 0x000000000e0c7229 */ /* 0x000fd0000000000c */
[----:B------:R-:W-:-:S08]  /*1960*/  DADD R12, R12, R2 ;  /* 0x000000000c0c7229 */ /* 0x000fd00000000002 */
[----:B------:R-:W-:Y:S01]  /*1970*/  DADD R16, R12, R16 ;  /* 0x000000000c107229 */ /* 0x000fe20000000010 */
[----:B------:R-:W-:Y:S10]  /*1980*/  BRA `(.L_x_7615) ;  /* 0x0000009c005c7947 */ /* 0x000ff40003800000 */
.L_x_7616:
        /* <DEDUP_REMOVED lines=9> */
[----:B------:R-:W-:Y:S01]  /*1a20*/  IMAD.MOV.U32 R0, RZ, RZ, R5 ;  /* 0x000000ffff007224 */ /* 0x000fe200078e0005 */
[----:B------:R-:W-:-:S05]  /*1a30*/  MOV R2, UR4 ;  /* 0x0000000400027c02 */ /* 0x000fca0008000f00 */
        /* <DEDUP_REMOVED lines=13> */
[--C-:B------:R-:W-:Y:S01]  /*1b10*/  IMAD.MOV.U32 R13, RZ, RZ, R15.reuse ;  /* 0x000000ffff0d7224 */ /* 0x100fe200078e000f */
[-C--:B------:R-:W-:Y:S01]  /*1b20*/  MOV R12, R14.reuse ;  /* 0x0000000e000c7202 */ /* 0x080fe20000000f00 */
[----:B------:R-:W-:Y:S01]  /*1b30*/  IMAD.MOV.U32 R11, RZ, RZ, R15 ;  /* 0x000000ffff0b7224 */ /* 0x000fe200078e000f */
[----:B------:R-:W-:-:S09]  /*1b40*/  MOV R10, R14 ;  /* 0x0000000e000a7202 */ /* 0x000fd20000000f00 */
.L_x_7638:
        /* <DEDUP_REMOVED lines=299> */
.L_x_7634:
        /* <DEDUP_REMOVED lines=241> */
.L_x_7635:
        /* <DEDUP_REMOVED lines=234> */
[----:B0-----:R-:W-:-:S04]  /*4bb0*/  @P1 IMAD.HI.U32 R20, R23, R20, R22 ;  /* 0x0000001417141227 */ /* 0x001fc800078e0016 */
[----:B------:R-:W-:Y:S01]  /*4bc0*/  IMAD.MOV R22, RZ, RZ, -R23 ;  /* 0x000000ffff167224 */ /* 0x000fe200078e0a17 */
[----:B------:R-:W-:Y:S02]  /*4bd0*/  @P1 SHF.R.U32.HI R20, RZ, R21, R20 ;  /* 0x00000015ff141219 */ /* 0x000fe40000011614 */
[----:B------:R-:W0:Y:S01]  /*4be0*/  @P1 LDC R21, c[0x0][0x3f0] ;  /* 0x0000fc00ff151b82 */ /* 0x000e220000000800 */
[----:B------:R-:W-:Y:S01]  /*4bf0*/  IMAD R5, R22, UR38, R5 ;  /* 0x0000002616057c24 */ /* 0x000fe2000f8e0205 */
[----:B------:R-:W-:-:S03]  /*4c00*/  @P1 IADD3 R25, -R20, RZ, RZ ;  /* 0x000000ff14191210 */ /* 0x000fc60007ffe1ff */
[----:B------:R-:W-:-:S03]  /*4c10*/  IMAD R4, R5, UR25, R4 ;  /* 0x0000001905047c24 */ /* 0x000fc6000f8e0204 */
[----:B------:R-:W1:Y:S02]  /*4c20*/  @P1 LDC R22, c[0x0][0x384] ;  /* 0x0000e100ff161b82 */ /* 0x000e640000000800 */
[----:B-1----:R-:W-:-:S04]  /*4c30*/  @P1 IMAD R22, R22, R25, R23 ;  /* 0x0000001916161224 */ /* 0x002fc800078e0217 */
[----:B0-----:R-:W-:-:S07]  /*4c40*/  @P1 IMAD R4, R22, R21, R4 ;  /* 0x0000001516041224 */ /* 0x001fce00078e0204 */
.L_x_7636:
[----:B------:R-:W-:-:S04]  /*4c50*/  LOP3.LUT R5, R4, 0xfffffff8, RZ, 0xc0, !PT ;  /* 0xfffffff804057812 */ /* 0x000fc800078ec0ff */
[----:B------:R-:W-:-:S05]  /*4c60*/  IADD3 R4, P1, R18, R5, RZ ;  /* 0x0000000512047210 */ /* 0x000fca0007f3e0ff */
[----:B------:R-:W-:-:S06]  /*4c70*/  IMAD.X R5, RZ, RZ, R19, P1 ;  /* 0x000000ffff057224 */ /* 0x000fcc00008e0613 */
[----:B------:R-:W5:Y:S01]  /*4c80*/  LDG.E.64 R4, desc[UR36][R4.64] ;  /* 0x0000002404047981 */ /* 0x000f62000c1e1b00 */
[----:B------:R-:W-:Y:S01]  /*4c90*/  IADD3 R0, R0, R2, RZ ;  /* 0x0000000200007210 */ /* 0x000fe20007ffe0ff */
        /* <DEDUP_REMOVED lines=237> */
.L_x_7637:
[----:B------:R-:W-:Y:S01]  /*5b70*/  LOP3.LUT R3, R3, 0xfffffff8, RZ, 0xc0, !PT ;  /* 0xfffffff803037812 */ /* 0x000fe200078ec0ff */
[----:B------:R-:W-:-:S03]  /*5b80*/  ULDC UR4, c[0x0][0x224] ;  /* 0x0000890000047ab9 */ /* 0x000fc60000000800 */
[----:B------:R-:W-:-:S04]  /*5b90*/  IADD3 R26, P1, R18, R3, RZ ;  /* 0x00000003121a7210 */ /* 0x000fc80007f3e0ff */
[----:B------:R-:W-:-:S06]  /*5ba0*/  IADD3.X R27, RZ, R19, RZ, P1, !PT ;  /* 0x00000013ff1b7210 */ /* 0x000fcc0000ffe4ff */
[----:B------:R-:W2:Y:S01]  /*5bb0*/  LDG.E.64 R26, desc[UR36][R26.64] ;  /* 0x000000241a1a7981 */ /* 0x000ea2000c1e1b00 */
[----:B------:R-:W-:Y:S01]  /*5bc0*/  IADD3 R0, R0, R2, RZ ;  /* 0x0000000200007210 */ /* 0x000fe20007ffe0ff */
[----:B------:R-:W-:Y:S01]  /*5bd0*/  IMAD.U32 R3, RZ, RZ, UR4 ;  /* 0x00000004ff037e24 */ /* 0x000fe2000f8e00ff */
[----:B-----5:R-:W-:Y:S02]  /*5be0*/  DADD R10, R8, R10 ;  /* 0x00000000080a7229 */ /* 0x020fe4000000000a */
[----:B------:R-:W-:Y:S01]  /*5bf0*/  DADD R12, R6, R12 ;  /* 0x00000000060c7229 */ /* 0x000fe2000000000c */
[----:B------:R-:W-:Y:S01]  /*5c00*/  IMAD R20, R2, 0x3, R0 ;  /* 0x0000000302147824 */ /* 0x000fe200078e0200 */
[----:B------:R-:W-:-:S04]  /*5c10*/  DADD R14, R4, R14 ;  /* 0x00000000040e7229 */ /* 0x000fc8000000000e */
[----:B------:R-:W-:Y:S01]  /*5c20*/  ISETP.GE.U32.AND P1, PT, R20, R3, PT ;  /* 0x000000031400720c */ /* 0x000fe20003f26070 */
[----:B--2---:R-:W-:-:S12]  /*5c30*/  DADD R16, R26, R16 ;  /* 0x000000001a107229 */ /* 0x004fd80000000010 */
[----:B------:R-:W-:Y:S05]  /*5c40*/  @!P1 BRA `(.L_x_7638) ;  /* 0xffffffbc00c09947 */ /* 0x000fea000383ffff */
[----:B------:R-:W-:Y:S05]  /*5c50*/  BSYNC B2 ;  /* 0x0000000000027941 */ /* 0x000fea0003800000 */
.L_x_7633:
[----:B------:R-:W-:Y:S05]  /*5c60*/  BSYNC B1 ;  /* 0x0000000000017941 */ /* 0x000fea0003800000 */
.L_x_7632:
[----:B------:R-:W-:Y:S01]  /*5c70*/  ISETP.GE.U32.AND P0, PT, R0, R3, PT ;  /* 0x000000030000720c */ /* 0x000fe20003f06070 */
[----:B------:R-:W-:-:S12]  /*5c80*/  BSSY B1, `(.L_x_7639) ;  /* 0x00004ee000017945 */ /* 0x000fd80003800000 */
[----:B------:R-:W-:Y:S05]  /*5c90*/  @P0 BRA `(.L_x_7640) ;  /* 0x0000004c00b00947 */ /* 0x000fea0003800000 */
[----:B------:R-:W0:Y:S01]  /*5ca0*/  LDC R24, c[0x0][0x260] ;  /* 0x00009800ff187b82 */ /* 0x000e220000000800 */
[----:B------:R-:W-:Y:S02]  /*5cb0*/  MOV R8, RZ ;  /* 0x000000ff00087202 */ /* 0x000fe40000000f00 */
        /* <DEDUP_REMOVED lines=275> */
.L_x_7641:
        /* <DEDUP_REMOVED lines=329> */
[----:B------:R-:W-:Y:S01]  /*8280*/  IMAD.MOV.U32 R22, RZ, RZ, RZ ;  /* 0x000000ffff167224 */ /* 0x000fe200078e00ff */
[----:B------:R-:W-:Y:S01]  /*8290*/  ULDC.64 UR6, c[0x0][0x378] ;  /* 0x0000de0000067ab9 */ /* 0x000fe20000000a00 */
[----:B------:R-:W-:Y:S02]  /*82a0*/  ULDC UR4, c[0x0][0x380] ;  /* 0x0000e00000047ab9 */ /* 0x000fe40000000800 */
[----:B------:R-:W-:-:S05]  /*82b0*/  IMAD.HI.U32 R24, R23, UR7, R22 ;  /* 0x0000000717187c27 */ /* 0x000fca000f8e0016 */
[----:B------:R-:W-:Y:S01]  /*82c0*/  SHF.R.U32.HI R25, RZ, UR4, R24 ;  /* 0x00000004ff197c19 */ /* 0x000fe20008011618 */
[----:B------:R-:W-:Y:S01]  /*82d0*/  ULDC UR4, c[0x0][0x3ec] ;  /* 0x0000fb0000047ab9 */ /* 0x000fe20000000800 */
[----:B0-----:R-:W-:Y:S02]  /*82e0*/  ISETP.NE.AND P2, PT, R7, 0x18, PT ;  /* 0x000000180700780c */ /* 0x001fe40003f45270 */
[----:B------:R-:W-:-:S05]  /*82f0*/  IADD3 R7, -R25, RZ, RZ ;  /* 0x000000ff19077210 */ /* 0x000fca0007ffe1ff */
        /* <DEDUP_REMOVED lines=11> */
.L_x_7642:
        /* <DEDUP_REMOVED lines=9> */
[----:B------:R-:W0:Y:S01]  /*8440*/  LDC R24, c[0x0][0x260] ;  /* 0x00009800ff187b82 */ /* 0x000e220000000800 */
[----:B------:R-:W-:Y:S01]  /*8450*/  MOV R20, RZ ;  /* 0x000000ff00147202 */ /* 0x000fe20000000f00 */
[----:B------:R-:W-:-:S04]  /*8460*/  ULDC.64 UR4, c[0x0][0x268] ;  /* 0x00009a0000047ab9 */ /* 0x000fc80000000a00 */
[----:B------:R-:W-:Y:S01]  /*8470*/  IMAD.HI.U32 R22, R21, UR4, R20 ;  /* 0x0000000415167c27 */ /* 0x000fe2000f8e0014 */
[----:B------:R-:W-:-:S04]  /*8480*/  ULDC UR4, c[0x0][0x264] ;  /* 0x0000990000047ab9 */ /* 0x000fc80000000800 */
[----:B------:R-:W-:-:S04]  /*8490*/  SHF.R.U32.HI R23, RZ, UR5, R22 ;  /* 0x00000005ff177c19 */ /* 0x000fc80008011616 */
[----:B------:R-:W-:-:S05]  /*84a0*/  IADD3 R5, -R23, RZ, RZ ;  /* 0x000000ff17057210 */ /* 0x000fca0007ffe1ff */
[----:B------:R-:W-:Y:S01]  /*84b0*/  IMAD R4, R5, UR4, R21 ;  /* 0x0000000405047c24 */ /* 0x000fe2000f8e0215 */
[----:B------:R-:W-:Y:S01]  /*84c0*/  ULDC UR4, c[0x0][0x390] ;  /* 0x0000e40000047ab9 */ /* 0x000fe20000000800 */
[----:B0-----:R-:W-:Y:S02]  /*84d0*/  ISETP.NE.AND P2, PT, R24, 0x1, PT ;  /* 0x000000011800780c */ /* 0x001fe40003f45270 */
[----:B------:R-:W-:-:S11]  /*84e0*/  IMAD R4, R4, UR4, RZ ;  /* 0x0000000404047c24 */ /* 0x000fd6000f8e02ff */
        /* <DEDUP_REMOVED lines=329> */
.L_x_7643:
        /* <DEDUP_REMOVED lines=282> */
.L_x_7644:
[----:B------:R-:W-:-:S04]  /*ab20*/  LOP3.LUT R27, R26, 0xfffffff8, RZ, 0xc0, !PT ;  /* 0xfffffff81a1b7812 */ /* 0x000fc800078ec0ff */
[----:B------:R-:W-:-:S04]  /*ab30*/  IADD3 R26, P1, R18, R27, RZ ;  /* 0x0000001b121a7210 */ /* 0x000fc80007f3e0ff */
[----:B------:R-:W-:-:S06]  /*ab40*/  IADD3.X R27, RZ, R19, RZ, P1, !PT ;  /* 0x00000013ff1b7210 */ /* 0x000fcc0000ffe4ff */
[----:B------:R-:W5:Y:S03]  /*ab50*/  LDG.E.64 R26, desc[UR36][R26.64] ;  /* 0x000000241a1a7981 */ /* 0x000f66000c1e1b00 */
.L_x_7640:
[----:B------:R-:W-:Y:S05]  /*ab60*/  BSYNC B1 ;  /* 0x0000000000017941 */ /* 0x000fea0003800000 */
.L_x_7639:
[----:B------:R-:W-:Y:S04]  /*ab70*/  BSSY B1, `(.L_x_7645) ;  /* 0x0000011000017945 */ /* 0x000fe80003800000 */
[----:B------:R-:W-:Y:S05]  /*ab80*/  @P0 BRA `(.L_x_7646) ;  /* 0x00000000003c0947 */ /* 0x000fea0003800000 */
[----:B-----5:R-:W-:Y:S01]  /*ab90*/  IMAD.IADD R0, R0, 0x1, R2 ;  /* 0x0000000100007824 */ /* 0x020fe200078e0202 */
[----:B------:R-:W-:-:S04]  /*aba0*/  DADD R10, R10, R8 ;  /* 0x000000000a0a7229 */ /* 0x000fc80000000008 */
[----:B------:R-:W-:-:S13]  /*abb0*/  ISETP.GE.U32.AND P0, PT, R0, R3, PT ;  /* 0x000000030000720c */ /* 0x000fda0003f06070 */
[----:B------:R-:W-:Y:S05]  /*abc0*/  @P0 BRA `(.L_x_7646) ;  /* 0x00000000002c0947 */ /* 0x000fea0003800000 */
[----:B------:R-:W-:Y:S01]  /*abd0*/  IADD3 R0, R0, R2, RZ ;  /* 0x0000000200007210 */ /* 0x000fe20007ffe0ff */
[----:B------:R-:W-:-:S03]  /*abe0*/  DADD R12, R12, R6 ;  /* 0x000000000c0c7229 */ /* 0x000fc60000000006 */
[----:B------:R-:W-:-:S13]  /*abf0*/  ISETP.GE.U32.AND P0, PT, R0, R3, PT ;  /* 0x000000030000720c */ /* 0x000fda0003f06070 */
[----:B------:R-:W-:Y:S01]  /*ac00*/  @!P0 DADD R26, R16, R26 ;  /* 0x00000000101a8229 */ /* 0x000fe2000000001a */
[----:B------:R-:W-:Y:S01]  /*ac10*/  @!P0 IADD3 R2, R0, R2, RZ ;  /* 0x0000000200028210 */ /* 0x000fe20007ffe0ff */
[----:B------:R-:W-:-:S03]  /*ac20*/  @!P0 DADD R14, R14, R4 ;  /* 0x000000000e0e8229 */ /* 0x000fc60000000004 */
[----:B------:R-:W-:-:S05]  /*ac30*/  @!P0 ISETP.GE.U32.AND P1, PT, R2, R3, PT ;  /* 0x000000030200820c */ /* 0x000fca0003f26070 */
[----:B------:R-:W-:Y:S02]  /*ac40*/  @!P0 FSEL R0, R26, R16, !P1 ;  /* 0x000000101a008208 */ /* 0x000fe40004800000 */
[----:B------:R-:W-:-:S03]  /*ac50*/  @!P0 FSEL R27, R27, R17, !P1 ;  /* 0x000000111b1b8208 */ /* 0x000fc60004800000 */
[----:B------:R-:W-:Y:S01]  /*ac60*/  @!P0 IMAD.MOV.U32 R16, RZ, RZ, R0 ;  /* 0x000000ffff108224 */ /* 0x000fe200078e0000 */
[----:B------:R-:W-:-:S07]  /*ac70*/  @!P0 MOV R17, R27 ;  /* 0x0000001b00118202 */ /* 0x000fce0000000f00 */
.L_x_7646:
[----:B------:R-:W-:Y:S05]  /*ac80*/  BSYNC B1 ;  /* 0x0000000000017941 */ /* 0x000fea0003800000 */
.L_x_7645:
[----:B------:R-:W-:-:S08]  /*ac90*/  DADD R10, R12, R10 ;  /* 0x000000000c0a7229 */ /* 0x000fd0000000000a */
[----:B------:R-:W-:-:S08]  /*aca0*/  DADD R10, R10, R14 ;  /* 0x000000000a0a7229 */ /* 0x000fd0000000000e */
[----:B------:R-:W-:Y:S01]  /*acb0*/  DADD R16, R10, R16 ;  /* 0x000000000a107229 */ /* 0x000fe20000000010 */
[----:B------:R-:W-:Y:S10]  /*acc0*/  BRA `(.L_x_7615) ;  /* 0x00000008008c7947 */ /* 0x000ff40003800000 */
.L_x_7631:
[----:B------:R-:W-:Y:S01]  /*acd0*/  ISETP.GE.U32.AND P0, PT, R6, R3, PT ;  /* 0x000000030600720c */ /* 0x000fe20003f06070 */
[----:B------:R-:W-:Y:S01]  /*ace0*/  BSSY B1, `(.L_x_7647) ;  /* 0x0000023000017945 */ /* 0x000fe20003800000 */
[-C--:B------:R-:W-:Y:S01]  /*acf0*/  MOV R20, R14.reuse ;  /* 0x0000000e00147202 */ /* 0x080fe20000000f00 */
[----:B------:R-:W-:Y:S01]  /*ad00*/  IMAD.MOV.U32 R21, RZ, RZ, R15 ;  /* 0x000000ffff157224 */ /* 0x000fe200078e000f */
[----:B------:R-:W-:Y:S02]  /*ad10*/  MOV R22, R14 ;  /* 0x0000000e00167202 */ /* 0x000fe40000000f00 */
[----:B------:R-:W-:-:S07]  /*ad20*/  MOV R23, R15 ;  /* 0x0000000f00177202 */ /* 0x000fce0000000f00 */
[----:B------:R-:W-:Y:S05]  /*ad30*/  @P0 BRA `(.L_x_7648) ;  /* 0x0000000000740947 */ /* 0x000fea0003800000 */
[----:B------:R-:W-:Y:S01]  /*ad40*/  BSSY B2, `(.L_x_7648) ;  /* 0x000001c000027945 */ /* 0x000fe20003800000 */
[----:B------:R-:W-:Y:S01]  /*ad50*/  IMAD.MOV.U32 R20, RZ, RZ, R14 ;  /* 0x000000ffff147224 */ /* 0x000fe200078e000e */
[----:B------:R-:W-:Y:S01]  /*ad60*/  MOV R21, R15 ;  /* 0x0000000f00157202 */ /* 0x000fe20000000f00 */
[----:B------:R-:W-:Y:S01]  /*ad70*/  IMAD.MOV.U32 R23, RZ, RZ, R15 ;  /* 0x000000ffff177224 */ /* 0x000fe200078e000f */
[----:B------:R-:W-:-:S07]  /*ad80*/  MOV R22, R14 ;  /* 0x0000000e00167202 */ /* 0x000fce0000000f00 */
.L_x_7649:
        /* <DEDUP_REMOVED lines=18> */
[----:B--2---:R-:W-:Y:S02]  /*aeb0*/  DADD R14, R12, R14 ;  /* 0x000000000c0e7229 */ /* 0x004fe4000000000e */
[----:B---3--:R-:W-:Y:S02]  /*aec0*/  DADD R22, R10, R22 ;  /* 0x000000000a167229 */ /* 0x008fe40000000016 */
[----:B----4-:R-:W-:Y:S02]  /*aed0*/  DADD R20, R8, R20 ;  /* 0x0000000008147229 */ /* 0x010fe40000000014 */
[----:B-----5:R-:W-:-:S06]  /*aee0*/  DADD R16, R6, R16 ;  /* 0x0000000006107229 */ /* 0x020fcc0000000010 */
[----:B------:R-:W-:Y:S05]  /*aef0*/  @!P0 BRA `(.L_x_7649) ;  /* 0xfffffffc00a48947 */ /* 0x000fea000383ffff */
[----:B------:R-:W-:Y:S05]  /*af00*/  BSYNC B2 ;  /* 0x0000000000027941 */ /* 0x000fea0003800000 */
.L_x_7648:
[----:B------:R-:W-:Y:S05]  /*af10*/  BSYNC B1 ;  /* 0x0000000000017941 */ /* 0x000fea0003800000 */
.L_x_7647:
        /* <DEDUP_REMOVED lines=23> */
.L_x_7651:
[----:B------:R-:W-:Y:S05]  /*b090*/  BSYNC B1 ;  /* 0x0000000000017941 */ /* 0x000fea0003800000 */
.L_x_7650:
[----:B------:R-:W-:Y:S04]  /*b0a0*/  BSSY B1, `(.L_x_7652) ;  /* 0x0000011000017945 */ /* 0x000fe80003800000 */
[----:B------:R-:W-:Y:S05]  /*b0b0*/  @P1 BRA `(.L_x_7653) ;  /* 0x00000000003c1947 */ /* 0x000fea0003800000 */
[----:B------:R-:W-:Y:S01]  /*b0c0*/  IADD3 R0, R0, R2, RZ ;  /* 0x0000000200007210 */ /* 0x000fe20007ffe0ff */
[----:B-----5:R-:W-:-:S03]  /*b0d0*/  DADD R14, R14, R12 ;  /* 0x000000000e0e7229 */ /* 0x020fc6000000000c */
[----:B------:R-:W-:-:S13]  /*b0e0*/  ISETP.GE.U32.AND P0, PT, R0, R3, PT ;  /* 0x000000030000720c */ /* 0x000fda0003f06070 */
[----:B------:R-:W-:Y:S05]  /*b0f0*/  @P0 BRA `(.L_x_7653) ;  /* 0x00000000002c0947 */ /* 0x000fea0003800000 */
[----:B------:R-:W-:Y:S01]  /*b100*/  IMAD.IADD R0, R0, 0x1, R2 ;  /* 0x0000000100007824 */ /* 0x000fe200078e0202 */
[----:B------:R-:W-:-:S04]  /*b110*/  DADD R22, R22, R10 ;  /* 0x0000000016167229 */ /* 0x000fc8000000000a */
        /* <DEDUP_REMOVED lines=9> */
.L_x_7653:
[----:B------:R-:W-:Y:S05]  /*b1b0*/  BSYNC B1 ;  /* 0x0000000000017941 */ /* 0x000fea0003800000 */
.L_x_7652:
[----:B------:R-:W-:-:S08]  /*b1c0*/  DADD R14, R14, R22 ;  /* 0x000000000e0e7229 */ /* 0x000fd00000000016 */
[----:B------:R-:W-:-:S08]  /*b1d0*/  DADD R14, R14, R20 ;  /* 0x000000000e0e7229 */ /* 0x000fd00000000014 */
[----:B------:R-:W-:Y:S01]  /*b1e0*/  DADD R16, R14, R16 ;  /* 0x000000000e107229 */ /* 0x000fe20000000010 */
[----:B------:R-:W-:Y:S10]  /*b1f0*/  BRA `(.L_x_7615) ;  /* 0x0000000400407947 */ /* 0x000ff40003800000 */
.L_x_7630:
[----:B------:R-:W0:Y:S01]  /*b200*/  LDC R2, c[0x0][0x22c] ;  /* 0x00008b00ff027b82 */ /* 0x000e220000000800 */
[----:B------:R-:W-:Y:S07]  /*b210*/  BSSY B1, `(.L_x_7654) ;  /* 0x0000025000017945 */ /* 0x000fee0003800000 */
[----:B------:R-:W1:Y:S01]  /*b220*/  LDC.64 R6, c[0x0][0x218] ;  /* 0x00008600ff067b82 */ /* 0x000e620000000a00 */
[----:B0-----:R-:W-:-:S05]  /*b230*/  IMAD R0, R2, 0x3, R5 ;  /* 0x0000000302007824 */ /* 0x001fca00078e0205 */
[----:B------:R-:W-:Y:S02]  /*b240*/  ISETP.GE.U32.AND P0, PT, R0, R3, PT ;  /* 0x000000030000720c */ /* 0x000fe40003f06070 */
[----:B------:R-:W-:Y:S01]  /*b250*/  MOV R0, R5 ;  /* 0x0000000500007202 */ /* 0x000fe20000000f00 */
[----:B-1----:R-:W-:Y:S01]  /*b260*/  IMAD.MOV.U32 R17, RZ, RZ, R7 ;  /* 0x000000ffff117224 */ /* 0x002fe200078e0007 */
[-C--:B------:R-:W-:Y:S01]  /*b270*/  MOV R16, R6.reuse ;  /* 0x0000000600107202 */ /* 0x080fe20000000f00 */
[----:B------:R-:W-:Y:S01]  /*b280*/  IMAD.MOV.U32 R8, RZ, RZ, R6 ;  /* 0x000000ffff087224 */ /* 0x000fe200078e0006 */
[----:B------:R-:W-:Y:S02]  /*b290*/  MOV R4, R6 ;  /* 0x0000000600047202 */ /* 0x000fe40000000f00 */
[-C--:B------:R-:W-:Y:S02]  /*b2a0*/  MOV R5, R7.reuse ;  /* 0x0000000700057202 */ /* 0x080fe40000000f00 */
[----:B------:R-:W-:-:S03]  /*b2b0*/  MOV R9, R7 ;  /* 0x0000000700097202 */ /* 0x000fc60000000f00 */
[----:B------:R-:W-:Y:S05]  /*b2c0*/  @P0 BRA `(.L_x_7655) ;  /* 0x0000000000640947 */ /* 0x000fea0003800000 */
[----:B------:R-:W-:Y:S01]  /*b2d0*/  BSSY B2, `(.L_x_7655) ;  /* 0x0000018000027945 */ /* 0x000fe20003800000 */
[-C--:B------:R-:W-:Y:S01]  /*b2e0*/  MOV R4, R6.reuse ;  /* 0x0000000600047202 */ /* 0x080fe20000000f00 */
[----:B------:R-:W-:Y:S01]  /*b2f0*/  IMAD.MOV.U32 R5, RZ, RZ, R7 ;  /* 0x000000ffff057224 */ /* 0x000fe200078e0007 */
[----:B------:R-:W-:Y:S02]  /*b300*/  MOV R8, R6 ;  /* 0x0000000600087202 */ /* 0x000fe40000000f00 */
[----:B------:R-:W-:-:S07]  /*b310*/  MOV R9, R7 ;  /* 0x0000000700097202 */ /* 0x000fce0000000f00 */
.L_x_7656:
[C---:B------:R-:W-:Y:S02]  /*b320*/  IMAD.IADD R13, R0.reuse, 0x1, R2 ;  /* 0x00000001000d7824 */ /* 0x040fe400078e0202 */
[----:B------:R-:W-:-:S03]  /*b330*/  IMAD.WIDE.U32 R10, R0, 0x8, R18 ;  /* 0x00000008000a7825 */ /* 0x000fc600078e0012 */
[CC--:B------:R-:W-:Y:S01]  /*b340*/  IADD3 R21, R13.reuse, R2.reuse, RZ ;  /* 0x000000020d157210 */ /* 0x0c0fe20007ffe0ff */
[--C-:B------:R-:W-:Y:S02]  /*b350*/  IMAD.WIDE.U32 R12, R13, 0x8, R18.reuse ;  /* 0x000000080d0c7825 */ /* 0x100fe400078e0012 */
[----:B------:R-:W2:Y:S01]  /*b360*/  LDG.E.64 R10, desc[UR36][R10.64] ;  /* 0x000000240a0a7981 */ /* 0x000ea2000c1e1b00 */
[C---:B------:R-:W-:Y:S01]  /*b370*/  IADD3 R22, R21.reuse, R2, RZ ;  /* 0x0000000215167210 */ /* 0x040fe20007ffe0ff */
[--C-:B------:R-:W-:Y:S02]  /*b380*/  IMAD.WIDE.U32 R20, R21, 0x8, R18.reuse ;  /* 0x0000000815147825 */ /* 0x100fe400078e0012 */
[----:B------:R-:W3:Y:S02]  /*b390*/  LDG.E.64 R12, desc[UR36][R12.64] ;  /* 0x000000240c0c7981 */ /* 0x000ee4000c1e1b00 */
[C---:B------:R-:W-:Y:S02]  /*b3a0*/  IMAD.WIDE.U32 R14, R22.reuse, 0x8, R18 ;  /* 0x00000008160e7825 */ /* 0x040fe400078e0012 */
[----:B------:R-:W4:Y:S04]  /*b3b0*/  LDG.E.64 R20, desc[UR36][R20.64] ;  /* 0x0000002414147981 */ /* 0x000f28000c1e1b00 */
[----:B------:R-:W5:Y:S01]  /*b3c0*/  LDG.E.64 R14, desc[UR36][R14.64] ;  /* 0x000000240e0e7981 */ /* 0x000f62000c1e1b00 */
[----:B------:R-:W-:-:S04]  /*b3d0*/  IMAD.IADD R0, R22, 0x1, R2 ;  /* 0x0000000116007824 */ /* 0x000fc800078e0202 */
        /* <DEDUP_REMOVED lines=8> */
.L_x_7655:
[----:B------:R-:W-:Y:S05]  /*b460*/  BSYNC B1 ;  /* 0x0000000000017941 */ /* 0x000fea0003800000 */
.L_x_7654:
        /* <DEDUP_REMOVED lines=10> */
[----:B------:R-:W-:-:S04]  /*b510*/  IADD3 R23, R23, R2, RZ ;  /* 0x0000000217177210 */ /* 0x000fc80007ffe0ff */
[----:B------:R-:W-:-:S13]  /*b520*/  ISETP.GE.U32.AND P0, PT, R23, R3, PT ;  /* 0x000000031700720c */ /* 0x000fda0003f06070 */
[----:B------:R-:W-:Y:S05]  /*b530*/  @P0 BRA `(.L_x_7658) ;  /* 0x0000000000180947 */ /* 0x000fea0003800000 */
[C---:B------:R-:W-:Y:S02]  /*b540*/  IMAD.IADD R22, R23.reuse, 0x1, R2 ;  /* 0x0000000117167824 */ /* 0x040fe400078e0202 */
[----:B------:R-:W-:-:S03]  /*b550*/  IMAD.WIDE.U32 R20, R23, 0x8, R18 ;  /* 0x0000000817147825 */ /* 0x000fc600078e0012 */
[----:B------:R-:W-:-:S03]  /*b560*/  ISETP.GE.U32.AND P0, PT, R22, R3, PT ;  /* 0x000000031600720c */ /* 0x000fc60003f06070 */
[----:B------:R-:W5:Y:S10]  /*b570*/  LDG.E.64 R20, desc[UR36][R20.64] ;  /* 0x0000002414147981 */ /* 0x000f74000c1e1b00 */
[----:B------:R-:W-:-:S05]  /*b580*/  @!P0 IMAD.WIDE.U32 R18, R22, 0x8, R18 ;  /* 0x0000000816128825 */ /* 0x000fca00078e0012 */
[----:B------:R0:W5:Y:S02]  /*b590*/  @!P0 LDG.E.64 R14, desc[UR36][R18.64] ;  /* 0x00000024120e8981 */ /* 0x000164000c1e1b00 */
.L_x_7658:
[----:B------:R-:W-:Y:S05]  /*b5a0*/  BSYNC B1 ;  /* 0x0000000000017941 */ /* 0x000fea0003800000 */
.L_x_7657:
[----:B------:R-:W-:Y:S04]  /*b5b0*/  BSSY B1, `(.L_x_7659) ;  /* 0x0000011000017945 */ /* 0x000fe80003800000 */
[----:B------:R-:W-:Y:S05]  /*b5c0*/  @P1 BRA `(.L_x_7660) ;  /* 0x00000000003c1947 */ /* 0x000fea0003800000 */
[----:B------:R-:W-:Y:S01]  /*b5d0*/  IADD3 R0, R0, R2, RZ ;  /* 0x0000000200007210 */ /* 0x000fe20007ffe0ff */
[----:B-----5:R-:W-:-:S03]  /*b5e0*/  DADD R8, R8, R10 ;  /* 0x0000000008087229 */ /* 0x020fc6000000000a */
[----:B------:R-:W-:-:S13]  /*b5f0*/  ISETP.GE.U32.AND P0, PT, R0, R3, PT ;  /* 0x000000030000720c */ /* 0x000fda0003f06070 */
[----:B------:R-:W-:Y:S05]  /*b600*/  @P0 BRA `(.L_x_7660) ;  /* 0x00000000002c0947 */ /* 0x000fea0003800000 */
[----:B------:R-:W-:Y:S01]  /*b610*/  IADD3 R0, R0, R2, RZ ;  /* 0x0000000200007210 */ /* 0x000fe20007ffe0ff */
[----:B------:R-:W-:-:S03]  /*b620*/  DADD R6, R6, R12 ;  /* 0x0000000006067229 */ /* 0x000fc6000000000c */
[----:B------:R-:W-:-:S13]  /*b630*/  ISETP.GE.U32.AND P0, PT, R0, R3, PT ;  /* 0x000000030000720c */ /* 0x000fda0003f06070 */
[----:B------:R-:W-:Y:S01]  /*b640*/  @!P0 DADD R14, R16, R14 ;  /* 0x00000000100e8229 */ /* 0x000fe2000000000e */
[----:B------:R-:W-:Y:S01]  /*b650*/  @!P0 IMAD.IADD R2, R0, 0x1, R2 ;  /* 0x0000000100028824 */ /* 0x000fe200078e0202 */
[----:B------:R-:W-:-:S04]  /*b660*/  @!P0 DADD R4, R4, R20 ;  /* 0x0000000004048229 */ /* 0x000fc80000000014 */
[----:B------:R-:W-:-:S04]  /*b670*/  @!P0 ISETP.GE.U32.AND P1, PT, R2, R3, PT ;  /* 0x000000030200820c */ /* 0x000fc80003f26070 */
[----:B------:R-:W-:Y:S02]  /*b680*/  @!P0 FSEL R0, R14, R16, !P1 ;  /* 0x000000100e008208 */ /* 0x000fe40004800000 */
[----:B------:R-:W-:Y:S02]  /*b690*/  @!P0 FSEL R15, R15, R17, !P1 ;  /* 0x000000110f0f8208 */ /* 0x000fe40004800000 */
[----:B------:R-:W-:Y:S02]  /*b6a0*/  @!P0 MOV R16, R0 ;  /* 0x0000000000108202 */ /* 0x000fe40000000f00 */
[----:B------:R-:W-:-:S07]  /*b6b0*/  @!P0 MOV R17, R15 ;  /* 0x0000000f00118202 */ /* 0x000fce0000000f00 */
.L_x_7660:
[----:B------:R-:W-:Y:S05]  /*b6c0*/  BSYNC B1 ;  /* 0x0000000000017941 */ /* 0x000fea0003800000 */
.L_x_7659:
[----:B------:R-:W-:-:S08]  /*b6d0*/  DADD R6, R8, R6 ;  /* 0x0000000008067229 */ /* 0x000fd00000000006 */
[----:B------:R-:W-:-:S08]  /*b6e0*/  DADD R6, R6, R4 ;  /* 0x0000000006067229 */ /* 0x000fd00000000004 */
[----:B------:R-:W-:-:S11]  /*b6f0*/  DADD R16, R6, R16 ;  /* 0x0000000006107229 */ /* 0x000fd60000000010 */
.L_x_7615:
[----:B------:R-:W-:Y:S05]  /*b700*/  BSYNC B0 ;  /* 0x0000000000007941 */ /* 0x000fea0003800000 */
.L_x_7614:
        /* <DEDUP_REMOVED lines=18> */
.L_x_7662:
        /* <DEDUP_REMOVED lines=14> */
.L_x_7661:
        /* <DEDUP_REMOVED lines=22> */
.L_x_7665:
        /* <DEDUP_REMOVED lines=13> */
.L_x_7664:
[----:B------:R-:W-:Y:S01]  /*bb40*/  BAR.SYNC.DEFER_BLOCKING 0x0 ;  /* 0x0000000000007b1d */ /* 0x000fe20000010000 */
[----:B------:R-:W-:-:S13]  /*bb50*/  ISETP.GE.AND P0, PT, R0, 0x2, PT ;  /* 0x000000020000780c */ /* 0x000fda0003f06270 */
[----:B------:R-:W-:Y:S05]  /*bb60*/  @!P0 BRA `(.L_x_7663) ;  /* 0x00000000001c8947 */ /* 0x000fea0003800000 */
[----:B-1----:R-:W-:-:S07]  /*bb70*/  MOV R5, 0x1 ;  /* 0x0000000100057802 */ /* 0x002fce0000000f00 */
.L_x_7666:
[----:B------:R-:W-:Y:S04]  /*bb80*/  SHFL.DOWN PT, R3, R17, R5, 0x1f ;  /* 0x08001f0511037589 */ /* 0x000fe800000e0000 */
[----:B------:R1:W2:Y:S02]  /*bb90*/  SHFL.DOWN PT, R2, R16, R5, 0x1f ;  /* 0x08001f0510027589 */ /* 0x0002a400000e0000 */
[----:B-1----:R-:W-:-:S05]  /*bba0*/  IMAD.SHL.U32 R5, R5, 0x2, RZ ;  /* 0x0000000205057824 */ /* 0x002fca00078e00ff */
[----:B------:R-:W-:Y:S01]  /*bbb0*/  ISETP.GE.AND P0, PT, R5, R0, PT ;  /* 0x000000000500720c */ /* 0x000fe20003f06270 */
[----:B--2---:R-:W-:-:S12]  /*bbc0*/  DADD R16, R2, R16 ;  /* 0x0000000002107229 */ /* 0x004fd80000000010 */
[----:B------:R-:W-:Y:S05]  /*bbd0*/  @!P0 BRA `(.L_x_7666) ;  /* 0xfffffffc00e88947 */ /* 0x000fea000383ffff */
.L_x_7663:
        /* <DEDUP_REMOVED lines=277> */
.L_x_7667:
        /* <DEDUP_REMOVED lines=298> */
.L_x_7669:
        /* <DEDUP_REMOVED lines=17> */
.L_x_7671:
[----:B0-----:R-:W-:Y:S05]  /*e0e0*/  BSYNC B0 ;  /* 0x0000000000007941 */ /* 0x001fea0003800000 */
.L_x_7670:
        /* <DEDUP_REMOVED lines=14> */
.L_x_7673:
[----:B------:R-:W-:Y:S05]  /*e1d0*/  BSYNC B0 ;  /* 0x0000000000007941 */ /* 0x000fea0003800000 */
.L_x_7672:
        /* <DEDUP_REMOVED lines=35> */
.L_x_7675:
[----:B------:R-:W-:Y:S05]  /*e410*/  BSYNC B0 ;  /* 0x0000000000007941 */ /* 0x000fea0003800000 */
.L_x_7674:
        /* <DEDUP_REMOVED lines=32> */
.L_x_7680:
        /* <DEDUP_REMOVED lines=8> */
.L_x_7679:
[----:B------:R-:W-:Y:S05]  /*e6a0*/  BRA `(.L_x_7678) ;  /* 0x00000000004c7947 */ /* 0x000fea0003800000 */
.L_x_7677:
        /* <DEDUP_REMOVED lines=10> */
.L_x_7681:
        /* <DEDUP_REMOVED lines=9> */
.L_x_7678:
[----:B------:R-:W-:Y:S05]  /*e7e0*/  BSYNC B0 ;  /* 0x0000000000007941 */ /* 0x000fea0003800000 */
.L_x_7676:
        /* <DEDUP_REMOVED lines=15> */
.L_x_7683:
        /* <DEDUP_REMOVED lines=14> */
.L_x_7682:
        /* <DEDUP_REMOVED lines=11> */
.L_x_7686:
        /* <DEDUP_REMOVED lines=13> */
.L_x_7685:
[----:B------:R-:W-:Y:S01]  /*eb40*/  BAR.SYNC.DEFER_BLOCKING 0x0 ;  /* 0x0000000000007b1d */ /* 0x000fe20000010000 */
[----:B------:R-:W-:-:S13]  /*eb50*/  ISETP.GE.AND P0, PT, R0, 0x2, PT ;  /* 0x000000020000780c */ /* 0x000fda0003f06270 */
[----:B------:R-:W-:Y:S05]  /*eb60*/  @!P0 BRA `(.L_x_7684) ;  /* 0x00000000001c8947 */ /* 0x000fea0003800000 */
[----:B0-----:R-:W-:-:S07]  /*eb70*/  IMAD.MOV.U32 R9, RZ, RZ, 0x1 ;  /* 0x00000001ff097424 */ /* 0x001fce00078e00ff */
.L_x_7687:
[----:B------:R-:W-:Y:S04]  /*eb80*/  SHFL.DOWN PT, R7, R17, R9, 0x1f ;  /* 0x08001f0911077589 */ /* 0x000fe800000e0000 */
[----:B------:R0:W1:Y:S02]  /*eb90*/  SHFL.DOWN PT, R6, R16, R9, 0x1f ;  /* 0x08001f0910067589 */ /* 0x00006400000e0000 */
[----:B0-----:R-:W-:-:S04]  /*eba0*/  SHF.L.U32 R9, R9, 0x1, RZ ;  /* 0x0000000109097819 */ /* 0x001fc800000006ff */
[----:B------:R-:W-:Y:S01]  /*ebb0*/  ISETP.GE.AND P0, PT, R9, R0, PT ;  /* 0x000000000900720c */ /* 0x000fe20003f06270 */
[----:B-1----:R-:W-:-:S12]  /*ebc0*/  DADD R16, R6, R16 ;  /* 0x0000000006107229 */ /* 0x002fd80000000010 */
[----:B------:R-:W-:Y:S05]  /*ebd0*/  @!P0 BRA `(.L_x_7687) ;  /* 0xfffffffc00e88947 */ /* 0x000fea000383ffff */
.L_x_7684:
        /* <DEDUP_REMOVED lines=11> */
.L_x_7689:
        /* <DEDUP_REMOVED lines=20> */
.L_x_7691:
[----:B------:R-:W-:Y:S02]  /*edd0*/  ULDC.64 UR4, c[0x0][0x5f8] ;  /* 0x00017e0000047ab9 */ /* 0x000fe40000000a00 */
[----:B------:R-:W-:-:S04]  /*ede0*/  IADD3 R18, P0, R18, UR4, RZ ;  /* 0x0000000412127c10 */ /* 0x000fc8000ff1e0ff */
[----:B------:R-:W-:-:S05]  /*edf0*/  IADD3.X R19, RZ, UR5, RZ, P0, !PT ;  /* 0x00000005ff137c10 */ /* 0x000fca00087fe4ff */
[----:B------:R-:W-:Y:S01]  /*ee00*/  STG.E.64 desc[UR36][R18.64], R16 ;  /* 0x0000001012007986 */ /* 0x000fe2000c101b24 */
[----:B------:R-:W-:Y:S05]  /*ee10*/  EXIT ;  /* 0x000000000000794d */ /* 0x000fea0003800000 */
.L_x_7690:
[----:B------:R-:W-:Y:S01]  /*ee20*/  STG.E.64 desc[UR36][R2.64], R16 ;  /* 0x0000001002007986 */ /* 0x000fe2000c101b24 */
[----:B------:R-:W-:Y:S05]  /*ee30*/  EXIT ;  /* 0x000000000000794d */ /* 0x000fea0003800000 */
.L_x_7688:
[----:B------:R-:W-:Y:S01]  /*ee40*/  ISETP.NE.AND P0, PT, RZ, UR38, PT ;  /* 0x00000026ff007c0c */ /* 0x000fe2000bf05270 */
[----:B------:R-:W-:Y:S02]  /*ee50*/  ULDC.U8 UR4, c[0x0][0x629] ;  /* 0x00018a4000047ab9 */ /* 0x000fe40000000000 */
[----:B------:R-:W-:-:S10]  /*ee60*/  ISETP.NE.AND P1, PT, RZ, UR4, PT ;  /* 0x00000004ff007c0c */ /* 0x000fd4000bf25270 */
[----:B------:R-:W-:Y:S05]  /*ee70*/  @!P0 BRA `(.L_x_7692) ;  /* 0x0000000000088947 */ /* 0x000fea0003800000 */
[----:B------:R-:W0:Y:S02]  /*ee80*/  LDG.E.64 R2, desc[UR36][R4.64] ;  /* 0x0000002404027981 */ /* 0x000e24000c1e1b00 */
[----:B0-----:R-:W-:-:S11]  /*ee90*/  DADD R16, R16, R2 ;  /* 0x0000000010107229 */ /* 0x001fd60000000002 */
.L_x_7692:
        /* <DEDUP_REMOVED lines=20> */
.L_x_7694:
[----:B------:R-:W-:Y:S02]  /*efe0*/  ULDC.64 UR4, c[0x0][0x5f8] ;  /* 0x00017e0000047ab9 */ /* 0x000fe40000000a00 */
[----:B------:R-:W-:-:S05]  /*eff0*/  IADD3 R18, P0, R18, UR4, RZ ;  /* 0x0000000412127c10 */ /* 0x000fca000ff1e0ff */
[----:B------:R-:W-:-:S05]  /*f000*/  IMAD.X R19, RZ, RZ, UR5, P0 ;  /* 0x00000005ff137e24 */ /* 0x000fca00080e06ff */
[----:B------:R-:W-:Y:S01]  /*f010*/  STG.E.64 desc[UR36][R18.64], R16 ;  /* 0x0000001012007986 */ /* 0x000fe2000c101b24 */
[----:B------:R-:W-:Y:S05]  /*f020*/  EXIT ;  /* 0x000000000000794d */ /* 0x000fea0003800000 */
.L_x_7693:
[----:B------:R-:W-:Y:S01]  /*f030*/  STG.E.64 desc[UR36][R4.64], R16 ;  /* 0x0000001004007986 */ /* 0x000fe2000c101b24 */
[----:B------:R-:W-:Y:S05]  /*f040*/  EXIT ;  /* 0x000000000000794d */ /* 0x000fea0003800000 */
.L_x_7668:
        /* <DEDUP_REMOVED lines=23> */
.L_x_7696:
        /* <DEDUP_REMOVED lines=20> */
.L_x_7698:
[----:B------:R-:W-:Y:S02]  /*f300*/  ULDC.64 UR4, c[0x0][0x5f8] ;  /* 0x00017e0000047ab9 */ /* 0x000fe40000000a00 */
[----:B------:R-:W-:-:S04]  /*f310*/  IADD3 R18, P0, R18, UR4, RZ ;  /* 0x0000000412127c10 */ /* 0x000fc8000ff1e0ff */
[----:B------:R-:W-:-:S05]  /*f320*/  IADD3.X R19, RZ, UR5, RZ, P0, !PT ;  /* 0x00000005ff137c10 */ /* 0x000fca00087fe4ff */
[----:B------:R-:W-:Y:S01]  /*f330*/  STG.E.64 desc[UR36][R18.64], R16 ;  /* 0x0000001012007986 */ /* 0x000fe2000c101b24 */
[----:B------:R-:W-:Y:S05]  /*f340*/  EXIT ;  /* 0x000000000000794d */ /* 0x000fea0003800000 */
.L_x_7697:
[----:B------:R-:W-:Y:S01]  /*f350*/  STG.E.64 desc[UR36][R2.64], R16 ;  /* 0x0000001002007986 */ /* 0x000fe2000c101b24 */
[----:B------:R-:W-:Y:S05]  /*f360*/  EXIT ;  /* 0x000000000000794d */ /* 0x000fea0003800000 */
.L_x_7695:
[----:B------:R-:W-:Y:S01]  /*f370*/  ISETP.NE.AND P0, PT, RZ, UR38, PT ;  /* 0x00000026ff007c0c */ /* 0x000fe2000bf05270 */
[----:B------:R-:W-:Y:S02]  /*f380*/  ULDC.U8 UR4, c[0x0][0x629] ;  /* 0x00018a4000047ab9 */ /* 0x000fe40000000000 */
[----:B------:R-:W-:-:S10]  /*f390*/  ISETP.NE.AND P1, PT, RZ, UR4, PT ;  /* 0x00000004ff007c0c */ /* 0x000fd4000bf25270 */
[----:B------:R-:W-:Y:S05]  /*f3a0*/  @!P0 BRA `(.L_x_7699) ;  /* 0x0000000000088947 */ /* 0x000fea0003800000 */
[----:B------:R-:W2:Y:S02]  /*f3b0*/  LDG.E.64 R2, desc[UR36][R4.64] ;  /* 0x0000002404027981 */ /* 0x000ea4000c1e1b00 */
[----:B--2---:R-:W-:-:S11]  /*f3c0*/  DADD R16, R16, R2 ;  /* 0x0000000010107229 */ /* 0x004fd60000000002 */
.L_x_7699:
        /* <DEDUP_REMOVED lines=20> */
.L_x_7701:
[----:B------:R-:W-:Y:S02]  /*f510*/  ULDC.64 UR4, c[0x0][0x5f8] ;  /* 0x00017e0000047ab9 */ /* 0x000fe40000000a00 */
[----:B------:R-:W-:-:S04]  /*f520*/  IADD3 R18, P0, R18, UR4, RZ ;  /* 0x0000000412127c10 */ /* 0x000fc8000ff1e0ff */
[----:B------:R-:W-:-:S05]  /*f530*/  IADD3.X R19, RZ, UR5, RZ, P0, !PT ;  /* 0x00000005ff137c10 */ /* 0x000fca00087fe4ff */
[----:B------:R-:W-:Y:S01]  /*f540*/  STG.E.64 desc[UR36][R18.64], R16 ;  /* 0x0000001012007986 */ /* 0x000fe2000c101b24 */
[----:B------:R-:W-:Y:S05]  /*f550*/  EXIT ;  /* 0x000000000000794d */ /* 0x000fea0003800000 */
.L_x_7700:
[----:B------:R-:W-:Y:S01]  /*f560*/  STG.E.64 desc[UR36][R4.64], R16 ;  /* 0x0000001004007986 */ /* 0x000fe2000c101b24 */
[----:B------:R-:W-:Y:S05]  /*f570*/  EXIT ;  /* 0x000000000000794d */ /* 0x000fea0003800000 */
.L_x_7702:
        /* <DEDUP_REMOVED lines=16> */
.L_x_9878:


//--------------------- .text._ZN2at6native13reduce_kernelILi256ELi2ENS0_8ReduceOpIdNS0_14func_wrapper_tIdZNS0_11sum_functorIdddEclERNS_14TensorIteratorEEUlddE_EEjdLi4ELi4EEEEEvT1_ --------------------------
	.section	.text._ZN2at6native13reduce_kernelILi256ELi2ENS0_8ReduceOpIdNS0_14func_wrapper_tIdZNS0_11sum_functorIdddEclERNS_14TensorIteratorEEUlddE_EEjdLi4ELi4EEEEEvT1_,"ax",@progbits
	.align	128
        .global         _ZN2at6native13reduce_kernelILi256ELi2ENS0_8ReduceOpIdNS0_14func_wrapper_tIdZNS0_11sum_functorIdddEclERNS_14TensorIteratorEEUlddE_EEjdLi4ELi4EEEEEvT1_
        .type           _ZN2at6native13reduce_kernelILi256ELi2ENS0_8ReduceOpIdNS0_14func_wrapper_tIdZNS0_11sum_functorIdddEclERNS_14TensorIteratorEEUlddE_EEjdLi4ELi4EEEEEvT1_,@function
        .size           _ZN2at6native13reduce_kernelILi256ELi2ENS0_8ReduceOpIdNS0_14func_wrapper_tIdZNS0_11sum_functorIdddEclERNS_14TensorIteratorEEUlddE_EEjdLi4ELi4EEEEEvT1_,(.L_x_9879 - _ZN2at6native13reduce_kernelILi256ELi2ENS0_8ReduceOpIdNS0_14func_wrapper_tIdZNS0_11sum_functorIdddEclERNS_14TensorIteratorEEUlddE_EEjdLi4ELi4EEEEEvT1_)
        .other          _ZN2at6native13reduce_kernelILi256ELi2ENS0_8ReduceOpIdNS0_14func_wrapper_tIdZNS0_11sum_functorIdddEclERNS_14TensorIteratorEEUlddE_EEjdLi4ELi4EEEEEvT1_,@"STO_CUDA_ENTRY STV_DEFAULT"
_ZN2at6native13reduce_kernelILi256ELi2ENS0_8ReduceOpIdNS0_14func_wrapper_tIdZNS0_11sum_functorIdddEclERNS_14TensorIteratorEEUlddE_EEjdLi4ELi4EEEEEvT1_:
.text._ZN2at6native13reduce_kernelILi256ELi2ENS0_8ReduceOpIdNS0_14func_wrapper_tIdZNS0_11sum_functorIdddEclERNS_14TensorIteratorEEUlddE_EEjdLi4ELi4EEEEEvT1_:
        /* <DEDUP_REMOVED lines=288> */
.L_x_7703:
        /* <DEDUP_REMOVED lines=44> */
.L_x_7707:
        /* <DEDUP_REMOVED lines=26> */
.L_x_7713:
[----:B------:R-:W-:Y:S05]  /*1660*/  BSYNC B2 ;  /* 0x0000000000027941 */ /* 0x000fea0003800000 */
.L_x_7712:
        /* <DEDUP_REMOVED lines=10> */
.L_x_7711:
[----:B------:R-:W-:Y:S05]  /*1710*/  BSYNC B1 ;  /* 0x0000000000017941 */ /* 0x000fea0003800000 */
.L_x_7710:
[----:B------:R-:W0:Y:S01]  /*1720*/  LDC R7, c[0x0][0x224] ;  /* 0x00008900ff077b82 */ /* 0x000e220000000800 */
[----:B------:R-:W-:-:S04]  /*1730*/  IADD3 R3, P0, -R8, 0x4, RZ ;  /* 0x0000000408037810 */ /* 0x000fc80007f1e1ff */
[----:B------:R-:W-:Y:S01]  /*1740*/  LEA R22, P1, R3, R22, 0x3 ;  /* 0x0000001603167211 */ /* 0x000fe200078218ff */
[----:B------:R-:W-:-:S05]  /*1750*/  IMAD.X R6, RZ, RZ, -0x1, P0 ;  /* 0xffffffffff067424 */ /* 0x000fca00000e06ff */
[----:B------:R-:W-:Y:S02]  /*1760*/  LEA.HI.X R23, R3, R23, R6, 0x3, P1 ;  /* 0x0000001703177211 */ /* 0x000fe400008f1c06 */
[----:B0-----:R-:W-:-:S07]  /*1770*/  IADD3 R0, R8, -0x4, R7 ;  /* 0xfffffffc08007810 */ /* 0x001fce0007ffe007 */
.L_x_7709:
[----:B------:R-:W-:Y:S05]  /*1780*/  BSYNC B0 ;  /* 0x0000000000007941 */ /* 0x000fea0003800000 */
.L_x_7708:
        /* <DEDUP_REMOVED lines=18> */
[--C-:B------:R-:W-:Y:S01]  /*18b0*/  IMAD.MOV.U32 R14, RZ, RZ, R4.reuse ;  /* 0x000000ffff0e7224 */ /* 0x100fe200078e0004 */
[-C--:B------:R-:W-:Y:S01]  /*18c0*/  MOV R15, R5.reuse ;  /* 0x00000005000f7202 */ /* 0x080fe20000000f00 */
[----:B------:R-:W-:Y:S01]  /*18d0*/  IMAD.MOV.U32 R20, RZ, RZ, R4 ;  /* 0x000000ffff147224 */ /* 0x000fe200078e0004 */
[----:B------:R-:W-:-:S07]  /*18e0*/  MOV R21, R5 ;  /* 0x0000000500157202 */ /* 0x000fce0000000f00 */
.L_x_7716:
        /* <DEDUP_REMOVED lines=12> */
.L_x_7715:
[----:B------:R-:W-:Y:S05]  /*19b0*/  BSYNC B0 ;  /* 0x0000000000007941 */ /* 0x000fea0003800000 */
.L_x_7714:
        /* <DEDUP_REMOVED lines=8> */
.L_x_7718:
[----:B------:R-:W-:Y:S05]  /*1a40*/  BSYNC B0 ;  /* 0x0000000000007941 */ /* 0x000fea0003800000 */
.L_x_7717:
        /* <DEDUP_REMOVED lines=10> */
[----:B--2---:R-:W-:-:S11]  /*1af0*/  DADD R12, R12, R22 ;  /* 0x000000000c0c7229 */ /* 0x004fd60000000016 */
.L_x_7720:
[----:B------:R-:W-:Y:S05]  /*1b00*/  BSYNC B0 ;  /* 0x0000000000007941 */ /* 0x000fea0003800000 */
.L_x_7719:
[----:B------:R-:W-:Y:S01]  /*1b10*/  DADD R12, R20, R12 ;  /* 0x00000000140c7229 */ /* 0x000fe2000000000c */
[----:B------:R-:W-:-:S07]  /*1b20*/  CS2R R26, SRZ ;  /* 0x00000000001a7805 */ /* 0x000fce000001ff00 */
[----:B------:R-:W-:-:S08]  /*1b30*/  DADD R12, R12, R14 ;  /* 0x000000000c0c7229 */ /* 0x000fd0000000000e */
[----:B------:R-:W-:Y:S01]  /*1b40*/  DADD R24, R12, R24 ;  /* 0x000000000c187229 */ /* 0x000fe20000000018 */
[----:B------:R-:W-:Y:S10]  /*1b50*/  BRA `(.L_x_7705) ;  /* 0x0000009800507947 */ /* 0x000ff40003800000 */
.L_x_7706:
        /* <DEDUP_REMOVED lines=44> */
.L_x_7729:
        /* <DEDUP_REMOVED lines=287> */
.L_x_7725:
        /* <DEDUP_REMOVED lines=242> */
.L_x_7726:
        /* <DEDUP_REMOVED lines=241> */
.L_x_7727:
[----:B------:R-:W-:-:S04]  /*4e40*/  LOP3.LUT R5, R4, 0xfffffff0, RZ, 0xc0, !PT ;  /* 0xfffffff004057812 */ /* 0x000fc800078ec0ff */
[----:B------:R-:W-:-:S04]  /*4e50*/  IADD3 R4, P1, R22, R5, RZ ;  /* 0x0000000516047210 */ /* 0x000fc80007f3e0ff */
[----:B------:R-:W-:-:S06]  /*4e60*/  IADD3.X R5, RZ, R23, RZ, P1, !PT ;  /* 0x00000017ff057210 */ /* 0x000fcc0000ffe4ff */
[----:B------:R-:W5:Y:S01]  /*4e70*/  LDG.E.128 R4, desc[UR60][R4.64] ;  /* 0x0000003c04047981 */ /* 0x000f62000c1e1d00 */
        /* <DEDUP_REMOVED lines=234> */
.L_x_7728:
[----:B------:R-:W-:Y:S01]  /*5d20*/  LOP3.LUT R3, R3, 0xfffffff0, RZ, 0xc0, !PT ;  /* 0xfffffff003037812 */ /* 0x000fe200078ec0ff */
[----:B------:R-:W-:-:S03]  /*5d30*/  ULDC UR4, c[0x0][0x224] ;  /* 0x0000890000047ab9 */ /* 0x000fc60000000800 */
[----:B------:R-:W-:-:S05]  /*5d40*/  IADD3 R24, P1, R22, R3, RZ ;  /* 0x0000000316187210 */ /* 0x000fca0007f3e0ff */
[----:B------:R-:W-:-:S06]  /*5d50*/  IMAD.X R25, RZ, RZ, R23, P1 ;  /* 0x000000ffff197224 */ /* 0x000fcc00008e0617 */
[----:B------:R-:W2:Y:S01]  /*5d60*/  LDG.E.128 R24, desc[UR60][R24.64] ;  /* 0x0000003c18187981 */ /* 0x000ea2000c1e1d00 */
[----:B------:R-:W-:Y:S01]  /*5d70*/  IADD3 R3, R37, R0, RZ ;  /* 0x0000000025037210 */ /* 0x000fe20007ffe0ff */
[----:B------:R-:W-:Y:S01]  /*5d80*/  IMAD.U32 R36, RZ, RZ, UR4 ;  /* 0x00000004ff247e24 */ /* 0x000fe2000f8e00ff */
[----:B-----5:R-:W-:Y:S02]  /*5d90*/  DADD R28, R12, R28 ;  /* 0x000000000c1c7229 */ /* 0x020fe4000000001c */
[----:B------:R-:W-:Y:S01]  /*5da0*/  DADD R30, R14, R30 ;  /* 0x000000000e1e7229 */ /* 0x000fe2000000001e */
[----:B------:R-:W-:Y:S01]  /*5db0*/  IMAD R37, R0, 0x3, R3 ;  /* 0x0000000300257824 */ /* 0x000fe200078e0203 */
[----:B------:R-:W-:Y:S02]  /*5dc0*/  DADD R32, R8, R32 ;  /* 0x0000000008207229 */ /* 0x000fe40000000020 */
[----:B------:R-:W-:Y:S02]  /*5dd0*/  DADD R34, R10, R34 ;  /* 0x000000000a227229 */ /* 0x000fe40000000022 */
[----:B------:R-:W-:Y:S01]  /*5de0*/  ISETP.GE.U32.AND P1, PT, R37, R36, PT ;  /* 0x000000242500720c */ /* 0x000fe20003f26070 */
[----:B------:R-:W-:-:S02]  /*5df0*/  DADD R38, R4, R38 ;  /* 0x0000000004267229 */ /* 0x000fc40000000026 */
[----:B------:R-:W-:Y:S02]  /*5e00*/  DADD R40, R6, R40 ;  /* 0x0000000006287229 */ /* 0x000fe40000000028 */
[----:B--2---:R-:W-:Y:S02]  /*5e10*/  DADD R20, R24, R20 ;  /* 0x0000000018147229 */ /* 0x004fe40000000014 */
[----:B------:R-:W-:-:S06]  /*5e20*/  DADD R42, R26, R42 ;  /* 0x000000001a2a7229 */ /* 0x000fcc000000002a */
[----:B------:R-:W-:Y:S05]  /*5e30*/  @!P1 BRA `(.L_x_7729) ;  /* 0xffffffbc00f89947 */ /* 0x000fea000383ffff */
[----:B------:R-:W-:Y:S05]  /*5e40*/  BSYNC B1 ;  /* 0x0000000000017941 */ /* 0x000fea0003800000 */
.L_x_7724:
[----:B------:R-:W-:Y:S05]  /*5e50*/  BSYNC B0 ;  /* 0x0000000000007941 */ /* 0x000fea0003800000 */
.L_x_7723:
        /* <DEDUP_REMOVED lines=280> */
.L_x_7732:
        /* <DEDUP_REMOVED lines=281> */
.L_x_7733:
        /* <DEDUP_REMOVED lines=281> */
.L_x_7734:
        /* <DEDUP_REMOVED lines=281> */
.L_x_7735:
[----:B------:R-:W-:-:S04]  /*a490*/  LOP3.LUT R25, R24, 0xfffffff0, RZ, 0xc0, !PT ;  /* 0xfffffff018197812 */ /* 0x000fc800078ec0ff */
[----:B------:R-:W-:-:S04]  /*a4a0*/  IADD3 R24, P1, R22, R25, RZ ;  /* 0x0000001916187210 */ /* 0x000fc80007f3e0ff */
[----:B------:R-:W-:-:S06]  /*a4b0*/  IADD3.X R25, RZ, R23, RZ, P1, !PT ;  /* 0x00000017ff197210 */ /* 0x000fcc0000ffe4ff */
[----:B------:R-:W5:Y:S03]  /*a4c0*/  LDG.E.128 R24, desc[UR60][R24.64] ;  /* 0x0000003c18187981 */ /* 0x000f66000c1e1d00 */
.L_x_7731:
[----:B------:R-:W-:Y:S05]  /*a4d0*/  BSYNC B0 ;  /* 0x0000000000007941 */ /* 0x000fea0003800000 */
.L_x_7730:
        /* <DEDUP_REMOVED lines=18> */
.L_x_7737:
[----:B------:R-:W-:Y:S05]  /*a600*/  BSYNC B0 ;  /* 0x0000000000007941 */ /* 0x000fea0003800000 */
.L_x_7736:
[----:B------:R-:W-:Y:S02]  /*a610*/  DADD R30, R34, R30 ;  /* 0x00000000221e7229 */ /* 0x000fe4000000001e */
[----:B------:R-:W-:-:S06]  /*a620*/  DADD R28, R32, R28 ;  /* 0x00000000201c7229 */ /* 0x000fcc000000001c */
[----:B------:R-:W-:Y:S02]  /*a630*/  DADD R30, R30, R40 ;  /* 0x000000001e1e7229 */ /* 0x000fe40000000028 */
[----:B------:R-:W-:-:S06]  /*a640*/  DADD R28, R28, R38 ;  /* 0x000000001c1c7229 */ /* 0x000fcc0000000026 */
[----:B-----5:R-:W-:Y:S02]  /*a650*/  DADD R26, R30, R42 ;  /* 0x000000001e1a7229 */ /* 0x020fe4000000002a */
[----:B------:R-:W-:Y:S01]  /*a660*/  DADD R24, R28, R20 ;  /* 0x000000001c187229 */ /* 0x000fe20000000014 */
[----:B------:R-:W-:Y:S10]  /*a670*/  BRA `(.L_x_7705) ;  /* 0x0000000c00887947 */ /* 0x000ff40003800000 */
.L_x_7722:
[----:B------:R-:W-:Y:S01]  /*a680*/  ISETP.GE.U32.AND P0, PT, R5, R36, PT ;  /* 0x000000240500720c */ /* 0x000fe20003f06070 */
        /* <DEDUP_REMOVED lines=10> */
[----:B------:R-:W-:Y:S02]  /*a730*/  MOV R6, R20 ;  /* 0x0000001400067202 */ /* 0x000fe40000000f00 */
        /* <DEDUP_REMOVED lines=12> */
[-C--:B------:R-:W-:Y:S02]  /*a800*/  MOV R4, R20.reuse ;  /* 0x0000001400047202 */ /* 0x080fe40000000f00 */
[----:B------:R-:W-:-:S02]  /*a810*/  MOV R6, R20 ;  /* 0x0000001400067202 */ /* 0x000fc40000000f00 */
[-C--:B------:R-:W-:Y:S02]  /*a820*/  MOV R7, R21.reuse ;  /* 0x0000001500077202 */ /* 0x080fe40000000f00 */
[----:B------:R-:W-:-:S07]  /*a830*/  MOV R27, R21 ;  /* 0x00000015001b7202 */ /* 0x000fce0000000f00 */
.L_x_7740:
        /* <DEDUP_REMOVED lines=32> */
.L_x_7739:
[----:B------:R-:W-:Y:S05]  /*aa40*/  BSYNC B0 ;  /* 0x0000000000007941 */ /* 0x000fea0003800000 */
.L_x_7738:
        /* <DEDUP_REMOVED lines=27> */
.L_x_7742:
[----:B------:R-:W-:Y:S05]  /*ac00*/  BSYNC B0 ;  /* 0x0000000000007941 */ /* 0x000fea0003800000 */
.L_x_7741:
        /* <DEDUP_REMOVED lines=18> */
.L_x_7744:
[----:B------:R-:W-:Y:S05]  /*ad30*/  BSYNC B0 ;  /* 0x0000000000007941 */ /* 0x000fea0003800000 */
.L_x_7743:
[----:B------:R-:W-:Y:S02]  /*ad40*/  DADD R4, R20, R4 ;  /* 0x0000000014047229 */ /* 0x000fe40000000004 */
[----:B------:R-:W-:-:S06]  /*ad50*/  DADD R6, R26, R6 ;  /* 0x000000001a067229 */ /* 0x000fcc0000000006 */
[----:B------:R-:W-:Y:S02]  /*ad60*/  DADD R4, R4, R40 ;  /* 0x0000000004047229 */ /* 0x000fe40000000028 */
[----:B------:R-:W-:-:S06]  /*ad70*/  DADD R6, R6, R38 ;  /* 0x0000000006067229 */ /* 0x000fcc0000000026 */
[----:B------:R-:W-:Y:S02]  /*ad80*/  DADD R26, R4, R42 ;  /* 0x00000000041a7229 */ /* 0x000fe4000000002a */
[----:B------:R-:W-:Y:S01]  /*ad90*/  DADD R24, R6, R24 ;  /* 0x0000000006187229 */ /* 0x000fe20000000018 */
[----:B------:R-:W-:Y:S10]  /*ada0*/  BRA `(.L_x_7705) ;  /* 0x0000000400bc7947 */ /* 0x000ff40003800000 */
.L_x_7721:
        /* <DEDUP_REMOVED lines=15> */
[-C--:B------:R-:W-:Y:S02]  /*aea0*/  MOV R6, R4.reuse ;  /* 0x0000000400067202 */ /* 0x080fe40000000f00 */
        /* <DEDUP_REMOVED lines=17> */
.L_x_7747:
        /* <DEDUP_REMOVED lines=28> */
.L_x_7746:
[----:B------:R-:W-:Y:S05]  /*b180*/  BSYNC B0 ;  /* 0x0000000000007941 */ /* 0x000fea0003800000 */
.L_x_7745:
        /* <DEDUP_REMOVED lines=23> */
.L_x_7749:
[----:B------:R-:W-:Y:S05]  /*b300*/  BSYNC B0 ;  /* 0x0000000000007941 */ /* 0x000fea0003800000 */
.L_x_7748:
        /* <DEDUP_REMOVED lines=18> */
.L_x_7751:
[----:B------:R-:W-:Y:S05]  /*b430*/  BSYNC B0 ;  /* 0x0000000000007941 */ /* 0x000fea0003800000 */
.L_x_7750:
[----:B------:R-:W-:Y:S02]  /*b440*/  DADD R4, R20, R4 ;  /* 0x0000000014047229 */ /* 0x000fe40000000004 */
[----:B------:R-:W-:-:S06]  /*b450*/  DADD R6, R26, R6 ;  /* 0x000000001a067229 */ /* 0x000fcc0000000006 */
[----:B------:R-:W-:Y:S02]  /*b460*/  DADD R4, R4, R40 ;  /* 0x0000000004047229 */ /* 0x000fe40000000028 */
[----:B------:R-:W-:-:S06]  /*b470*/  DADD R6, R6, R38 ;  /* 0x0000000006067229 */ /* 0x000fcc0000000026 */
[----:B------:R-:W-:Y:S02]  /*b480*/  DADD R26, R4, R42 ;  /* 0x00000000041a7229 */ /* 0x000fe4000000002a */
[----:B------:R-:W-:-:S11]  /*b490*/  DADD R24, R6, R24 ;  /* 0x0000000006187229 */ /* 0x000fd60000000018 */
.L_x_7705:
[----:B------:R-:W-:Y:S05]  /*b4a0*/  BSYNC B6 ;  /* 0x0000000000067941 */ /* 0x000fea0003800000 */
.L_x_7704:
        /* <DEDUP_REMOVED lines=15> */
.L_x_7753:
[----:B------:R-:W-:Y:S01]  /*b5a0*/  IADD3 R5, R2, R0, RZ ;  /* 0x0000000002057210 */ /* 0x000fe20007ffe0ff */
[----:B------:R-:W-:Y:S05]  /*b5b0*/  WARPSYNC.ALL ;  /* 0x0000000000007948 */ /* 0x000fea0003800000 */
[----:B------:R-:W-:Y:S01]  /*b5c0*/  BAR.SYNC.DEFER_BLOCKING 0x0 ;  /* 0x0000000000007b1d */ /* 0x000fe20000010000 */
[----:B------:R-:W-:-:S04]  /*b5d0*/  ISETP.GE.U32.AND P0, PT, R5, R10, PT ;  /* 0x0000000a0500720c */ /* 0x000fc80003f06070 */
[----:B------:R-:W-:-:S13]  /*b5e0*/  ISETP.GE.U32.OR P0, PT, R2, R0, P0 ;  /* 0x000000000200720c */ /* 0x000fda0000706470 */
[----:B------:R-:W-:-:S04]  /*b5f0*/  @!P0 IMAD R4, R5, R8, R17 ;  /* 0x0000000805048224 */ /* 0x000fc800078e0211 */
[----:B------:R-:W-:-:S06]  /*b600*/  @!P0 IMAD R4, R4, 0x10, R3 ;  /* 0x0000001004048824 */ /* 0x000fcc00078e0203 */
[----:B------:R-:W1:Y:S02]  /*b610*/  @!P0 LDS.128 R4, [R4] ;  /* 0x0000000004048984 */ /* 0x000e640000000c00 */
[----:B-12---:R-:W-:Y:S02]  /*b620*/  @!P0 DADD R24, R24, R4 ;  /* 0x0000000018188229 */ /* 0x006fe40000000004 */
[----:B------:R-:W-:-:S07]  /*b630*/  @!P0 DADD R26, R26, R6 ;  /* 0x000000001a1a8229 */ /* 0x000fce0000000006 */
[----:B------:R2:W-:Y:S01]  /*b640*/  @!P0 STS.128 [R9], R24 ;  /* 0x0000001809008388 */ /* 0x0005e20000000c00 */
[----:B------:R-:W-:Y:S02]  /*b650*/  ISETP.GT.AND P0, PT, R0, 0x1, PT ;  /* 0x000000010000780c */ /* 0x000fe40003f04270 */
[----:B------:R-:W-:-:S11]  /*b660*/  SHF.R.S32.HI R0, RZ, 0x1, R0 ;  /* 0x00000001ff007819 */ /* 0x000fd60000011400 */
[----:B------:R-:W-:Y:S05]  /*b670*/  @P0 BRA `(.L_x_7753) ;  /* 0xfffffffc00c80947 */ /* 0x000fea000383ffff */
.L_x_7752:
[----:B------:R-:W-:Y:S02]  /*b680*/  ULDC UR4, c[0x0][0x238] ;  /* 0x00008e0000047ab9 */ /* 0x000fe40000000800 */
[----:B------:R-:W-:-:S13]  /*b690*/  ISETP.NE.AND P0, PT, RZ, UR4, PT ;  /* 0x00000004ff007c0c */ /* 0x000fda000bf05270 */
[----:B------:R-:W-:Y:S05]  /*b6a0*/  @!P0 BRA `(.L_x_7754) ;  /* 0x0000000000b48947 */ /* 0x000fea0003800000 */
[----:B-12--5:R-:W1:Y:S02]  /*b6b0*/  LDC R9, c[0x0][RZ] ;  /* 0x00000000ff097b82 */ /* 0x026e640000000800 */
[----:B-1----:R-:W-:Y:S02]  /*b6c0*/  ISETP.GT.AND P0, PT, R9, 0x20, PT ;  /* 0x000000200900780c */ /* 0x002fe40003f04270 */
[----:B------:R-:W-:-:S11]  /*b6d0*/  MOV R0, R9 ;  /* 0x0000000900007202 */ /* 0x000fd60000000f00 */
        /* <DEDUP_REMOVED lines=14> */
.L_x_7756:
[----:B------:R-:W-:Y:S01]  /*b7c0*/  IADD3 R4, R17, R0, RZ ;  /* 0x0000000011047210 */ /* 0x000fe20007ffe0ff */
[----:B------:R-:W-:Y:S05]  /*b7d0*/  WARPSYNC.ALL ;  /* 0x0000000000007948 */ /* 0x000fea0003800000 */
[----:B------:R-:W-:Y:S01]  /*b7e0*/  BAR.SYNC.DEFER_BLOCKING 0x0 ;  /* 0x0000000000007b1d */ /* 0x000fe20000010000 */
        /* <DEDUP_REMOVED lines=11> */
.L_x_7755:
[----:B------:R-:W-:Y:S01]  /*b8a0*/  ISETP.GE.AND P0, PT, R0, 0x2, PT ;  /* 0x000000020000780c */ /* 0x000fe20003f06270 */
[----:B------:R-:W-:Y:S05]  /*b8b0*/  WARPSYNC.ALL ;  /* 0x0000000000007948 */ /* 0x000fea0003800000 */
[----:B------:R-:W-:Y:S07]  /*b8c0*/  BAR.SYNC.DEFER_BLOCKING 0x0 ;  /* 0x0000000000007b1d */ /* 0x000fee0000010000 */
[----:B------:R-:W-:Y:S05]  /*b8d0*/  @!P0 BRA `(.L_x_7754) ;  /* 0x0000000000288947 */ /* 0x000fea0003800000 */
[----:B-1----:R-:W-:-:S07]  /*b8e0*/  MOV R3, 0x1 ;  /* 0x0000000100037802 */ /* 0x002fce0000000f00 */
.L_x_7757:
        /* <DEDUP_REMOVED lines=9> */
.L_x_7754:
[----:B-----5:R-:W3:Y:S01]  /*b980*/  LDC R10, c[0x0][0x3f4] ;  /* 0x0000fd00ff0a7b82 */ /* 0x020ee20000000800 */
[----:B------:R-:W-:Y:S01]  /*b990*/  IMAD.MOV.U32 R16, RZ, RZ, RZ ;  /* 0x000000ffff107224 */ /* 0x000fe200078e00ff */
[----:B0-----:R-:W-:Y:S02]  /*b9a0*/  MOV R22, RZ ;  /* 0x000000ff00167202 */ /* 0x001fe40000000f00 */
[----:B---3--:R-:W-:-:S13]  /*b9b0*/  ISETP.NE.AND P1, PT, R10, RZ, PT ;  /* 0x000000ff0a00720c */ /* 0x008fda0003f25270 */
        /* <DEDUP_REMOVED lines=274> */
.L_x_7758:
        /* <DEDUP_REMOVED lines=278> */
.L_x_7759:
[----:B------:R-:W-:Y:S01]  /*dc40*/  ULDC.64 UR6, c[0x0][0x608] ;  /* 0x0001820000067ab9 */ /* 0x000fe20000000a00 */
[----:B------:R-:W-:Y:S02]  /*dc50*/  CS2R R4, SRZ ;  /* 0x0000000000047805 */ /* 0x000fe4000001ff00 */
[----:B------:R-:W-:Y:S01]  /*dc60*/  ISETP.NE.U32.AND P0, PT, RZ, UR6, PT ;  /* 0x00000006ff007c0c */ /* 0x000fe2000bf05070 */
[----:B-1----:R-:W-:Y:S01]  /*dc70*/  IMAD.MOV.U32 R3, RZ, RZ, RZ ;  /* 0x000000ffff037224 */ /* 0x002fe200078e00ff */
[----:B------:R-:W-:Y:S02]  /*dc80*/  IADD3 R8, P2, R16, UR4, RZ ;  /* 0x0000000410087c10 */ /* 0x000fe4000ff5e0ff */
[----:B------:R-:W-:Y:S02]  /*dc90*/  ISETP.NE.AND.EX P0, PT, RZ, UR7, PT, P0 ;  /* 0x00000007ff007c0c */ /* 0x000fe4000bf05300 */
[----:B--2---:R-:W-:-:S11]  /*dca0*/  IADD3.X R9, RZ, UR5, RZ, P2, !PT ;  /* 0x00000005ff097c10 */ /* 0x004fd600097fe4ff */
        /* <DEDUP_REMOVED lines=290> */
.L_x_7761:
        /* <DEDUP_REMOVED lines=277> */
.L_x_7762:
        /* <DEDUP_REMOVED lines=16> */
.L_x_7764:
[----:B------:R-:W-:Y:S05]  /*10120*/  BSYNC B0 ;  /* 0x0000000000007941 */ /* 0x000fea0003800000 */
.L_x_7763:
        /* <DEDUP_REMOVED lines=15> */
.L_x_7766:
[----:B------:R-:W-:Y:S05]  /*10220*/  BSYNC B0 ;  /* 0x0000000000007941 */ /* 0x000fea0003800000 */
.L_x_7765:
        /* <DEDUP_REMOVED lines=35> */
.L_x_7768:
[----:B------:R-:W-:Y:S05]  /*10460*/  BSYNC B0 ;  /* 0x0000000000007941 */ /* 0x000fea0003800000 */
.L_x_7767:
        /* <DEDUP_REMOVED lines=38> */
.L_x_7773:
        /* <DEDUP_REMOVED lines=10> */
.L_x_7772:
[----:B------:R-:W-:Y:S05]  /*10770*/  BRA `(.L_x_7771) ;  /* 0x00000000005c7947 */ /* 0x000fea0003800000 */
.L_x_7770:
        /* <DEDUP_REMOVED lines=13> */
.L_x_7774:
        /* <DEDUP_REMOVED lines=10> */
.L_x_7771:
[----:B------:R-:W-:Y:S05]  /*108f0*/  BSYNC B0 ;  /* 0x0000000000007941 */ /* 0x000fea0003800000 */
.L_x_7769:
        /* <DEDUP_REMOVED lines=13> */
.L_x_7776:
        /* <DEDUP_REMOVED lines=13> */
.L_x_7775:
        /* <DEDUP_REMOVED lines=10> */
.L_x_7779:
        /* <DEDUP_REMOVED lines=13> */
.L_x_7778:
[----:B------:R-:W-:Y:S01]  /*10c10*/  BAR.SYNC.DEFER_BLOCKING 0x0 ;  /* 0x0000000000007b1d */ /* 0x000fe20000010000 */
[----:B------:R-:W-:-:S13]  /*10c20*/  ISETP.GE.AND P0, PT, R0, 0x2, PT ;  /* 0x000000020000780c */ /* 0x000fda0003f06270 */
[----:B------:R-:W-:Y:S05]  /*10c30*/  @!P0 BRA `(.L_x_7777) ;  /* 0x0000000000288947 */ /* 0x000fea0003800000 */
[----:B------:R-:W-:-:S07]  /*10c40*/  MOV R15, 0x1 ;  /* 0x00000001000f7802 */ /* 0x000fce0000000f00 */
.L_x_7780:
        /* <DEDUP_REMOVED lines=9> */
.L_x_7777:
        /* <DEDUP_REMOVED lines=13> */
.L_x_7782:
        /* <DEDUP_REMOVED lines=21> */
.L_x_7784:
        /* <DEDUP_REMOVED lines=22> */
.L_x_7785:
[----:B------:R-:W-:Y:S02]  /*11060*/  ULDC.64 UR4, c[0x0][0x5f8] ;  /* 0x00017e0000047ab9 */ /* 0x000fe40000000a00 */
[----:B------:R-:W-:-:S04]  /*11070*/  IADD3 R16, P0, R16, UR4, RZ ;  /* 0x0000000410107c10 */ /* 0x000fc8000ff1e0ff */
[----:B------:R-:W-:-:S05]  /*11080*/  IADD3.X R17, RZ, UR5, RZ, P0, !PT ;  /* 0x00000005ff117c10 */ /* 0x000fca00087fe4ff */
[----:B------:R-:W-:Y:S01]  /*11090*/  STG.E.64 desc[UR60][R16.64], R26 ;  /* 0x0000001a10007986 */ /* 0x000fe2000c101b3c */
[----:B------:R-:W-:Y:S05]  /*110a0*/  EXIT ;  /* 0x000000000000794d */ /* 0x000fea0003800000 */
.L_x_7783:
[----:B------:R-:W-:Y:S04]  /*110b0*/  STG.E.64 desc[UR60][R4.64], R24 ;  /* 0x0000001804007986 */ /* 0x000fe8000c101b3c */
[----:B------:R-:W-:Y:S01]  /*110c0*/  STG.E.64 desc[UR60][R4.64+0x8], R26 ;  /* 0x0000081a04007986 */ /* 0x000fe2000c101b3c */
[----:B------:R-:W-:Y:S05]  /*110d0*/  EXIT ;  /* 0x000000000000794d */ /* 0x000fea0003800000 */
.L_x_7781:
        /* <DEDUP_REMOVED lines=8> */
.L_x_7786:
        /* <DEDUP_REMOVED lines=21> */
.L_x_7788:
        /* <DEDUP_REMOVED lines=22> */
.L_x_7789:
[----:B------:R-:W-:Y:S02]  /*11410*/  ULDC.64 UR4, c[0x0][0x5f8] ;  /* 0x00017e0000047ab9 */ /* 0x000fe40000000a00 */
[----:B------:R-:W-:-:S04]  /*11420*/  IADD3 R16, P0, R16, UR4, RZ ;  /* 0x0000000410107c10 */ /* 0x000fc8000ff1e0ff */
[----:B------:R-:W-:-:S05]  /*11430*/  IADD3.X R17, RZ, UR5, RZ, P0, !PT ;  /* 0x00000005ff117c10 */ /* 0x000fca00087fe4ff */
[----:B------:R-:W-:Y:S01]  /*11440*/  STG.E.64 desc[UR60][R16.64], R26 ;  /* 0x0000001a10007986 */ /* 0x000fe2000c101b3c */
[----:B------:R-:W-:Y:S05]  /*11450*/  EXIT ;  /* 0x000000000000794d */ /* 0x000fea0003800000 */
.L_x_7787:
[----:B------:R-:W-:Y:S04]  /*11460*/  STG.E.64 desc[UR60][R6.64], R24 ;  /* 0x0000001806007986 */ /* 0x000fe8000c101b3c */
[----:B------:R-:W-:Y:S01]  /*11470*/  STG.E.64 desc[UR60][R8.64], R26 ;  /* 0x0000001a08007986 */ /* 0x000fe2000c101b3c */
[----:B------:R-:W-:Y:S05]  /*11480*/  EXIT ;  /* 0x000000000000794d */ /* 0x000fea0003800000 */
.L_x_7760:
        /* <DEDUP_REMOVED lines=23> */
.L_x_7791:
        /* <DEDUP_REMOVED lines=21> */
.L_x_7793:
        /* <DEDUP_REMOVED lines=22> */
.L_x_7794:
[----:B------:R-:W-:Y:S02]  /*118b0*/  ULDC.64 UR4, c[0x0][0x5f8] ;  /* 0x00017e0000047ab9 */ /* 0x000fe40000000a00 */
[----:B------:R-:W-:-:S05]  /*118c0*/  IADD3 R16, P0, R16, UR4, RZ ;  /* 0x0000000410107c10 */ /* 0x000fca000ff1e0ff */
[----:B------:R-:W-:-:S05]  /*118d0*/  IMAD.X R17, RZ, RZ, UR5, P0 ;  /* 0x00000005ff117e24 */ /* 0x000fca00080e06ff */
[----:B------:R-:W-:Y:S01]  /*118e0*/  STG.E.64 desc[UR60][R16.64], R26 ;  /* 0x0000001a10007986 */ /* 0x000fe2000c101b3c */
[----:B------:R-:W-:Y:S05]  /*118f0*/  EXIT ;  /* 0x000000000000794d */ /* 0x000fea0003800000 */
.L_x_7792:
[----:B------:R-:W-:Y:S04]  /*11900*/  STG.E.64 desc[UR60][R4.64], R24 ;  /* 0x0000001804007986 */ /* 0x000fe8000c101b3c */
[----:B------:R-:W-:Y:S01]  /*11910*/  STG.E.64 desc[UR60][R4.64+0x8], R26 ;  /* 0x0000081a04007986 */ /* 0x000fe2000c101b3c */
[----:B------:R-:W-:Y:S05]  /*11920*/  EXIT ;  /* 0x000000000000794d */ /* 0x000fea0003800000 */
.L_x_7790:
        /* <DEDUP_REMOVED lines=8> */
.L_x_7795:
        /* <DEDUP_REMOVED lines=21> */
.L_x_7797:
        /* <DEDUP_REMOVED lines=22> */
.L_x_7798:
[----:B------:R-:W-:Y:S02]  /*11c60*/  ULDC.64 UR4, c[0x0][0x5f8] ;  /* 0x00017e0000047ab9 */ /* 0x000fe40000000a00 */
[----:B------:R-:W-:-:S04]  /*11c70*/  IADD3 R16, P0, R16, UR4, RZ ;  /* 0x0000000410107c10 */ /* 0x000fc8000ff1e0ff */
[----:B------:R-:W-:-:S05]  /*11c80*/  IADD3.X R17, RZ, UR5, RZ, P0, !PT ;  /* 0x00000005ff117c10 */ /* 0x000fca00087fe4ff */
[----:B------:R-:W-:Y:S01]  /*11c90*/  STG.E.64 desc[UR60][R16.64], R26 ;  /* 0x0000001a10007986 */ /* 0x000fe2000c101b3c */
[----:B------:R-:W-:Y:S05]  /*11ca0*/  EXIT ;  /* 0x000000000000794d */ /* 0x000fea0003800000 */
.L_x_7796:
[----:B------:R-:W-:Y:S04]  /*11cb0*/  STG.E.64 desc[UR60][R6.64], R24 ;  /* 0x0000001806007986 */ /* 0x000fe8000c101b3c */
[----:B------:R-:W-:Y:S01]  /*11cc0*/  STG.E.64 desc[UR60][R8.64], R26 ;  /* 0x0000001a08007986 */ /* 0x000fe2000c101b3c */
[----:B------:R-:W-:Y:S05]  /*11cd0*/  EXIT ;  /* 0x000000000000794d */ /* 0x000fea0003800000 */
.L_x_7799:
        /* <DEDUP_REMOVED lines=10> */
.L_x_9879:


//--------------------- .text._ZN2at6native13reduce_kernelILi128ELi4ENS0_8ReduceOpIdNS0_14func_wrapper_tIdZNS0_11sum_functorIdddEclERNS_14TensorIteratorEEUlddE_EEjdLi4ELi4EEEEEvT1_ --------------------------
	.section	.text._ZN2at6native13reduce_kernelILi128ELi4ENS0_8ReduceOpIdNS0_14func_wrapper_tIdZNS0_11sum_functorIdddEclERNS_14TensorIteratorEEUlddE_EEjdLi4ELi4EEEEEvT1_,"ax",@progbits
	.align	128
        .global         _ZN2at6native13reduce_kernelILi128ELi4ENS0_8ReduceOpIdNS0_14func_wrapper_tIdZNS0_11sum_functorIdddEclERNS_14TensorIteratorEEUlddE_EEjdLi4ELi4EEEEEvT1_
        .type           _ZN2at6native13reduce_kernelILi128ELi4ENS0_8ReduceOpIdNS0_14func_wrapper_tIdZNS0_11sum_functorIdddEclERNS_14TensorIteratorEEUlddE_EEjdLi4ELi4EEEEEvT1_,@function
        .size           _ZN2at6native13reduce_kernelILi128ELi4ENS0_8ReduceOpIdNS0_14func_wrapper_tIdZNS0_11sum_functorIdddEclERNS_14TensorIteratorEEUlddE_EEjdLi4ELi4EEEEEvT1_,(.L_x_9880 - _ZN2at6native13reduce_kernelILi128ELi4ENS0_8ReduceOpIdNS0_14func_wrapper_tIdZNS0_11sum_functorIdddEclERNS_14TensorIteratorEEUlddE_EEjdLi4ELi4EEEEEvT1_)
        .other          _ZN2at6native13reduce_kernelILi128ELi4ENS0_8ReduceOpIdNS0_14func_wrapper_tIdZNS0_11sum_functorIdddEclERNS_14TensorIteratorEEUlddE_EEjdLi4ELi4EEEEEvT1_,@"STO_CUDA_ENTRY STV_DEFAULT"
_ZN2at6native13reduce_kernelILi128ELi4ENS0_8ReduceOpIdNS0_14func_wrapper_tIdZNS0_11sum_functorIdddEclERNS_14TensorIteratorEEUlddE_EEjdLi4ELi4EEEEEvT1_:
.text._ZN2at6native13reduce_kernelILi128ELi4ENS0_8ReduceOpIdNS0_14func_wrapper_tIdZNS0_11sum_functorIdddEclERNS_14TensorIteratorEEUlddE_EEjdLi4ELi4EEEEEvT1_:
        /* <DEDUP_REMOVED lines=293> */
.L_x_7800:
        /* <DEDUP_REMOVED lines=30> */
.L_x_7804:
        /* <DEDUP_REMOVED lines=26> */
.L_x_7810:
[----:B------:R-:W-:Y:S05]  /*15d0*/  BSYNC B2 ;  /* 0x0000000000027941 */ /* 0x000fea0003800000 */
.L_x_7809:
        /* <DEDUP_REMOVED lines=9> */
[----:B--2---:R-:W-:-:S11]  /*1670*/  DADD R4, R4, UR4 ;  /* 0x0000000404047e29 */ /* 0x004fd60008000000 */
.L_x_7808:
[----:B------:R-:W-:Y:S05]  /*1680*/  BSYNC B1 ;  /* 0x0000000000017941 */ /* 0x000fea0003800000 */
.L_x_7807:
[----:B------:R-:W0:Y:S01]  /*1690*/  LDC R0, c[0x0][0x224] ;  /* 0x00008900ff007b82 */ /* 0x000e220000000800 */
[----:B------:R-:W-:-:S04]  /*16a0*/  IADD3 R3, P0, -R11, 0x4, RZ ;  /* 0x000000040b037810 */ /* 0x000fc80007f1e1ff */
[----:B------:R-:W-:Y:S02]  /*16b0*/  LEA R18, P1, R3, R18, 0x3 ;  /* 0x0000001203127211 */ /* 0x000fe400078218ff */
[----:B------:R-:W-:-:S04]  /*16c0*/  IADD3.X R6, RZ, -0x1, RZ, P0, !PT ;  /* 0xffffffffff067810 */ /* 0x000fc800007fe4ff */
[----:B------:R-:W-:Y:S02]  /*16d0*/  LEA.HI.X R19, R3, R19, R6, 0x3, P1 ;  /* 0x0000001303137211 */ /* 0x000fe400008f1c06 */
[----:B0-----:R-:W-:-:S07]  /*16e0*/  IADD3 R0, R11, -0x4, R0 ;  /* 0xfffffffc0b007810 */ /* 0x001fce0007ffe000 */
.L_x_7806:
[----:B------:R-:W-:Y:S05]  /*16f0*/  BSYNC B0 ;  /* 0x0000000000007941 */ /* 0x000fea0003800000 */
.L_x_7805:
        /* <DEDUP_REMOVED lines=9> */
[----:B------:R-:W-:-:S03]  /*1790*/  MOV R7, R9 ;  /* 0x0000000900077202 */ /* 0x000fc60000000f00 */
[----:B-1----:R-:W-:Y:S02]  /*17a0*/  IMAD R10, R17, R20, R6 ;  /* 0x00000014110a7224 */ /* 0x002fe400078e0206 */
[----:B------:R-:W-:-:S03]  /*17b0*/  IMAD.MOV.U32 R6, RZ, RZ, R8 ;  /* 0x000000ffff067224 */ /* 0x000fc600078e0008 */
[----:B------:R-:W-:-:S04]  /*17c0*/  LEA R3, R10, 0x3, 0x2 ;  /* 0x000000030a037811 */ /* 0x000fc800078e10ff */
[----:B------:R-:W-:-:S13]  /*17d0*/  ISETP.GE.U32.AND P0, PT, R3, R0, PT ;  /* 0x000000000300720c */ /* 0x000fda0003f06070 */
[----:B------:R-:W-:Y:S05]  /*17e0*/  @P0 BRA `(.L_x_7812) ;  /* 0x00000000003c0947 */ /* 0x000fea0003800000 */
[----:B------:R-:W-:Y:S01]  /*17f0*/  IMAD.MOV.U32 R3, RZ, RZ, R10 ;  /* 0x000000ffff037224 */ /* 0x000fe200078e000a */
[----:B------:R-:W-:Y:S01]  /*1800*/  MOV R6, R8 ;  /* 0x0000000800067202 */ /* 0x000fe20000000f00 */
[----:B------:R-:W-:-:S07]  /*1810*/  IMAD.MOV.U32 R7, RZ, RZ, R9 ;  /* 0x000000ffff077224 */ /* 0x000fce00078e0009 */
.L_x_7813:
[----:B------:R-:W-:Y:S01]  /*1820*/  IMAD.WIDE.U32 R10, R3, 0x20, R18 ;  /* 0x00000020030a7825 */ /* 0x000fe200078e0012 */
[----:B------:R-:W-:-:S04]  /*1830*/  ULDC UR4, c[0x0][0x22c] ;  /* 0x00008b0000047ab9 */ /* 0x000fc80000000800 */
[----:B------:R-:W2:Y:S04]  /*1840*/  LDG.E.128 R12, desc[UR60][R10.64] ;  /* 0x0000003c0a0c7981 */ /* 0x000ea8000c1e1d00 */
[----:B------:R-:W3:Y:S01]  /*1850*/  LDG.E.128 R24, desc[UR60][R10.64+0x10] ;  /* 0x0000103c0a187981 */ /* 0x000ee2000c1e1d00 */
[----:B------:R-:W-:-:S04]  /*1860*/  IADD3 R3, R3, UR4, RZ ;  /* 0x0000000403037c10 */ /* 0x000fc8000fffe0ff */
[----:B------:R-:W-:-:S04]  /*1870*/  LEA R21, R3, 0x3, 0x2 ;  /* 0x0000000303157811 */ /* 0x000fc800078e10ff */
[----:B------:R-:W-:Y:S01]  /*1880*/  ISETP.GE.U32.AND P0, PT, R21, R0, PT ;  /* 0x000000001500720c */ /* 0x000fe20003f06070 */
[----:B--2---:R-:W-:Y:S02]  /*1890*/  DADD R4, R12, R4 ;  /* 0x000000000c047229 */ /* 0x004fe40000000004 */
[----:B------:R-:W-:Y:S02]  /*18a0*/  DADD R8, R14, R8 ;  /* 0x000000000e087229 */ /* 0x000fe40000000008 */
[----:B---3--:R-:W-:Y:S02]  /*18b0*/  DADD R6, R24, R6 ;  /* 0x0000000018067229 */ /* 0x008fe40000000006 */
[----:B------:R-:W-:-:S06]  /*18c0*/  DADD R68, R26, R68 ;  /* 0x000000001a447229 */ /* 0x000fcc0000000044 */
[----:B------:R-:W-:Y:S05]  /*18d0*/  @!P0 BRA `(.L_x_7813) ;  /* 0xfffffffc00d08947 */ /* 0x000fea000383ffff */
.L_x_7812:
[----:B------:R-:W-:Y:S05]  /*18e0*/  BSYNC B0 ;  /* 0x0000000000007941 */ /* 0x000fea0003800000 */
.L_x_7811:
        /* <DEDUP_REMOVED lines=8> */
.L_x_7815:
[----:B------:R-:W-:Y:S05]  /*1970*/  BSYNC B0 ;  /* 0x0000000000007941 */ /* 0x000fea0003800000 */
.L_x_7814:
        /* <DEDUP_REMOVED lines=10> */
[----:B--2---:R-:W-:-:S11]  /*1a20*/  DADD R4, R4, R18 ;  /* 0x0000000004047229 */ /* 0x004fd60000000012 */
.L_x_7817:
[----:B------:R-:W-:Y:S05]  /*1a30*/  BSYNC B0 ;  /* 0x0000000000007941 */ /* 0x000fea0003800000 */
.L_x_7816:
[----:B------:R-:W-:Y:S01]  /*1a40*/  DADD R4, R8, R4 ;  /* 0x0000000008047229 */ /* 0x000fe20000000004 */
[----:B------:R-:W-:Y:S02]  /*1a50*/  CS2R R70, SRZ ;  /* 0x0000000000467805 */ /* 0x000fe4000001ff00 */
[----:B------:R-:W-:Y:S02]  /*1a60*/  CS2R R72, SRZ ;  /* 0x0000000000487805 */ /* 0x000fe4000001ff00 */
[----:B------:R-:W-:-:S03]  /*1a70*/  CS2R R74, SRZ ;  /* 0x00000000004a7805 */ /* 0x000fc6000001ff00 */
[----:B------:R-:W-:-:S08]  /*1a80*/  DADD R4, R4, R6 ;  /* 0x0000000004047229 */ /* 0x000fd00000000006 */
[----:B------:R-:W-:Y:S01]  /*1a90*/  DADD R68, R4, R68 ;  /* 0x0000000004447229 */ /* 0x000fe20000000044 */
[----:B------:R-:W-:Y:S10]  /*1aa0*/  BRA `(.L_x_7802) ;  /* 0x000000a400447947 */ /* 0x000ff40003800000 */
.L_x_7803:
        /* <DEDUP_REMOVED lines=76> */
.L_x_7826:
        /* <DEDUP_REMOVED lines=287> */
.L_x_7822:
        /* <DEDUP_REMOVED lines=243> */
.L_x_7823:
        /* <DEDUP_REMOVED lines=243> */
.L_x_7824:
        /* <DEDUP_REMOVED lines=241> */
.L_x_7825:
[----:B--2---:R-:W-:Y:S01]  /*5ed0*/  LOP3.LUT R5, R17, 0xffffffe0, RZ, 0xc0, !PT ;  /* 0xffffffe011057812 */ /* 0x004fe200078ec0ff */
[----:B------:R-:W-:-:S03]  /*5ee0*/  ULDC UR4, c[0x0][0x224] ;  /* 0x0000890000047ab9 */ /* 0x000fc60000000800 */
[----:B------:R-:W-:-:S05]  /*5ef0*/  IADD3 R4, P1, R18, R5, RZ ;  /* 0x0000000512047210 */ /* 0x000fca0007f3e0ff */
[----:B------:R-:W-:-:S05]  /*5f00*/  IMAD.X R5, RZ, RZ, R19, P1 ;  /* 0x000000ffff057224 */ /* 0x000fca00008e0613 */
[----:B------:R-:W2:Y:S04]  /*5f10*/  LDG.E.128 R48, desc[UR60][R4.64] ;  /* 0x0000003c04307981 */ /* 0x000ea8000c1e1d00 */
[----:B------:R1:W3:Y:S01]  /*5f20*/  LDG.E.128 R44, desc[UR60][R4.64+0x10] ;  /* 0x0000103c042c7981 */ /* 0x0002e2000c1e1d00 */
[----:B------:R-:W-:Y:S01]  /*5f30*/  IADD3 R0, R0, R3, RZ ;  /* 0x0000000300007210 */ /* 0x000fe20007ffe0ff */
[----:B-----5:R-:W-:Y:S02]  /*5f40*/  DADD R60, R40, R60 ;  /* 0x00000000283c7229 */ /* 0x020fe4000000003c */
[----:B------:R-:W-:Y:S02]  /*5f50*/  DADD R58, R42, R58 ;  /* 0x000000002a3a7229 */ /* 0x000fe4000000003a */
[----:B------:R-:W-:-:S02]  /*5f60*/  DADD R56, R36, R56 ;  /* 0x0000000024387229 */ /* 0x000fc40000000038 */
[----:B------:R-:W-:Y:S01]  /*5f70*/  DADD R54, R38, R54 ;  /* 0x0000000026367229 */ /* 0x000fe20000000036 */
[----:B-1----:R-:W-:Y:S01]  /*5f80*/  IMAD R4, R3, 0x3, R0 ;  /* 0x0000000303047824 */ /* 0x002fe200078e0200 */
[----:B------:R-:W-:Y:S01]  /*5f90*/  DADD R52, R32, R52 ;  /* 0x0000000020347229 */ /* 0x000fe20000000034 */
[----:B------:R-:W-:Y:S01]  /*5fa0*/  IMAD.U32 R5, RZ, RZ, UR4 ;  /* 0x00000004ff057e24 */ /* 0x000fe2000f8e00ff */
[----:B------:R-:W-:Y:S02]  /*5fb0*/  DADD R20, R34, R20 ;  /* 0x0000000022147229 */ /* 0x000fe40000000014 */
[----:B------:R-:W-:Y:S02]  /*5fc0*/  DADD R10, R28, R10 ;  /* 0x000000001c0a7229 */ /* 0x000fe4000000000a */
[----:B------:R-:W-:Y:S01]  /*5fd0*/  ISETP.GE.U32.AND P1, PT, R4, R5, PT ;  /* 0x000000050400720c */ /* 0x000fe20003f26070 */
[----:B------:R-:W-:Y:S02]  /*5fe0*/  DADD R62, R30, R62 ;  /* 0x000000001e3e7229 */ /* 0x000fe4000000003e */
[----:B------:R-:W-:-:S02]  /*5ff0*/  DADD R64, R24, R64 ;  /* 0x0000000018407229 */ /* 0x000fc40000000040 */
[----:B------:R-:W-:Y:S02]  /*6000*/  DADD R66, R26, R66 ;  /* 0x000000001a427229 */ /* 0x000fe40000000042 */
[----:B------:R-:W-:Y:S02]  /*6010*/  DADD R70, R12, R70 ;  /* 0x000000000c467229 */ /* 0x000fe40000000046 */
[----:B------:R-:W-:Y:S02]  /*6020*/  DADD R76, R14, R76 ;  /* 0x000000000e4c7229 */ /* 0x000fe4000000004c */
[----:B--2---:R-:W-:Y:S02]  /*6030*/  DADD R6, R48, R6 ;  /* 0x0000000030067229 */ /* 0x004fe40000000006 */
[----:B------:R-:W-:Y:S02]  /*6040*/  DADD R8, R50, R8 ;  /* 0x0000000032087229 */ /* 0x000fe40000000008 */
[----:B---3--:R-:W-:-:S02]  /*6050*/  DADD R72, R44, R72 ;  /* 0x000000002c487229 */ /* 0x008fc40000000048 */
[----:B------:R-:W-:Y:S01]  /*6060*/  DADD R74, R46, R74 ;  /* 0x000000002e4a7229 */ /* 0x000fe2000000004a */
[----:B------:R-:W-:Y:S10]  /*6070*/  @!P1 BRA `(.L_x_7826) ;  /* 0xffffffbc00bc9947 */ /* 0x000ff4000383ffff */
[----:B------:R-:W-:Y:S05]  /*6080*/  BSYNC B1 ;  /* 0x0000000000017941 */ /* 0x000fea0003800000 */
.L_x_7821:
[----:B------:R-:W-:Y:S05]  /*6090*/  BSYNC B0 ;  /* 0x0000000000007941 */ /* 0x000fea0003800000 */
.L_x_7820:
        /* <DEDUP_REMOVED lines=270> */
[----:B0-----:R-:W-:-:S05]  /*7180*/  IADD3 R69, -R39, RZ, RZ ;  /* 0x000000ff27457210 */ /* 0x001fca0007ffe1ff */
[----:B------:R-:W0:Y:S08]  /*7190*/  @P2 LDC R43, c[0x0][0x384] ;  /* 0x0000e100ff2b2b82 */ /* 0x000e300000000800 */
        /* <DEDUP_REMOVED lines=8> */
.L_x_7829:
[----:B------:R-:W-:-:S04]  /*7220*/  LOP3.LUT R17, R17, 0xffffffe0, RZ, 0xc0, !PT ;  /* 0xffffffe011117812 */ /* 0x000fc800078ec0ff */
[----:B------:R-:W-:-:S04]  /*7230*/  IADD3 R36, P2, R18, R17, RZ ;  /* 0x0000001112247210 */ /* 0x000fc80007f5e0ff */
[----:B------:R-:W-:-:S05]  /*7240*/  IADD3.X R37, RZ, R19, RZ, P2, !PT ;  /* 0x00000013ff257210 */ /* 0x000fca00017fe4ff */
[----:B------:R1:W5:Y:S04]  /*7250*/  LDG.E.128 R40, desc[UR60][R36.64] ;  /* 0x0000003c24287981 */ /* 0x000368000c1e1d00 */
[----:B------:R-:W5:Y:S01]  /*7260*/  LDG.E.128 R36, desc[UR60][R36.64+0x10] ;  /* 0x0000103c24247981 */ /* 0x000f62000c1e1d00 */
        /* <DEDUP_REMOVED lines=277> */
.L_x_7830:
        /* <DEDUP_REMOVED lines=282> */
.L_x_7831:
        /* <DEDUP_REMOVED lines=282> */
.L_x_7832:
[----:B------:R-:W-:-:S04]  /*a700*/  LOP3.LUT R17, R17, 0xffffffe0, RZ, 0xc0, !PT ;  /* 0xffffffe011117812 */ /* 0x000fc800078ec0ff */
[----:B------:R-:W-:-:S05]  /*a710*/  IADD3 R18, P1, R18, R17, RZ ;  /* 0x0000001112127210 */ /* 0x000fca0007f3e0ff */
[----:B------:R-:W-:-:S05]  /*a720*/  IMAD.X R19, RZ, RZ, R19, P1 ;  /* 0x000000ffff137224 */ /* 0x000fca00008e0613 */
[----:B------:R1:W5:Y:S04]  /*a730*/  LDG.E.128 R48, desc[UR60][R18.64] ;  /* 0x0000003c12307981 */ /* 0x000368000c1e1d00 */
[----:B------:R1:W5:Y:S02]  /*a740*/  LDG.E.128 R44, desc[UR60][R18.64+0x10] ;  /* 0x0000103c122c7981 */ /* 0x000364000c1e1d00 */
.L_x_7828:
[----:B------:R-:W-:Y:S05]  /*a750*/  BSYNC B0 ;  /* 0x0000000000007941 */ /* 0x000fea0003800000 */
.L_x_7827:
[----:B------:R-:W-:Y:S04]  /*a760*/  BSSY B0, `(.L_x_7833) ;  /* 0x000001a000007945 */ /* 0x000fe80003800000 */
[----:B------:R-:W-:Y:S05]  /*a770*/  @P0 BRA `(.L_x_7834) ;  /* 0x0000000000600947 */ /* 0x000fea0003800000 */
[----:B------:R-:W-:Y:S01]  /*a780*/  IADD3 R0, R0, R3, RZ ;  /* 0x0000000300007210 */ /* 0x000fe20007ffe0ff */
[----:B-----5:R-:W-:Y:S02]  /*a790*/  DADD R60, R60, R40 ;  /* 0x000000003c3c7229 */ /* 0x020fe40000000028 */
        /* <DEDUP_REMOVED lines=18> */
[----:B------:R-:W-:Y:S02]  /*a8c0*/  @!P0 DADD R6, R6, R48 ;  /* 0x0000000006068229 */ /* 0x000fe40000000030 */
[----:B------:R-:W-:Y:S02]  /*a8d0*/  @!P0 DADD R8, R8, R50 ;  /* 0x0000000008088229 */ /* 0x000fe40000000032 */
[----:B------:R-:W-:Y:S02]  /*a8e0*/  @!P0 DADD R72, R72, R44 ;  /* 0x0000000048488229 */ /* 0x000fe4000000002c */
[----:B------:R-:W-:-:S11]  /*a8f0*/  @!P0 DADD R74, R74, R46 ;  /* 0x000000004a4a8229 */ /* 0x000fd6000000002e */
.L_x_7834:
[----:B------:R-:W-:Y:S05]  /*a900*/  BSYNC B0 ;  /* 0x0000000000007941 */ /* 0x000fea0003800000 */
.L_x_7833:
        /* <DEDUP_REMOVED lines=11> */
[----:B0-----:R-:W-:Y:S01]  /*a9c0*/  DADD R68, R52, R6 ;  /* 0x0000000034447229 */ /* 0x001fe20000000006 */
[----:B------:R-:W-:Y:S10]  /*a9d0*/  BRA `(.L_x_7802) ;  /* 0x0000001400787947 */ /* 0x000ff40003800000 */
.L_x_7819:
        /* <DEDUP_REMOVED lines=60> */
.L_x_7837:
        /* <DEDUP_REMOVED lines=12> */
[--C-:B------:R-:W-:Y:S01]  /*ae60*/  IMAD.WIDE.U32 R48, R49, 0x20, R18.reuse ;  /* 0x0000002031307825 */ /* 0x100fe200078e0012 */
[----:B------:R-:W2:Y:S03]  /*ae70*/  LDG.E.128 R36, desc[UR60][R40.64] ;  /* 0x0000003c28247981 */ /* 0x000ea6000c1e1d00 */
        /* <DEDUP_REMOVED lines=8> */
[----:B------:R0:W5:Y:S01]  /*af00*/  LDG.E.128 R32, desc[UR60][R76.64+0x10] ;  /* 0x0000103c4c207981 */ /* 0x000162000c1e1d00 */
[----:B------:R-:W-:-:S05]  /*af10*/  IADD3 R0, R0, R3, RZ ;  /* 0x0000000300007210 */ /* 0x000fca0007ffe0ff */
[----:B0-----:R-:W-:-:S05]  /*af20*/  IMAD R76, R3, 0x3, R0 ;  /* 0x00000003034c7824 */ /* 0x001fca00078e0200 */
        /* <DEDUP_REMOVED lines=19> */
.L_x_7836:
[----:B------:R-:W-:Y:S05]  /*b060*/  BSYNC B0 ;  /* 0x0000000000007941 */ /* 0x000fea0003800000 */
.L_x_7835:
        /* <DEDUP_REMOVED lines=31> */
.L_x_7839:
[----:B------:R-:W-:Y:S05]  /*b260*/  BSYNC B0 ;  /* 0x0000000000007941 */ /* 0x000fea0003800000 */
.L_x_7838:
        /* <DEDUP_REMOVED lines=26> */
.L_x_7841:
[----:B------:R-:W-:Y:S05]  /*b410*/  BSYNC B0 ;  /* 0x0000000000007941 */ /* 0x000fea0003800000 */
.L_x_7840:
        /* <DEDUP_REMOVED lines=13> */
.L_x_7818:
        /* <DEDUP_REMOVED lines=57> */
[-C--:B------:R-:W-:Y:S02]  /*b880*/  MOV R58, R6.reuse ;  /* 0x00000006003a7202 */ /* 0x080fe40000000f00 */
[-C--:B------:R-:W-:Y:S02]  /*b890*/  MOV R59, R7.reuse ;  /* 0x00000007003b7202 */ /* 0x080fe40000000f00 */
[-C--:B------:R-:W-:Y:S02]  /*b8a0*/  MOV R57, R7.reuse ;  /* 0x0000000700397202 */ /* 0x080fe40000000f00 */
[-C--:B------:R-:W-:Y:S02]  /*b8b0*/  MOV R54, R6.reuse ;  /* 0x0000000600367202 */ /* 0x080fe40000000f00 */
[----:B------:R-:W-:Y:S02]  /*b8c0*/  MOV R52, R6 ;  /* 0x0000000600347202 */ /* 0x000fe40000000f00 */
[----:B------:R-:W-:-:S02]  /*b8d0*/  MOV R53, R7 ;  /* 0x0000000700357202 */ /* 0x000fc40000000f00 */
[----:B------:R-:W-:Y:S02]  /*b8e0*/  MOV R21, R7 ;  /* 0x0000000700157202 */ /* 0x000fe40000000f00 */
[----:B------:R-:W-:-:S07]  /*b8f0*/  MOV R10, R6 ;  /* 0x00000006000a7202 */ /* 0x000fce0000000f00 */
.L_x_7844:
[-C--:B------:R-:W-:Y:S02]  /*b900*/  IADD3 R4, R0, R3.reuse, RZ ;  /* 0x0000000300047210 */ /* 0x080fe40007ffe0ff */
[----:B------:R-:W-:Y:S02]  /*b910*/  SHF.R.U32.HI R41, RZ, 0x2, R0 ;  /* 0x00000002ff297819 */ /* 0x000fe40000011600 */
[----:B------:R-:W-:Y:S02]  /*b920*/  IADD3 R0, R4, R3, RZ ;  /* 0x0000000304007210 */ /* 0x000fe40007ffe0ff */
[----:B------:R-:W-:Y:S01]  /*b930*/  SHF.R.U32.HI R49, RZ, 0x2, R4 ;  /* 0x00000002ff317819 */ /* 0x000fe20000011604 */
[----:B------:R-:W-:Y:S01]  /*b940*/  IMAD.WIDE.U32 R40, R41, 0x20, R18 ;  /* 0x0000002029287825 */ /* 0x000fe200078e0012 */
[----:B------:R-:W-:-:S03]  /*b950*/  SHF.R.U32.HI R25, RZ, 0x2, R0 ;  /* 0x00000002ff197819 */ /* 0x000fc60000011600 */
[----:B------:R-:W-:Y:S01]  /*b960*/  IMAD.IADD R0, R0, 0x1, R3 ;  /* 0x0000000100007824 */ /* 0x000fe200078e0203 */
[----:B------:R-:W2:Y:S01]  /*b970*/  LDG.E.128 R36, desc[UR60][R40.64] ;  /* 0x0000003c28247981 */ /* 0x000ea2000c1e1d00 */
[----:B------:R-:W-:-:S03]  /*b980*/  IMAD.WIDE.U32 R48, R49, 0x20, R18 ;  /* 0x0000002031307825 */ /* 0x000fc600078e0012 */
        /* <DEDUP_REMOVED lines=31> */
.L_x_7843:
[----:B------:R-:W-:Y:S05]  /*bb80*/  BSYNC B0 ;  /* 0x0000000000007941 */ /* 0x000fea0003800000 */
.L_x_7842:
        /* <DEDUP_REMOVED lines=27> */
.L_x_7846:
[----:B------:R-:W-:Y:S05]  /*bd40*/  BSYNC B0 ;  /* 0x0000000000007941 */ /* 0x000fea0003800000 */
.L_x_7845:
        /* <DEDUP_REMOVED lines=26> */
.L_x_7848:
[----:B------:R-:W-:Y:S05]  /*bef0*/  BSYNC B0 ;  /* 0x0000000000007941 */ /* 0x000fea0003800000 */
.L_x_7847:
        /* <DEDUP_REMOVED lines=12> */
.L_x_7802:
[----:B------:R-:W-:Y:S05]  /*bfc0*/  BSYNC B6 ;  /* 0x0000000000067941 */ /* 0x000fea0003800000 */
.L_x_7801:
[----:B------:R-:W-:Y:S02]  /*bfd0*/  ULDC UR4, c[0x0][0x23c] ;  /* 0x00008f0000047ab9 */ /* 0x000fe40000000800 */
[----:B------:R-:W-:-:S13]  /*bfe0*/  ISETP.NE.AND P0, PT, RZ, UR4, PT ;  /* 0x00000004ff007c0c */ /* 0x000fda000bf05270 */
[----:B------:R-:W-:Y:S05]  /*bff0*/  @!P0 BRA `(.L_x_7849) ;  /* 0x00000000008c8947 */ /* 0x000fea0003800000 */
[----:B------:R-:W2:Y:S01]  /*c000*/  S2R R4, SR_CgaCtaId ;  /* 0x0000000000047919 */ /* 0x000ea20000008800 */
[----:B-----5:R-:W3:Y:S01]  /*c010*/  LDC R15, c[0x0][RZ] ;  /* 0x00000000ff0f7b82 */ /* 0x020ee20000000800 */
        /* <DEDUP_REMOVED lines=11> */
.L_x_7852:
        /* <DEDUP_REMOVED lines=19> */
.L_x_7851:
[----:B------:R-:W-:Y:S05]  /*c200*/  BSYNC B0 ;  /* 0x0000000000007941 */ /* 0x000fea0003800000 */
.L_x_7850:
[----:B------:R-:W-:Y:S01]  /*c210*/  IMAD.MOV.U32 R0, RZ, RZ, R12 ;  /* 0x000000ffff007224 */ /* 0x000fe200078e000c */
[----:B------:R-:W-:Y:S06]  /*c220*/  @P1 BRA `(.L_x_7852) ;  /* 0xfffffffc00a81947 */ /* 0x000fec000383ffff */
.L_x_7849:
[----:B------:R-:W-:Y:S02]  /*c230*/  ULDC UR4, c[0x0][0x238] ;  /* 0x00008e0000047ab9 */ /* 0x000fe40000000800 */
[----:B------:R-:W-:-:S13]  /*c240*/  ISETP.NE.AND P0, PT, RZ, UR4, PT ;  /* 0x00000004ff007c0c */ /* 0x000fda000bf05270 */
[----:B------:R-:W-:Y:S05]  /*c250*/  @!P0 BRA `(.L_x_7853) ;  /* 0x0000000000ec8947 */ /* 0x000fea0003800000 */
[----:B-----5:R-:W4:Y:S02]  /*c260*/  LDC R15, c[0x0][RZ] ;  /* 0x00000000ff0f7b82 */ /* 0x020f240000000800 */
[----:B----4-:R-:W-:Y:S02]  /*c270*/  ISETP.GT.AND P0, PT, R15, 0x20, PT ;  /* 0x000000200f00780c */ /* 0x010fe40003f04270 */
[----:B------:R-:W-:-:S11]  /*c280*/  MOV R0, R15 ;  /* 0x0000000f00007202 */ /* 0x000fd60000000f00 */
[----:B------:R-:W-:Y:S05]  /*c290*/  @!P0 BRA `(.L_x_7854) ;  /* 0x00000000008c8947 */ /* 0x000fea0003800000 */
[----:B------:R-:W4:Y:S01]  /*c2a0*/  S2UR UR5, SR_CgaCtaId ;  /* 0x00000000000579c3 */ /* 0x000f220000008800 */
[----:B------:R-:W-:Y:S01]  /*c2b0*/  UMOV UR4, 0x400 ;  /* 0x0000040000047882 */ /* 0x000fe20000000000 */
[----:B------:R-:W-:Y:S01]  /*c2c0*/  IMAD R0, R2, R15, R16 ;  /* 0x0000000f02007224 */ /* 0x000fe200078e0210 */
[----:B------:R-:W-:-:S04]  /*c2d0*/  UIADD3 UR4, UR4, 0x10, URZ ;  /* 0x0000001004047890 */ /* 0x000fc8000fffe03f */
[----:B----4-:R-:W-:-:S06]  /*c2e0*/  ULEA UR4, UR5, UR4, 0x18 ;  /* 0x0000000405047291 */ /* 0x010fcc000f8ec03f */
        /* <DEDUP_REMOVED lines=8> */
[----:B--23--:R-:W-:-:S07]  /*c370*/  IMAD.MOV.U32 R13, RZ, RZ, R4 ;  /* 0x000000ffff0d7224 */ /* 0x00cfce00078e0004 */
.L_x_7857:
        /* <DEDUP_REMOVED lines=8> */
[----:B------:R-:W4:Y:S04]  /*c400*/  LDS.128 R4, [R0] ;  /* 0x0000000000047984 */ /* 0x000f280000000c00 */
[----:B------:R-:W2:Y:S01]  /*c410*/  LDS.128 R8, [R0+0x10] ;  /* 0x0000100000087984 */ /* 0x000ea20000000c00 */
[----:B----4-:R-:W-:Y:S02]  /*c420*/  DADD R68, R68, R4 ;  /* 0x0000000044447229 */ /* 0x010fe40000000004 */
[----:B------:R-:W-:Y:S02]  /*c430*/  DADD R70, R70, R6 ;  /* 0x0000000046467229 */ /* 0x000fe40000000006 */
[----:B--2---:R-:W-:Y:S02]  /*c440*/  DADD R72, R72, R8 ;  /* 0x0000000048487229 */ /* 0x004fe40000000008 */
[----:B------:R-:W-:-:S03]  /*c450*/  DADD R74, R74, R10 ;  /* 0x000000004a4a7229 */ /* 0x000fc6000000000a */
[----:B------:R2:W-:Y:S04]  /*c460*/  STS.128 [R3], R68 ;  /* 0x0000004403007388 */ /* 0x0005e80000000c00 */
[----:B------:R2:W-:Y:S04]  /*c470*/  STS.128 [R3+0x10], R72 ;  /* 0x0000104803007388 */ /* 0x0005e80000000c00 */
.L_x_7856:
[----:B------:R-:W-:Y:S05]  /*c480*/  BSYNC B0 ;  /* 0x0000000000007941 */ /* 0x000fea0003800000 */
.L_x_7855:
[----:B------:R-:W-:-:S04]  /*c490*/  SHF.R.S32.HI R13, RZ, 0x1, R13 ;  /* 0x00000001ff0d7819 */ /* 0x000fc8000001140d */
[----:B------:R-:W-:-:S13]  /*c4a0*/  ISETP.GE.AND P0, PT, R13, 0x20, PT ;  /* 0x000000200d00780c */ /* 0x000fda0003f06270 */
[----:B------:R-:W-:Y:S05]  /*c4b0*/  @P0 BRA `(.L_x_7857) ;  /* 0xfffffffc00b00947 */ /* 0x000fea000383ffff */
[----:B------:R-:W-:-:S07]  /*c4c0*/  IMAD.MOV.U32 R0, RZ, RZ, 0x20 ;  /* 0x00000020ff007424 */ /* 0x000fce00078e00ff */
.L_x_7854:
[----:B------:R-:W-:Y:S01]  /*c4d0*/  ISETP.GE.AND P0, PT, R0, 0x2, PT ;  /* 0x000000020000780c */ /* 0x000fe20003f06270 */
[----:B------:R-:W-:Y:S05]  /*c4e0*/  WARPSYNC.ALL ;  /* 0x0000000000007948 */ /* 0x000fea0003800000 */
[----:B------:R-:W-:Y:S07]  /*c4f0*/  BAR.SYNC.DEFER_BLOCKING 0x0 ;  /* 0x0000000000007b1d */ /* 0x000fee0000010000 */
[----:B------:R-:W-:Y:S05]  /*c500*/  @!P0 BRA `(.L_x_7853) ;  /* 0x0000000000408947 */ /* 0x000fea0003800000 */
[----:B--2-4-:R-:W-:-:S07]  /*c510*/  MOV R3, 0x1 ;  /* 0x0000000100037802 */ /* 0x014fce0000000f00 */
.L_x_7858:
[----:B------:R-:W-:Y:S04]  /*c520*/  SHFL.DOWN PT, R5, R69, R3, 0x1f ;  /* 0x08001f0345057589 */ /* 0x000fe800000e0000 */
[----:B------:R-:W3:Y:S04]  /*c530*/  SHFL.DOWN PT, R4, R68, R3, 0x1f ;  /* 0x08001f0344047589 */ /* 0x000ee800000e0000 */
[----:B------:R-:W-:Y:S04]  /*c540*/  SHFL.DOWN PT, R7, R71, R3, 0x1f ;  /* 0x08001f0347077589 */ /* 0x000fe800000e0000 */
[----:B------:R-:W2:Y:S04]  /*c550*/  SHFL.DOWN PT, R6, R70, R3, 0x1f ;  /* 0x08001f0346067589 */ /* 0x000ea800000e0000 */
[----:B------:R-:W-:Y:S04]  /*c560*/  SHFL.DOWN PT, R9, R73, R3, 0x1f ;  /* 0x08001f0349097589 */ /* 0x000fe800000e0000 */
[----:B------:R-:W4:Y:S04]  /*c570*/  SHFL.DOWN PT, R8, R72, R3, 0x1f ;  /* 0x08001f0348087589 */ /* 0x000f2800000e0000 */
[----:B------:R-:W-:Y:S04]  /*c580*/  SHFL.DOWN PT, R11, R75, R3, 0x1f ;  /* 0x08001f034b0b7589 */ /* 0x000fe800000e0000 */
[----:B------:R5:W0:Y:S01]  /*c590*/  SHFL.DOWN PT, R10, R74, R3, 0x1f ;  /* 0x08001f034a0a7589 */ /* 0x000a2200000e0000 */
[----:B---3--:R-:W-:-:S02]  /*c5a0*/  DADD R68, R4, R68 ;  /* 0x0000000004447229 */ /* 0x008fc40000000044 */
[----:B--2---:R-:W-:Y:S01]  /*c5b0*/  DADD R70, R6, R70 ;  /* 0x0000000006467229 */ /* 0x004fe20000000046 */
[----:B-----5:R-:W-:-:S04]  /*c5c0*/  SHF.L.U32 R3, R3, 0x1, RZ ;  /* 0x0000000103037819 */ /* 0x020fc800000006ff */
[----:B------:R-:W-:Y:S01]  /*c5d0*/  ISETP.GE.AND P0, PT, R3, R0, PT ;  /* 0x000000000300720c */ /* 0x000fe20003f06270 */
[----:B----4-:R-:W-:Y:S02]  /*c5e0*/  DADD R72, R8, R72 ;  /* 0x0000000008487229 */ /* 0x010fe40000000048 */
[----:B0-----:R-:W-:-:S10]  /*c5f0*/  DADD R74, R10, R74 ;  /* 0x000000000a4a7229 */ /* 0x001fd4000000004a */
[----:B------:R-:W-:Y:S05]  /*c600*/  @!P0 BRA `(.L_x_7858) ;  /* 0xfffffffc00c48947 */ /* 0x000fea000383ffff */
.L_x_7853:
[----:B-----5:R-:W2:Y:S01]  /*c610*/  LDC R14, c[0x0][0x3f4] ;  /* 0x0000fd00ff0e7b82 */ /* 0x020ea20000000800 */
[----:B01----:R-:W-:Y:S01]  /*c620*/  IMAD.MOV.U32 R19, RZ, RZ, RZ ;  /* 0x000000ffff137224 */ /* 0x003fe200078e00ff */
[----:B------:R-:W-:Y:S02]  /*c630*/  MOV R24, RZ ;  /* 0x000000ff00187202 */ /* 0x000fe40000000f00 */
[----:B--2---:R-:W-:-:S13]  /*c640*/  ISETP.NE.AND P1, PT, R14, RZ, PT ;  /* 0x000000ff0e00720c */ /* 0x004fda0003f25270 */
        /* <DEDUP_REMOVED lines=9> */
[----:B----4-:R-:W-:-:S05]  /*c6e0*/  IADD3 R3, -R5, RZ, RZ ;  /* 0x000000ff05037210 */ /* 0x010fca0007ffe1ff */
        /* <DEDUP_REMOVED lines=265> */
.L_x_7859:
        /* <DEDUP_REMOVED lines=278> */
.L_x_7860:
        /* <DEDUP_REMOVED lines=23> */
[----:B----4-:R-:W-:-:S05]  /*ea50*/  IADD3 R3, -R5, RZ, RZ ;  /* 0x000000ff05037210 */ /* 0x010fca0007ffe1ff */
        /* <DEDUP_REMOVED lines=255> */
.L_x_7861:
        /* <DEDUP_REMOVED lines=9> */
[----:B---3--:R-:W-:Y:S01]  /*fae0*/  SHF.R.U32.HI R13, RZ, UR6, R12 ;  /* 0x00000006ff0d7c19 */ /* 0x008fe2000801160c */
        /* <DEDUP_REMOVED lines=267> */
.L_x_7862:
[----:B------:R-:W-:Y:S01]  /*10ba0*/  ULDC.64 UR6, c[0x0][0x608] ;  /* 0x0001820000067ab9 */ /* 0x000fe20000000a00 */
[----:B------:R-:W-:Y:S02]  /*10bb0*/  CS2R R4, SRZ ;  /* 0x0000000000047805 */ /* 0x000fe4000001ff00 */
[----:B------:R-:W-:Y:S02]  /*10bc0*/  ISETP.NE.U32.AND P0, PT, RZ, UR6, PT ;  /* 0x00000006ff007c0c */ /* 0x000fe4000bf05070 */
[----:B------:R-:W-:Y:S02]  /*10bd0*/  IADD3 R20, P2, R17, UR4, RZ ;  /* 0x0000000411147c10 */ /* 0x000fe4000ff5e0ff */
[----:B------:R-:W-:Y:S02]  /*10be0*/  ISETP.NE.AND.EX P0, PT, RZ, UR7, PT, P0 ;  /* 0x00000007ff007c0c */ /* 0x000fe4000bf05300 */
[----:B----4-:R-:W-:Y:S01]  /*10bf0*/  MOV R3, RZ ;  /* 0x000000ff00037202 */ /* 0x010fe20000000f00 */
        /* <DEDUP_REMOVED lines=16> */
[----:B---3--:R-:W-:Y:S01]  /*10d00*/  SHF.L.U32 R13, R7, 0x2, RZ ;  /* 0x00000002070d7819 */ /* 0x008fe200000006ff */
        /* <DEDUP_REMOVED lines=274> */
.L_x_7864:
        /* <DEDUP_REMOVED lines=277> */
.L_x_7865:
        /* <DEDUP_REMOVED lines=279> */
.L_x_7866:
        /* <DEDUP_REMOVED lines=277> */
.L_x_7867:
        /* <DEDUP_REMOVED lines=16> */
.L_x_7869:
[----:B------:R-:W-:Y:S05]  /*15340*/  BSYNC B0 ;  /* 0x0000000000007941 */ /* 0x000fea0003800000 */
.L_x_7868:
        /* <DEDUP_REMOVED lines=17> */
.L_x_7871:
[----:B------:R-:W-:Y:S05]  /*15460*/  BSYNC B0 ;  /* 0x0000000000007941 */ /* 0x000fea0003800000 */
.L_x_7870:
        /* <DEDUP_REMOVED lines=35> */
.L_x_7873:
[----:B------:R-:W-:Y:S05]  /*156a0*/  BSYNC B0 ;  /* 0x0000000000007941 */ /* 0x000fea0003800000 */
.L_x_7872:
        /* <DEDUP_REMOVED lines=29> */
[----:B------:R-:W-:Y:S02]  /*15880*/  ISETP.GE.U32.AND P0, PT, R14, UR8, PT ;  /* 0x000000080e007c0c */ /* 0x000fe4000bf06070 */
[----:B------:R-:W-:Y:S02]  /*15890*/  MOV R25, UR11 ;  /* 0x0000000b00197c02 */ /* 0x000fe40008000f00 */
[----:B------:R-:W-:-:S09]  /*158a0*/  MOV R27, UR11 ;  /* 0x0000000b001b7c02 */ /* 0x000fd20008000f00 */
        /* <DEDUP_REMOVED lines=10> */
[----:B------:R-:W-:Y:S02]  /*15950*/  MOV R26, UR10 ;  /* 0x0000000a001a7c02 */ /* 0x000fe40008000f00 */
[----:B------:R-:W-:Y:S01]  /*15960*/  MOV R27, UR11 ;  /* 0x0000000b001b7c02 */ /* 0x000fe20008000f00 */
[----:B0-----:R-:W-:-:S07]  /*15970*/  IMAD R38, R38, UR6, RZ ;  /* 0x0000000626267c24 */ /* 0x001fce000f8e02ff */
.L_x_7878:
[----:B------:R-:W0:Y:S01]  /*15980*/  LDC.64 R14, c[0x0][0x610] ;  /* 0x00018400ff0e7b82 */ /* 0x000e220000000a00 */
        /* <DEDUP_REMOVED lines=14> */
.L_x_7877:
[----:B------:R-:W-:Y:S05]  /*15a70*/  BRA `(.L_x_7876) ;  /* 0x00000000008c7947 */ /* 0x000fea0003800000 */
.L_x_7875:
[----:B------:R-:W-:Y:S01]  /*15a80*/  ULDC UR7, c[0x0][0x234] ;  /* 0x00008d0000077ab9 */ /* 0x000fe20000000800 */
[----:B------:R-:W-:Y:S01]  /*15a90*/  MOV R30, UR10 ;  /* 0x0000000a001e7c02 */ /* 0x000fe20008000f00 */
[----:B------:R-:W-:Y:S01]  /*15aa0*/  IMAD.U32 R31, RZ, RZ, UR11 ;  /* 0x0000000bff1f7e24 */ /* 0x000fe2000f8e00ff */
[----:B------:R-:W-:Y:S01]  /*15ab0*/  ISETP.GE.U32.AND P0, PT, R2, UR7, PT ;  /* 0x0000000702007c0c */ /* 0x000fe2000bf06070 */
[----:B------:R-:W-:Y:S01]  /*15ac0*/  IMAD.U32 R26, RZ, RZ, UR10 ;  /* 0x0000000aff1a7e24 */ /* 0x000fe2000f8e00ff */
[----:B------:R-:W-:Y:S02]  /*15ad0*/  MOV R24, UR10 ;  /* 0x0000000a00187c02 */ /* 0x000fe40008000f00 */
[----:B------:R-:W-:Y:S02]  /*15ae0*/  MOV R25, UR11 ;  /* 0x0000000b00197c02 */ /* 0x000fe40008000f00 */
[----:B------:R-:W-:-:S07]  /*15af0*/  MOV R27, UR11 ;  /* 0x0000000b001b7c02 */ /* 0x000fce0008000f00 */
        /* <DEDUP_REMOVED lines=13> */
.L_x_7879:
        /* <DEDUP_REMOVED lines=9> */
[----:B---3--:R-:W-:Y:S02]  /*15c60*/  DADD R28, R20, R28 ;  /* 0x00000000141c7229 */ /* 0x008fe4000000001c */
[----:B----4-:R-:W-:Y:S02]  /*15c70*/  DADD R30, R32, R30 ;  /* 0x00000000201e7229 */ /* 0x010fe4000000001e */
[----:B-----5:R-:W-:Y:S02]  /*15c80*/  DADD R24, R34, R24 ;  /* 0x0000000022187229 */ /* 0x020fe40000000018 */
[----:B------:R-:W-:-:S06]  /*15c90*/  DADD R26, R36, R26 ;  /* 0x00000000241a7229 */ /* 0x000fcc000000001a */
[----:B------:R-:W-:Y:S05]  /*15ca0*/  @!P0 BRA `(.L_x_7879) ;  /* 0xfffffffc00c88947 */ /* 0x000fea000383ffff */
.L_x_7876:
[----:B------:R-:W-:Y:S05]  /*15cb0*/  BSYNC B0 ;  /* 0x0000000000007941 */ /* 0x000fea0003800000 */
.L_x_7874:
        /* <DEDUP_REMOVED lines=12> */
.L_x_7883:
        /* <DEDUP_REMOVED lines=18> */
.L_x_7882:
[----:B------:R-:W-:Y:S05]  /*15ea0*/  BSYNC B0 ;  /* 0x0000000000007941 */ /* 0x000fea0003800000 */
.L_x_7881:
[----:B------:R-:W-:Y:S05]  /*15eb0*/  @P2 BRA `(.L_x_7883) ;  /* 0xfffffffc00b02947 */ /* 0x000fea000383ffff */
.L_x_7880:
        /* <DEDUP_REMOVED lines=13> */
.L_x_7888:
[----:B------:R-:W-:Y:S01]  /*15f90*/  IMAD.IADD R0, R16, 0x1, R2 ;  /* 0x0000000110007824 */ /* 0x000fe200078e0202 */
[----:B------:R-:W-:Y:S04]  /*15fa0*/  BAR.SYNC.DEFER_BLOCKING 0x0 ;  /* 0x0000000000007b1d */ /* 0x000fe80000010000 */
[----:B------:R-:W-:Y:S02]  /*15fb0*/  ISETP.GE.U32.AND P0, PT, R0, R23, PT ;  /* 0x000000170000720c */ /* 0x000fe40003f06070 */
[----:B------:R-:W-:Y:S02]  /*15fc0*/  BSSY B0, `(.L_x_7886) ;  /* 0x000000c000007945 */ /* 0x000fe40003800000 */
[----:B------:R-:W-:-:S13]  /*15fd0*/  ISETP.GE.U32.OR P0, PT, R16, R2, P0 ;  /* 0x000000021000720c */ /* 0x000fda0000706470 */
[----:B--2---:R-:W-:Y:S05]  /*15fe0*/  @P0 BRA `(.L_x_7887) ;  /* 0x0000000000240947 */ /* 0x004fea0003800000 */
[----:B------:R-:W-:-:S05]  /*15ff0*/  LEA R0, R2, R15, 0x5 ;  /* 0x0000000f02007211 */ /* 0x000fca00078e28ff */
        /* <DEDUP_REMOVED lines=8> */
.L_x_7887:
[----:B------:R-:W-:Y:S05]  /*16080*/  BSYNC B0 ;  /* 0x0000000000007941 */ /* 0x000fea0003800000 */
.L_x_7886:
[----:B------:R-:W-:-:S04]  /*16090*/  SHF.R.S32.HI R2, RZ, 0x1, R2 ;  /* 0x00000001ff027819 */ /* 0x000fc80000011402 */
[----:B------:R-:W-:-:S13]  /*160a0*/  ISETP.GE.AND P0, PT, R2, 0x20, PT ;  /* 0x000000200200780c */ /* 0x000fda0003f06270 */
[----:B------:R-:W-:Y:S05]  /*160b0*/  @P0 BRA `(.L_x_7888) ;  /* 0xfffffffc00b40947 */ /* 0x000fea000383ffff */
[----:B------:R-:W-:-:S07]  /*160c0*/  MOV R0, 0x20 ;  /* 0x0000002000007802 */ /* 0x000fce0000000f00 */
.L_x_7885:
[----:B------:R-:W-:Y:S01]  /*160d0*/  BAR.SYNC.DEFER_BLOCKING 0x0 ;  /* 0x0000000000007b1d */ /* 0x000fe20000010000 */
[----:B------:R-:W-:-:S13]  /*160e0*/  ISETP.GE.AND P0, PT, R0, 0x2, PT ;  /* 0x000000020000780c */ /* 0x000fda0003f06270 */
[----:B------:R-:W-:Y:S05]  /*160f0*/  @!P0 BRA `(.L_x_7884) ;  /* 0x0000000000408947 */ /* 0x000fea0003800000 */
[----:B------:R-:W-:-:S07]  /*16100*/  IMAD.MOV.U32 R23, RZ, RZ, 0x1 ;  /* 0x00000001ff177424 */ /* 0x000fce00078e00ff */
.L_x_7889:
        /* <DEDUP_REMOVED lines=15> */
.L_x_7884:
        /* <DEDUP_REMOVED lines=13> */
[----:B012---:R-:W-:-:S02]  /*162d0*/  DADD R28, R28, R2 ;  /* 0x000000001c1c7229 */ /* 0x007fc40000000002 */
[----:B---3--:R-:W-:Y:S02]  /*162e0*/  DADD R30, R30, R6 ;  /* 0x000000001e1e7229 */ /* 0x008fe40000000006 */
[----:B----4-:R-:W-:Y:S02]  /*162f0*/  DADD R24, R24, R8 ;  /* 0x0000000018187229 */ /* 0x010fe40000000008 */
[----:B-----5:R-:W-:-:S11]  /*16300*/  DADD R26, R26, R10 ;  /* 0x000000001a1a7229 */ /* 0x020fd6000000000a */
.L_x_7891:
        /* <DEDUP_REMOVED lines=21> */
.L_x_7893:
        /* <DEDUP_REMOVED lines=19> */
[----:B----4-:R-:W-:-:S07]  /*16590*/  MOV R13, RZ ;  /* 0x000000ff000d7202 */ /* 0x010fce0000000f00 */
[----:B------:R-:W-:-:S07]  /*165a0*/  LEPC R20, `(.L_x_7894) ;  /* 0x000000001014794e */ /* 0x000fce0000000000 */
[----:B0123--:R-:W-:Y:S05]  /*165b0*/  CALL.ABS.NOINC R2 ;  /* 0x0000000002007343 */ /* 0x00ffea0003c00000 */
.L_x_7894:
        /* <DEDUP_REMOVED lines=10> */
[----:B----4-:R4:W0:Y:S01]  /*16660*/  LDC.64 R2, c[0x4][R0] ;  /* 0x0100000000027b82 */ /* 0x0108220000000a00 */
        /* <DEDUP_REMOVED lines=8> */
[----:B----4-:R-:W-:-:S07]  /*166f0*/  MOV R12, 0x1 ;  /* 0x00000001000c7802 */ /* 0x010fce0000000f00 */
[----:B------:R-:W-:-:S07]  /*16700*/  LEPC R20, `(.L_x_7895) ;  /* 0x000000001014794e */ /* 0x000fce0000000000 */
[----:B0123--:R-:W-:Y:S05]  /*16710*/  CALL.ABS.NOINC R2 ;  /* 0x0000000002007343 */ /* 0x00ffea0003c00000 */
.L_x_7895:
        /* <DEDUP_REMOVED lines=10> */
[----:B----4-:R4:W0:Y:S01]  /*167c0*/  LDC.64 R2, c[0x4][R0] ;  /* 0x0100000000027b82 */ /* 0x0108220000000a00 */
        /* <DEDUP_REMOVED lines=11> */
.L_x_7896:
[----:B------:R-:W-:Y:S02]  /*16880*/  ULDC.64 UR4, c[0x0][0x5f8] ;  /* 0x00017e0000047ab9 */ /* 0x000fe40000000a00 */
[----:B----4-:R-:W-:-:S04]  /*16890*/  IADD3 R2, P0, R17, UR4, RZ ;  /* 0x0000000411027c10 */ /* 0x010fc8000ff1e0ff */
[----:B------:R-:W-:-:S05]  /*168a0*/  IADD3.X R3, RZ, UR5, RZ, P0, !PT ;  /* 0x00000005ff037c10 */ /* 0x000fca00087fe4ff */
[----:B------:R-:W-:Y:S01]  /*168b0*/  STG.E.64 desc[UR60][R2.64], R26 ;  /* 0x0000001a02007986 */ /* 0x000fe2000c101b3c */
[----:B------:R-:W-:Y:S05]  /*168c0*/  EXIT ;  /* 0x000000000000794d */ /* 0x000fea0003800000 */
.L_x_7892:
[----:B------:R-:W-:Y:S04]  /*168d0*/  STG.E.64 desc[UR60][R4.64], R28 ;  /* 0x0000001c04007986 */ /* 0x000fe8000c101b3c */
[----:B------:R-:W-:Y:S04]  /*168e0*/  STG.E.64 desc[UR60][R4.64+0x8], R30 ;  /* 0x0000081e04007986 */ /* 0x000fe8000c101b3c */
[----:B------:R-:W-:Y:S04]  /*168f0*/  STG.E.64 desc[UR60][R4.64+0x10], R24 ;  /* 0x0000101804007986 */ /* 0x000fe8000c101b3c */
[----:B------:R-:W-:Y:S01]  /*16900*/  STG.E.64 desc[UR60][R4.64+0x18], R26 ;  /* 0x0000181a04007986 */ /* 0x000fe2000c101b3c */
[----:B------:R-:W-:Y:S05]  /*16910*/  EXIT ;  /* 0x000000000000794d */ /* 0x000fea0003800000 */
.L_x_7890:
[----:B------:R-:W-:Y:S01]  /*16920*/  ISETP.NE.AND P0, PT, RZ, UR36, PT ;  /* 0x00000024ff007c0c */ /* 0x000fe2000bf05270 */
[----:B------:R-:W-:Y:S02]  /*16930*/  ULDC.U8 UR4, c[0x0][0x629] ;  /* 0x00018a4000047ab9 */ /* 0x000fe40000000000 */
[----:B------:R-:W-:-:S10]  /*16940*/  ISETP.NE.AND P1, PT, RZ, UR4, PT ;  /* 0x00000004ff007c0c */ /* 0x000fd4000bf25270 */
[----:B------:R-:W-:Y:S05]  /*16950*/  @!P0 BRA `(.L_x_7897) ;  /* 0x0000000000208947 */ /* 0x000fea0003800000 */
[----:B------:R-:W3:Y:S04]  /*16960*/  LDG.E.64 R2, desc[UR60][R6.64] ;  /* 0x0000003c06027981 */ /* 0x000ee8000c1e1b00 */
[----:B------:R-:W4:Y:S04]  /*16970*/  LDG.E.64 R4, desc[UR60][R8.64] ;  /* 0x0000003c08047981 */ /* 0x000f28000c1e1b00 */
[----:B012---:R-:W2:Y:S04]  /*16980*/  LDG.E.64 R14, desc[UR60][R10.64] ;  /* 0x0000003c0a0e7981 */ /* 0x007ea8000c1e1b00 */
[----:B------:R-:W5:Y:S01]  /*16990*/  LDG.E.64 R20, desc[UR60][R12.64] ;  /* 0x0000003c0c147981 */ /* 0x000f62000c1e1b00 */
[----:B---3--:R-:W-:-:S02]  /*169a0*/  DADD R28, R28, R2 ;  /* 0x000000001c1c7229 */ /* 0x008fc40000000002 */
[----:B----4-:R-:W-:Y:S02]  /*169b0*/  DADD R30, R30, R4 ;  /* 0x000000001e1e7229 */ /* 0x010fe40000000004 */
[----:B--2---:R-:W-:Y:S02]  /*169c0*/  DADD R24, R24, R14 ;  /* 0x0000000018187229 */ /* 0x004fe4000000000e */
[----:B-----5:R-:W-:-:S11]  /*169d0*/  DADD R26, R26, R20 ;  /* 0x000000001a1a7229 */ /* 0x020fd60000000014 */
.L_x_7897:
        /* <DEDUP_REMOVED lines=21> */
.L_x_7899:
        /* <DEDUP_REMOVED lines=10> */
[----:B------:R4:W0:Y:S01]  /*16bd0*/  LDC.64 R2, c[0x4][R0] ;  /* 0x0100000000027b82 */ /* 0x0008220000000a00 */
        /* <DEDUP_REMOVED lines=11> */
.L_x_7900:
        /* <DEDUP_REMOVED lines=22> */
.L_x_7901:
        /* <DEDUP_REMOVED lines=10> */
[----:B----4-:R4:W0:Y:S01]  /*16e90*/  LDC.64 R2, c[0x4][R0] ;  /* 0x0100000000027b82 */ /* 0x0108220000000a00 */
        /* <DEDUP_REMOVED lines=11> */
.L_x_7902:
[----:B------:R-:W-:Y:S02]  /*16f50*/  ULDC.64 UR4, c[0x0][0x5f8] ;  /* 0x00017e0000047ab9 */ /* 0x000fe40000000a00 */
[----:B----4-:R-:W-:-:S05]  /*16f60*/  IADD3 R2, P0, R17, UR4, RZ ;  /* 0x0000000411027c10 */ /* 0x010fca000ff1e0ff */
[----:B------:R-:W-:-:S05]  /*16f70*/  IMAD.X R3, RZ, RZ, UR5, P0 ;  /* 0x00000005ff037e24 */ /* 0x000fca00080e06ff */
[----:B------:R-:W-:Y:S01]  /*16f80*/  STG.E.64 desc[UR60][R2.64], R26 ;  /* 0x0000001a02007986 */ /* 0x000fe2000c101b3c */
[----:B------:R-:W-:Y:S05]  /*16f90*/  EXIT ;  /* 0x000000000000794d */ /* 0x000fea0003800000 */
.L_x_7898:
[----:B------:R-:W-:Y:S04]  /*16fa0*/  STG.E.64 desc[UR60][R6.64], R28 ;  /* 0x0000001c06007986 */ /* 0x000fe8000c101b3c */
[----:B------:R-:W-:Y:S04]  /*16fb0*/  STG.E.64 desc[UR60][R8.64], R30 ;  /* 0x0000001e08007986 */ /* 0x000fe8000c101b3c */
[----:B------:R-:W-:Y:S04]  /*16fc0*/  STG.E.64 desc[UR60][R10.64], R24 ;  /* 0x000000180a007986 */ /* 0x000fe8000c101b3c */
[----:B------:R-:W-:Y:S01]  /*16fd0*/  STG.E.64 desc[UR60][R12.64], R26 ;  /* 0x0000001a0c007986 */ /* 0x000fe2000c101b3c */
[----:B------:R-:W-:Y:S05]  /*16fe0*/  EXIT ;  /* 0x000000000000794d */ /* 0x000fea0003800000 */
.L_x_7863:
        /* <DEDUP_REMOVED lines=19> */
[----:B------:R-:W3:Y:S04]  /*17120*/  LDG.E.64 R2, desc[UR60][R4.64] ;  /* 0x0000003c04027981 */ /* 0x000ee8000c1e1b00 */
[----:B------:R-:W2:Y:S04]  /*17130*/  LDG.E.64 R6, desc[UR60][R4.64+0x8] ;  /* 0x0000083c04067981 */ /* 0x000ea8000c1e1b00 */
[----:B------:R-:W4:Y:S04]  /*17140*/  LDG.E.64 R8, desc[UR60][R4.64+0x10] ;  /* 0x0000103c04087981 */ /* 0x000f28000c1e1b00 */
[----:B------:R-:W5:Y:S01]  /*17150*/  LDG.E.64 R10, desc[UR60][R4.64+0x18] ;  /* 0x0000183c040a7981 */ /* 0x000f62000c1e1b00 */
[----:B---3--:R-:W-:-:S02]  /*17160*/  DADD R68, R68, R2 ;  /* 0x0000000044447229 */ /* 0x008fc40000000002 */
[----:B--2---:R-:W-:Y:S02]  /*17170*/  DADD R70, R70, R6 ;  /* 0x0000000046467229 */ /* 0x004fe40000000006 */
[----:B----4-:R-:W-:Y:S02]  /*17180*/  DADD R72, R72, R8 ;  /* 0x0000000048487229 */ /* 0x010fe40000000008 */
[----:B-----5:R-:W-:-:S11]  /*17190*/  DADD R74, R74, R10 ;  /* 0x000000004a4a7229 */ /* 0x020fd6000000000a */
.L_x_7904:
        /* <DEDUP_REMOVED lines=17> */
[----:B---3--:R-:W-:Y:S01]  /*172b0*/  IMAD.MOV.U32 R13, RZ, RZ, RZ ;  /* 0x000000ffff0d7224 */ /* 0x008fe200078e00ff */
[----:B0-----:R-:W-:-:S07]  /*172c0*/  MOV R12, 0x1 ;  /* 0x00000001000c7802 */ /* 0x001fce0000000f00 */
[----:B------:R-:W-:-:S07]  /*172d0*/  LEPC R20, `(.L_x_7906) ;  /* 0x000000001014794e */ /* 0x000fce0000000000 */
[----:B-1----:R-:W-:Y:S05]  /*172e0*/  CALL.ABS.NOINC R2 ;  /* 0x0000000002007343 */ /* 0x002fea0003c00000 */
.L_x_7906:
        /* <DEDUP_REMOVED lines=19> */
[----:B-1-3--:R-:W-:-:S07]  /*17420*/  MOV R13, RZ ;  /* 0x000000ff000d7202 */ /* 0x00afce0000000f00 */
[----:B------:R-:W-:-:S07]  /*17430*/  LEPC R20, `(.L_x_7907) ;  /* 0x000000001014794e */ /* 0x000fce0000000000 */
[----:B0-2---:R-:W-:Y:S05]  /*17440*/  CALL.ABS.NOINC R2 ;  /* 0x0000000002007343 */ /* 0x005fea0003c00000 */
.L_x_7907:
        /* <DEDUP_REMOVED lines=22> */
.L_x_7908:
        /* <DEDUP_REMOVED lines=19> */
[----:B-1----:R-:W-:-:S07]  /*176e0*/  MOV R12, 0x1 ;  /* 0x00000001000c7802 */ /* 0x002fce0000000f00 */
[----:B------:R-:W-:-:S07]  /*176f0*/  LEPC R20, `(.L_x_7909) ;  /* 0x000000001014794e */ /* 0x000fce0000000000 */
[----:B0-2-4-:R-:W-:Y:S05]  /*17700*/  CALL.ABS.NOINC R2 ;  /* 0x0000000002007343 */ /* 0x015fea0003c00000 */
.L_x_7909:
[----:B------:R-:W-:Y:S02]  /*17710*/  ULDC.64 UR4, c[0x0][0x5f8] ;  /* 0x00017e0000047ab9 */ /* 0x000fe40000000a00 */
[----:B-1----:R-:W-:-:S04]  /*17720*/  IADD3 R2, P0, R17, UR4, RZ ;  /* 0x0000000411027c10 */ /* 0x002fc8000ff1e0ff */
[----:B------:R-:W-:-:S05]  /*17730*/  IADD3.X R3, RZ, UR5, RZ, P0, !PT ;  /* 0x00000005ff037c10 */ /* 0x000fca00087fe4ff */
[----:B------:R-:W-:Y:S01]  /*17740*/  STG.E.64 desc[UR60][R2.64], R74 ;  /* 0x0000004a02007986 */ /* 0x000fe2000c101b3c */
[----:B------:R-:W-:Y:S05]  /*17750*/  EXIT ;  /* 0x000000000000794d */ /* 0x000fea0003800000 */
.L_x_7905:
[----:B------:R-:W-:Y:S04]  /*17760*/  STG.E.64 desc[UR60][R4.64], R68 ;  /* 0x0000004404007986 */ /* 0x000fe8000c101b3c */
[----:B------:R-:W-:Y:S04]  /*17770*/  STG.E.64 desc[UR60][R4.64+0x8], R70 ;  /* 0x0000084604007986 */ /* 0x000fe8000c101b3c */
[----:B------:R-:W-:Y:S04]  /*17780*/  STG.E.64 desc[UR60][R4.64+0x10], R72 ;  /* 0x0000104804007986 */ /* 0x000fe8000c101b3c */
[----:B------:R-:W-:Y:S01]  /*17790*/  STG.E.64 desc[UR60][R4.64+0x18], R74 ;  /* 0x0000184a04007986 */ /* 0x000fe2000c101b3c */
[----:B------:R-:W-:Y:S05]  /*177a0*/  EXIT ;  /* 0x000000000000794d */ /* 0x000fea0003800000 */
.L_x_7903:
[----:B0-----:R-:W-:Y:S01]  /*177b0*/  ISETP.NE.AND P0, PT, R0, RZ, PT ;  /* 0x000000ff0000720c */ /* 0x001fe20003f05270 */
[----:B------:R-:W-:Y:S02]  /*177c0*/  ULDC.U8 UR4, c[0x0][0x629] ;  /* 0x00018a4000047ab9 */ /* 0x000fe40000000000 */
[----:B------:R-:W-:-:S10]  /*177d0*/  ISETP.NE.AND P1, PT, RZ, UR4, PT ;  /* 0x00000004ff007c0c */ /* 0x000fd4000bf25270 */
[----:B------:R-:W-:Y:S05]  /*177e0*/  @!P0 BRA `(.L_x_7910) ;  /* 0x0000000000208947 */ /* 0x000fea0003800000 */
[----:B------:R-:W2:Y:S04]  /*177f0*/  LDG.E.64 R2, desc[UR60][R6.64] ;  /* 0x0000003c06027981 */ /* 0x000ea8000c1e1b00 */
[----:B------:R-:W4:Y:S04]  /*17800*/  LDG.E.64 R4, desc[UR60][R8.64] ;  /* 0x0000003c08047981 */ /* 0x000f28000c1e1b00 */
[----:B---3--:R-:W3:Y:S04]  /*17810*/  LDG.E.64 R12, desc[UR60][R10.64] ;  /* 0x0000003c0a0c7981 */ /* 0x008ee8000c1e1b00 */
[----:B------:R-:W5:Y:S01]  /*17820*/  LDG.E.64 R14, desc[UR60][R20.64] ;  /* 0x0000003c140e7981 */ /* 0x000f62000c1e1b00 */
[----:B--2---:R-:W-:-:S02]  /*17830*/  DADD R68, R68, R2 ;  /* 0x0000000044447229 */ /* 0x004fc40000000002 */
[----:B----4-:R-:W-:Y:S02]  /*17840*/  DADD R70, R70, R4 ;  /* 0x0000000046467229 */ /* 0x010fe40000000004 */
[----:B---3--:R-:W-:Y:S02]  /*17850*/  DADD R72, R72, R12 ;  /* 0x0000000048487229 */ /* 0x008fe4000000000c */
[----:B-----5:R-:W-:-:S11]  /*17860*/  DADD R74, R74, R14 ;  /* 0x000000004a4a7229 */ /* 0x020fd6000000000e */
.L_x_7910:
        /* <DEDUP_REMOVED lines=18> */
[----:B0--3--:R-:W-:-:S07]  /*17990*/  MOV R13, RZ ;  /* 0x000000ff000d7202 */ /* 0x009fce0000000f00 */
[----:B------:R-:W-:-:S07]  /*179a0*/  LEPC R20, `(.L_x_7912) ;  /* 0x000000001014794e */ /* 0x000fce0000000000 */
[----:B-1----:R-:W-:Y:S05]  /*179b0*/  CALL.ABS.NOINC R2 ;  /* 0x0000000002007343 */ /* 0x002fea0003c00000 */
.L_x_7912:
        /* <DEDUP_REMOVED lines=22> */
.L_x_7913:
        /* <DEDUP_REMOVED lines=21> */
[----:B0-2---:R-:W-:Y:S05]  /*17c70*/  CALL.ABS.NOINC R2 ;  /* 0x0000000002007343 */ /* 0x005fea0003c00000 */
.L_x_7914:
        /* <DEDUP_REMOVED lines=21> */
[----:B0-2-4-:R-:W-:Y:S05]  /*17dd0*/  CALL.ABS.NOINC R2 ;  /* 0x0000000002007343 */ /* 0x015fea0003c00000 */
.L_x_7915:
[----:B------:R-:W-:Y:S02]  /*17de0*/  ULDC.64 UR4, c[0x0][0x5f8] ;  /* 0x00017e0000047ab9 */ /* 0x000fe40000000a00 */
[----:B-1----:R-:W-:-:S04]  /*17df0*/  IADD3 R2, P0, R17, UR4, RZ ;  /* 0x0000000411027c10 */ /* 0x002fc8000ff1e0ff */
[----:B------:R-:W-:-:S05]  /*17e00*/  IADD3.X R3, RZ, UR5, RZ, P0, !PT ;  /* 0x00000005ff037c10 */ /* 0x000fca00087fe4ff */
[----:B------:R-:W-:Y:S01]  /*17e10*/  STG.E.64 desc[UR60][R2.64], R74 ;  /* 0x0000004a02007986 */ /* 0x000fe2000c101b3c */
[----:B------:R-:W-:Y:S05]  /*17e20*/  EXIT ;  /* 0x000000000000794d */ /* 0x000fea0003800000 */
.L_x_7911:
[----:B------:R-:W-:Y:S04]  /*17e30*/  STG.E.64 desc[UR60][R6.64], R68 ;  /* 0x0000004406007986 */ /* 0x000fe8000c101b3c */
[----:B------:R-:W-:Y:S04]  /*17e40*/  STG.E.64 desc[UR60][R8.64], R70 ;  /* 0x0000004608007986 */ /* 0x000fe8000c101b3c */
[----:B------:R-:W-:Y:S04]  /*17e50*/  STG.E.64 desc[UR60][R10.64], R72 ;  /* 0x000000480a007986 */ /* 0x000fe8000c101b3c */
[----:B------:R-:W-:Y:S01]  /*17e60*/  STG.E.64 desc[UR60][R20.64], R74 ;  /* 0x0000004a14007986 */ /* 0x000fe2000c101b3c */
[----:B------:R-:W-:Y:S05]  /*17e70*/  EXIT ;  /* 0x000000000000794d */ /* 0x000fea0003800000 */
.L_x_7916:
        /* <DEDUP_REMOVED lines=16> */
.L_x_9880:


//--------------------- .text._ZN2at6native13reduce_kernelILi512ELi1ENS0_8ReduceOpIsNS0_14func_wrapper_tIsZNS0_11sum_functorIsssEclERNS_14TensorIteratorEEUlssE_EEjsLi4ELi8EEEEEvT1_ --------------------------
	.section	.text._ZN2at6native13reduce_kernelILi512ELi1ENS0_8ReduceOpIsNS0_14func_wrapper_tIsZNS0_11sum_functorIsssEclERNS_14TensorIteratorEEUlssE_EEjsLi4ELi8EEEEEvT1_,"ax",@progbits
	.align	128
        .global         _ZN2at6native13reduce_kernelILi512ELi1ENS0_8ReduceOpIsNS0_14func_wrapper_tIsZNS0_11sum_functorIsssEclERNS_14TensorIteratorEEUlssE_EEjsLi4ELi8EEEEEvT1_
        .type           _ZN2at6native13reduce_kernelILi512ELi1ENS0_8ReduceOpIsNS0_14func_wrapper_tIsZNS0_11sum_functorIsssEclERNS_14TensorIteratorEEUlssE_EEjsLi4ELi8EEEEEvT1_,@function
        .size           _ZN2at6native13reduce_kernelILi512ELi1ENS0_8ReduceOpIsNS0_14func_wrapper_tIsZNS0_11sum_functorIsssEclERNS_14TensorIteratorEEUlssE_EEjsLi4ELi8EEEEEvT1_,(.L_x_9881 - _ZN2at6native13reduce_kernelILi512ELi1ENS0_8ReduceOpIsNS0_14func_wrapper_tIsZNS0_11sum_functorIsssEclERNS_14TensorIteratorEEUlssE_EEjsLi4ELi8EEEEEvT1_)
        .other          _ZN2at6native13reduce_kernelILi512ELi1ENS0_8ReduceOpIsNS0_14func_wrapper_tIsZNS0_11sum_functorIsssEclERNS_14TensorIteratorEEUlssE_EEjsLi4ELi8EEEEEvT1_,@"STO_CUDA_ENTRY STV_DEFAULT"
_ZN2at6native13reduce_kernelILi512ELi1ENS0_8ReduceOpIsNS0_14func_wrapper_tIsZNS0_11sum_functorIsssEclERNS_14TensorIteratorEEUlssE_EEjsLi4ELi8EEEEEvT1_:
.text._ZN2at6native13reduce_kernelILi512ELi1ENS0_8ReduceOpIsNS0_14func_wrapper_tIsZNS0_11sum_functorIsssEclERNS_14TensorIteratorEEUlssE_EEjsLi4ELi8EEEEEvT1_:
        /* <DEDUP_REMOVED lines=12> */
[----:B0-----:R-:W-:-:S04]  /*00c0*/  IMAD R2, R3, UR7, R2 ;  /* 0x0000000703027c24 */ /* 0x001fc8000f8e0202 */
[----:B-1----:R-:W-:Y:S01]  /*00d0*/  IMAD R3, R7, UR4, R2 ;  /* 0x0000000407037c24 */ /* 0x002fe2000f8e0202 */
[----:B------:R-:W-:Y:S01]  /*00e0*/  ULDC.64 UR4, c[0x0][0x3f0] ;  /* 0x0000fc0000047ab9 */ /* 0x000fe20000000a00 */
[----:B------:R-:W-:-:S04]  /*00f0*/  IMAD.MOV.U32 R2, RZ, RZ, RZ ;  /* 0x000000ffff027224 */ /* 0x000fc800078e00ff */
        /* <DEDUP_REMOVED lines=270> */
.L_x_7917:
        /* <DEDUP_REMOVED lines=26> */
[----:B------:R-:W0:Y:S01]  /*1380*/  LDC.U16 R16, c[0x0][0x212] ;  /* 0x00008480ff107b82 */ /* 0x000e220000000400 */
        /* <DEDUP_REMOVED lines=22> */
.L_x_7926:
[----:B------:R-:W-:Y:S05]  /*14f0*/  BSYNC B3 ;  /* 0x0000000000037941 */ /* 0x000fea0003800000 */
.L_x_7925:
[----:B------:R-:W-:-:S04]  /*1500*/  PRMT R4, R4, 0x9910, RZ ;  /* 0x0000991004047816 */ /* 0x000fc800000000ff */
[----:B------:R-:W-:-:S13]  /*1510*/  ISETP.NE.AND P0, PT, R4, RZ, PT ;  /* 0x000000ff0400720c */ /* 0x000fda0003f05270 */
[----:B------:R-:W-:Y:S05]  /*1520*/  @!P0 BRA `(.L_x_7924) ;  /* 0x0000000000188947 */ /* 0x000fea0003800000 */
[----:B------:R-:W-:-:S04]  /*1530*/  IADD3 R7, P0, R0, -R11, RZ ;  /* 0x8000000b00077210 */ /* 0x000fc80007f1e0ff */
[----:B------:R-:W-:Y:S02]  /*1540*/  IADD3.X R4, RZ, -0x1, RZ, P0, !PT ;  /* 0xffffffffff047810 */ /* 0x000fe400007fe4ff */
[----:B------:R-:W-:-:S04]  /*1550*/  LEA R6, P0, R7, R12, 0x1 ;  /* 0x0000000c07067211 */ /* 0x000fc800078008ff */
[----:B------:R-:W-:-:S05]  /*1560*/  LEA.HI.X R7, R7, R13, R4, 0x1, P0 ;  /* 0x0000000d07077211 */ /* 0x000fca00000f0c04 */
[----:B------:R-:W2:Y:S02]  /*1570*/  LDG.E.U16 R6, desc[UR36][R6.64] ;  /* 0x0000002406067981 */ /* 0x000ea4000c1e1500 */
[----:B--2---:R-:W-:-:S07]  /*1580*/  IMAD.IADD R9, R9, 0x1, R6 ;  /* 0x0000000109097824 */ /* 0x004fce00078e0206 */
.L_x_7924:
[----:B------:R-:W-:Y:S05]  /*1590*/  BSYNC B2 ;  /* 0x0000000000027941 */ /* 0x000fea0003800000 */
.L_x_7923:
[C---:B------:R-:W-:Y:S02]  /*15a0*/  IADD3 R7, P0, -R11.reuse, 0x8, RZ ;  /* 0x000000080b077810 */ /* 0x040fe40007f1e1ff */
[----:B------:R-:W-:Y:S02]  /*15b0*/  IADD3 R10, R11, -0x8, R2 ;  /* 0xfffffff80b0a7810 */ /* 0x000fe40007ffe002 */
[----:B------:R-:W-:Y:S02]  /*15c0*/  LEA R12, P1, R7, R12, 0x1 ;  /* 0x0000000c070c7211 */ /* 0x000fe400078208ff */
[----:B------:R-:W-:-:S04]  /*15d0*/  IADD3.X R4, RZ, -0x1, RZ, P0, !PT ;  /* 0xffffffffff047810 */ /* 0x000fc800007fe4ff */
[----:B------:R-:W-:-:S07]  /*15e0*/  LEA.HI.X R13, R7, R13, R4, 0x1, P1 ;  /* 0x0000000d070d7211 */ /* 0x000fce00008f0c04 */
.L_x_7922:
[----:B------:R-:W-:Y:S05]  /*15f0*/  BSYNC B1 ;  /* 0x0000000000017941 */ /* 0x000fea0003800000 */
.L_x_7921:
        /* <DEDUP_REMOVED lines=18> */
.L_x_7929:
[----:B------:R-:W-:Y:S01]  /*1720*/  IMAD.WIDE.U32 R4, R21, 0x10, R12 ;  /* 0x0000001015047825 */ /* 0x000fe200078e000c */
[----:B------:R-:W-:-:S05]  /*1730*/  ULDC UR4, c[0x0][0x220] ;  /* 0x0000880000047ab9 */ /* 0x000fca0000000800 */
[----:B------:R-:W2:Y:S01]  /*1740*/  LDG.E.128 R4, desc[UR36][R4.64] ;  /* 0x0000002404047981 */ /* 0x000ea2000c1e1d00 */
[----:B------:R-:W-:-:S05]  /*1750*/  VIADD R21, R21, UR4 ;  /* 0x0000000415157c36 */ /* 0x000fca0008000000 */
[----:B------:R-:W-:-:S04]  /*1760*/  LEA R25, R21, 0x7, 0x3 ;  /* 0x0000000715197811 */ /* 0x000fc800078e18ff */
[----:B------:R-:W-:Y:S02]  /*1770*/  ISETP.GE.U32.AND P0, PT, R25, R10, PT ;  /* 0x0000000a1900720c */ /* 0x000fe40003f06070 */
[C---:B--2---:R-:W-:Y:S01]  /*1780*/  IADD3 R9, R4.reuse, R9, RZ ;  /* 0x0000000904097210 */ /* 0x044fe20007ffe0ff */
[----:B------:R-:W-:Y:S01]  /*1790*/  IMAD.IADD R20, R5, 0x1, R20 ;  /* 0x0000000105147824 */ /* 0x000fe200078e0214 */
[----:B------:R-:W-:Y:S01]  /*17a0*/  PRMT R23, R4, 0x7632, R23 ;  /* 0x0000763204177816 */ /* 0x000fe20000000017 */
[C---:B------:R-:W-:Y:S01]  /*17b0*/  IMAD.IADD R17, R7.reuse, 0x1, R17 ;  /* 0x0000000107117824 */ /* 0x040fe200078e0211 */
[----:B------:R-:W-:Y:S02]  /*17c0*/  PRMT R4, R7, 0x7632, R4 ;  /* 0x0000763207047816 */ /* 0x000fe40000000004 */
[----:B------:R-:W-:Y:S02]  /*17d0*/  PRMT R25, R5, 0x7632, R25 ;  /* 0x0000763205197816 */ /* 0x000fe40000000019 */
[----:B------:R-:W-:Y:S01]  /*17e0*/  PRMT R27, R6, 0x7632, R27 ;  /* 0x00007632061b7816 */ /* 0x000fe2000000001b */
[----:B------:R-:W-:Y:S01]  /*17f0*/  IMAD.IADD R4, R4, 0x1, R11 ;  /* 0x0000000104047824 */ /* 0x000fe200078e020b */
[----:B------:R-:W-:Y:S01]  /*1800*/  IADD3 R19, R6, R19, RZ ;  /* 0x0000001306137210 */ /* 0x000fe20007ffe0ff */
[----:B------:R-:W-:Y:S01]  /*1810*/  IMAD.IADD R2, R25, 0x1, R2 ;  /* 0x0000000119027824 */ /* 0x000fe200078e0202 */
[----:B------:R-:W-:-:S02]  /*1820*/  IADD3 R18, R23, R18, RZ ;  /* 0x0000001217127210 */ /* 0x000fc40007ffe0ff */
[----:B------:R-:W-:Y:S02]  /*1830*/  IADD3 R16, R27, R16, RZ ;  /* 0x000000101b107210 */ /* 0x000fe40007ffe0ff */
[----:B------:R-:W-:Y:S01]  /*1840*/  PRMT R11, R4, 0x7610, R11 ;  /* 0x00007610040b7816 */ /* 0x000fe2000000000b */
[----:B------:R-:W-:Y:S06]  /*1850*/  @!P0 BRA `(.L_x_7929) ;  /* 0xfffffffc00b08947 */ /* 0x000fec000383ffff */
.L_x_7928:
[----:B------:R-:W-:Y:S05]  /*1860*/  BSYNC B1 ;  /* 0x0000000000017941 */ /* 0x000fea0003800000 */
.L_x_7927:
        /* <DEDUP_REMOVED lines=8> */
.L_x_7931:
[----:B------:R-:W-:Y:S05]  /*18f0*/  BSYNC B1 ;  /* 0x0000000000017941 */ /* 0x000fea0003800000 */
.L_x_7930:
        /* <DEDUP_REMOVED lines=10> */
[----:B--2---:R-:W-:-:S07]  /*19a0*/  IADD3 R9, R9, R12, RZ ;  /* 0x0000000c09097210 */ /* 0x004fce0007ffe0ff */
.L_x_7933:
[----:B------:R-:W-:Y:S05]  /*19b0*/  BSYNC B1 ;  /* 0x0000000000017941 */ /* 0x000fea0003800000 */
.L_x_7932:
[----:B------:R-:W-:-:S04]  /*19c0*/  IADD3 R9, R20, R18, R9 ;  /* 0x0000001214097210 */ /* 0x000fc80007ffe009 */
[----:B------:R-:W-:-:S04]  /*19d0*/  IADD3 R9, R19, R2, R9 ;  /* 0x0000000213097210 */ /* 0x000fc80007ffe009 */
[----:B------:R-:W-:-:S05]  /*19e0*/  IADD3 R16, R17, R16, R9 ;  /* 0x0000001011107210 */ /* 0x000fca0007ffe009 */
[----:B------:R-:W-:Y:S01]  /*19f0*/  IMAD.IADD R16, R16, 0x1, R11 ;  /* 0x0000000110107824 */ /* 0x000fe200078e020b */
[----:B------:R-:W-:Y:S06]  /*1a00*/  BRA `(.L_x_7919) ;  /* 0x00000094003c7947 */ /* 0x000fec0003800000 */
.L_x_7920:
[----:B------:R-:W0:Y:S08]  /*1a10*/  LDC R22, c[0x0][0x384] ;  /* 0x0000e100ff167b82 */ /* 0x000e300000000800 */
[----:B------:R-:W1:Y:S01]  /*1a20*/  LDC R10, c[0x0][0x254] ;  /* 0x00009500ff0a7b82 */ /* 0x000e620000000800 */
[----:B0-----:R-:W-:-:S04]  /*1a30*/  SHF.R.U32.HI R22, RZ, 0x1, R22 ;  /* 0x00000001ff167819 */ /* 0x001fc80000011616 */
[----:B------:R-:W-:Y:S02]  /*1a40*/  ISETP.NE.AND P0, PT, R22, 0x1, PT ;  /* 0x000000011600780c */ /* 0x000fe40003f05270 */
[C---:B-1----:R-:W-:Y:S02]  /*1a50*/  ISETP.EQ.AND P2, PT, R10.reuse, 0x1, PT ;  /* 0x000000010a00780c */ /* 0x042fe40003f42270 */
[----:B------:R-:W-:-:S11]  /*1a60*/  ISETP.NE.AND P1, PT, R10, 0x1, PT ;  /* 0x000000010a00780c */ /* 0x000fd60003f25270 */
[----:B------:R-:W-:Y:S05]  /*1a70*/  @!P0 BRA P2, `(.L_x_7934) ;  /* 0x0000008c00ec8947 */ /* 0x000fea0001000000 */
[----:B------:R-:W0:Y:S01]  /*1a80*/  LDC.U16 R8, c[0x0][0x212] ;  /* 0x00008480ff087b82 */ /* 0x000e220000000400 */
[----:B------:R-:W-:Y:S02]  /*1a90*/  ULDC UR4, c[0x0][0x220] ;  /* 0x0000880000047ab9 */ /* 0x000fe40000000800 */
[----:B------:R-:W-:-:S05]  /*1aa0*/  MOV R4, UR4 ;  /* 0x0000000400047c02 */ /* 0x000fca0008000f00 */
        /* <DEDUP_REMOVED lines=8> */
[----:B------:R-:W0:Y:S01]  /*1b30*/  LDC R20, c[0x0][0x254] ;  /* 0x00009500ff147b82 */ /* 0x000e220000000800 */
[----:B------:R-:W-:Y:S01]  /*1b40*/  BSSY B2, `(.L_x_7938) ;  /* 0x000041c000027945 */ /* 0x000fe20003800000 */
[----:B------:R-:W-:Y:S01]  /*1b50*/  ISETP.NE.AND P0, PT, R10, RZ, PT ;  /* 0x000000ff0a00720c */ /* 0x000fe20003f05270 */
[----:B------:R-:W-:Y:S01]  /*1b60*/  IMAD.MOV.U32 R9, RZ, RZ, R8 ;  /* 0x000000ffff097224 */ /* 0x000fe200078e0008 */
[----:B------:R-:W-:-:S11]  /*1b70*/  MOV R7, R8 ;  /* 0x0000000800077202 */ /* 0x000fd60000000f00 */
.L_x_7943:
        /* <DEDUP_REMOVED lines=53> */
[----:B------:R-:W-:Y:S01]  /*1ed0*/  ULDC.64 UR38, c[0x0][0x260] ;  /* 0x0000980000267ab9 */ /* 0x000fe20000000a00 */
[----:B0-----:R-:W-:-:S03]  /*1ee0*/  ISETP.NE.AND P1, PT, R20, 0x2, PT ;  /* 0x000000021400780c */ /* 0x001fc60003f25270 */
[----:B------:R-:W-:-:S05]  /*1ef0*/  IMAD.HI.U32 R10, R5, UR31, R4 ;  /* 0x0000001f050a7c27 */ /* 0x000fca000f8e0004 */
        /* <DEDUP_REMOVED lines=237> */
.L_x_7939:
[----:B------:R-:W-:Y:S01]  /*2dd0*/  LOP3.LUT R11, R4, 0xfffffffe, RZ, 0xc0, !PT ;  /* 0xfffffffe040b7812 */ /* 0x000fe200078ec0ff */
[----:B------:R-:W-:-:S03]  /*2de0*/  ULDC UR38, c[0x0][0x220] ;  /* 0x0000880000267ab9 */ /* 0x000fc60000000800 */
[----:B------:R-:W-:-:S05]  /*2df0*/  IADD3 R10, P1, R12, R11, RZ ;  /* 0x0000000b0c0a7210 */ /* 0x000fca0007f3e0ff */
[----:B------:R-:W-:-:S05]  /*2e00*/  IMAD.X R11, RZ, RZ, R13, P1 ;  /* 0x000000ffff0b7224 */ /* 0x000fca00008e060d */
[----:B------:R1:W5:Y:S01]  /*2e10*/  LDG.E.U16 R21, desc[UR36][R10.64] ;  /* 0x000000240a157981 */ /* 0x000362000c1e1500 */
[----:B------:R-:W-:-:S05]  /*2e20*/  MOV R4, UR38 ;  /* 0x0000002600047c02 */ /* 0x000fca0008000f00 */
[----:B------:R-:W-:Y:S01]  /*2e30*/  IMAD.IADD R5, R5, 0x1, R4 ;  /* 0x0000000105057824 */ /* 0x000fe200078e0204 */
[----:B------:R-:W-:Y:S06]  /*2e40*/  @!P0 BRA `(.L_x_7940) ;  /* 0x0000000c00cc8947 */ /* 0x000fec0003800000 */
[----:B-1----:R-:W-:Y:S01]  /*2e50*/  HFMA2.MMA R10, -RZ, RZ, 0, 0 ;  /* 0x00000000ff0a7435 */ /* 0x002fe200000001ff */
[----:B------:R-:W-:Y:S01]  /*2e60*/  IMAD.MOV.U32 R11, RZ, RZ, R5 ;  /* 0x000000ffff0b7224 */ /* 0x000fe200078e0005 */
[----:B------:R-:W-:Y:S01]  /*2e70*/  ULDC.64 UR38, c[0x0][0x260] ;  /* 0x0000980000267ab9 */ /* 0x000fe20000000a00 */
[----:B0-----:R-:W-:-:S07]  /*2e80*/  ISETP.NE.AND P1, PT, R20, 0x2, PT ;  /* 0x000000021400780c */ /* 0x001fce0003f25270 */
[----:B------:R-:W-:-:S05]  /*2e90*/  IMAD.HI.U32 R10, R5, UR31, R10 ;  /* 0x0000001f050a7c27 */ /* 0x000fca000f8e000a */
[----:B------:R-:W-:Y:S02]  /*2ea0*/  SHF.R.U32.HI R11, RZ, UR38, R10 ;  /* 0x00000026ff0b7c19 */ /* 0x000fe4000801160a */
[----:B------:R-:W-:-:S05]  /*2eb0*/  MOV R10, RZ ;  /* 0x000000ff000a7202 */ /* 0x000fca0000000f00 */
        /* <DEDUP_REMOVED lines=236> */
.L_x_7940:
[----:B------:R-:W-:-:S04]  /*3d80*/  LOP3.LUT R17, R2, 0xfffffffe, RZ, 0xc0, !PT ;  /* 0xfffffffe02117812 */ /* 0x000fc800078ec0ff */
[----:B------:R-:W-:-:S05]  /*3d90*/  IADD3 R16, P1, R12, R17, RZ ;  /* 0x000000110c107210 */ /* 0x000fca0007f3e0ff */
[----:B------:R-:W-:-:S05]  /*3da0*/  IMAD.X R17, RZ, RZ, R13, P1 ;  /* 0x000000ffff117224 */ /* 0x000fca00008e060d */
[----:B-1----:R1:W5:Y:S01]  /*3db0*/  LDG.E.U16 R10, desc[UR36][R16.64] ;  /* 0x00000024100a7981 */ /* 0x002362000c1e1500 */
[----:B------:R-:W-:Y:S01]  /*3dc0*/  IADD3 R5, R5, R4, RZ ;  /* 0x0000000405057210 */ /* 0x000fe20007ffe0ff */
[----:B------:R-:W-:Y:S01]  /*3dd0*/  IMAD.MOV.U32 R2, RZ, RZ, RZ ;  /* 0x000000ffff027224 */ /* 0x000fe200078e00ff */
[----:B------:R-:W-:Y:S01]  /*3de0*/  MOV R11, RZ ;  /* 0x000000ff000b7202 */ /* 0x000fe20000000f00 */
        /* <DEDUP_REMOVED lines=234> */
.L_x_7941:
[----:B------:R-:W-:-:S04]  /*4c90*/  LOP3.LUT R11, R11, 0xfffffffe, RZ, 0xc0, !PT ;  /* 0xfffffffe0b0b7812 */ /* 0x000fc800078ec0ff */
[----:B-1----:R-:W-:-:S04]  /*4ca0*/  IADD3 R16, P1, R12, R11, RZ ;  /* 0x0000000b0c107210 */ /* 0x002fc80007f3e0ff */
[----:B------:R-:W-:-:S05]  /*4cb0*/  IADD3.X R17, RZ, R13, RZ, P1, !PT ;  /* 0x0000000dff117210 */ /* 0x000fca0000ffe4ff */
[----:B------:R1:W5:Y:S01]  /*4cc0*/  LDG.E.U16 R11, desc[UR36][R16.64] ;  /* 0x00000024100b7981 */ /* 0x000362000c1e1500 */
        /* <DEDUP_REMOVED lines=8> */
[----:B------:R-:W-:-:S03]  /*4d50*/  MOV R16, RZ ;  /* 0x000000ff00107202 */ /* 0x000fc60000000f00 */
[--C-:B------:R-:W-:Y:S02]  /*4d60*/  IMAD.MOV R2, RZ, RZ, -R17.reuse ;  /* 0x000000ffff027224 */ /* 0x100fe400078e0a11 */
[----:B------:R-:W-:-:S04]  /*4d70*/  IMAD.HI.U32 R19, R17, UR32, R16 ;  /* 0x0000002011137c27 */ /* 0x000fc8000f8e0010 */
[----:B------:R-:W-:Y:S01]  /*4d80*/  IMAD R2, R2, UR30, R5 ;  /* 0x0000001e02027c24 */ /* 0x000fe2000f8e0205 */
[----:B------:R-:W-:-:S03]  /*4d90*/  SHF.R.U32.HI R19, RZ, UR33, R19 ;  /* 0x00000021ff137c19 */ /* 0x000fc60008011613 */
[----:B------:R-:W-:Y:S01]  /*4da0*/  IMAD R2, R2, UR4, RZ ;  /* 0x0000000402027c24 */ /* 0x000fe2000f8e02ff */
        /* <DEDUP_REMOVED lines=231> */
.L_x_7942:
[----:B-1----:R-:W-:Y:S01]  /*5c20*/  LOP3.LUT R17, R2, 0xfffffffe, RZ, 0xc0, !PT ;  /* 0xfffffffe02117812 */ /* 0x002fe200078ec0ff */
[----:B------:R-:W-:-:S03]  /*5c30*/  ULDC UR4, c[0x0][0x218] ;  /* 0x0000860000047ab9 */ /* 0x000fc60000000800 */
[----:B------:R-:W-:-:S05]  /*5c40*/  IADD3 R16, P1, R12, R17, RZ ;  /* 0x000000110c107210 */ /* 0x000fca0007f3e0ff */
[----:B------:R-:W-:-:S05]  /*5c50*/  IMAD.X R17, RZ, RZ, R13, P1 ;  /* 0x000000ffff117224 */ /* 0x000fca00008e060d */
[----:B------:R-:W2:Y:S01]  /*5c60*/  LDG.E.U16 R16, desc[UR36][R16.64] ;  /* 0x0000002410107981 */ /* 0x000ea2000c1e1500 */
[----:B------:R-:W-:Y:S01]  /*5c70*/  IADD3 R5, R5, R4, RZ ;  /* 0x0000000405057210 */ /* 0x000fe20007ffe0ff */
[----:B------:R-:W-:Y:S01]  /*5c80*/  IMAD.U32 R2, RZ, RZ, UR4 ;  /* 0x00000004ff027e24 */ /* 0x000fe2000f8e00ff */
[----:B-----5:R-:W-:Y:S01]  /*5c90*/  IADD3 R6, R21, R6, RZ ;  /* 0x0000000615067210 */ /* 0x020fe20007ffe0ff */
[----:B------:R-:W-:Y:S01]  /*5ca0*/  IMAD.IADD R7, R10, 0x1, R7 ;  /* 0x000000010a077824 */ /* 0x000fe200078e0207 */
[----:B------:R-:W-:Y:S01]  /*5cb0*/  IADD3 R8, R11, R8, RZ ;  /* 0x000000080b087210 */ /* 0x000fe20007ffe0ff */
[----:B------:R-:W-:-:S05]  /*5cc0*/  IMAD R19, R4, 0x3, R5 ;  /* 0x0000000304137824 */ /* 0x000fca00078e0205 */
[----:B------:R-:W-:Y:S01]  /*5cd0*/  ISETP.GE.U32.AND P1, PT, R19, R2, PT ;  /* 0x000000021300720c */ /* 0x000fe20003f26070 */
[----:B--2---:R-:W-:-:S12]  /*5ce0*/  IMAD.IADD R9, R16, 0x1, R9 ;  /* 0x0000000110097824 */ /* 0x004fd800078e0209 */
[----:B------:R-:W-:Y:S05]  /*5cf0*/  @!P1 BRA `(.L_x_7943) ;  /* 0xffffffbc00a09947 */ /* 0x000fea000383ffff */
[----:B------:R-:W-:Y:S05]  /*5d00*/  BSYNC B2 ;  /* 0x0000000000027941 */ /* 0x000fea0003800000 */
.L_x_7938:
[----:B------:R-:W-:-:S07]  /*5d10*/  PRMT R22, R16, 0x7610, R22 ;  /* 0x0000761010167816 */ /* 0x000fce0000000016 */
.L_x_7937:
[----:B------:R-:W-:Y:S05]  /*5d20*/  BSYNC B1 ;  /* 0x0000000000017941 */ /* 0x000fea0003800000 */
.L_x_7936:
        /* <DEDUP_REMOVED lines=268> */
[----:B------:R-:W-:-:S03]  /*6df0*/  @P2 IMAD.MOV.U32 R18, RZ, RZ, RZ ;  /* 0x000000ffff122224 */ /* 0x000fc600078e00ff */
[C---:B------:R-:W-:Y:S01]  /*6e00*/  IADD3 R23, -R19.reuse, RZ, RZ ;  /* 0x000000ff13177210 */ /* 0x040fe20007ffe1ff */
        /* <DEDUP_REMOVED lines=10> */
.L_x_7946:
[----:B------:R-:W-:-:S04]  /*6eb0*/  LOP3.LUT R17, R21, 0xfffffffe, RZ, 0xc0, !PT ;  /* 0xfffffffe15117812 */ /* 0x000fc800078ec0ff */
[----:B------:R-:W-:-:S04]  /*6ec0*/  IADD3 R16, P2, R12, R17, RZ ;  /* 0x000000110c107210 */ /* 0x000fc80007f5e0ff */
[----:B------:R-:W-:-:S05]  /*6ed0*/  IADD3.X R17, RZ, R13, RZ, P2, !PT ;  /* 0x0000000dff117210 */ /* 0x000fca00017fe4ff */
[----:B------:R1:W5:Y:S01]  /*6ee0*/  LDG.E.U16 R21, desc[UR36][R16.64] ;  /* 0x0000002410157981 */ /* 0x000362000c1e1500 */
[----:B------:R-:W-:-:S05]  /*6ef0*/  IMAD.IADD R19, R5, 0x1, R4 ;  /* 0x0000000105137824 */ /* 0x000fca00078e0204 */
[----:B------:R-:W-:-:S13]  /*6f00*/  ISETP.GE.U32.AND P2, PT, R19, R2, PT ;  /* 0x000000021300720c */ /* 0x000fda0003f46070 */
[----:B-1----:R-:W-:Y:S05]  /*6f10*/  @P2 BRA `(.L_x_7945) ;  /* 0x0000003400202947 */ /* 0x002fea0003800000 */
        /* <DEDUP_REMOVED lines=269> */
[----:B------:R-:W-:Y:S01]  /*7ff0*/  ULDC UR4, c[0x0][0x3e0] ;  /* 0x0000f80000047ab9 */ /* 0x000fe20000000800 */
[----:B------:R-:W-:Y:S02]  /*8000*/  @P2 IADD3 R23, -R23, RZ, RZ ;  /* 0x000000ff17172210 */ /* 0x000fe40007ffe1ff */
[----:B------:R-:W-:-:S03]  /*8010*/  IMAD R10, R17, UR4, R10 ;  /* 0x00000004110a7c24 */ /* 0x000fc6000f8e020a */
[----:B------:R-:W-:-:S04]  /*8020*/  @P2 IMAD R16, R16, R23, R25 ;  /* 0x0000001710102224 */ /* 0x000fc800078e0219 */
[----:B--2---:R-:W-:-:S07]  /*8030*/  @P2 IMAD R10, R16, R29, R10 ;  /* 0x0000001d100a2224 */ /* 0x004fce00078e020a */
.L_x_7947:
[----:B------:R-:W-:-:S04]  /*8040*/  LOP3.LUT R17, R10, 0xfffffffe, RZ, 0xc0, !PT ;  /* 0xfffffffe0a117812 */ /* 0x000fc800078ec0ff */
[----:B------:R-:W-:-:S05]  /*8050*/  IADD3 R16, P2, R12, R17, RZ ;  /* 0x000000110c107210 */ /* 0x000fca0007f5e0ff */
        /* <DEDUP_REMOVED lines=279> */
.L_x_7948:
        /* <DEDUP_REMOVED lines=269> */
[----:B------:R-:W-:Y:S02]  /*a2a0*/  @P1 MOV R24, RZ ;  /* 0x000000ff00181202 */ /* 0x000fe40000000f00 */
[----:B------:R-:W-:-:S05]  /*a2b0*/  IADD3 R18, -R25, RZ, RZ ;  /* 0x000000ff19127210 */ /* 0x000fca0007ffe1ff */
        /* <DEDUP_REMOVED lines=10> */
.L_x_7949:
[----:B------:R-:W-:-:S04]  /*a360*/  LOP3.LUT R23, R22, 0xfffffffe, RZ, 0xc0, !PT ;  /* 0xfffffffe16177812 */ /* 0x000fc800078ec0ff */
[----:B------:R-:W-:-:S04]  /*a370*/  IADD3 R22, P1, R12, R23, RZ ;  /* 0x000000170c167210 */ /* 0x000fc80007f3e0ff */
[----:B------:R-:W-:-:S05]  /*a380*/  IADD3.X R23, RZ, R13, RZ, P1, !PT ;  /* 0x0000000dff177210 */ /* 0x000fca0000ffe4ff */
[----:B------:R1:W5:Y:S04]  /*a390*/  LDG.E.U16 R22, desc[UR36][R22.64] ;  /* 0x0000002416167981 */ /* 0x000368000c1e1500 */
.L_x_7945:
[----:B------:R-:W-:Y:S05]  /*a3a0*/  BSYNC B1 ;  /* 0x0000000000017941 */ /* 0x000fea0003800000 */
.L_x_7944:
[----:B------:R-:W-:Y:S04]  /*a3b0*/  BSSY B1, `(.L_x_7950) ;  /* 0x0000010000017945 */ /* 0x000fe80003800000 */
[----:B------:R-:W-:Y:S05]  /*a3c0*/  @P0 BRA `(.L_x_7951) ;  /* 0x0000000000380947 */ /* 0x000fea0003800000 */
[----:B------:R-:W-:Y:S01]  /*a3d0*/  IADD3 R5, R5, R4, RZ ;  /* 0x0000000405057210 */ /* 0x000fe20007ffe0ff */
[----:B-----5:R-:W-:-:S03]  /*a3e0*/  IMAD.IADD R6, R6, 0x1, R21 ;  /* 0x0000000106067824 */ /* 0x020fc600078e0215 */
[----:B------:R-:W-:-:S13]  /*a3f0*/  ISETP.GE.U32.AND P0, PT, R5, R2, PT ;  /* 0x000000020500720c */ /* 0x000fda0003f06070 */
[----:B------:R-:W-:Y:S05]  /*a400*/  @P0 BRA `(.L_x_7951) ;  /* 0x0000000000280947 */ /* 0x000fea0003800000 */
[----:B------:R-:W-:Y:S01]  /*a410*/  IADD3 R5, R5, R4, RZ ;  /* 0x0000000405057210 */ /* 0x000fe20007ffe0ff */
[----:B------:R-:W-:-:S03]  /*a420*/  IMAD.IADD R7, R7, 0x1, R10 ;  /* 0x0000000107077824 */ /* 0x000fc600078e020a */
[----:B------:R-:W-:-:S13]  /*a430*/  ISETP.GE.U32.AND P0, PT, R5, R2, PT ;  /* 0x000000020500720c */ /* 0x000fda0003f06070 */
[----:B------:R-:W-:Y:S02]  /*a440*/  @!P0 IADD3 R5, R5, R4, RZ ;  /* 0x0000000405058210 */ /* 0x000fe40007ffe0ff */
[----:B------:R-:W-:Y:S02]  /*a450*/  @!P0 IADD3 R11, R8, R11, RZ ;  /* 0x0000000b080b8210 */ /* 0x000fe40007ffe0ff */
[----:B------:R-:W-:Y:S02]  /*a460*/  @!P0 ISETP.GE.U32.AND P1, PT, R5, R2, PT ;  /* 0x000000020500820c */ /* 0x000fe40003f26070 */
[----:B------:R-:W-:Y:S02]  /*a470*/  @!P0 PRMT R8, R11, 0x7610, R8 ;  /* 0x000076100b088816 */ /* 0x000fe40000000008 */
[----:B------:R-:W-:-:S04]  /*a480*/  @!P0 SEL R22, R22, RZ, !P1 ;  /* 0x000000ff16168207 */ /* 0x000fc80004800000 */
[----:B------:R-:W-:-:S04]  /*a490*/  @!P0 IADD3 R22, R9, R22, RZ ;  /* 0x0000001609168210 */ /* 0x000fc80007ffe0ff */
[----:B------:R-:W-:-:S07]  /*a4a0*/  @!P0 PRMT R9, R22, 0x7610, R9 ;  /* 0x0000761016098816 */ /* 0x000fce0000000009 */
.L_x_7951:
[----:B------:R-:W-:Y:S05]  /*a4b0*/  BSYNC B1 ;  /* 0x0000000000017941 */ /* 0x000fea0003800000 */
.L_x_7950:
[----:B------:R-:W-:-:S05]  /*a4c0*/  IADD3 R6, R8, R7, R6 ;  /* 0x0000000708067210 */ /* 0x000fca0007ffe006 */
[----:B------:R-:W-:-:S05]  /*a4d0*/  IMAD.IADD R6, R6, 0x1, R9 ;  /* 0x0000000106067824 */ /* 0x000fca00078e0209 */
[----:B------:R-:W-:Y:S01]  /*a4e0*/  PRMT R16, R6, 0x7610, R16 ;  /* 0x0000761006107816 */ /* 0x000fe20000000010 */
[----:B------:R-:W-:Y:S06]  /*a4f0*/  BRA `(.L_x_7919) ;  /* 0x0000000800807947 */ /* 0x000fec0003800000 */
.L_x_7935:
        /* <DEDUP_REMOVED lines=10> */
.L_x_7955:
        /* <DEDUP_REMOVED lines=18> */
[----:B--2---:R-:W-:Y:S01]  /*a6c0*/  IADD3 R6, R9, R6, RZ ;  /* 0x0000000609067210 */ /* 0x004fe20007ffe0ff */
[----:B---3--:R-:W-:Y:S01]  /*a6d0*/  IMAD.IADD R7, R10, 0x1, R7 ;  /* 0x000000010a077824 */ /* 0x008fe200078e0207 */
[----:B----4-:R-:W-:Y:S02]  /*a6e0*/  IADD3 R20, R17, R20, RZ ;  /* 0x0000001411147210 */ /* 0x010fe40007ffe0ff */
[----:B-----5:R-:W-:-:S07]  /*a6f0*/  IADD3 R21, R18, R21, RZ ;  /* 0x0000001512157210 */ /* 0x020fce0007ffe0ff */
[----:B------:R-:W-:Y:S05]  /*a700*/  @!P0 BRA `(.L_x_7955) ;  /* 0xfffffffc00a48947 */ /* 0x000fea000383ffff */
[----:B------:R-:W-:Y:S05]  /*a710*/  BSYNC B2 ;  /* 0x0000000000027941 */ /* 0x000fea0003800000 */
.L_x_7954:
[----:B------:R-:W-:Y:S02]  /*a720*/  PRMT R16, R10, 0x7610, R16 ;  /* 0x000076100a107816 */ /* 0x000fe40000000010 */
[----:B------:R-:W-:Y:S02]  /*a730*/  PRMT R11, R9, 0x7610, R11 ;  /* 0x00007610090b7816 */ /* 0x000fe4000000000b */
[----:B------:R-:W-:-:S07]  /*a740*/  PRMT R10, R18, 0x7610, R10 ;  /* 0x00007610120a7816 */ /* 0x000fce000000000a */
.L_x_7953:
[----:B------:R-:W-:Y:S05]  /*a750*/  BSYNC B1 ;  /* 0x0000000000017941 */ /* 0x000fea0003800000 */
.L_x_7952:
        /* <DEDUP_REMOVED lines=23> */
.L_x_7957:
[----:B------:R-:W-:Y:S05]  /*a8d0*/  BSYNC B1 ;  /* 0x0000000000017941 */ /* 0x000fea0003800000 */
.L_x_7956:
[----:B------:R-:W-:Y:S04]  /*a8e0*/  BSSY B1, `(.L_x_7958) ;  /* 0x0000010000017945 */ /* 0x000fe80003800000 */
[----:B------:R-:W-:Y:S05]  /*a8f0*/  @P1 BRA `(.L_x_7959) ;  /* 0x0000000000381947 */ /* 0x000fea0003800000 */
[----:B------:R-:W-:Y:S01]  /*a900*/  IMAD.IADD R5, R5, 0x1, R4 ;  /* 0x0000000105057824 */ /* 0x000fe200078e0204 */
[----:B-----5:R-:W-:-:S04]  /*a910*/  IADD3 R6, R6, R11, RZ ;  /* 0x0000000b06067210 */ /* 0x020fc80007ffe0ff */
[----:B------:R-:W-:-:S13]  /*a920*/  ISETP.GE.U32.AND P0, PT, R5, R2, PT ;  /* 0x000000020500720c */ /* 0x000fda0003f06070 */
[----:B------:R-:W-:Y:S05]  /*a930*/  @P0 BRA `(.L_x_7959) ;  /* 0x0000000000280947 */ /* 0x000fea0003800000 */
[----:B------:R-:W-:Y:S02]  /*a940*/  IADD3 R5, R5, R4, RZ ;  /* 0x0000000405057210 */ /* 0x000fe40007ffe0ff */
[----:B------:R-:W-:Y:S02]  /*a950*/  IADD3 R7, R7, R16, RZ ;  /* 0x0000001007077210 */ /* 0x000fe40007ffe0ff */
[----:B------:R-:W-:-:S13]  /*a960*/  ISETP.GE.U32.AND P0, PT, R5, R2, PT ;  /* 0x000000020500720c */ /* 0x000fda0003f06070 */
[----:B------:R-:W-:Y:S01]  /*a970*/  @!P0 IMAD.IADD R5, R5, 0x1, R4 ;  /* 0x0000000105058824 */ /* 0x000fe200078e0204 */
[----:B------:R-:W-:-:S04]  /*a980*/  @!P0 IADD3 R17, R20, R17, RZ ;  /* 0x0000001114118210 */ /* 0x000fc80007ffe0ff */
[----:B------:R-:W-:Y:S02]  /*a990*/  @!P0 ISETP.GE.U32.AND P1, PT, R5, R2, PT ;  /* 0x000000020500820c */ /* 0x000fe40003f26070 */
[----:B------:R-:W-:Y:S02]  /*a9a0*/  @!P0 PRMT R20, R17, 0x7610, R20 ;  /* 0x0000761011148816 */ /* 0x000fe40000000014 */
[----:B------:R-:W-:-:S05]  /*a9b0*/  @!P0 SEL R10, R10, RZ, !P1 ;  /* 0x000000ff0a0a8207 */ /* 0x000fca0004800000 */
[----:B------:R-:W-:-:S05]  /*a9c0*/  @!P0 IMAD.IADD R10, R21, 0x1, R10 ;  /* 0x00000001150a8824 */ /* 0x000fca00078e020a */
[----:B------:R-:W-:-:S07]  /*a9d0*/  @!P0 PRMT R21, R10, 0x7610, R21 ;  /* 0x000076100a158816 */ /* 0x000fce0000000015 */
.L_x_7959:
[----:B------:R-:W-:Y:S05]  /*a9e0*/  BSYNC B1 ;  /* 0x0000000000017941 */ /* 0x000fea0003800000 */
.L_x_7958:
[----:B------:R-:W-:-:S04]  /*a9f0*/  IADD3 R6, R20, R7, R6 ;  /* 0x0000000714067210 */ /* 0x000fc80007ffe006 */
[----:B------:R-:W-:-:S04]  /*aa00*/  IADD3 R6, R6, R21, RZ ;  /* 0x0000001506067210 */ /* 0x000fc80007ffe0ff */
[----:B-----5:R-:W-:Y:S01]  /*aa10*/  PRMT R16, R6, 0x7610, R16 ;  /* 0x0000761006107816 */ /* 0x020fe20000000010 */
[----:B------:R-:W-:Y:S06]  /*aa20*/  BRA `(.L_x_7919) ;  /* 0x0000000400347947 */ /* 0x000fec0003800000 */
.L_x_7934:
[----:B------:R-:W0:Y:S01]  /*aa30*/  LDC R4, c[0x0][0x220] ;  /* 0x00008800ff047b82 */ /* 0x000e220000000800 */
[----:B------:R-:W-:Y:S01]  /*aa40*/  BSSY B1, `(.L_x_7960) ;  /* 0x0000023000017945 */ /* 0x000fe20003800000 */
[----:B------:R-:W-:-:S06]  /*aa50*/  MOV R9, R5 ;  /* 0x0000000500097202 */ /* 0x000fcc0000000f00 */
[----:B------:R-:W1:Y:S01]  /*aa60*/  LDC.U16 R6, c[0x0][0x212] ;  /* 0x00008480ff067b82 */ /* 0x000e620000000400 */
        /* <DEDUP_REMOVED lines=9> */
.L_x_7963:
        /* <DEDUP_REMOVED lines=14> */
[----:B--2---:R-:W-:Y:S01]  /*abe0*/  IMAD.IADD R8, R11, 0x1, R8 ;  /* 0x000000010b087824 */ /* 0x004fe200078e0208 */
[----:B---3--:R-:W-:Y:S02]  /*abf0*/  IADD3 R7, R16, R7, RZ ;  /* 0x0000000710077210 */ /* 0x008fe40007ffe0ff */
[----:B----4-:R-:W-:Y:S01]  /*ac00*/  IADD3 R6, R25, R6, RZ ;  /* 0x0000000619067210 */ /* 0x010fe20007ffe0ff */
[----:B-----5:R-:W-:-:S08]  /*ac10*/  IMAD.IADD R5, R20, 0x1, R5 ;  /* 0x0000000114057824 */ /* 0x020fd000078e0205 */
[----:B------:R-:W-:Y:S05]  /*ac20*/  @!P0 BRA `(.L_x_7963) ;  /* 0xfffffffc00b48947 */ /* 0x000fea000383ffff */
[----:B------:R-:W-:Y:S05]  /*ac30*/  BSYNC B2 ;  /* 0x0000000000027941 */ /* 0x000fea0003800000 */
.L_x_7962:
[----:B------:R-:W-:Y:S02]  /*ac40*/  PRMT R19, R11, 0x7610, R19 ;  /* 0x000076100b137816 */ /* 0x000fe40000000013 */
[----:B------:R-:W-:Y:S02]  /*ac50*/  PRMT R17, R25, 0x7610, R17 ;  /* 0x0000761019117816 */ /* 0x000fe40000000011 */
[----:B------:R-:W-:-:S07]  /*ac60*/  PRMT R18, R20, 0x7610, R18 ;  /* 0x0000761014127816 */ /* 0x000fce0000000012 */
.L_x_7961:
[----:B------:R-:W-:Y:S05]  /*ac70*/  BSYNC B1 ;  /* 0x0000000000017941 */ /* 0x000fea0003800000 */
.L_x_7960:
        /* <DEDUP_REMOVED lines=19> */
.L_x_7965:
[----:B------:R-:W-:Y:S05]  /*adb0*/  BSYNC B1 ;  /* 0x0000000000017941 */ /* 0x000fea0003800000 */
.L_x_7964:
[----:B------:R-:W-:Y:S04]  /*adc0*/  BSSY B1, `(.L_x_7966) ;  /* 0x0000010000017945 */ /* 0x000fe80003800000 */
[----:B------:R-:W-:Y:S05]  /*add0*/  @P1 BRA `(.L_x_7967) ;  /* 0x0000000000381947 */ /* 0x000fea0003800000 */
[----:B------:R-:W-:Y:S02]  /*ade0*/  IADD3 R9, R9, R4, RZ ;  /* 0x0000000409097210 */ /* 0x000fe40007ffe0ff */
[----:B-----5:R-:W-:Y:S02]  /*adf0*/  IADD3 R8, R8, R19, RZ ;  /* 0x0000001308087210 */ /* 0x020fe40007ffe0ff */
[----:B------:R-:W-:-:S13]  /*ae00*/  ISETP.GE.U32.AND P0, PT, R9, R2, PT ;  /* 0x000000020900720c */ /* 0x000fda0003f06070 */
[----:B------:R-:W-:Y:S05]  /*ae10*/  @P0 BRA `(.L_x_7967) ;  /* 0x0000000000280947 */ /* 0x000fea0003800000 */
[----:B------:R-:W-:Y:S01]  /*ae20*/  IMAD.IADD R9, R9, 0x1, R4 ;  /* 0x0000000109097824 */ /* 0x000fe200078e0204 */
[----:B------:R-:W-:-:S04]  /*ae30*/  IADD3 R7, R7, R16, RZ ;  /* 0x0000001007077210 */ /* 0x000fc80007ffe0ff */
[----:B------:R-:W-:-:S13]  /*ae40*/  ISETP.GE.U32.AND P0, PT, R9, R2, PT ;  /* 0x000000020900720c */ /* 0x000fda0003f06070 */
[----:B------:R-:W-:Y:S01]  /*ae50*/  @!P0 IADD3 R9, R9, R4, RZ ;  /* 0x0000000409098210 */ /* 0x000fe20007ffe0ff */
[----:B------:R-:W-:-:S03]  /*ae60*/  @!P0 IMAD.IADD R17, R6, 0x1, R17 ;  /* 0x0000000106118824 */ /* 0x000fc600078e0211 */
[----:B------:R-:W-:Y:S02]  /*ae70*/  @!P0 ISETP.GE.U32.AND P1, PT, R9, R2, PT ;  /* 0x000000020900820c */ /* 0x000fe40003f26070 */
[----:B------:R-:W-:Y:S02]  /*ae80*/  @!P0 PRMT R6, R17, 0x7610, R6 ;  /* 0x0000761011068816 */ /* 0x000fe40000000006 */
[----:B------:R-:W-:-:S04]  /*ae90*/  @!P0 SEL R18, R18, RZ, !P1 ;  /* 0x000000ff12128207 */ /* 0x000fc80004800000 */
[----:B------:R-:W-:-:S04]  /*aea0*/  @!P0 IADD3 R18, R5, R18, RZ ;  /* 0x0000001205128210 */ /* 0x000fc80007ffe0ff */
[----:B------:R-:W-:-:S07]  /*aeb0*/  @!P0 PRMT R5, R18, 0x7610, R5 ;  /* 0x0000761012058816 */ /* 0x000fce0000000005 */
.L_x_7967:
[----:B------:R-:W-:Y:S05]  /*aec0*/  BSYNC B1 ;  /* 0x0000000000017941 */ /* 0x000fea0003800000 */
.L_x_7966:
[----:B------:R-:W-:-:S04]  /*aed0*/  IADD3 R6, R6, R7, R8 ;  /* 0x0000000706067210 */ /* 0x000fc80007ffe008 */
[----:B------:R-:W-:-:S04]  /*aee0*/  IADD3 R6, R6, R5, RZ ;  /* 0x0000000506067210 */ /* 0x000fc80007ffe0ff */
[----:B-----5:R-:W-:-:S07]  /*aef0*/  PRMT R16, R6, 0x7610, R16 ;  /* 0x0000761006107816 */ /* 0x020fce0000000010 */
.L_x_7919:
[----:B------:R-:W-:Y:S05]  /*af00*/  BSYNC B0 ;  /* 0x0000000000007941 */ /* 0x000fea0003800000 */
.L_x_7918:
        /* <DEDUP_REMOVED lines=13> */
[----:B------:R2:W-:Y:S10]  /*afe0*/  STS.U16 [R5], R16 ;  /* 0x0000001005007388 */ /* 0x0005f40000000400 */
[----:B--2---:R-:W-:Y:S05]  /*aff0*/  @!P0 BRA `(.L_x_7968) ;  /* 0x0000000000388947 */ /* 0x004fea0003800000 */
[----:B------:R-:W-:-:S07]  /*b000*/  IMAD.U32 R2, RZ, RZ, UR5 ;  /* 0x00000005ff027e24 */ /* 0x000fce000f8e00ff */
.L_x_7969:
[----:B------:R-:W-:Y:S01]  /*b010*/  IADD3 R7, R3, R2, RZ ;  /* 0x0000000203077210 */ /* 0x000fe20007ffe0ff */
[----:B------:R-:W-:Y:S01]  /*b020*/  BAR.SYNC.DEFER_BLOCKING 0x0 ;  /* 0x0000000000007b1d */ /* 0x000fe20000010000 */
[----:B------:R-:W-:Y:S02]  /*b030*/  ISETP.GT.AND P1, PT, R2, 0x1, PT ;  /* 0x000000010200780c */ /* 0x000fe40003f24270 */
[----:B------:R-:W-:-:S04]  /*b040*/  ISETP.GE.U32.AND P0, PT, R7, UR7, PT ;  /* 0x0000000707007c0c */ /* 0x000fc8000bf06070 */
[----:B------:R-:W-:Y:S02]  /*b050*/  ISETP.GE.U32.OR P0, PT, R3, R2, P0 ;  /* 0x000000020300720c */ /* 0x000fe40000706470 */
[----:B------:R-:W-:-:S11]  /*b060*/  SHF.R.S32.HI R2, RZ, 0x1, R2 ;  /* 0x00000001ff027819 */ /* 0x000fd60000011402 */
[----:B------:R-:W-:-:S05]  /*b070*/  @!P0 IMAD R4, R7, UR6, R0 ;  /* 0x0000000607048c24 */ /* 0x000fca000f8e0200 */
[----:B------:R-:W-:-:S05]  /*b080*/  @!P0 LEA R4, R4, UR4, 0x1 ;  /* 0x0000000404048c11 */ /* 0x000fca000f8e08ff */
[----:B--2---:R-:W2:Y:S02]  /*b090*/  @!P0 LDS.U16 R7, [R4] ;  /* 0x0000000004078984 */ /* 0x004ea40000000400 */
[----:B--2---:R-:W-:-:S04]  /*b0a0*/  @!P0 IADD3 R6, R16, R7, RZ ;  /* 0x0000000710068210 */ /* 0x004fc80007ffe0ff */
[----:B------:R-:W-:Y:S01]  /*b0b0*/  @!P0 PRMT R16, R6, 0x7610, R16 ;  /* 0x0000761006108816 */ /* 0x000fe20000000010 */
[----:B------:R2:W-:Y:S01]  /*b0c0*/  @!P0 STS.U16 [R5], R6 ;  /* 0x0000000605008388 */ /* 0x0005e20000000400 */
[----:B------:R-:W-:Y:S05]  /*b0d0*/  @P1 BRA `(.L_x_7969) ;  /* 0xfffffffc00cc1947 */ /* 0x000fea000383ffff */
.L_x_7968:
        /* <DEDUP_REMOVED lines=12> */
[----:B--2---:R-:W-:Y:S02]  /*b1a0*/  LEA R5, R2, UR4, 0x1 ;  /* 0x0000000402057c11 */ /* 0x004fe4000f8e08ff */
[----:B------:R-:W-:-:S03]  /*b1b0*/  LEA.HI R2, R9, R9, RZ, 0x1 ;  /* 0x0000000909027211 */ /* 0x000fc600078f08ff */
[----:B------:R0:W-:Y:S01]  /*b1c0*/  STS.U16 [R5], R16 ;  /* 0x0000001005007388 */ /* 0x0001e20000000400 */
[----:B------:R-:W-:Y:S01]  /*b1d0*/  SHF.R.S32.HI R4, RZ, 0x1, R2 ;  /* 0x00000001ff047819 */ /* 0x000fe20000011402 */
[----:B------:R-:W-:-:S03]  /*b1e0*/  HFMA2.MMA R2, -RZ, RZ, 0, 1.9073486328125e-06 ;  /* 0x00000020ff027435 */ /* 0x000fc600000001ff */
[----:B------:R-:W-:-:S13]  /*b1f0*/  ISETP.GE.AND P0, PT, R4, 0x20, PT ;  /* 0x000000200400780c */ /* 0x000fda0003f06270 */
[----:B0-----:R-:W-:Y:S05]  /*b200*/  @!P0 BRA `(.L_x_7971) ;  /* 0x0000000000348947 */ /* 0x001fea0003800000 */
.L_x_7972:
[----:B------:R-:W-:Y:S01]  /*b210*/  IADD3 R2, R0, R4, RZ ;  /* 0x0000000400027210 */ /* 0x000fe20007ffe0ff */
[----:B------:R-:W-:Y:S03]  /*b220*/  BAR.SYNC.DEFER_BLOCKING 0x0 ;  /* 0x0000000000007b1d */ /* 0x000fe60000010000 */
[----:B------:R-:W-:-:S04]  /*b230*/  ISETP.GE.U32.AND P0, PT, R2, R9, PT ;  /* 0x000000090200720c */ /* 0x000fc80003f06070 */
[----:B------:R-:W-:-:S13]  /*b240*/  ISETP.GE.U32.OR P0, PT, R0, R4, P0 ;  /* 0x000000040000720c */ /* 0x000fda0000706470 */
[----:B------:R-:W-:Y:S01]  /*b250*/  @!P0 IMAD R2, R4, 0x2, R5 ;  /* 0x0000000204028824 */ /* 0x000fe200078e0205 */
[----:B------:R-:W-:-:S04]  /*b260*/  SHF.R.S32.HI R4, RZ, 0x1, R4 ;  /* 0x00000001ff047819 */ /* 0x000fc80000011404 */
[----:B0-----:R-:W0:Y:S01]  /*b270*/  @!P0 LDS.U16 R7, [R2] ;  /* 0x0000000002078984 */ /* 0x001e220000000400 */
[----:B------:R-:W-:Y:S02]  /*b280*/  ISETP.GE.AND P1, PT, R4, 0x20, PT ;  /* 0x000000200400780c */ /* 0x000fe40003f26270 */
[----:B0-----:R-:W-:-:S04]  /*b290*/  @!P0 IADD3 R6, R16, R7, RZ ;  /* 0x0000000710068210 */ /* 0x001fc80007ffe0ff */
[----:B------:R-:W-:Y:S01]  /*b2a0*/  @!P0 PRMT R16, R6, 0x7610, R16 ;  /* 0x0000761006108816 */ /* 0x000fe20000000010 */
[----:B------:R0:W-:Y:S06]  /*b2b0*/  @!P0 STS.U16 [R5], R6 ;  /* 0x0000000605008388 */ /* 0x0001ec0000000400 */
[----:B------:R-:W-:Y:S05]  /*b2c0*/  @P1 BRA `(.L_x_7972) ;  /* 0xfffffffc00d01947 */ /* 0x000fea000383ffff */
[----:B------:R-:W-:-:S07]  /*b2d0*/  MOV R2, 0x20 ;  /* 0x0000002000027802 */ /* 0x000fce0000000f00 */
.L_x_7971:
[----:B------:R-:W-:Y:S01]  /*b2e0*/  BAR.SYNC.DEFER_BLOCKING 0x0 ;  /* 0x0000000000007b1d */ /* 0x000fe20000010000 */
[----:B------:R-:W-:-:S13]  /*b2f0*/  ISETP.GE.AND P0, PT, R2, 0x2, PT ;  /* 0x000000020200780c */ /* 0x000fda0003f06270 */
[----:B------:R-:W-:Y:S05]  /*b300*/  @!P0 BRA `(.L_x_7970) ;  /* 0x0000000000208947 */ /* 0x000fea0003800000 */
[----:B0-2---:R-:W-:-:S07]  /*b310*/  IMAD.MOV.U32 R5, RZ, RZ, 0x1 ;  /* 0x00000001ff057424 */ /* 0x005fce00078e00ff */
.L_x_7973:
[----:B------:R-:W-:-:S05]  /*b320*/  PRMT R4, R16, 0x9910, RZ ;  /* 0x0000991010047816 */ /* 0x000fca00000000ff */
[----:B------:R0:W2:Y:S02]  /*b330*/  SHFL.DOWN PT, R7, R4, R5, 0x1f ;  /* 0x08001f0504077589 */ /* 0x0000a400000e0000 */
[----:B0-----:R-:W-:-:S04]  /*b340*/  SHF.L.U32 R5, R5, 0x1, RZ ;  /* 0x0000000105057819 */ /* 0x001fc800000006ff */
[----:B------:R-:W-:Y:S02]  /*b350*/  ISETP.GE.AND P0, PT, R5, R2, PT ;  /* 0x000000020500720c */ /* 0x000fe40003f06270 */
[----:B--2---:R-:W-:-:S04]  /*b360*/  IADD3 R7, R7, R16, RZ ;  /* 0x0000001007077210 */ /* 0x004fc80007ffe0ff */
[----:B------:R-:W-:-:S07]  /*b370*/  PRMT R16, R7, 0x7610, R16 ;  /* 0x0000761007107816 */ /* 0x000fce0000000010 */
[----:B------:R-:W-:Y:S05]  /*b380*/  @!P0 BRA `(.L_x_7973) ;  /* 0xfffffffc00e48947 */ /* 0x000fea000383ffff */
.L_x_7970:
[----:B0-----:R-:W0:Y:S01]  /*b390*/  LDC R13, c[0x0][0x3e8] ;  /* 0x0000fa00ff0d7b82 */ /* 0x001e220000000800 */
[----:B------:R-:W-:Y:S01]  /*b3a0*/  IMAD.MOV.U32 R17, RZ, RZ, RZ ;  /* 0x000000ffff117224 */ /* 0x000fe200078e00ff */
[----:B0-----:R-:W-:-:S13]  /*b3b0*/  ISETP.NE.AND P1, PT, R13, RZ, PT ;  /* 0x000000ff0d00720c */ /* 0x001fda0003f25270 */
[----:B------:R-:W-:Y:S05]  /*b3c0*/  @!P1 BRA `(.L_x_7974) ;  /* 0x0000001000449947 */ /* 0x000fea0003800000 */
[----:B------:R-:W-:Y:S01]  /*b3d0*/  HFMA2.MMA R14, -RZ, RZ, 0, 0 ;  /* 0x00000000ff0e7435 */ /* 0x000fe200000001ff */
[----:B------:R-:W-:Y:S01]  /*b3e0*/  ULDC.64 UR4, c[0x0][0x3f0] ;  /* 0x0000fc0000047ab9 */ /* 0x000fe20000000a00 */
[----:B------:R-:W-:-:S08]  /*b3f0*/  ISETP.NE.AND P0, PT, R13, 0x1, PT ;  /* 0x000000010d00780c */ /* 0x000fd00003f05270 */
[----:B------:R-:W-:Y:S01]  /*b400*/  IMAD.HI.U32 R4, R15, UR4, R14 ;  /* 0x000000040f047c27 */ /* 0x000fe2000f8e000e */
[----:B------:R-:W-:-:S04]  /*b410*/  ULDC UR4, c[0x0][0x3ec] ;  /* 0x0000fb0000047ab9 */ /* 0x000fc80000000800 */
[----:B--2---:R-:W-:-:S04]  /*b420*/  SHF.R.U32.HI R5, RZ, UR5, R4 ;  /* 0x00000005ff057c19 */ /* 0x004fc80008011604 */
        /* <DEDUP_REMOVED lines=262> */
[----:B------:R-:W-:-:S04]  /*c490*/  SHF.R.U32.HI R2, RZ, UR5, R2 ;  /* 0x00000005ff027c19 */ /* 0x000fc80008011602 */
[----:B------:R-:W-:-:S05]  /*c4a0*/  IADD3 R5, -R2, RZ, RZ ;  /* 0x000000ff02057210 */ /* 0x000fca0007ffe1ff */
[----:B------:R-:W-:Y:S01]  /*c4b0*/  IMAD R6, R5, UR4, R7 ;  /* 0x0000000405067c24 */ /* 0x000fe2000f8e0207 */
[----:B------:R-:W-:-:S03]  /*c4c0*/  ULDC UR4, c[0x0][0x5d8] ;  /* 0x0001760000047ab9 */ /* 0x000fc60000000800 */
[----:B------:R-:W-:-:S07]  /*c4d0*/  IMAD R17, R6, UR4, R17 ;  /* 0x0000000406117c24 */ /* 0x000fce000f8e0211 */
.L_x_7974:
[----:B------:R-:W-:Y:S01]  /*c4e0*/  ULDC.64 UR6, c[0x0][0x5f8] ;  /* 0x00017e0000067ab9 */ /* 0x000fe20000000a00 */
[----:B--2---:R-:W-:Y:S02]  /*c4f0*/  CS2R R4, SRZ ;  /* 0x0000000000047805 */ /* 0x004fe4000001ff00 */
        /* <DEDUP_REMOVED lines=14> */
[----:B------:R-:W-:Y:S01]  /*c5e0*/  MOV R17, RZ ;  /* 0x000000ff00117202 */ /* 0x000fe20000000f00 */
        /* <DEDUP_REMOVED lines=11> */
[----:B-----5:R-:W-:-:S04]  /*c6a0*/  IMAD.MOV R11, RZ, RZ, -R9 ;  /* 0x000000ffff0b7224 */ /* 0x020fc800078e0a09 */
        /* <DEDUP_REMOVED lines=266> */
.L_x_7976:
        /* <DEDUP_REMOVED lines=17> */
.L_x_7978:
[----:B0-----:R-:W-:Y:S05]  /*d860*/  BSYNC B0 ;  /* 0x0000000000007941 */ /* 0x001fea0003800000 */
.L_x_7977:
        /* <DEDUP_REMOVED lines=13> */
[----:B------:R0:W-:Y:S02]  /*d940*/  STG.E.U16 desc[UR36][R8.64], R16 ;  /* 0x0000001008007986 */ /* 0x0001e4000c101524 */
.L_x_7980:
[----:B------:R-:W-:Y:S05]  /*d950*/  BSYNC B0 ;  /* 0x0000000000007941 */ /* 0x000fea0003800000 */
.L_x_7979:
        /* <DEDUP_REMOVED lines=35> */
.L_x_7982:
[----:B------:R-:W-:Y:S05]  /*db90*/  BSYNC B0 ;  /* 0x0000000000007941 */ /* 0x000fea0003800000 */
.L_x_7981:
        /* <DEDUP_REMOVED lines=15> */
[----:B------:R-:W-:Y:S01]  /*dc90*/  ULDC.U16 UR4, c[0x0][0x212] ;  /* 0x0000848000047ab9 */ /* 0x000fe20000000400 */
        /* <DEDUP_REMOVED lines=15> */
.L_x_7987:
[----:B------:R-:W-:-:S04]  /*dd90*/  IMAD.IADD R11, R2, 0x1, R13 ;  /* 0x00000001020b7824 */ /* 0x000fc800078e020d */
[----:B--2---:R-:W-:-:S06]  /*dda0*/  IMAD.WIDE.U32 R10, R11, 0x2, R8 ;  /* 0x000000020b0a7825 */ /* 0x004fcc00078e0008 */
[----:B------:R-:W2:Y:S01]  /*ddb0*/  LDG.E.U16 R11, desc[UR36][R10.64] ;  /* 0x000000240a0b7981 */ /* 0x000ea2000c1e1500 */
[----:B------:R-:W-:-:S04]  /*ddc0*/  IADD3 R13, R14, R13, RZ ;  /* 0x0000000d0e0d7210 */ /* 0x000fc80007ffe0ff */
[----:B------:R-:W-:Y:S02]  /*ddd0*/  ISETP.GE.U32.AND P0, PT, R13, UR6, PT ;  /* 0x000000060d007c0c */ /* 0x000fe4000bf06070 */
[----:B--2---:R-:W-:-:S11]  /*dde0*/  IADD3 R16, R11, R16, RZ ;  /* 0x000000100b107210 */ /* 0x004fd60007ffe0ff */
[----:B------:R-:W-:Y:S05]  /*ddf0*/  @!P0 BRA `(.L_x_7987) ;  /* 0xfffffffc00e48947 */ /* 0x000fea000383ffff */
[----:B------:R-:W-:Y:S05]  /*de00*/  BSYNC B1 ;  /* 0x0000000000017941 */ /* 0x000fea0003800000 */
.L_x_7986:
[----:B------:R-:W-:Y:S05]  /*de10*/  BRA `(.L_x_7985) ;  /* 0x0000000000447947 */ /* 0x000fea0003800000 */
.L_x_7984:
[----:B------:R-:W-:Y:S02]  /*de20*/  ULDC UR5, c[0x0][0x228] ;  /* 0x00008a0000057ab9 */ /* 0x000fe40000000800 */
[----:B------:R-:W-:-:S13]  /*de30*/  ISETP.GE.U32.AND P0, PT, R3, UR5, PT ;  /* 0x0000000503007c0c */ /* 0x000fda000bf06070 */
[----:B------:R-:W-:Y:S05]  /*de40*/  @P0 BRA `(.L_x_7985) ;  /* 0x0000000000380947 */ /* 0x000fea0003800000 */
[----:B------:R-:W-:Y:S01]  /*de50*/  ULDC UR4, c[0x0][0x10] ;  /* 0x0000040000047ab9 */ /* 0x000fe20000000800 */
[----:B------:R-:W0:Y:S01]  /*de60*/  LDC R14, c[0x0][RZ] ;  /* 0x00000000ff0e7b82 */ /* 0x000e220000000800 */
[----:B------:R-:W-:Y:S02]  /*de70*/  IMAD.MOV.U32 R13, RZ, RZ, R3 ;  /* 0x000000ffff0d7224 */ /* 0x000fe400078e0003 */
[----:B------:R-:W-:-:S05]  /*de80*/  IMAD R2, R2, UR4, RZ ;  /* 0x0000000402027c24 */ /* 0x000fca000f8e02ff */
[----:B------:R-:W2:Y:S08]  /*de90*/  LDC.64 R8, c[0x0][0x600] ;  /* 0x00018000ff087b82 */ /* 0x000eb00000000a00 */
[----:B------:R-:W3:Y:S02]  /*dea0*/  LDC R18, c[0x0][0x4] ;  /* 0x00000100ff127b82 */ /* 0x000ee40000000800 */
.L_x_7988:
[----:B-----5:R-:W-:-:S05]  /*deb0*/  IADD3 R11, R2, R13, RZ ;  /* 0x0000000d020b7210 */ /* 0x020fca0007ffe0ff */
[----:B0-----:R-:W-:-:S04]  /*dec0*/  IMAD R11, R11, R14, R0 ;  /* 0x0000000e0b0b7224 */ /* 0x001fc800078e0200 */
[----:B--2---:R-:W-:-:S06]  /*ded0*/  IMAD.WIDE.U32 R10, R11, 0x2, R8 ;  /* 0x000000020b0a7825 */ /* 0x004fcc00078e0008 */
[----:B------:R-:W2:Y:S01]  /*dee0*/  LDG.E.U16 R11, desc[UR36][R10.64] ;  /* 0x000000240a0b7981 */ /* 0x000ea2000c1e1500 */
[----:B---3--:R-:W-:-:S04]  /*def0*/  IADD3 R13, R18, R13, RZ ;  /* 0x0000000d120d7210 */ /* 0x008fc80007ffe0ff */
[----:B------:R-:W-:Y:S01]  /*df00*/  ISETP.GE.U32.AND P0, PT, R13, UR5, PT ;  /* 0x000000050d007c0c */ /* 0x000fe2000bf06070 */
[----:B--2---:R-:W-:-:S12]  /*df10*/  IMAD.IADD R16, R11, 0x1, R16 ;  /* 0x000000010b107824 */ /* 0x004fd800078e0210 */
[----:B------:R-:W-:Y:S05]  /*df20*/  @!P0 BRA `(.L_x_7988) ;  /* 0xfffffffc00e08947 */ /* 0x000fea000383ffff */
.L_x_7985:
[----:B------:R-:W-:Y:S05]  /*df30*/  BSYNC B0 ;  /* 0x0000000000007941 */ /* 0x000fea0003800000 */
.L_x_7983:
        /* <DEDUP_REMOVED lines=10> */
[----:B------:R0:W-:Y:S02]  /*dfe0*/  STS.U16 [R9], R16 ;  /* 0x0000001009007388 */ /* 0x0001e40000000400 */
[----:B------:R-:W-:Y:S05]  /*dff0*/  @!P0 BRA `(.L_x_7989) ;  /* 0x0000000000388947 */ /* 0x000fea0003800000 */
[----:B------:R-:W-:-:S07]  /*e000*/  MOV R2, UR4 ;  /* 0x0000000400027c02 */ /* 0x000fce0008000f00 */
.L_x_7990:
[----:B------:R-:W-:Y:S01]  /*e010*/  IADD3 R8, R3, R2, RZ ;  /* 0x0000000203087210 */ /* 0x000fe20007ffe0ff */
[----:B------:R-:W-:Y:S01]  /*e020*/  BAR.SYNC.DEFER_BLOCKING 0x0 ;  /* 0x0000000000007b1d */ /* 0x000fe20000010000 */
[----:B------:R-:W-:Y:S02]  /*e030*/  ISETP.GT.AND P3, PT, R2, 0x1, PT ;  /* 0x000000010200780c */ /* 0x000fe40003f64270 */
[----:B------:R-:W-:-:S04]  /*e040*/  ISETP.GE.U32.AND P0, PT, R8, UR5, PT ;  /* 0x0000000508007c0c */ /* 0x000fc8000bf06070 */
[----:B------:R-:W-:Y:S02]  /*e050*/  ISETP.GE.U32.OR P0, PT, R3, R2, P0 ;  /* 0x000000020300720c */ /* 0x000fe40000706470 */
[----:B------:R-:W-:-:S11]  /*e060*/  SHF.R.S32.HI R2, RZ, 0x1, R2 ;  /* 0x00000001ff027819 */ /* 0x000fd60000011402 */
[----:B------:R-:W-:-:S05]  /*e070*/  @!P0 IMAD R8, R8, R13, R0 ;  /* 0x0000000d08088224 */ /* 0x000fca00078e0200 */
[----:B------:R-:W-:-:S05]  /*e080*/  @!P0 LEA R8, R8, UR7, 0x1 ;  /* 0x0000000708088c11 */ /* 0x000fca000f8e08ff */
[----:B--2--5:R-:W2:Y:S02]  /*e090*/  @!P0 LDS.U16 R11, [R8] ;  /* 0x00000000080b8984 */ /* 0x024ea40000000400 */
[----:B--2---:R-:W-:-:S05]  /*e0a0*/  @!P0 IMAD.IADD R10, R16, 0x1, R11 ;  /* 0x00000001100a8824 */ /* 0x004fca00078e020b */
[----:B------:R2:W-:Y:S01]  /*e0b0*/  @!P0 STS.U16 [R9], R10 ;  /* 0x0000000a09008388 */ /* 0x0005e20000000400 */
[----:B0-----:R-:W-:Y:S01]  /*e0c0*/  @!P0 PRMT R16, R10, 0x7610, R16 ;  /* 0x000076100a108816 */ /* 0x001fe20000000010 */
[----:B------:R-:W-:Y:S06]  /*e0d0*/  @P3 BRA `(.L_x_7990) ;  /* 0xfffffffc00cc3947 */ /* 0x000fec000383ffff */
.L_x_7989:
[----:B------:R-:W-:Y:S05]  /*e0e0*/  @!P2 BRA `(.L_x_7991) ;  /* 0x000000000084a947 */ /* 0x000fea0003800000 */
[----:B------:R-:W-:Y:S02]  /*e0f0*/  ISETP.GT.AND P0, PT, R13, 0x20, PT ;  /* 0x000000200d00780c */ /* 0x000fe40003f04270 */
[----:B------:R-:W-:-:S11]  /*e100*/  MOV R2, R13 ;  /* 0x0000000d00027202 */ /* 0x000fd60000000f00 */
[----:B------:R-:W-:Y:S05]  /*e110*/  @!P0 BRA `(.L_x_7992) ;  /* 0x00000000004c8947 */ /* 0x000fea0003800000 */
[----:B------:R-:W-:Y:S01]  /*e120*/  LEA.HI R2, R13, R13, RZ, 0x1 ;  /* 0x0000000d0d027211 */ /* 0x000fe200078f08ff */
[----:B------:R3:W-:Y:S03]  /*e130*/  STS.U16 [R9], R16 ;  /* 0x0000001009007388 */ /* 0x0007e60000000400 */
[----:B------:R-:W-:Y:S01]  /*e140*/  SHF.R.S32.HI R3, RZ, 0x1, R2 ;  /* 0x00000001ff037819 */ /* 0x000fe20000011402 */
[----:B------:R-:W-:-:S03]  /*e150*/  HFMA2.MMA R2, -RZ, RZ, 0, 1.9073486328125e-06 ;  /* 0x00000020ff027435 */ /* 0x000fc600000001ff */
[----:B------:R-:W-:-:S13]  /*e160*/  ISETP.GE.AND P0, PT, R3, 0x20, PT ;  /* 0x000000200300780c */ /* 0x000fda0003f06270 */
[----:B---3--:R-:W-:Y:S05]  /*e170*/  @!P0 BRA `(.L_x_7992) ;  /* 0x0000000000348947 */ /* 0x008fea0003800000 */
.L_x_7993:
[----:B------:R-:W-:Y:S01]  /*e180*/  IMAD.IADD R2, R0, 0x1, R3 ;  /* 0x0000000100027824 */ /* 0x000fe200078e0203 */
[----:B------:R-:W-:Y:S04]  /*e190*/  BAR.SYNC.DEFER_BLOCKING 0x0 ;  /* 0x0000000000007b1d */ /* 0x000fe80000010000 */
[----:B------:R-:W-:-:S04]  /*e1a0*/  ISETP.GE.U32.AND P0, PT, R2, R13, PT ;  /* 0x0000000d0200720c */ /* 0x000fc80003f06070 */
[----:B------:R-:W-:-:S13]  /*e1b0*/  ISETP.GE.U32.OR P0, PT, R0, R3, P0 ;  /* 0x000000030000720c */ /* 0x000fda0000706470 */
[----:B------:R-:W-:Y:S02]  /*e1c0*/  @!P0 LEA R2, R3, R9, 0x1 ;  /* 0x0000000903028211 */ /* 0x000fe400078e08ff */
[----:B------:R-:W-:-:S03]  /*e1d0*/  SHF.R.S32.HI R3, RZ, 0x1, R3 ;  /* 0x00000001ff037819 */ /* 0x000fc60000011403 */
[----:B---3-5:R-:W3:Y:S01]  /*e1e0*/  @!P0 LDS.U16 R11, [R2] ;  /* 0x00000000020b8984 */ /* 0x028ee20000000400 */
[----:B------:R-:W-:Y:S02]  /*e1f0*/  ISETP.GE.AND P2, PT, R3, 0x20, PT ;  /* 0x000000200300780c */ /* 0x000fe40003f46270 */
[----:B---3--:R-:W-:-:S04]  /*e200*/  @!P0 IADD3 R8, R16, R11, RZ ;  /* 0x0000000b10088210 */ /* 0x008fc80007ffe0ff */
[----:B0-----:R-:W-:Y:S01]  /*e210*/  @!P0 PRMT R16, R8, 0x7610, R16 ;  /* 0x0000761008108816 */ /* 0x001fe20000000010 */
[----:B------:R3:W-:Y:S06]  /*e220*/  @!P0 STS.U16 [R9], R8 ;  /* 0x0000000809008388 */ /* 0x0007ec0000000400 */
[----:B------:R-:W-:Y:S05]  /*e230*/  @P2 BRA `(.L_x_7993) ;  /* 0xfffffffc00d02947 */ /* 0x000fea000383ffff */
[----:B------:R-:W-:-:S07]  /*e240*/  IMAD.MOV.U32 R2, RZ, RZ, 0x20 ;  /* 0x00000020ff027424 */ /* 0x000fce00078e00ff */
.L_x_7992:
[----:B------:R-:W-:Y:S01]  /*e250*/  BAR.SYNC.DEFER_BLOCKING 0x0 ;  /* 0x0000000000007b1d */ /* 0x000fe20000010000 */
[----:B------:R-:W-:-:S13]  /*e260*/  ISETP.GE.AND P0, PT, R2, 0x2, PT ;  /* 0x000000020200780c */ /* 0x000fda0003f06270 */
[----:B------:R-:W-:Y:S05]  /*e270*/  @!P0 BRA `(.L_x_7991) ;  /* 0x0000000000208947 */ /* 0x000fea0003800000 */
[----:B------:R-:W-:-:S07]  /*e280*/  MOV R3, 0x1 ;  /* 0x0000000100037802 */ /* 0x000fce0000000f00 */
.L_x_7994:
[----:B------:R-:W-:-:S05]  /*e290*/  PRMT R0, R16, 0x9910, RZ ;  /* 0x0000991010007816 */ /* 0x000fca00000000ff */
[----:B0-23--:R0:W2:Y:S02]  /*e2a0*/  SHFL.DOWN PT, R9, R0, R3, 0x1f ;  /* 0x08001f0300097589 */ /* 0x00d0a400000e0000 */
[----:B0-----:R-:W-:-:S04]  /*e2b0*/  SHF.L.U32 R3, R3, 0x1, RZ ;  /* 0x0000000103037819 */ /* 0x001fc800000006ff */
[----:B------:R-:W-:Y:S01]  /*e2c0*/  ISETP.GE.AND P0, PT, R3, R2, PT ;  /* 0x000000020300720c */ /* 0x000fe20003f06270 */
[----:B--2---:R-:W-:-:S05]  /*e2d0*/  IMAD.IADD R9, R9, 0x1, R16 ;  /* 0x0000000109097824 */ /* 0x004fca00078e0210 */
[----:B------:R-:W-:-:S07]  /*e2e0*/  PRMT R16, R9, 0x7610, R16 ;  /* 0x0000761009107816 */ /* 0x000fce0000000010 */
[----:B------:R-:W-:Y:S05]  /*e2f0*/  @!P0 BRA `(.L_x_7994) ;  /* 0xfffffffc00e48947 */ /* 0x000fea000383ffff */
.L_x_7991:
        /* <DEDUP_REMOVED lines=9> */
[----:B------:R-:W4:Y:S02]  /*e390*/  LDG.E.U16 R3, desc[UR36][R4.64] ;  /* 0x0000002404037981 */ /* 0x000f24000c1e1500 */
[----:B----4-:R-:W-:-:S04]  /*e3a0*/  IADD3 R3, R16, R3, RZ ;  /* 0x0000000310037210 */ /* 0x010fc80007ffe0ff */
[----:B0-----:R-:W-:-:S07]  /*e3b0*/  PRMT R16, R3, 0x7610, R16 ;  /* 0x0000761003107816 */ /* 0x001fce0000000010 */
.L_x_7996:
        /* <DEDUP_REMOVED lines=8> */
[----:B------:R-:W-:Y:S01]  /*e440*/  IMAD.U32 R5, RZ, RZ, UR5 ;  /* 0x00000005ff057e24 */ /* 0x000fe2000f8e00ff */
[----:B------:R-:W-:Y:S01]  /*e450*/  ULDC.64 UR4, c[0x4][0x7b8] ;  /* 0x0101ee0000047ab9 */ /* 0x000fe20000000a00 */
[----:B------:R-:W4:Y:S01]  /*e460*/  LDC.64 R2, c[0x4][R2] ;  /* 0x0100000002027b82 */ /* 0x000f220000000a00 */
[----:B---3--:R-:W-:Y:S01]  /*e470*/  HFMA2.MMA R8, -RZ, RZ, 0, 4.4763088226318359375e-05 ;  /* 0x000002efff087435 */ /* 0x008fe200000001ff */
[----:B------:R-:W-:Y:S01]  /*e480*/  MOV R6, UR4 ;  /* 0x0000000400067c02 */ /* 0x000fe20008000f00 */
[----:B--2--5:R-:W-:Y:S01]  /*e490*/  IMAD.U32 R10, RZ, RZ, UR6 ;  /* 0x00000006ff0a7e24 */ /* 0x024fe2000f8e00ff */
[----:B------:R-:W-:Y:S01]  /*e4a0*/  MOV R7, UR5 ;  /* 0x0000000500077c02 */ /* 0x000fe20008000f00 */
[----:B------:R-:W-:Y:S01]  /*e4b0*/  IMAD.MOV.U32 R12, RZ, RZ, 0x1 ;  /* 0x00000001ff0c7424 */ /* 0x000fe200078e00ff */
[----:B------:R-:W-:-:S02]  /*e4c0*/  MOV R11, UR7 ;  /* 0x00000007000b7c02 */ /* 0x000fc40008000f00 */
[----:B------:R-:W-:-:S07]  /*e4d0*/  MOV R13, RZ ;  /* 0x000000ff000d7202 */ /* 0x000fce0000000f00 */
[----:B------:R-:W-:-:S07]  /*e4e0*/  LEPC R20, `(.L_x_7998) ;  /* 0x000000001014794e */ /* 0x000fce0000000000 */
[----:B01--4-:R-:W-:Y:S05]  /*e4f0*/  CALL.ABS.NOINC R2 ;  /* 0x0000000002007343 */ /* 0x013fea0003c00000 */
.L_x_7998:
[----:B------:R-:W-:Y:S02]  /*e500*/  ULDC.64 UR4, c[0x0][0x5e8] ;  /* 0x00017a0000047ab9 */ /* 0x000fe40000000a00 */
[----:B------:R-:W-:-:S04]  /*e510*/  IADD3 R2, P0, R17, UR4, RZ ;  /* 0x0000000411027c10 */ /* 0x000fc8000ff1e0ff */
[----:B------:R-:W-:-:S05]  /*e520*/  IADD3.X R3, RZ, UR5, RZ, P0, !PT ;  /* 0x00000005ff037c10 */ /* 0x000fca00087fe4ff */
[----:B------:R-:W-:Y:S01]  /*e530*/  STG.E.U16 desc[UR36][R2.64], R16 ;  /* 0x0000001002007986 */ /* 0x000fe2000c101524 */
[----:B------:R-:W-:Y:S05]  /*e540*/  EXIT ;  /* 0x000000000000794d */ /* 0x000fea0003800000 */
.L_x_7997:
[----:B------:R-:W-:Y:S01]  /*e550*/  STG.E.U16 desc[UR36][R4.64], R16 ;  /* 0x0000001004007986 */ /* 0x000fe2000c101524 */
[----:B------:R-:W-:Y:S05]  /*e560*/  EXIT ;  /* 0x000000000000794d */ /* 0x000fea0003800000 */
.L_x_7995:
[----:B------:R-:W-:Y:S01]  /*e570*/  ISETP.NE.AND P0, PT, RZ, UR38, PT ;  /* 0x00000026ff007c0c */ /* 0x000fe2000bf05270 */
[----:B------:R-:W-:Y:S02]  /*e580*/  ULDC.U8 UR4, c[0x0][0x619] ;  /* 0x0001864000047ab9 */ /* 0x000fe40000000000 */
[----:B------:R-:W-:-:S10]  /*e590*/  ISETP.NE.AND P1, PT, RZ, UR4, PT ;  /* 0x00000004ff007c0c */ /* 0x000fd4000bf25270 */
[----:B------:R-:W-:Y:S05]  /*e5a0*/  @!P0 BRA `(.L_x_7999) ;  /* 0x00000000000c8947 */ /* 0x000fea0003800000 */
[----:B------:R-:W4:Y:S02]  /*e5b0*/  LDG.E.U16 R3, desc[UR36][R6.64] ;  /* 0x0000002406037981 */ /* 0x000f24000c1e1500 */
[----:B----4-:R-:W-:-:S05]  /*e5c0*/  IMAD.IADD R3, R16, 0x1, R3 ;  /* 0x0000000110037824 */ /* 0x010fca00078e0203 */
[----:B0-----:R-:W-:-:S07]  /*e5d0*/  PRMT R16, R3, 0x7610, R16 ;  /* 0x0000761003107816 */ /* 0x001fce0000000010 */
.L_x_7999:
        /* <DEDUP_REMOVED lines=8> */
[----:B---3--:R-:W-:Y:S01]  /*e660*/  HFMA2.MMA R8, -RZ, RZ, 0, 4.4763088226318359375e-05 ;  /* 0x000002efff087435 */ /* 0x008fe200000001ff */
[----:B------:R-:W-:Y:S01]  /*e670*/  MOV R5, UR5 ;  /* 0x0000000500057c02 */ /* 0x000fe20008000f00 */
[----:B------:R-:W3:Y:S01]  /*e680*/  LDC.64 R2, c[0x4][R2] ;  /* 0x0100000002027b82 */ /* 0x000ee20000000a00 */
[----:B------:R-:W-:Y:S01]  /*e690*/  ULDC.64 UR4, c[0x4][0x7b8] ;  /* 0x0101ee0000047ab9 */ /* 0x000fe20000000a00 */
[----:B--2--5:R-:W-:Y:S01]  /*e6a0*/  MOV R10, UR6 ;  /* 0x00000006000a7c02 */ /* 0x024fe20008000f00 */
[----:B------:R-:W-:Y:S01]  /*e6b0*/  IMAD.U32 R6, RZ, RZ, UR4 ;  /* 0x00000004ff067e24 */ /* 0x000fe2000f8e00ff */
[----:B------:R-:W-:Y:S01]  /*e6c0*/  MOV R7, UR5 ;  /* 0x0000000500077c02 */ /* 0x000fe20008000f00 */
[----:B------:R-:W-:Y:S01]  /*e6d0*/  IMAD.U32 R11, RZ, RZ, UR7 ;  /* 0x00000007ff0b7e24 */ /* 0x000fe2000f8e00ff */
[----:B------:R-:W-:Y:S01]  /*e6e0*/  MOV R12, 0x1 ;  /* 0x00000001000c7802 */ /* 0x000fe20000000f00 */
[----:B------:R-:W-:-:S07]  /*e6f0*/  IMAD.MOV.U32 R13, RZ, RZ, RZ ;  /* 0x000000ffff0d7224 */ /* 0x000fce00078e00ff */
[----:B------:R-:W-:-:S07]  /*e700*/  LEPC R20, `(.L_x_8001) ;  /* 0x000000001014794e */ /* 0x000fce0000000000 */
[----:B01-3--:R-:W-:Y:S05]  /*e710*/  CALL.ABS.NOINC R2 ;  /* 0x0000000002007343 */ /* 0x00bfea0003c00000 */
.L_x_8001:
[----:B------:R-:W-:Y:S02]  /*e720*/  ULDC.64 UR4, c[0x0][0x5e8] ;  /* 0x00017a0000047ab9 */ /* 0x000fe40000000a00 */
[----:B------:R-:W-:-:S04]  /*e730*/  IADD3 R2, P0, R17, UR4, RZ ;  /* 0x0000000411027c10 */ /* 0x000fc8000ff1e0ff */
[----:B------:R-:W-:-:S05]  /*e740*/  IADD3.X R3, RZ, UR5, RZ, P0, !PT ;  /* 0x00000005ff037c10 */ /* 0x000fca00087fe4ff */
[----:B------:R-:W-:Y:S01]  /*e750*/  STG.E.U16 desc[UR36][R2.64], R16 ;  /* 0x0000001002007986 */ /* 0x000fe2000c101524 */
[----:B------:R-:W-:Y:S05]  /*e760*/  EXIT ;  /* 0x000000000000794d */ /* 0x000fea0003800000 */
.L_x_8000:
[----:B------:R-:W-:Y:S01]  /*e770*/  STG.E.U16 desc[UR36][R6.64], R16 ;  /* 0x0000001006007986 */ /* 0x000fe2000c101524 */
[----:B------:R-:W-:Y:S05]  /*e780*/  EXIT ;  /* 0x000000000000794d */ /* 0x000fea0003800000 */
.L_x_7975:
        /* <DEDUP_REMOVED lines=19> */
[----:B------:R-:W2:Y:S02]  /*e8c0*/  LDG.E.U16 R3, desc[UR36][R4.64] ;  /* 0x0000002404037981 */ /* 0x000ea4000c1e1500 */
[----:B--2---:R-:W-:-:S04]  /*e8d0*/  IADD3 R3, R16, R3, RZ ;  /* 0x0000000310037210 */ /* 0x004fc80007ffe0ff */
[----:B------:R-:W-:-:S07]  /*e8e0*/  PRMT R16, R3, 0x7610, R16 ;  /* 0x0000761003107816 */ /* 0x000fce0000000010 */
.L_x_8003:
        /* <DEDUP_REMOVED lines=20> */
.L_x_8005:
[----:B------:R-:W-:Y:S02]  /*ea30*/  ULDC.64 UR4, c[0x0][0x5e8] ;  /* 0x00017a0000047ab9 */ /* 0x000fe40000000a00 */
[----:B------:R-:W-:-:S05]  /*ea40*/  IADD3 R2, P0, R17, UR4, RZ ;  /* 0x0000000411027c10 */ /* 0x000fca000ff1e0ff */
[----:B------:R-:W-:-:S05]  /*ea50*/  IMAD.X R3, RZ, RZ, UR5, P0 ;  /* 0x00000005ff037e24 */ /* 0x000fca00080e06ff */
[----:B------:R-:W-:Y:S01]  /*ea60*/  STG.E.U16 desc[UR36][R2.64], R16 ;  /* 0x0000001002007986 */ /* 0x000fe2000c101524 */
[----:B------:R-:W-:Y:S05]  /*ea70*/  EXIT ;  /* 0x000000000000794d */ /* 0x000fea0003800000 */
.L_x_8004:
[----:B------:R-:W-:Y:S01]  /*ea80*/  STG.E.U16 desc[UR36][R4.64], R16 ;  /* 0x0000001004007986 */ /* 0x000fe2000c101524 */
[----:B------:R-:W-:Y:S05]  /*ea90*/  EXIT ;  /* 0x000000000000794d */ /* 0x000fea0003800000 */
.L_x_8002:
[----:B------:R-:W-:Y:S01]  /*eaa0*/  ISETP.NE.AND P0, PT, RZ, UR38, PT ;  /* 0x00000026ff007c0c */ /* 0x000fe2000bf05270 */
[----:B------:R-:W-:Y:S02]  /*eab0*/  ULDC.U8 UR4, c[0x0][0x619] ;  /* 0x0001864000047ab9 */ /* 0x000fe40000000000 */
[----:B------:R-:W-:-:S10]  /*eac0*/  ISETP.NE.AND P1, PT, RZ, UR4, PT ;  /* 0x00000004ff007c0c */ /* 0x000fd4000bf25270 */
[----:B------:R-:W-:Y:S05]  /*ead0*/  @!P0 BRA `(.L_x_8006) ;  /* 0x00000000000c8947 */ /* 0x000fea0003800000 */
[----:B------:R-:W2:Y:S02]  /*eae0*/  LDG.E.U16 R3, desc[UR36][R6.64] ;  /* 0x0000002406037981 */ /* 0x000ea4000c1e1500 */
[----:B--2---:R-:W-:-:S04]  /*eaf0*/  IADD3 R3, R16, R3, RZ ;  /* 0x0000000310037210 */ /* 0x004fc80007ffe0ff */
[----:B------:R-:W-:-:S07]  /*eb00*/  PRMT R16, R3, 0x7610, R16 ;  /* 0x0000761003107816 */ /* 0x000fce0000000010 */
.L_x_8006:
        /* <DEDUP_REMOVED lines=20> */
.L_x_8008:
[----:B------:R-:W-:Y:S02]  /*ec50*/  ULDC.64 UR4, c[0x0][0x5e8] ;  /* 0x00017a0000047ab9 */ /* 0x000fe40000000a00 */
[----:B------:R-:W-:-:S04]  /*ec60*/  IADD3 R2, P0, R17, UR4, RZ ;  /* 0x0000000411027c10 */ /* 0x000fc8000ff1e0ff */
[----:B------:R-:W-:-:S05]  /*ec70*/  IADD3.X R3, RZ, UR5, RZ, P0, !PT ;  /* 0x00000005ff037c10 */ /* 0x000fca00087fe4ff */
[----:B------:R-:W-:Y:S01]  /*ec80*/  STG.E.U16 desc[UR36][R2.64], R16 ;  /* 0x0000001002007986 */ /* 0x000fe2000c101524 */
[----:B------:R-:W-:Y:S05]  /*ec90*/  EXIT ;  /* 0x000000000000794d */ /* 0x000fea0003800000 */
.L_x_8007:
[----:B------:R-:W-:Y:S01]  /*eca0*/  STG.E.U16 desc[UR36][R6.64], R16 ;  /* 0x0000001006007986 */ /* 0x000fe2000c101524 */
[----:B------:R-:W-:Y:S05]  /*ecb0*/  EXIT ;  /* 0x000000000000794d */ /* 0x000fea0003800000 */
.L_x_8009:
        /* <DEDUP_REMOVED lines=12> */
.L_x_9881:


//--------------------- .text._ZN2at6native13reduce_kernelILi256ELi2ENS0_8ReduceOpIsNS0_14func_wrapper_tIsZNS0_11sum_functorIsssEclERNS_14TensorIteratorEEUlssE_EEjsLi4ELi8EEEEEvT1_ --------------------------
	.section	.text._ZN2at6native13reduce_kernelILi256ELi2ENS0_8ReduceOpIsNS0_14func_wrapper_tIsZNS0_11sum_functorIsssEclERNS_14TensorIteratorEEUlssE_EEjsLi4ELi8EEEEEvT1_,"ax",@progbits
	.align	128
        .global         _ZN2at6native13reduce_kernelILi256ELi2ENS0_8ReduceOpIsNS0_14func_wrapper_tIsZNS0_11sum_functorIsssEclERNS_14TensorIteratorEEUlssE_EEjsLi4ELi8EEEEEvT1_
        .type           _ZN2at6native13reduce_kernelILi256ELi2ENS0_8ReduceOpIsNS0_14func_wrapper_tIsZNS0_11sum_functorIsssEclERNS_14TensorIteratorEEUlssE_EEjsLi4ELi8EEEEEvT1_,@function
        .size           _ZN2at6native13reduce_kernelILi256ELi2ENS0_8ReduceOpIsNS0_14func_wrapper_tIsZNS0_11sum_functorIsssEclERNS_14TensorIteratorEEUlssE_EEjsLi4ELi8EEEEEvT1_,(.L_x_9882 - _ZN2at6native13reduce_kernelILi256ELi2ENS0_8ReduceOpIsNS0_14func_wrapper_tIsZNS0_11sum_functorIsssEclERNS_14TensorIteratorEEUlssE_EEjsLi4ELi8EEEEEvT1_)
        .other          _ZN2at6native13reduce_kernelILi256ELi2ENS0_8ReduceOpIsNS0_14func_wrapper_tIsZNS0_11sum_functorIsssEclERNS_14TensorIteratorEEUlssE_EEjsLi4ELi8EEEEEvT1_,@"STO_CUDA_ENTRY STV_DEFAULT"
_ZN2at6native13reduce_kernelILi256ELi2ENS0_8ReduceOpIsNS0_14func_wrapper_tIsZNS0_11sum_functorIsssEclERNS_14TensorIteratorEEUlssE_EEjsLi4ELi8EEEEEvT1_:
.text._ZN2at6native13reduce_kernelILi256ELi2ENS0_8ReduceOpIsNS0_14func_wrapper_tIsZNS0_11sum_functorIsssEclERNS_14TensorIteratorEEUlssE_EEjsLi4ELi8EEEEEvT1_:
        /* <DEDUP_REMOVED lines=9> */
[----:B------:R-:W-:Y:S01]  /*0090*/  MOV R4, RZ ;  /* 0x000000ff00047202 */ /* 0x000fe20000000f00 */
[----:B------:R-:W-:Y:S01]  /*00a0*/  IMAD R0, R2, UR6, RZ ;  /* 0x0000000602007c24 */ /* 0x000fe2000f8e02ff */
[----:B------:R-:W-:-:S04]  /*00b0*/  ISETP.NE.AND P0, PT, R3, 0x1, PT ;  /* 0x000000010300780c */ /* 0x000fc80003f05270 */
[----:B------:R-:W1:Y:S01]  /*00c0*/  LDC R7, c[0x0][0x224] ;  /* 0x00008900ff077b82 */ /* 0x000e620000000800 */
[----:B0-----:R-:W-:-:S04]  /*00d0*/  IMAD R0, R5, UR7, R0 ;  /* 0x0000000705007c24 */ /* 0x001fc8000f8e0200 */
        /* <DEDUP_REMOVED lines=273> */
.L_x_8010:
        /* <DEDUP_REMOVED lines=14> */
[----:B--2---:R-:W-:Y:S01]  /*12d0*/  IMAD R21, R16, UR5, R3 ;  /* 0x0000000510157c24 */ /* 0x004fe2000f8e0203 */
[----:B------:R-:W-:Y:S01]  /*12e0*/  MOV R26, UR6 ;  /* 0x00000006001a7c02 */ /* 0x000fe20008000f00 */
        /* <DEDUP_REMOVED lines=27> */
.L_x_8014:
[----:B------:R-:W0:Y:S01]  /*14a0*/  LDC.U16 R11, c[0x0][0x212] ;  /* 0x00008480ff0b7b82 */ /* 0x000e220000000400 */
        /* <DEDUP_REMOVED lines=24> */
.L_x_8020:
[----:B------:R-:W-:Y:S05]  /*1630*/  BSYNC B2 ;  /* 0x0000000000027941 */ /* 0x000fea0003800000 */
.L_x_8019:
[----:B------:R-:W-:-:S04]  /*1640*/  PRMT R0, R0, 0x9910, RZ ;  /* 0x0000991000007816 */ /* 0x000fc800000000ff */
[----:B------:R-:W-:-:S13]  /*1650*/  ISETP.NE.AND P0, PT, R0, RZ, PT ;  /* 0x000000ff0000720c */ /* 0x000fda0003f05270 */
[----:B------:R-:W-:Y:S05]  /*1660*/  @!P0 BRA `(.L_x_8018) ;  /* 0x0000000000188947 */ /* 0x000fea0003800000 */
[----:B------:R-:W-:-:S05]  /*1670*/  IADD3 R5, P0, R2, -R7, RZ ;  /* 0x8000000702057210 */ /* 0x000fca0007f1e0ff */
[----:B------:R-:W-:Y:S01]  /*1680*/  IMAD.X R0, RZ, RZ, -0x1, P0 ;  /* 0xffffffffff007424 */ /* 0x000fe200000e06ff */
[----:B------:R-:W-:-:S04]  /*1690*/  LEA R4, P0, R5, R18, 0x1 ;  /* 0x0000001205047211 */ /* 0x000fc800078008ff */
[----:B------:R-:W-:-:S05]  /*16a0*/  LEA.HI.X R5, R5, R19, R0, 0x1, P0 ;  /* 0x0000001305057211 */ /* 0x000fca00000f0c00 */
[----:B------:R-:W2:Y:S02]  /*16b0*/  LDG.E.U16 R4, desc[UR58][R4.64] ;  /* 0x0000003a04047981 */ /* 0x000ea4000c1e1500 */
[----:B--2---:R-:W-:-:S07]  /*16c0*/  IADD3 R3, R3, R4, RZ ;  /* 0x0000000403037210 */ /* 0x004fce0007ffe0ff */
.L_x_8018:
[----:B------:R-:W-:Y:S05]  /*16d0*/  BSYNC B1 ;  /* 0x0000000000017941 */ /* 0x000fea0003800000 */
.L_x_8017:
[----:B------:R-:W0:Y:S01]  /*16e0*/  LDC R0, c[0x0][0x218] ;  /* 0x00008600ff007b82 */ /* 0x000e220000000800 */
[----:B------:R-:W-:-:S04]  /*16f0*/  IADD3 R5, P0, -R7, 0x8, RZ ;  /* 0x0000000807057810 */ /* 0x000fc80007f1e1ff */
[----:B------:R-:W-:Y:S01]  /*1700*/  LEA R18, P1, R5, R18, 0x1 ;  /* 0x0000001205127211 */ /* 0x000fe200078208ff */
[----:B------:R-:W-:-:S05]  /*1710*/  IMAD.X R4, RZ, RZ, -0x1, P0 ;  /* 0xffffffffff047424 */ /* 0x000fca00000e06ff */
[----:B------:R-:W-:Y:S02]  /*1720*/  LEA.HI.X R19, R5, R19, R4, 0x1, P1 ;  /* 0x0000001305137211 */ /* 0x000fe400008f0c04 */
[----:B0-----:R-:W-:-:S07]  /*1730*/  IADD3 R0, R7, -0x8, R0 ;  /* 0xfffffff807007810 */ /* 0x001fce0007ffe000 */
.L_x_8016:
[----:B------:R-:W-:Y:S05]  /*1740*/  BSYNC B0 ;  /* 0x0000000000007941 */ /* 0x000fea0003800000 */
.L_x_8015:
[----:B------:R-:W0:Y:S01]  /*1750*/  LDC.64 R8, c[0x0][0x230] ;  /* 0x00008c00ff087b82 */ /* 0x000e220000000a00 */
[----:B------:R-:W-:Y:S01]  /*1760*/  ULDC UR4, c[0x0][0x22c] ;  /* 0x00008b0000047ab9 */ /* 0x000fe20000000800 */
[----:B------:R-:W-:Y:S01]  /*1770*/  BSSY B0, `(.L_x_8021) ;  /* 0x000002a000007945 */ /* 0x000fe20003800000 */
[----:B------:R-:W-:Y:S01]  /*1780*/  IMAD R4, R2, UR4, RZ ;  /* 0x0000000402047c24 */ /* 0x000fe2000f8e02ff */
[C---:B------:R-:W-:Y:S01]  /*1790*/  ISETP.NE.AND P2, PT, R23.reuse, RZ, PT ;  /* 0x000000ff1700720c */ /* 0x040fe20003f45270 */
[--C-:B------:R-:W-:Y:S01]  /*17a0*/  IMAD.MOV.U32 R14, RZ, RZ, R11.reuse ;  /* 0x000000ffff0e7224 */ /* 0x100fe200078e000b */
[-C--:B------:R-:W-:Y:S01]  /*17b0*/  MOV R10, R11.reuse ;  /* 0x0000000b000a7202 */ /* 0x080fe20000000f00 */
[--C-:B------:R-:W-:Y:S01]  /*17c0*/  IMAD.MOV.U32 R12, RZ, RZ, R11.reuse ;  /* 0x000000ffff0c7224 */ /* 0x100fe200078e000b */
[-C--:B------:R-:W-:Y:S02]  /*17d0*/  MOV R13, R11.reuse ;  /* 0x0000000b000d7202 */ /* 0x080fe40000000f00 */
[----:B------:R-:W-:Y:S01]  /*17e0*/  MOV R20, R11 ;  /* 0x0000000b00147202 */ /* 0x000fe20000000f00 */
[----:B0-----:R-:W-:Y:S01]  /*17f0*/  IMAD R4, R23, R8, R4 ;  /* 0x0000000817047224 */ /* 0x001fe200078e0204 */
[----:B------:R-:W-:Y:S01]  /*1800*/  ISETP.NE.AND P1, PT, R8, RZ, PT ;  /* 0x000000ff0800720c */ /* 0x000fe20003f25270 */
[----:B------:R-:W-:-:S02]  /*1810*/  IMAD.MOV.U32 R8, RZ, RZ, R11 ;  /* 0x000000ffff087224 */ /* 0x000fc400078e000b */
[----:B------:R-:W-:-:S05]  /*1820*/  IMAD R15, R16, R9, R4 ;  /* 0x00000009100f7224 */ /* 0x000fca00078e0204 */
        /* <DEDUP_REMOVED lines=8> */
.L_x_8023:
[----:B------:R-:W-:Y:S01]  /*18b0*/  IMAD.WIDE.U32 R4, R15, 0x10, R18 ;  /* 0x000000100f047825 */ /* 0x000fe200078e0012 */
[----:B------:R-:W-:-:S05]  /*18c0*/  ULDC UR4, c[0x0][0x220] ;  /* 0x0000880000047ab9 */ /* 0x000fca0000000800 */
[----:B------:R-:W2:Y:S01]  /*18d0*/  LDG.E.128 R4, desc[UR58][R4.64] ;  /* 0x0000003a04047981 */ /* 0x000ea2000c1e1d00 */
[----:B------:R-:W-:-:S05]  /*18e0*/  VIADD R15, R15, UR4 ;  /* 0x000000040f0f7c36 */ /* 0x000fca0008000000 */
[----:B------:R-:W-:-:S04]  /*18f0*/  LEA R21, R15, 0x7, 0x3 ;  /* 0x000000070f157811 */ /* 0x000fc800078e18ff */
[----:B------:R-:W-:Y:S01]  /*1900*/  ISETP.GE.U32.AND P0, PT, R21, R0, PT ;  /* 0x000000001500720c */ /* 0x000fe20003f06070 */
[C---:B--2---:R-:W-:Y:S01]  /*1910*/  IMAD.IADD R14, R7.reuse, 0x1, R14 ;  /* 0x00000001070e7824 */ /* 0x044fe200078e020e */
[----:B------:R-:W-:Y:S01]  /*1920*/  PRMT R7, R7, 0x7632, R7 ;  /* 0x0000763207077816 */ /* 0x000fe20000000007 */
[----:B------:R-:W-:Y:S01]  /*1930*/  IMAD.IADD R20, R5, 0x1, R20 ;  /* 0x0000000105147824 */ /* 0x000fe200078e0214 */
[C---:B------:R-:W-:Y:S02]  /*1940*/  IADD3 R13, R6.reuse, R13, RZ ;  /* 0x0000000d060d7210 */ /* 0x040fe40007ffe0ff */
[----:B------:R-:W-:Y:S01]  /*1950*/  PRMT R6, R6, 0x7632, R6 ;  /* 0x0000763206067816 */ /* 0x000fe20000000006 */
[----:B------:R-:W-:Y:S01]  /*1960*/  IMAD.IADD R7, R7, 0x1, R10 ;  /* 0x0000000107077824 */ /* 0x000fe200078e020a */
[C---:B------:R-:W-:Y:S02]  /*1970*/  IADD3 R22, R4.reuse, R3, RZ ;  /* 0x0000000304167210 */ /* 0x040fe40007ffe0ff */
[----:B------:R-:W-:-:S02]  /*1980*/  PRMT R3, R4, 0x7632, R3 ;  /* 0x0000763204037816 */ /* 0x000fc40000000003 */
[----:B------:R-:W-:Y:S02]  /*1990*/  PRMT R21, R5, 0x7632, R21 ;  /* 0x0000763205157816 */ /* 0x000fe40000000015 */
[----:B------:R-:W-:Y:S02]  /*19a0*/  IADD3 R6, R6, R11, RZ ;  /* 0x0000000b06067210 */ /* 0x000fe40007ffe0ff */
[----:B------:R-:W-:Y:S01]  /*19b0*/  IADD3 R12, R3, R12, RZ ;  /* 0x0000000c030c7210 */ /* 0x000fe20007ffe0ff */
[----:B------:R-:W-:Y:S01]  /*19c0*/  IMAD.IADD R8, R21, 0x1, R8 ;  /* 0x0000000115087824 */ /* 0x000fe200078e0208 */
[----:B------:R-:W-:Y:S02]  /*19d0*/  PRMT R3, R22, 0x7610, R3 ;  /* 0x0000761016037816 */ /* 0x000fe40000000003 */
[----:B------:R-:W-:Y:S02]  /*19e0*/  PRMT R11, R6, 0x7610, R11 ;  /* 0x00007610060b7816 */ /* 0x000fe4000000000b */
[----:B------:R-:W-:Y:S01]  /*19f0*/  PRMT R10, R7, 0x7610, R10 ;  /* 0x00007610070a7816 */ /* 0x000fe2000000000a */
[----:B------:R-:W-:Y:S06]  /*1a00*/  @!P0 BRA `(.L_x_8023) ;  /* 0xfffffffc00a88947 */ /* 0x000fec000383ffff */
.L_x_8022:
[----:B------:R-:W-:Y:S05]  /*1a10*/  BSYNC B0 ;  /* 0x0000000000007941 */ /* 0x000fea0003800000 */
.L_x_8021:
        /* <DEDUP_REMOVED lines=8> */
.L_x_8025:
[----:B------:R-:W-:Y:S05]  /*1aa0*/  BSYNC B0 ;  /* 0x0000000000007941 */ /* 0x000fea0003800000 */
.L_x_8024:
        /* <DEDUP_REMOVED lines=11> */
.L_x_8027:
[----:B------:R-:W-:Y:S05]  /*1b60*/  BSYNC B0 ;  /* 0x0000000000007941 */ /* 0x000fea0003800000 */
.L_x_8026:
[----:B------:R-:W-:Y:S02]  /*1b70*/  IADD3 R3, R20, R12, R3 ;  /* 0x0000000c14037210 */ /* 0x000fe40007ffe003 */
[----:B------:R-:W-:Y:S02]  /*1b80*/  PRMT R18, RZ, 0x7610, R18 ;  /* 0x00007610ff127816 */ /* 0x000fe40000000012 */
[----:B------:R-:W-:-:S04]  /*1b90*/  IADD3 R3, R13, R8, R3 ;  /* 0x000000080d037210 */ /* 0x000fc80007ffe003 */
[----:B------:R-:W-:-:S05]  /*1ba0*/  IADD3 R3, R14, R11, R3 ;  /* 0x0000000b0e037210 */ /* 0x000fca0007ffe003 */
[----:B------:R-:W-:-:S05]  /*1bb0*/  IMAD.IADD R3, R3, 0x1, R10 ;  /* 0x0000000103037824 */ /* 0x000fca00078e020a */
[----:B------:R-:W-:Y:S01]  /*1bc0*/  PRMT R25, R3, 0x7610, R25 ;  /* 0x0000761003197816 */ /* 0x000fe20000000019 */
[----:B------:R-:W-:Y:S06]  /*1bd0*/  BRA `(.L_x_8012) ;  /* 0x0000009800d87947 */ /* 0x000fec0003800000 */
.L_x_8013:
        /* <DEDUP_REMOVED lines=23> */
[----:B------:R-:W0:Y:S01]  /*1d50*/  LDC R28, c[0x0][0x254] ;  /* 0x00009500ff1c7b82 */ /* 0x000e220000000800 */
        /* <DEDUP_REMOVED lines=8> */
.L_x_8037:
        /* <DEDUP_REMOVED lines=53> */
[----:B------:R-:W-:Y:S01]  /*2130*/  ULDC.64 UR36, c[0x0][0x260] ;  /* 0x0000980000247ab9 */ /* 0x000fe20000000a00 */
[----:B0-----:R-:W-:Y:S02]  /*2140*/  ISETP.NE.AND P1, PT, R28, 0x2, PT ;  /* 0x000000021c00780c */ /* 0x001fe40003f25270 */
[----:B------:R-:W-:-:S05]  /*2150*/  IMAD.HI.U32 R14, R27, UR31, R26 ;  /* 0x0000001f1b0e7c27 */ /* 0x000fca000f8e001a */
[----:B------:R-:W-:Y:S02]  /*2160*/  SHF.R.U32.HI R15, RZ, UR36, R14 ;  /* 0x00000024ff0f7c19 */ /* 0x000fe4000801160e */
[----:B------:R-:W-:-:S03]  /*2170*/  MOV R14, RZ ;  /* 0x000000ff000e7202 */ /* 0x000fc60000000f00 */
[--C-:B------:R-:W-:Y:S02]  /*2180*/  IMAD.MOV R12, RZ, RZ, -R15.reuse ;  /* 0x000000ffff0c7224 */ /* 0x100fe400078e0a0f */
[----:B------:R-:W-:-:S05]  /*2190*/  IMAD.HI.U32 R0, R15, UR32, R14 ;  /* 0x000000200f007c27 */ /* 0x000fca000f8e000e */
[----:B------:R-:W-:Y:S01]  /*21a0*/  SHF.R.U32.HI R20, RZ, UR33, R0 ;  /* 0x00000021ff147c19 */ /* 0x000fe20008011600 */
[----:B------:R-:W-:-:S03]  /*21b0*/  IMAD R0, R12, UR30, R27 ;  /* 0x0000001e0c007c24 */ /* 0x000fc6000f8e021b */
[----:B------:R-:W-:Y:S01]  /*21c0*/  IADD3 R11, -R20, RZ, RZ ;  /* 0x000000ff140b7210 */ /* 0x000fe20007ffe1ff */
[----:B------:R-:W-:-:S04]  /*21d0*/  IMAD R0, R0, UR54, RZ ;  /* 0x0000003600007c24 */ /* 0x000fc8000f8e02ff */
        /* <DEDUP_REMOVED lines=216> */
[----:B-1----:R-:W-:-:S04]  /*2f60*/  @P1 SHF.R.U32.HI R15, RZ, R12, R15 ;  /* 0x0000000cff0f1219 */ /* 0x002fc8000001160f */
[----:B------:R-:W-:-:S05]  /*2f70*/  @P1 IADD3 R15, -R15, RZ, RZ ;  /* 0x000000ff0f0f1210 */ /* 0x000fca0007ffe1ff */
[----:B------:R-:W-:-:S04]  /*2f80*/  @P1 IMAD R21, R15, R14, R21 ;  /* 0x0000000e0f151224 */ /* 0x000fc800078e0215 */
[----:B--2---:R-:W-:-:S07]  /*2f90*/  @P1 IMAD R0, R21, R22, R0 ;  /* 0x0000001615001224 */ /* 0x004fce00078e0200 */
.L_x_8033:
        /* <DEDUP_REMOVED lines=11> */
[----:B------:R-:W-:Y:S01]  /*3050*/  ULDC.64 UR36, c[0x0][0x260] ;  /* 0x0000980000247ab9 */ /* 0x000fe20000000a00 */
[----:B0-----:R-:W-:-:S08]  /*3060*/  ISETP.NE.AND P1, PT, R28, 0x2, PT ;  /* 0x000000021c00780c */ /* 0x001fd00003f25270 */
        /* <DEDUP_REMOVED lines=229> */
.L_x_8034:
[----:B------:R-:W-:-:S04]  /*3ec0*/  LOP3.LUT R13, R13, 0xfffffffc, RZ, 0xc0, !PT ;  /* 0xfffffffc0d0d7812 */ /* 0x000fc800078ec0ff */
[----:B------:R-:W-:-:S04]  /*3ed0*/  IADD3 R20, P1, R18, R13, RZ ;  /* 0x0000000d12147210 */ /* 0x000fc80007f3e0ff */
[----:B------:R-:W-:-:S05]  /*3ee0*/  IADD3.X R21, RZ, R19, RZ, P1, !PT ;  /* 0x00000013ff157210 */ /* 0x000fca0000ffe4ff */
[----:B------:R-:W2:Y:S01]  /*3ef0*/  LDG.E R20, desc[UR58][R20.64] ;  /* 0x0000003a14147981 */ /* 0x000ea2000c1e1900 */
[----:B------:R-:W-:Y:S01]  /*3f00*/  IMAD.IADD R27, R27, 0x1, R0 ;  /* 0x000000011b1b7824 */ /* 0x000fe200078e0200 */
[----:B------:R-:W-:Y:S01]  /*3f10*/  MOV R26, RZ ;  /* 0x000000ff001a7202 */ /* 0x000fe20000000f00 */
[----:B------:R-:W-:Y:S01]  /*3f20*/  IMAD.MOV.U32 R13, RZ, RZ, RZ ;  /* 0x000000ffff0d7224 */ /* 0x000fe200078e00ff */
[C---:B--2---:R-:W-:Y:S02]  /*3f30*/  PRMT R22, R20.reuse, 0x7610, R22 ;  /* 0x0000761014167816 */ /* 0x044fe40000000016 */
[----:B------:R-:W-:Y:S01]  /*3f40*/  PRMT R15, R20, 0x7632, R15 ;  /* 0x00007632140f7816 */ /* 0x000fe2000000000f */
[----:B------:R-:W-:Y:S06]  /*3f50*/  @!P0 BRA `(.L_x_8035) ;  /* 0x0000000c00a48947 */ /* 0x000fec0003800000 */
[----:B------:R-:W-:Y:S01]  /*3f60*/  HFMA2.MMA R20, -RZ, RZ, 0, 0 ;  /* 0x00000000ff147435 */ /* 0x000fe200000001ff */
[----:B------:R-:W-:Y:S01]  /*3f70*/  IMAD.MOV.U32 R21, RZ, RZ, R27 ;  /* 0x000000ffff157224 */ /* 0x000fe200078e001b */
[----:B------:R-:W-:Y:S01]  /*3f80*/  ULDC.64 UR36, c[0x0][0x260] ;  /* 0x0000980000247ab9 */ /* 0x000fe20000000a00 */
[----:B0-----:R-:W-:-:S07]  /*3f90*/  ISETP.NE.AND P1, PT, R28, 0x2, PT ;  /* 0x000000021c00780c */ /* 0x001fce0003f25270 */
        /* <DEDUP_REMOVED lines=229> */
.L_x_8035:
        /* <DEDUP_REMOVED lines=9> */
[----:B------:R-:W-:Y:S01]  /*4e80*/  ULDC.64 UR36, c[0x0][0x260] ;  /* 0x0000980000247ab9 */ /* 0x000fe20000000a00 */
[----:B0-----:R-:W-:Y:S02]  /*4e90*/  ISETP.NE.AND P1, PT, R28, 0x2, PT ;  /* 0x000000021c00780c */ /* 0x001fe40003f25270 */
[----:B------:R-:W-:-:S05]  /*4ea0*/  IMAD.HI.U32 R20, R27, UR31, R26 ;  /* 0x0000001f1b147c27 */ /* 0x000fca000f8e001a */
[----:B------:R-:W-:Y:S01]  /*4eb0*/  SHF.R.U32.HI R21, RZ, UR36, R20 ;  /* 0x00000024ff157c19 */ /* 0x000fe20008011614 */
[----:B------:R-:W-:-:S04]  /*4ec0*/  HFMA2.MMA R20, -RZ, RZ, 0, 0 ;  /* 0x00000000ff147435 */ /* 0x000fc800000001ff */
[----:B------:R-:W-:-:S06]  /*4ed0*/  IMAD.MOV R24, RZ, RZ, -R21 ;  /* 0x000000ffff187224 */ /* 0x000fcc00078e0a15 */
        /* <DEDUP_REMOVED lines=235> */
.L_x_8036:
[----:B------:R-:W-:Y:S01]  /*5d90*/  LOP3.LUT R21, R26, 0xfffffffc, RZ, 0xc0, !PT ;  /* 0xfffffffc1a157812 */ /* 0x000fe200078ec0ff */
[----:B------:R-:W-:-:S03]  /*5da0*/  ULDC UR4, c[0x0][0x218] ;  /* 0x0000860000047ab9 */ /* 0x000fc60000000800 */
[----:B------:R-:W-:-:S05]  /*5db0*/  IADD3 R20, P1, R18, R21, RZ ;  /* 0x0000001512147210 */ /* 0x000fca0007f3e0ff */
[----:B------:R-:W-:-:S05]  /*5dc0*/  IMAD.X R21, RZ, RZ, R19, P1 ;  /* 0x000000ffff157224 */ /* 0x000fca00008e0613 */
[----:B------:R-:W2:Y:S01]  /*5dd0*/  LDG.E R20, desc[UR58][R20.64] ;  /* 0x0000003a14147981 */ /* 0x000ea2000c1e1900 */
[----:B------:R-:W-:Y:S01]  /*5de0*/  IADD3 R27, R27, R0, RZ ;  /* 0x000000001b1b7210 */ /* 0x000fe20007ffe0ff */
[----:B------:R-:W-:Y:S01]  /*5df0*/  IMAD.U32 R26, RZ, RZ, UR4 ;  /* 0x00000004ff1a7e24 */ /* 0x000fe2000f8e00ff */
[----:B------:R-:W-:Y:S01]  /*5e00*/  IADD3 R8, R11, R8, RZ ;  /* 0x000000080b087210 */ /* 0x000fe20007ffe0ff */
[----:B------:R-:W-:Y:S01]  /*5e10*/  IMAD.IADD R5, R22, 0x1, R5 ;  /* 0x0000000116057824 */ /* 0x000fe200078e0205 */
[----:B------:R-:W-:Y:S01]  /*5e20*/  IADD3 R7, R12, R7, RZ ;  /* 0x000000070c077210 */ /* 0x000fe20007ffe0ff */
[----:B------:R-:W-:Y:S01]  /*5e30*/  IMAD R29, R0, 0x3, R27 ;  /* 0x00000003001d7824 */ /* 0x000fe200078e021b */
[----:B------:R-:W-:Y:S01]  /*5e40*/  IADD3 R6, R15, R6, RZ ;  /* 0x000000060f067210 */ /* 0x000fe20007ffe0ff */
[----:B------:R-:W-:Y:S01]  /*5e50*/  IMAD.IADD R4, R13, 0x1, R4 ;  /* 0x000000010d047824 */ /* 0x000fe200078e0204 */
[----:B------:R-:W-:Y:S02]  /*5e60*/  IADD3 R3, R14, R3, RZ ;  /* 0x000000030e037210 */ /* 0x000fe40007ffe0ff */
[----:B------:R-:W-:-:S02]  /*5e70*/  ISETP.GE.U32.AND P1, PT, R29, R26, PT ;  /* 0x0000001a1d00720c */ /* 0x000fc40003f26070 */
[C---:B--2---:R-:W-:Y:S01]  /*5e80*/  PRMT R25, R20.reuse, 0x7632, R25 ;  /* 0x0000763214197816 */ /* 0x044fe20000000019 */
[----:B------:R-:W-:-:S04]  /*5e90*/  IMAD.IADD R9, R20, 0x1, R9 ;  /* 0x0000000114097824 */ /* 0x000fc800078e0209 */
[----:B------:R-:W-:-:S06]  /*5ea0*/  IMAD.IADD R10, R25, 0x1, R10 ;  /* 0x00000001190a7824 */ /* 0x000fcc00078e020a */
[----:B------:R-:W-:Y:S05]  /*5eb0*/  @!P1 BRA `(.L_x_8037) ;  /* 0xffffffbc00c89947 */ /* 0x000fea000383ffff */
[----:B------:R-:W-:Y:S05]  /*5ec0*/  BSYNC B1 ;  /* 0x0000000000017941 */ /* 0x000fea0003800000 */
.L_x_8032:
[C---:B------:R-:W-:Y:S02]  /*5ed0*/  PRMT R30, R20.reuse, 0x7610, R30 ;  /* 0x00007610141e7816 */ /* 0x040fe4000000001e */
[----:B------:R-:W-:-:S07]  /*5ee0*/  PRMT R29, R20, 0x7632, R29 ;  /* 0x00007632141d7816 */ /* 0x000fce000000001d */
.L_x_8031:
[----:B------:R-:W-:Y:S05]  /*5ef0*/  BSYNC B0 ;  /* 0x0000000000007941 */ /* 0x000fea0003800000 */
.L_x_8030:
        /* <DEDUP_REMOVED lines=269> */
[----:B------:R-:W-:Y:S01]  /*6fd0*/  IADD3 R32, -R25, RZ, RZ ;  /* 0x000000ff19207210 */ /* 0x000fe20007ffe1ff */
[----:B------:R-:W1:Y:S04]  /*6fe0*/  @P2 LDC R34, c[0x0][0x380] ;  /* 0x0000e000ff222b82 */ /* 0x000e680000000800 */
[----:B------:R-:W-:Y:S01]  /*6ff0*/  IMAD R32, R32, UR4, R33 ;  /* 0x0000000420207c24 */ /* 0x000fe2000f8e0221 */
[----:B------:R-:W-:-:S03]  /*7000*/  ULDC UR4, c[0x0][0x3e0] ;  /* 0x0000f80000047ab9 */ /* 0x000fc60000000800 */
[----:B------:R-:W2:Y:S01]  /*7010*/  @P2 LDC R12, c[0x0][0x3e4] ;  /* 0x0000f900ff0c2b82 */ /* 0x000ea20000000800 */
[----:B------:R-:W-:Y:S02]  /*7020*/  IMAD R11, R32, UR4, R11 ;  /* 0x00000004200b7c24 */ /* 0x000fe4000f8e020b */
[----:B0-----:R-:W-:-:S05]  /*7030*/  @P2 IMAD.HI.U32 R21, R25, R21, R24 ;  /* 0x0000001519152227 */ /* 0x001fca00078e0018 */
[----:B-1----:R-:W-:-:S05]  /*7040*/  @P2 SHF.R.U32.HI R21, RZ, R34, R21 ;  /* 0x00000022ff152219 */ /* 0x002fca0000011615 */
[----:B------:R-:W-:-:S04]  /*7050*/  @P2 IMAD.MOV R21, RZ, RZ, -R21 ;  /* 0x000000ffff152224 */ /* 0x000fc800078e0a15 */
[----:B------:R-:W-:-:S04]  /*7060*/  @P2 IMAD R20, R20, R21, R25 ;  /* 0x0000001514142224 */ /* 0x000fc800078e0219 */
[----:B--2---:R-:W-:-:S07]  /*7070*/  @P2 IMAD R11, R20, R12, R11 ;  /* 0x0000000c140b2224 */ /* 0x004fce00078e020b */
.L_x_8040:
        /* <DEDUP_REMOVED lines=279> */
[----:B-1----:R-:W-:-:S04]  /*81f0*/  @P2 SHF.R.U32.HI R31, RZ, R31, R32 ;  /* 0x0000001fff1f2219 */ /* 0x002fc80000011620 */
[----:B------:R-:W-:-:S05]  /*8200*/  @P2 IADD3 R31, -R31, RZ, RZ ;  /* 0x000000ff1f1f2210 */ /* 0x000fca0007ffe1ff */
[----:B------:R-:W-:-:S04]  /*8210*/  @P2 IMAD R20, R20, R31, R33 ;  /* 0x0000001f14142224 */ /* 0x000fc800078e0221 */
[----:B--2---:R-:W-:-:S07]  /*8220*/  @P2 IMAD R15, R20, R22, R15 ;  /* 0x00000016140f2224 */ /* 0x004fce00078e020f */
.L_x_8041:
        /* <DEDUP_REMOVED lines=271> */
[----:B------:R-:W-:Y:S02]  /*9320*/  @P2 IMAD.MOV.U32 R32, RZ, RZ, RZ ;  /* 0x000000ffff202224 */ /* 0x000fe400078e00ff */
        /* <DEDUP_REMOVED lines=11> */
.L_x_8042:
        /* <DEDUP_REMOVED lines=283> */
.L_x_8043:
[----:B------:R-:W-:-:S04]  /*a590*/  LOP3.LUT R29, R29, 0xfffffffc, RZ, 0xc0, !PT ;  /* 0xfffffffc1d1d7812 */ /* 0x000fc800078ec0ff */
[----:B------:R-:W-:-:S05]  /*a5a0*/  IADD3 R18, P1, R18, R29, RZ ;  /* 0x0000001d12127210 */ /* 0x000fca0007f3e0ff */
[----:B------:R-:W-:-:S05]  /*a5b0*/  IMAD.X R19, RZ, RZ, R19, P1 ;  /* 0x000000ffff137224 */ /* 0x000fca00008e0613 */
[----:B------:R-:W2:Y:S02]  /*a5c0*/  LDG.E R18, desc[UR58][R18.64] ;  /* 0x0000003a12127981 */ /* 0x000ea4000c1e1900 */
[C---:B--2---:R-:W-:Y:S02]  /*a5d0*/  PRMT R30, R18.reuse, 0x7610, R30 ;  /* 0x00007610121e7816 */ /* 0x044fe4000000001e */
[----:B------:R-:W-:-:S07]  /*a5e0*/  PRMT R29, R18, 0x7632, R29 ;  /* 0x00007632121d7816 */ /* 0x000fce000000001d */
.L_x_8039:
[----:B------:R-:W-:Y:S05]  /*a5f0*/  BSYNC B0 ;  /* 0x0000000000007941 */ /* 0x000fea0003800000 */
.L_x_8038:
[----:B------:R-:W-:Y:S04]  /*a600*/  BSSY B0, `(.L_x_8044) ;  /* 0x0000014000007945 */ /* 0x000fe80003800000 */
[----:B------:R-:W-:Y:S05]  /*a610*/  @P0 BRA `(.L_x_8045) ;  /* 0x0000000000480947 */ /* 0x000fea0003800000 */
[----:B------:R-:W-:Y:S01]  /*a620*/  IADD3 R27, R27, R0, RZ ;  /* 0x000000001b1b7210 */ /* 0x000fe20007ffe0ff */
[----:B------:R-:W-:Y:S01]  /*a630*/  IMAD.IADD R8, R8, 0x1, R11 ;  /* 0x0000000108087824 */ /* 0x000fe200078e020b */
[----:B------:R-:W-:Y:S02]  /*a640*/  IADD3 R7, R7, R12, RZ ;  /* 0x0000000c07077210 */ /* 0x000fe40007ffe0ff */
[----:B------:R-:W-:-:S13]  /*a650*/  ISETP.GE.U32.AND P0, PT, R27, R26, PT ;  /* 0x0000001a1b00720c */ /* 0x000fda0003f06070 */
[----:B------:R-:W-:Y:S05]  /*a660*/  @P0 BRA `(.L_x_8045) ;  /* 0x0000000000340947 */ /* 0x000fea0003800000 */
[----:B------:R-:W-:Y:S01]  /*a670*/  IMAD.IADD R11, R27, 0x1, R0 ;  /* 0x000000011b0b7824 */ /* 0x000fe200078e0200 */
[----:B------:R-:W-:Y:S01]  /*a680*/  IADD3 R5, R5, R22, RZ ;  /* 0x0000001605057210 */ /* 0x000fe20007ffe0ff */
[----:B------:R-:W-:-:S03]  /*a690*/  IMAD.IADD R6, R6, 0x1, R15 ;  /* 0x0000000106067824 */ /* 0x000fc600078e020f */
[----:B------:R-:W-:-:S13]  /*a6a0*/  ISETP.GE.U32.AND P0, PT, R11, R26, PT ;  /* 0x0000001a0b00720c */ /* 0x000fda0003f06070 */
[----:B------:R-:W-:Y:S05]  /*a6b0*/  @P0 BRA `(.L_x_8045) ;  /* 0x0000000000200947 */ /* 0x000fea0003800000 */
[----:B------:R-:W-:Y:S01]  /*a6c0*/  IADD3 R11, R11, R0, RZ ;  /* 0x000000000b0b7210 */ /* 0x000fe20007ffe0ff */
[----:B------:R-:W-:Y:S01]  /*a6d0*/  IMAD.IADD R4, R4, 0x1, R13 ;  /* 0x0000000104047824 */ /* 0x000fe200078e020d */
[----:B------:R-:W-:Y:S02]  /*a6e0*/  IADD3 R3, R3, R14, RZ ;  /* 0x0000000e03037210 */ /* 0x000fe40007ffe0ff */
[----:B------:R-:W-:-:S13]  /*a6f0*/  ISETP.GE.U32.AND P0, PT, R11, R26, PT ;  /* 0x0000001a0b00720c */ /* 0x000fda0003f06070 */
[----:B------:R-:W-:Y:S01]  /*a700*/  @!P0 IMAD.IADD R30, R9, 0x1, R30 ;  /* 0x00000001091e8824 */ /* 0x000fe200078e021e */
[----:B------:R-:W-:-:S04]  /*a710*/  @!P0 IADD3 R29, R10, R29, RZ ;  /* 0x0000001d0a1d8210 */ /* 0x000fc80007ffe0ff */
[----:B------:R-:W-:Y:S02]  /*a720*/  @!P0 PRMT R9, R30, 0x7610, R9 ;  /* 0x000076101e098816 */ /* 0x000fe40000000009 */
[----:B------:R-:W-:-:S07]  /*a730*/  @!P0 PRMT R10, R29, 0x7610, R10 ;  /* 0x000076101d0a8816 */ /* 0x000fce000000000a */
.L_x_8045:
[----:B------:R-:W-:Y:S05]  /*a740*/  BSYNC B0 ;  /* 0x0000000000007941 */ /* 0x000fea0003800000 */
.L_x_8044:
[----:B------:R-:W-:Y:S02]  /*a750*/  IADD3 R3, R3, R6, R7 ;  /* 0x0000000603037210 */ /* 0x000fe40007ffe007 */
[----:B------:R-:W-:-:S03]  /*a760*/  IADD3 R4, R4, R5, R8 ;  /* 0x0000000504047210 */ /* 0x000fc60007ffe008 */
[----:B------:R-:W-:Y:S01]  /*a770*/  IMAD.IADD R3, R3, 0x1, R10 ;  /* 0x0000000103037824 */ /* 0x000fe200078e020a */
[----:B------:R-:W-:-:S04]  /*a780*/  IADD3 R4, R4, R9, RZ ;  /* 0x0000000904047210 */ /* 0x000fc80007ffe0ff */
[----:B------:R-:W-:Y:S02]  /*a790*/  PRMT R18, R3, 0x7610, R18 ;  /* 0x0000761003127816 */ /* 0x000fe40000000012 */
[----:B------:R-:W-:Y:S01]  /*a7a0*/  PRMT R25, R4, 0x7610, R25 ;  /* 0x0000761004197816 */ /* 0x000fe20000000019 */
[----:B------:R-:W-:Y:S06]  /*a7b0*/  BRA `(.L_x_8012) ;  /* 0x0000000c00e07947 */ /* 0x000fec0003800000 */
.L_x_8029:
        /* <DEDUP_REMOVED lines=11> */
[-C--:B------:R-:W-:Y:S01]  /*a870*/  MOV R15, R10.reuse ;  /* 0x0000000a000f7202 */ /* 0x080fe20000000f00 */
[--C-:B------:R-:W-:Y:S01]  /*a880*/  IMAD.MOV.U32 R13, RZ, RZ, R10.reuse ;  /* 0x000000ffff0d7224 */ /* 0x100fe200078e000a */
[-C--:B------:R-:W-:Y:S01]  /*a890*/  MOV R14, R10.reuse ;  /* 0x0000000a000e7202 */ /* 0x080fe20000000f00 */
[----:B------:R-:W-:Y:S01]  /*a8a0*/  IMAD.MOV.U32 R12, RZ, RZ, R10 ;  /* 0x000000ffff0c7224 */ /* 0x000fe200078e000a */
[----:B------:R-:W-:-:S07]  /*a8b0*/  MOV R11, R10 ;  /* 0x0000000a000b7202 */ /* 0x000fce0000000f00 */
.L_x_8049:
        /* <DEDUP_REMOVED lines=13> */
[----:B------:R-:W2:Y:S02]  /*a990*/  LDG.E R25, desc[UR58][R24.64] ;  /* 0x0000003a18197981 */ /* 0x000ea4000c1e1900 */
        /* <DEDUP_REMOVED lines=8> */
[----:B--2---:R-:W-:-:S05]  /*aa20*/  PRMT R21, R25, 0x7632, R21 ;  /* 0x0000763219157816 */ /* 0x004fca0000000015 */
[----:B------:R-:W-:Y:S01]  /*aa30*/  IMAD.IADD R24, R21, 0x1, R14 ;  /* 0x0000000115187824 */ /* 0x000fe200078e020e */
[----:B---3--:R-:W-:Y:S02]  /*aa40*/  PRMT R28, R4, 0x7632, R28 ;  /* 0x00007632041c7816 */ /* 0x008fe4000000001c */
[----:B----4-:R-:W-:Y:S02]  /*aa50*/  PRMT R14, R7, 0x7632, R14 ;  /* 0x00007632070e7816 */ /* 0x010fe4000000000e */
[----:B-----5:R-:W-:Y:S01]  /*aa60*/  PRMT R21, R8, 0x7632, R21 ;  /* 0x0000763208157816 */ /* 0x020fe20000000015 */
[----:B------:R-:W-:Y:S01]  /*aa70*/  IMAD.IADD R12, R25, 0x1, R12 ;  /* 0x00000001190c7824 */ /* 0x000fe200078e020c */
[----:B------:R-:W-:Y:S01]  /*aa80*/  IADD3 R3, R14, R3, RZ ;  /* 0x000000030e037210 */ /* 0x000fe20007ffe0ff */
[----:B------:R-:W-:Y:S01]  /*aa90*/  IMAD.IADD R20, R7, 0x1, R20 ;  /* 0x0000000107147824 */ /* 0x000fe200078e0214 */
[----:B------:R-:W-:Y:S01]  /*aaa0*/  IADD3 R15, R28, R15, RZ ;  /* 0x0000000f1c0f7210 */ /* 0x000fe20007ffe0ff */
[----:B------:R-:W-:Y:S01]  /*aab0*/  IMAD.IADD R10, R21, 0x1, R10 ;  /* 0x00000001150a7824 */ /* 0x000fe200078e020a */
[----:B------:R-:W-:-:S02]  /*aac0*/  IADD3 R13, R4, R13, RZ ;  /* 0x0000000d040d7210 */ /* 0x000fc40007ffe0ff */
[----:B------:R-:W-:Y:S02]  /*aad0*/  PRMT R14, R24, 0x7610, R14 ;  /* 0x00007610180e7816 */ /* 0x000fe4000000000e */
[----:B------:R-:W-:Y:S01]  /*aae0*/  IADD3 R11, R8, R11, RZ ;  /* 0x0000000b080b7210 */ /* 0x000fe20007ffe0ff */
[----:B------:R-:W-:Y:S06]  /*aaf0*/  @!P0 BRA `(.L_x_8049) ;  /* 0xfffffffc00708947 */ /* 0x000fec000383ffff */
[----:B------:R-:W-:Y:S05]  /*ab00*/  BSYNC B1 ;  /* 0x0000000000017941 */ /* 0x000fea0003800000 */
.L_x_8048:
[----:B------:R-:W-:Y:S02]  /*ab10*/  PRMT R9, R25, 0x7610, R9 ;  /* 0x0000761019097816 */ /* 0x000fe40000000009 */
[C---:B------:R-:W-:Y:S02]  /*ab20*/  PRMT R21, R7.reuse, 0x7610, R21 ;  /* 0x0000761007157816 */ /* 0x040fe40000000015 */
[----:B------:R-:W-:Y:S02]  /*ab30*/  PRMT R30, R7, 0x7632, R30 ;  /* 0x00007632071e7816 */ /* 0x000fe4000000001e */
[----:B------:R-:W-:Y:S02]  /*ab40*/  PRMT R25, R25, 0x7632, R25 ;  /* 0x0000763219197816 */ /* 0x000fe40000000019 */
[C---:B------:R-:W-:Y:S02]  /*ab50*/  PRMT R24, R4.reuse, 0x7610, R24 ;  /* 0x0000761004187816 */ /* 0x040fe40000000018 */
[----:B------:R-:W-:-:S02]  /*ab60*/  PRMT R28, R4, 0x7632, R28 ;  /* 0x00007632041c7816 */ /* 0x000fc4000000001c */
[C---:B------:R-:W-:Y:S02]  /*ab70*/  PRMT R6, R8.reuse, 0x7610, R6 ;  /* 0x0000761008067816 */ /* 0x040fe40000000006 */
[----:B------:R-:W-:-:S07]  /*ab80*/  PRMT R7, R8, 0x7632, R7 ;  /* 0x0000763208077816 */ /* 0x000fce0000000007 */
.L_x_8047:
[----:B------:R-:W-:Y:S05]  /*ab90*/  BSYNC B0 ;  /* 0x0000000000007941 */ /* 0x000fea0003800000 */
.L_x_8046:
        /* <DEDUP_REMOVED lines=35> */
.L_x_8051:
[----:B------:R-:W-:Y:S05]  /*add0*/  BSYNC B0 ;  /* 0x0000000000007941 */ /* 0x000fea0003800000 */
.L_x_8050:
[----:B------:R-:W-:Y:S04]  /*ade0*/  BSSY B0, `(.L_x_8052) ;  /* 0x0000015000007945 */ /* 0x000fe80003800000 */
[----:B------:R-:W-:Y:S05]  /*adf0*/  @P1 BRA `(.L_x_8053) ;  /* 0x00000000004c1947 */ /* 0x000fea0003800000 */
[----:B------:R-:W-:Y:S01]  /*ae00*/  IADD3 R5, R27, R0, RZ ;  /* 0x000000001b057210 */ /* 0x000fe20007ffe0ff */
[----:B------:R-:W-:Y:S01]  /*ae10*/  IMAD.IADD R9, R12, 0x1, R9 ;  /* 0x000000010c097824 */ /* 0x000fe200078e0209 */
[----:B------:R-:W-:Y:S02]  /*ae20*/  IADD3 R14, R14, R25, RZ ;  /* 0x000000190e0e7210 */ /* 0x000fe40007ffe0ff */
[----:B------:R-:W-:Y:S02]  /*ae30*/  ISETP.GE.U32.AND P0, PT, R5, R26, PT ;  /* 0x0000001a0500720c */ /* 0x000fe40003f06070 */
[----:B------:R-:W-:-:S11]  /*ae40*/  PRMT R12, R9, 0x7610, R12 ;  /* 0x00007610090c7816 */ /* 0x000fd6000000000c */
        /* <DEDUP_REMOVED lines=14> */
.L_x_8053:
[----:B------:R-:W-:Y:S05]  /*af30*/  BSYNC B0 ;  /* 0x0000000000007941 */ /* 0x000fea0003800000 */
.L_x_8052:
[----:B------:R-:W-:Y:S02]  /*af40*/  IADD3 R3, R3, R15, R14 ;  /* 0x0000000f03037210 */ /* 0x000fe40007ffe00e */
[----:B------:R-:W-:-:S03]  /*af50*/  IADD3 R12, R20, R13, R12 ;  /* 0x0000000d140c7210 */ /* 0x000fc60007ffe00c */
[----:B------:R-:W-:Y:S01]  /*af60*/  IMAD.IADD R3, R3, 0x1, R10 ;  /* 0x0000000103037824 */ /* 0x000fe200078e020a */
[----:B------:R-:W-:-:S04]  /*af70*/  IADD3 R12, R12, R11, RZ ;  /* 0x0000000b0c0c7210 */ /* 0x000fc80007ffe0ff */
[----:B------:R-:W-:Y:S02]  /*af80*/  PRMT R18, R3, 0x7610, R18 ;  /* 0x0000761003127816 */ /* 0x000fe40000000012 */
[----:B------:R-:W-:Y:S01]  /*af90*/  PRMT R25, R12, 0x7610, R25 ;  /* 0x000076100c197816 */ /* 0x000fe20000000019 */
[----:B------:R-:W-:Y:S06]  /*afa0*/  BRA `(.L_x_8012) ;  /* 0x0000000400e47947 */ /* 0x000fec0003800000 */
.L_x_8028:
[----:B------:R-:W0:Y:S01]  /*afb0*/  LDC R12, c[0x0][0x220] ;  /* 0x00008800ff0c7b82 */ /* 0x000e220000000800 */
[----:B------:R-:W-:Y:S07]  /*afc0*/  BSSY B0, `(.L_x_8054) ;  /* 0x000003c000007945 */ /* 0x000fee0003800000 */
[----:B------:R-:W1:Y:S01]  /*afd0*/  LDC.U16 R0, c[0x0][0x212] ;  /* 0x00008480ff007b82 */ /* 0x000e620000000400 */
        /* <DEDUP_REMOVED lines=17> */
.L_x_8057:
        /* <DEDUP_REMOVED lines=8> */
[----:B------:R-:W2:Y:S01]  /*b170*/  LDG.E R25, desc[UR58][R24.64] ;  /* 0x0000003a18197981 */ /* 0x000ea2000c1e1900 */
[----:B------:R-:W-:-:S03]  /*b180*/  SHF.R.U32.HI R9, RZ, 0x1, R21 ;  /* 0x00000001ff097819 */ /* 0x000fc60000011615 */
[--C-:B------:R-:W-:Y:S01]  /*b190*/  IMAD.WIDE.U32 R6, R7, 0x4, R18.reuse ;  /* 0x0000000407067825 */ /* 0x100fe200078e0012 */
[----:B------:R-:W3:Y:S03]  /*b1a0*/  LDG.E R4, desc[UR58][R4.64] ;  /* 0x0000003a04047981 */ /* 0x000ee6000c1e1900 */
[----:B------:R-:W-:Y:S02]  /*b1b0*/  IMAD.WIDE.U32 R8, R9, 0x4, R18 ;  /* 0x0000000409087825 */ /* 0x000fe400078e0012 */
[----:B------:R-:W4:Y:S04]  /*b1c0*/  LDG.E R7, desc[UR58][R6.64] ;  /* 0x0000003a06077981 */ /* 0x000f28000c1e1900 */
[----:B------:R-:W5:Y:S01]  /*b1d0*/  LDG.E R8, desc[UR58][R8.64] ;  /* 0x0000003a08087981 */ /* 0x000f62000c1e1900 */
[----:B------:R-:W-:-:S04]  /*b1e0*/  IMAD.IADD R21, R21, 0x1, R12 ;  /* 0x0000000115157824 */ /* 0x000fc800078e020c */
[----:B------:R-:W-:-:S05]  /*b1f0*/  IMAD R27, R12, 0x3, R21 ;  /* 0x000000030c1b7824 */ /* 0x000fca00078e0215 */
[----:B------:R-:W-:Y:S02]  /*b200*/  ISETP.GE.U32.AND P0, PT, R27, R26, PT ;  /* 0x0000001a1b00720c */ /* 0x000fe40003f06070 */
[----:B--2---:R-:W-:-:S04]  /*b210*/  PRMT R22, R25, 0x7632, R22 ;  /* 0x0000763219167816 */ /* 0x004fc80000000016 */
[----:B------:R-:W-:Y:S02]  /*b220*/  IADD3 R24, R22, R11, RZ ;  /* 0x0000000b16187210 */ /* 0x000fe40007ffe0ff */
        /* <DEDUP_REMOVED lines=8> */
[----:B------:R-:W-:Y:S01]  /*b2b0*/  PRMT R11, R24, 0x7610, R11 ;  /* 0x00007610180b7816 */ /* 0x000fe2000000000b */
[----:B------:R-:W-:Y:S01]  /*b2c0*/  IMAD.IADD R15, R8, 0x1, R15 ;  /* 0x00000001080f7824 */ /* 0x000fe200078e020f */
[----:B------:R-:W-:Y:S01]  /*b2d0*/  IADD3 R14, R7, R14, RZ ;  /* 0x0000000e070e7210 */ /* 0x000fe20007ffe0ff */
[----:B------:R-:W-:Y:S06]  /*b2e0*/  @!P0 BRA `(.L_x_8057) ;  /* 0xfffffffc00808947 */ /* 0x000fec000383ffff */
[----:B------:R-:W-:Y:S05]  /*b2f0*/  BSYNC B1 ;  /* 0x0000000000017941 */ /* 0x000fea0003800000 */
.L_x_8056:
[C---:B------:R-:W-:Y:S02]  /*b300*/  PRMT R27, R25.reuse, 0x7610, R27 ;  /* 0x00007610191b7816 */ /* 0x040fe4000000001b */
[----:B------:R-:W-:Y:S02]  /*b310*/  PRMT R22, R25, 0x7632, R22 ;  /* 0x0000763219167816 */ /* 0x000fe40000000016 */
[C---:B------:R-:W-:Y:S02]  /*b320*/  PRMT R25, R7.reuse, 0x7610, R25 ;  /* 0x0000761007197816 */ /* 0x040fe40000000019 */
[----:B------:R-:W-:Y:S02]  /*b330*/  PRMT R28, R7, 0x7632, R28 ;  /* 0x00007632071c7816 */ /* 0x000fe4000000001c */
[C---:B------:R-:W-:Y:S02]  /*b340*/  PRMT R24, R4.reuse, 0x7610, R24 ;  /* 0x0000761004187816 */ /* 0x040fe40000000018 */
[----:B------:R-:W-:-:S02]  /*b350*/  PRMT R9, R4, 0x7632, R9 ;  /* 0x0000763204097816 */ /* 0x000fc40000000009 */
[C---:B------:R-:W-:Y:S02]  /*b360*/  PRMT R6, R8.reuse, 0x7610, R6 ;  /* 0x0000761008067816 */ /* 0x040fe40000000006 */
[----:B------:R-:W-:-:S07]  /*b370*/  PRMT R7, R8, 0x7632, R7 ;  /* 0x0000763208077816 */ /* 0x000fce0000000007 */
.L_x_8055:
[----:B------:R-:W-:Y:S05]  /*b380*/  BSYNC B0 ;  /* 0x0000000000007941 */ /* 0x000fea0003800000 */
.L_x_8054:
        /* <DEDUP_REMOVED lines=31> */
.L_x_8059:
[----:B------:R-:W-:Y:S05]  /*b580*/  BSYNC B0 ;  /* 0x0000000000007941 */ /* 0x000fea0003800000 */
.L_x_8058:
[----:B------:R-:W-:Y:S04]  /*b590*/  BSSY B0, `(.L_x_8060) ;  /* 0x0000014000007945 */ /* 0x000fe80003800000 */
        /* <DEDUP_REMOVED lines=15> */
[----:B------:R-:W-:Y:S01]  /*b690*/  @!P0 IMAD.IADD R7, R20, 0x1, R7 ;  /* 0x0000000114078824 */ /* 0x000fe200078e0207 */
[----:B------:R-:W-:-:S04]  /*b6a0*/  @!P0 IADD3 R6, R15, R6, RZ ;  /* 0x000000060f068210 */ /* 0x000fc80007ffe0ff */
[----:B------:R-:W-:Y:S02]  /*b6b0*/  @!P0 PRMT R15, R6, 0x7610, R15 ;  /* 0x00007610060f8816 */ /* 0x000fe4000000000f */
[----:B------:R-:W-:-:S07]  /*b6c0*/  @!P0 PRMT R20, R7, 0x7610, R20 ;  /* 0x0000761007148816 */ /* 0x000fce0000000014 */
.L_x_8061:
[----:B------:R-:W-:Y:S05]  /*b6d0*/  BSYNC B0 ;  /* 0x0000000000007941 */ /* 0x000fea0003800000 */
.L_x_8060:
[----:B------:R-:W-:Y:S02]  /*b6e0*/  IADD3 R10, R14, R3, R10 ;  /* 0x000000030e0a7210 */ /* 0x000fe40007ffe00a */
[----:B------:R-:W-:-:S03]  /*b6f0*/  IADD3 R11, R13, R0, R11 ;  /* 0x000000000d0b7210 */ /* 0x000fc60007ffe00b */
[----:B------:R-:W-:Y:S01]  /*b700*/  IMAD.IADD R10, R10, 0x1, R15 ;  /* 0x000000010a0a7824 */ /* 0x000fe200078e020f */
[----:B------:R-:W-:-:S04]  /*b710*/  IADD3 R11, R11, R20, RZ ;  /* 0x000000140b0b7210 */ /* 0x000fc80007ffe0ff */
[----:B------:R-:W-:Y:S02]  /*b720*/  PRMT R18, R11, 0x7610, R18 ;  /* 0x000076100b127816 */ /* 0x000fe40000000012 */
[----:B------:R-:W-:-:S07]  /*b730*/  PRMT R25, R10, 0x7610, R25 ;  /* 0x000076100a197816 */ /* 0x000fce0000000019 */
.L_x_8012:
[----:B------:R-:W-:Y:S05]  /*b740*/  BSYNC B6 ;  /* 0x0000000000067941 */ /* 0x000fea0003800000 */
.L_x_8011:
[----:B------:R-:W-:Y:S02]  /*b750*/  ULDC UR4, c[0x0][0x230] ;  /* 0x00008c0000047ab9 */ /* 0x000fe40000000800 */
[----:B------:R-:W-:-:S13]  /*b760*/  ISETP.NE.AND P0, PT, RZ, UR4, PT ;  /* 0x00000004ff007c0c */ /* 0x000fda000bf05270 */
[----:B------:R-:W-:Y:S05]  /*b770*/  @!P0 BRA `(.L_x_8062) ;  /* 0x00000000007c8947 */ /* 0x000fea0003800000 */
[----:B------:R-:W1:Y:S01]  /*b780*/  S2R R4, SR_CgaCtaId ;  /* 0x0000000000047919 */ /* 0x000e620000008800 */
[----:B------:R-:W2:Y:S01]  /*b790*/  LDC R9, c[0x0][RZ] ;  /* 0x00000000ff097b82 */ /* 0x000ea20000000800 */
[----:B------:R-:W-:Y:S02]  /*b7a0*/  MOV R0, 0x400 ;  /* 0x0000040000007802 */ /* 0x000fe40000000f00 */
[----:B------:R-:W-:Y:S02]  /*b7b0*/  PRMT R5, R25, 0x5410, R18 ;  /* 0x0000541019057816 */ /* 0x000fe40000000012 */
[----:B------:R-:W-:-:S03]  /*b7c0*/  IADD3 R3, R0, 0x10, RZ ;  /* 0x0000001000037810 */ /* 0x000fc60007ffe0ff */
[----:B------:R-:W3:Y:S01]  /*b7d0*/  LDC R10, c[0x0][0x4] ;  /* 0x00000100ff0a7b82 */ /* 0x000ee20000000800 */
[----:B--2---:R-:W-:Y:S01]  /*b7e0*/  IMAD R0, R23, R9, R2 ;  /* 0x0000000917007224 */ /* 0x004fe200078e0202 */
[----:B-1----:R-:W-:Y:S02]  /*b7f0*/  LEA R3, R4, R3, 0x18 ;  /* 0x0000000304037211 */ /* 0x002fe400078ec0ff */
[----:B---3--:R-:W-:-:S03]  /*b800*/  SHF.R.U32.HI R4, RZ, 0x1, R10 ;  /* 0x00000001ff047819 */ /* 0x008fc6000001160a */
[----:B------:R-:W-:Y:S01]  /*b810*/  IMAD R0, R0, 0x4, R3 ;  /* 0x0000000400007824 */ /* 0x000fe200078e0203 */
[----:B------:R-:W-:-:S04]  /*b820*/  ISETP.NE.AND P0, PT, R4, RZ, PT ;  /* 0x000000ff0400720c */ /* 0x000fc80003f05270 */
[----:B------:R1:W-:Y:S09]  /*b830*/  STS [R0], R5 ;  /* 0x0000000500007388 */ /* 0x0003f20000000800 */
[----:B-1----:R-:W-:Y:S05]  /*b840*/  @!P0 BRA `(.L_x_8062) ;  /* 0x0000000000488947 */ /* 0x002fea0003800000 */
.L_x_8063:
[----:B-1----:R-:W-:Y:S01]  /*b850*/  IADD3 R5, R23, R4, RZ ;  /* 0x0000000417057210 */ /* 0x002fe20007ffe0ff */
[----:B------:R-:W-:Y:S05]  /*b860*/  WARPSYNC.ALL ;  /* 0x0000000000007948 */ /* 0x000fea0003800000 */
[----:B------:R-:W-:Y:S01]  /*b870*/  BAR.SYNC.DEFER_BLOCKING 0x0 ;  /* 0x0000000000007b1d */ /* 0x000fe20000010000 */
[----:B------:R-:W-:Y:S02]  /*b880*/  ISETP.GE.U32.AND P0, PT, R5, R10, PT ;  /* 0x0000000a0500720c */ /* 0x000fe40003f06070 */
[----:B------:R-:W-:Y:S02]  /*b890*/  ISETP.GT.AND P1, PT, R4, 0x1, PT ;  /* 0x000000010400780c */ /* 0x000fe40003f24270 */
[----:B------:R-:W-:-:S02]  /*b8a0*/  ISETP.GE.U32.OR P0, PT, R23, R4, P0 ;  /* 0x000000041700720c */ /* 0x000fc40000706470 */
[----:B------:R-:W-:-:S11]  /*b8b0*/  SHF.R.S32.HI R4, RZ, 0x1, R4 ;  /* 0x00000001ff047819 */ /* 0x000fd60000011404 */
[----:B------:R-:W-:-:S04]  /*b8c0*/  @!P0 IMAD R6, R5, R9, R2 ;  /* 0x0000000905068224 */ /* 0x000fc800078e0202 */
[----:B------:R-:W-:-:S06]  /*b8d0*/  @!P0 IMAD R6, R6, 0x4, R3 ;  /* 0x0000000406068824 */ /* 0x000fcc00078e0203 */
[----:B------:R-:W1:Y:S02]  /*b8e0*/  @!P0 LDS R6, [R6] ;  /* 0x0000000006068984 */ /* 0x000e640000000800 */
[----:B-1----:R-:W-:Y:S02]  /*b8f0*/  @!P0 PRMT R5, R6, 0x7632, R5 ;  /* 0x0000763206058816 */ /* 0x002fe40000000005 */
[----:B------:R-:W-:-:S03]  /*b900*/  @!P0 IADD3 R7, R25, R6, RZ ;  /* 0x0000000619078210 */ /* 0x000fc60007ffe0ff */
[----:B------:R-:W-:Y:S01]  /*b910*/  @!P0 IMAD.IADD R8, R18, 0x1, R5 ;  /* 0x0000000112088824 */ /* 0x000fe200078e0205 */
[----:B------:R-:W-:-:S04]  /*b920*/  @!P0 PRMT R25, R7, 0x7610, R25 ;  /* 0x0000761007198816 */ /* 0x000fc80000000019 */
[----:B------:R-:W-:Y:S02]  /*b930*/  @!P0 PRMT R5, R7, 0x5410, R8 ;  /* 0x0000541007058816 */ /* 0x000fe40000000008 */
[----:B------:R-:W-:-:S03]  /*b940*/  @!P0 PRMT R18, R8, 0x7610, R18 ;  /* 0x0000761008128816 */ /* 0x000fc60000000012 */
[----:B------:R1:W-:Y:S01]  /*b950*/  @!P0 STS [R0], R5 ;  /* 0x0000000500008388 */ /* 0x0003e20000000800 */
[----:B------:R-:W-:Y:S05]  /*b960*/  @P1 BRA `(.L_x_8063) ;  /* 0xfffffffc00b81947 */ /* 0x000fea000383ffff */
.L_x_8062:
        /* <DEDUP_REMOVED lines=11> */
[----:B------:R-:W-:-:S03]  /*ba20*/  PRMT R6, R25, 0x5410, R18 ;  /* 0x0000541019067816 */ /* 0x000fc60000000012 */
[----:B-1----:R-:W-:-:S06]  /*ba30*/  ULEA UR4, UR5, UR4, 0x18 ;  /* 0x0000000405047291 */ /* 0x002fcc000f8ec03f */
[----:B------:R-:W-:Y:S02]  /*ba40*/  LEA R3, R0, UR4, 0x2 ;  /* 0x0000000400037c11 */ /* 0x000fe4000f8e10ff */
[----:B------:R-:W-:-:S03]  /*ba50*/  LEA.HI R0, R7, R7, RZ, 0x1 ;  /* 0x0000000707007211 */ /* 0x000fc600078f08ff */
[----:B------:R1:W-:Y:S01]  /*ba60*/  STS [R3], R6 ;  /* 0x0000000603007388 */ /* 0x0003e20000000800 */
[----:B------:R-:W-:Y:S01]  /*ba70*/  SHF.R.S32.HI R4, RZ, 0x1, R0 ;  /* 0x00000001ff047819 */ /* 0x000fe20000011400 */
[----:B------:R-:W-:-:S03]  /*ba80*/  IMAD.MOV.U32 R0, RZ, RZ, 0x20 ;  /* 0x00000020ff007424 */ /* 0x000fc600078e00ff */
[----:B------:R-:W-:-:S13]  /*ba90*/  ISETP.GE.AND P0, PT, R4, 0x20, PT ;  /* 0x000000200400780c */ /* 0x000fda0003f06270 */
[----:B-1----:R-:W-:Y:S05]  /*baa0*/  @!P0 BRA `(.L_x_8065) ;  /* 0x0000000000488947 */ /* 0x002fea0003800000 */
.L_x_8066:
[----:B-1----:R-:W-:Y:S01]  /*bab0*/  IADD3 R0, R2, R4, RZ ;  /* 0x0000000402007210 */ /* 0x002fe20007ffe0ff */
[----:B------:R-:W-:Y:S05]  /*bac0*/  WARPSYNC.ALL ;  /* 0x0000000000007948 */ /* 0x000fea0003800000 */
[----:B------:R-:W-:Y:S01]  /*bad0*/  BAR.SYNC.DEFER_BLOCKING 0x0 ;  /* 0x0000000000007b1d */ /* 0x000fe20000010000 */
[----:B------:R-:W-:-:S04]  /*bae0*/  ISETP.GE.U32.AND P0, PT, R0, R7, PT ;  /* 0x000000070000720c */ /* 0x000fc80003f06070 */
[----:B------:R-:W-:-:S13]  /*baf0*/  ISETP.GE.U32.OR P0, PT, R2, R4, P0 ;  /* 0x000000040200720c */ /* 0x000fda0000706470 */
[----:B------:R-:W-:Y:S01]  /*bb00*/  @!P0 IMAD R0, R4, 0x4, R3 ;  /* 0x0000000404008824 */ /* 0x000fe200078e0203 */
[----:B------:R-:W-:-:S04]  /*bb10*/  SHF.R.S32.HI R4, RZ, 0x1, R4 ;  /* 0x00000001ff047819 */ /* 0x000fc80000011404 */
[----:B------:R-:W-:Y:S01]  /*bb20*/  ISETP.GE.AND P1, PT, R4, 0x20, PT ;  /* 0x000000200400780c */ /* 0x000fe20003f26270 */
        /* <DEDUP_REMOVED lines=9> */
[----:B-1----:R-:W-:-:S11]  /*bbc0*/  HFMA2.MMA R0, -RZ, RZ, 0, 1.9073486328125e-06 ;  /* 0x00000020ff007435 */ /* 0x002fd600000001ff */
.L_x_8065:
[----:B------:R-:W-:Y:S01]  /*bbd0*/  ISETP.GE.AND P0, PT, R0, 0x2, PT ;  /* 0x000000020000780c */ /* 0x000fe20003f06270 */
[----:B------:R-:W-:Y:S05]  /*bbe0*/  WARPSYNC.ALL ;  /* 0x0000000000007948 */ /* 0x000fea0003800000 */
[----:B------:R-:W-:Y:S07]  /*bbf0*/  BAR.SYNC.DEFER_BLOCKING 0x0 ;  /* 0x0000000000007b1d */ /* 0x000fee0000010000 */
[----:B------:R-:W-:Y:S05]  /*bc00*/  @!P0 BRA `(.L_x_8064) ;  /* 0x00000000002c8947 */ /* 0x000fea0003800000 */
[----:B------:R-:W-:-:S07]  /*bc10*/  IMAD.MOV.U32 R3, RZ, RZ, 0x1 ;  /* 0x00000001ff037424 */ /* 0x000fce00078e00ff */
.L_x_8067:
[----:B------:R-:W-:Y:S02]  /*bc20*/  PRMT R6, R18, 0x9910, RZ ;  /* 0x0000991012067816 */ /* 0x000fe400000000ff */
[----:B------:R-:W-:-:S03]  /*bc30*/  PRMT R4, R25, 0x9910, RZ ;  /* 0x0000991019047816 */ /* 0x000fc600000000ff */
[----:B------:R-:W1:Y:S04]  /*bc40*/  SHFL.DOWN PT, R5, R6, R3, 0x1f ;  /* 0x08001f0306057589 */ /* 0x000e6800000e0000 */
[----:B------:R2:W3:Y:S02]  /*bc50*/  SHFL.DOWN PT, R4, R4, R3, 0x1f ;  /* 0x08001f0304047589 */ /* 0x0004e400000e0000 */
[----:B--2---:R-:W-:-:S04]  /*bc60*/  SHF.L.U32 R3, R3, 0x1, RZ ;  /* 0x0000000103037819 */ /* 0x004fc800000006ff */
[----:B------:R-:W-:Y:S02]  /*bc70*/  ISETP.GE.AND P0, PT, R3, R0, PT ;  /* 0x000000000300720c */ /* 0x000fe40003f06270 */
[----:B-1----:R-:W-:Y:S01]  /*bc80*/  IADD3 R5, R5, R18, RZ ;  /* 0x0000001205057210 */ /* 0x002fe20007ffe0ff */
[----:B---3--:R-:W-:-:S03]  /*bc90*/  IMAD.IADD R25, R4, 0x1, R25 ;  /* 0x0000000104197824 */ /* 0x008fc600078e0219 */
[----:B------:R-:W-:-:S07]  /*bca0*/  PRMT R18, R5, 0x7610, R18 ;  /* 0x0000761005127816 */ /* 0x000fce0000000012 */
[----:B------:R-:W-:Y:S05]  /*bcb0*/  @!P0 BRA `(.L_x_8067) ;  /* 0xfffffffc00d88947 */ /* 0x000fea000383ffff */
.L_x_8064:
[----:B------:R-:W2:Y:S01]  /*bcc0*/  LDC R3, c[0x0][0x3e8] ;  /* 0x0000fa00ff037b82 */ /* 0x000ea20000000800 */
[----:B------:R-:W-:Y:S01]  /*bcd0*/  IMAD.MOV.U32 R19, RZ, RZ, RZ ;  /* 0x000000ffff137224 */ /* 0x000fe200078e00ff */
[----:B------:R-:W-:Y:S02]  /*bce0*/  MOV R22, RZ ;  /* 0x000000ff00167202 */ /* 0x000fe40000000f00 */
[----:B--2---:R-:W-:-:S13]  /*bcf0*/  ISETP.NE.AND P1, PT, R3, RZ, PT ;  /* 0x000000ff0300720c */ /* 0x004fda0003f25270 */
[----:B------:R-:W-:Y:S05]  /*bd00*/  @!P1 BRA `(.L_x_8068) ;  /* 0x0000001000449947 */ /* 0x000fea0003800000 */
[----:B------:R-:W-:Y:S01]  /*bd10*/  IMAD.MOV.U32 R16, RZ, RZ, RZ ;  /* 0x000000ffff107224 */ /* 0x000fe200078e00ff */
[----:B------:R-:W-:Y:S01]  /*bd20*/  ULDC.64 UR4, c[0x0][0x3f0] ;  /* 0x0000fc0000047ab9 */ /* 0x000fe20000000a00 */
[----:B------:R-:W-:Y:S02]  /*bd30*/  ISETP.NE.AND P0, PT, R3, 0x1, PT ;  /* 0x000000010300780c */ /* 0x000fe40003f05270 */
[----:B------:R-:W-:Y:S01]  /*bd40*/  IMAD.HI.U32 R4, R17, UR4, R16 ;  /* 0x0000000411047c27 */ /* 0x000fe2000f8e0010 */
[----:B------:R-:W-:-:S04]  /*bd50*/  ULDC UR4, c[0x0][0x3ec] ;  /* 0x0000fb0000047ab9 */ /* 0x000fc80000000800 */
[----:B-1----:R-:W-:-:S04]  /*bd60*/  SHF.R.U32.HI R5, RZ, UR5, R4 ;  /* 0x00000005ff057c19 */ /* 0x002fc80008011604 */
        /* <DEDUP_REMOVED lines=267> */
.L_x_8068:
[----:B------:R-:W-:Y:S02]  /*ce20*/  ULDC.64 UR4, c[0x0][0x5e8] ;  /* 0x00017a0000047ab9 */ /* 0x000fe40000000a00 */
[----:B------:R-:W-:-:S05]  /*ce30*/  IADD3 R6, P0, R22, UR4, RZ ;  /* 0x0000000416067c10 */ /* 0x000fca000ff1e0ff */
[----:B------:R-:W-:Y:S01]  /*ce40*/  IMAD.X R7, RZ, RZ, UR5, P0 ;  /* 0x00000005ff077e24 */ /* 0x000fe200080e06ff */
[----:B------:R-:W-:Y:S07]  /*ce50*/  @!P1 BRA `(.L_x_8069) ;  /* 0x0000001000489947 */ /* 0x000fee0003800000 */
[----:B-1----:R-:W-:Y:S01]  /*ce60*/  IADD3 R5, R17, 0x1, RZ ;  /* 0x0000000111057810 */ /* 0x002fe20007ffe0ff */
        /* <DEDUP_REMOVED lines=273> */
.L_x_8069:
        /* <DEDUP_REMOVED lines=14> */
[----:B------:R-:W-:Y:S01]  /*e060*/  ULDC.64 UR6, c[0x0][0x238] ;  /* 0x00008e0000067ab9 */ /* 0x000fe20000000a00 */
[----:B------:R-:W-:Y:S01]  /*e070*/  IMAD.MOV.U32 R16, RZ, RZ, RZ ;  /* 0x000000ffff107224 */ /* 0x000fe200078e00ff */
[----:B------:R-:W-:Y:S01]  /*e080*/  MOV R19, RZ ;  /* 0x000000ff00137202 */ /* 0x000fe20000000f00 */
[----:B------:R-:W-:Y:S01]  /*e090*/  IMAD R6, R2, UR6, RZ ;  /* 0x0000000602067c24 */ /* 0x000fe2000f8e02ff */
[----:B------:R-:W-:-:S03]  /*e0a0*/  ULDC UR6, c[0x0][0x224] ;  /* 0x0000890000067ab9 */ /* 0x000fc60000000800 */
[----:B------:R-:W-:-:S04]  /*e0b0*/  IMAD R7, R23, UR7, R6 ;  /* 0x0000000717077c24 */ /* 0x000fc8000f8e0206 */
[----:B-1----:R-:W-:-:S04]  /*e0c0*/  IMAD R7, R0, UR6, R7 ;  /* 0x0000000600077c24 */ /* 0x002fc8000f8e0207 */
        /* <DEDUP_REMOVED lines=275> */
.L_x_8071:
[----:B------:R-:W-:-:S04]  /*f200*/  IADD3 R6, P0, R19, UR4, RZ ;  /* 0x0000000413067c10 */ /* 0x000fc8000ff1e0ff */
[----:B------:R-:W-:Y:S01]  /*f210*/  IADD3.X R7, RZ, UR5, RZ, P0, !PT ;  /* 0x00000005ff077c10 */ /* 0x000fe200087fe4ff */
[----:B------:R-:W-:Y:S08]  /*f220*/  @!P1 BRA `(.L_x_8072) ;  /* 0x0000001000489947 */ /* 0x000ff00003800000 */
        /* <DEDUP_REMOVED lines=274> */
.L_x_8072:
        /* <DEDUP_REMOVED lines=16> */
.L_x_8074:
[----:B------:R-:W-:Y:S05]  /*10450*/  BSYNC B0 ;  /* 0x0000000000007941 */ /* 0x000fea0003800000 */
.L_x_8073:
        /* <DEDUP_REMOVED lines=13> */
[----:B------:R1:W-:Y:S04]  /*10530*/  STG.E.U16 desc[UR58][R10.64], R25 ;  /* 0x000000190a007986 */ /* 0x0003e8000c10153a */
[----:B------:R1:W-:Y:S02]  /*10540*/  STG.E.U16 desc[UR58][R10.64+0x2], R18 ;  /* 0x000002120a007986 */ /* 0x0003e4000c10153a */
.L_x_8076:
[----:B------:R-:W-:Y:S05]  /*10550*/  BSYNC B0 ;  /* 0x0000000000007941 */ /* 0x000fea0003800000 */
.L_x_8075:
        /* <DEDUP_REMOVED lines=31> */
[----:B-1----:R-:W-:-:S04]  /*10750*/  IADD3 R3, R3, R18, RZ ;  /* 0x0000001203037210 */ /* 0x002fc80007ffe0ff */
[----:B------:R-:W-:-:S04]  /*10760*/  ISETP.NE.AND P0, PT, R3, UR4, PT ;  /* 0x0000000403007c0c */ /* 0x000fc8000bf05270 */
[----:B------:R-:W-:-:S05]  /*10770*/  SEL R3, RZ, 0x1, P0 ;  /* 0x00000001ff037807 */ /* 0x000fca0000000000 */
[----:B------:R2:W-:Y:S04]  /*10780*/  STS.U8 [UR5], R3 ;  /* 0x00000003ff007988 */ /* 0x0005e80008000005 */
.L_x_8078:
[----:B------:R-:W-:Y:S05]  /*10790*/  BSYNC B0 ;  /* 0x0000000000007941 */ /* 0x000fea0003800000 */
.L_x_8077:
        /* <DEDUP_REMOVED lines=17> */
[----:B------:R-:W-:Y:S01]  /*108b0*/  ULDC.U16 UR9, c[0x0][0x212] ;  /* 0x0000848000097ab9 */ /* 0x000fe20000000400 */
[----:B------:R-:W-:Y:S01]  /*108c0*/  BSSY B0, `(.L_x_8079) ;  /* 0x0000032000007945 */ /* 0x000fe20003800000 */
[----:B-1----:R-:W-:-:S03]  /*108d0*/  IMAD.U32 R18, RZ, RZ, UR9 ;  /* 0x00000009ff127e24 */ /* 0x002fc6000f8e00ff */
        /* <DEDUP_REMOVED lines=8> */
[----:B------:R-:W1:Y:S01]  /*10960*/  LDC R20, c[0x0][0x4] ;  /* 0x00000100ff147b82 */ /* 0x000e620000000800 */
[----:B------:R-:W-:Y:S01]  /*10970*/  BSSY B1, `(.L_x_8082) ;  /* 0x000000f000017945 */ /* 0x000fe20003800000 */
[----:B------:R-:W-:Y:S01]  /*10980*/  MOV R17, UR9 ;  /* 0x0000000900117c02 */ /* 0x000fe20008000f00 */
[----:B------:R-:W-:-:S05]  /*10990*/  IMAD R0, R0, UR7, RZ ;  /* 0x0000000700007c24 */ /* 0x000fca000f8e02ff */
[----:B------:R-:W2:Y:S01]  /*109a0*/  LDC.64 R10, c[0x0][0x600] ;  /* 0x00018000ff0a7b82 */ /* 0x000ea20000000a00 */
[----:B-1----:R-:W-:-:S07]  /*109b0*/  IMAD R20, R20, UR6, RZ ;  /* 0x0000000614147c24 */ /* 0x002fce000f8e02ff */
.L_x_8083:
[----:B------:R-:W-:-:S04]  /*109c0*/  IMAD.IADD R15, R0, 0x1, R3 ;  /* 0x00000001000f7824 */ /* 0x000fc800078e0203 */
[----:B--2---:R-:W-:-:S05]  /*109d0*/  IMAD.WIDE.U32 R14, R15, 0x4, R10 ;  /* 0x000000040f0e7825 */ /* 0x004fca00078e000a */
[----:B------:R-:W2:Y:S04]  /*109e0*/  LDG.E.U16 R13, desc[UR58][R14.64] ;  /* 0x0000003a0e0d7981 */ /* 0x000ea8000c1e1500 */
[----:B------:R-:W3:Y:S01]  /*109f0*/  LDG.E.U16 R22, desc[UR58][R14.64+0x2] ;  /* 0x0000023a0e167981 */ /* 0x000ee2000c1e1500 */
[----:B------:R-:W-:-:S04]  /*10a00*/  IADD3 R3, R20, R3, RZ ;  /* 0x0000000314037210 */ /* 0x000fc80007ffe0ff */
[----:B------:R-:W-:Y:S02]  /*10a10*/  ISETP.GE.U32.AND P0, PT, R3, UR8, PT ;  /* 0x0000000803007c0c */ /* 0x000fe4000bf06070 */
[----:B--2---:R-:W-:Y:S01]  /*10a20*/  IADD3 R13, R13, R18, RZ ;  /* 0x000000120d0d7210 */ /* 0x004fe20007ffe0ff */
[----:B---3--:R-:W-:-:S03]  /*10a30*/  IMAD.IADD R17, R22, 0x1, R17 ;  /* 0x0000000116117824 */ /* 0x008fc600078e0211 */
[----:B------:R-:W-:-:S07]  /*10a40*/  PRMT R18, R13, 0x7610, R18 ;  /* 0x000076100d127816 */ /* 0x000fce0000000012 */
[----:B------:R-:W-:Y:S05]  /*10a50*/  @!P0 BRA `(.L_x_8083) ;  /* 0xfffffffc00d88947 */ /* 0x000fea000383ffff */
[----:B------:R-:W-:Y:S05]  /*10a60*/  BSYNC B1 ;  /* 0x0000000000017941 */ /* 0x000fea0003800000 */
.L_x_8082:
[----:B------:R-:W-:Y:S05]  /*10a70*/  BRA `(.L_x_8081) ;  /* 0x0000000000587947 */ /* 0x000fea0003800000 */
.L_x_8080:
[----:B------:R-:W-:Y:S01]  /*10a80*/  ULDC UR7, c[0x0][0x228] ;  /* 0x00008a0000077ab9 */ /* 0x000fe20000000800 */
[----:B------:R-:W-:Y:S02]  /*10a90*/  MOV R17, UR9 ;  /* 0x0000000900117c02 */ /* 0x000fe40008000f00 */
[----:B------:R-:W-:-:S13]  /*10aa0*/  ISETP.GE.U32.AND P0, PT, R23, UR7, PT ;  /* 0x0000000717007c0c */ /* 0x000fda000bf06070 */
[----:B------:R-:W-:Y:S05]  /*10ab0*/  @P0 BRA `(.L_x_8081) ;  /* 0x0000000000480947 */ /* 0x000fea0003800000 */
[----:B------:R-:W-:Y:S01]  /*10ac0*/  ULDC UR6, c[0x0][0x10] ;  /* 0x0000040000067ab9 */ /* 0x000fe20000000800 */
[----:B------:R-:W1:Y:S01]  /*10ad0*/  LDC R21, c[0x0][RZ] ;  /* 0x00000000ff157b82 */ /* 0x000e620000000800 */
[----:B------:R-:W-:Y:S01]  /*10ae0*/  MOV R17, UR9 ;  /* 0x0000000900117c02 */ /* 0x000fe20008000f00 */
[----:B------:R-:W-:Y:S02]  /*10af0*/  IMAD.MOV.U32 R3, RZ, RZ, R23 ;  /* 0x000000ffff037224 */ /* 0x000fe400078e0017 */
[----:B------:R-:W-:-:S04]  /*10b00*/  IMAD R0, R0, UR6, RZ ;  /* 0x0000000600007c24 */ /* 0x000fc8000f8e02ff */
[----:B------:R-:W2:Y:S08]  /*10b10*/  LDC.64 R10, c[0x0][0x600] ;  /* 0x00018000ff0a7b82 */ /* 0x000eb00000000a00 */
[----:B------:R-:W3:Y:S02]  /*10b20*/  LDC R22, c[0x0][0x4] ;  /* 0x00000100ff167b82 */ /* 0x000ee40000000800 */
.L_x_8084:
[----:B------:R-:W-:-:S05]  /*10b30*/  IADD3 R15, R0, R3, RZ ;  /* 0x00000003000f7210 */ /* 0x000fca0007ffe0ff */
[----:B-1----:R-:W-:-:S04]  /*10b40*/  IMAD R15, R15, R21, R2 ;  /* 0x000000150f0f7224 */ /* 0x002fc800078e0202 */
[----:B--2---:R-:W-:-:S05]  /*10b50*/  IMAD.WIDE.U32 R14, R15, 0x4, R10 ;  /* 0x000000040f0e7825 */ /* 0x004fca00078e000a */
[----:B------:R-:W2:Y:S04]  /*10b60*/  LDG.E.U16 R13, desc[UR58][R14.64] ;  /* 0x0000003a0e0d7981 */ /* 0x000ea8000c1e1500 */
[----:B------:R-:W4:Y:S01]  /*10b70*/  LDG.E.U16 R20, desc[UR58][R14.64+0x2] ;  /* 0x0000023a0e147981 */ /* 0x000f22000c1e1500 */
[----:B---3--:R-:W-:-:S04]  /*10b80*/  IADD3 R3, R22, R3, RZ ;  /* 0x0000000316037210 */ /* 0x008fc80007ffe0ff */
[----:B------:R-:W-:Y:S01]  /*10b90*/  ISETP.GE.U32.AND P0, PT, R3, UR7, PT ;  /* 0x0000000703007c0c */ /* 0x000fe2000bf06070 */
[----:B--2---:R-:W-:Y:S01]  /*10ba0*/  IMAD.IADD R13, R13, 0x1, R18 ;  /* 0x000000010d0d7824 */ /* 0x004fe200078e0212 */
[----:B----4-:R-:W-:-:S04]  /*10bb0*/  IADD3 R17, R20, R17, RZ ;  /* 0x0000001114117210 */ /* 0x010fc80007ffe0ff */
[----:B------:R-:W-:-:S07]  /*10bc0*/  PRMT R18, R13, 0x7610, R18 ;  /* 0x000076100d127816 */ /* 0x000fce0000000012 */
[----:B------:R-:W-:Y:S05]  /*10bd0*/  @!P0 BRA `(.L_x_8084) ;  /* 0xfffffffc00d48947 */ /* 0x000fea000383ffff */
.L_x_8081:
[----:B------:R-:W-:Y:S05]  /*10be0*/  BSYNC B0 ;  /* 0x0000000000007941 */ /* 0x000fea0003800000 */
.L_x_8079:
[----:B------:R-:W1:Y:S01]  /*10bf0*/  LDC R3, c[0x0][RZ] ;  /* 0x00000000ff037b82 */ /* 0x000e620000000800 */
[----:B------:R-:W-:Y:S01]  /*10c00*/  UIADD3 UR4, UR4, 0x10, URZ ;  /* 0x0000001004047890 */ /* 0x000fe2000fffe03f */
[----:B------:R-:W-:Y:S01]  /*10c10*/  PRMT R11, R18, 0x5410, R17 ;  /* 0x00005410120b7816 */ /* 0x000fe20000000011 */
[----:B------:R-:W-:Y:S01]  /*10c20*/  ULDC UR6, c[0x0][0x4] ;  /* 0x0000010000067ab9 */ /* 0x000fe20000000800 */
[----:B------:R-:W-:Y:S01]  /*10c30*/  ULDC UR7, c[0x0][0x22c] ;  /* 0x00008b0000077ab9 */ /* 0x000fe20000000800 */
[----:B------:R-:W-:Y:S01]  /*10c40*/  ULEA UR4, UR5, UR4, 0x18 ;  /* 0x0000000405047291 */ /* 0x000fe2000f8ec03f */
[----:B------:R-:W-:Y:S01]  /*10c50*/  ISETP.NE.AND P2, PT, RZ, UR7, PT ;  /* 0x00000007ff007c0c */ /* 0x000fe2000bf45270 */
[----:B------:R-:W-:-:S06]  /*10c60*/  USHF.R.U32.HI UR5, URZ, 0x1, UR6 ;  /* 0x000000013f057899 */ /* 0x000fcc0008011606 */
[----:B------:R-:W-:Y:S01]  /*10c70*/  ISETP.NE.AND P0, PT, RZ, UR5, PT ;  /* 0x00000005ff007c0c */ /* 0x000fe2000bf05270 */
[----:B-1----:R-:W-:-:S05]  /*10c80*/  IMAD R0, R23, R3, R2 ;  /* 0x0000000317007224 */ /* 0x002fca00078e0202 */
[----:B------:R-:W-:-:S05]  /*10c90*/  LEA R0, R0, UR4, 0x2 ;  /* 0x0000000400007c11 */ /* 0x000fca000f8e10ff */
[----:B------:R1:W-:Y:S02]  /*10ca0*/  STS [R0], R11 ;  /* 0x0000000b00007388 */ /* 0x0003e40000000800 */
[----:B------:R-:W-:Y:S05]  /*10cb0*/  @!P0 BRA `(.L_x_8085) ;  /* 0x0000000000488947 */ /* 0x000fea0003800000 */
[----:B------:R-:W-:-:S07]  /*10cc0*/  MOV R10, UR5 ;  /* 0x00000005000a7c02 */ /* 0x000fce0008000f00 */
.L_x_8086:
[----:B-12---:R-:W-:Y:S01]  /*10cd0*/  IMAD.IADD R11, R23, 0x1, R10 ;  /* 0x00000001170b7824 */ /* 0x006fe200078e020a */
[----:B------:R-:W-:Y:S01]  /*10ce0*/  BAR.SYNC.DEFER_BLOCKING 0x0 ;  /* 0x0000000000007b1d */ /* 0x000fe20000010000 */
[----:B------:R-:W-:-:S03]  /*10cf0*/  ISETP.GT.AND P3, PT, R10, 0x1, PT ;  /* 0x000000010a00780c */ /* 0x000fc60003f64270 */
[----:B------:R-:W-:-:S04]  /*10d00*/  ISETP.GE.U32.AND P0, PT, R11, UR6, PT ;  /* 0x000000060b007c0c */ /* 0x000fc8000bf06070 */
[----:B------:R-:W-:Y:S02]  /*10d10*/  ISETP.GE.U32.OR P0, PT, R23, R10, P0 ;  /* 0x0000000a1700720c */ /* 0x000fe40000706470 */
[----:B------:R-:W-:-:S11]  /*10d20*/  SHF.R.S32.HI R10, RZ, 0x1, R10 ;  /* 0x00000001ff0a7819 */ /* 0x000fd6000001140a */
[----:B------:R-:W-:-:S05]  /*10d30*/  @!P0 IMAD R11, R11, R3, R2 ;  /* 0x000000030b0b8224 */ /* 0x000fca00078e0202 */
[----:B------:R-:W-:-:S06]  /*10d40*/  @!P0 LEA R11, R11, UR4, 0x2 ;  /* 0x000000040b0b8c11 */ /* 0x000fcc000f8e10ff */
[----:B------:R-:W1:Y:S02]  /*10d50*/  @!P0 LDS R11, [R11] ;  /* 0x000000000b0b8984 */ /* 0x000e640000000800 */
[----:B-1----:R-:W-:Y:S02]  /*10d60*/  @!P0 PRMT R14, R11, 0x7632, R14 ;  /* 0x000076320b0e8816 */ /* 0x002fe4000000000e */
[----:B------:R-:W-:Y:S02]  /*10d70*/  @!P0 IADD3 R13, R18, R11, RZ ;  /* 0x0000000b120d8210 */ /* 0x000fe40007ffe0ff */
[----:B------:R-:W-:Y:S02]  /*10d80*/  @!P0 IADD3 R14, R17, R14, RZ ;  /* 0x0000000e110e8210 */ /* 0x000fe40007ffe0ff */
[C---:B------:R-:W-:Y:S02]  /*10d90*/  @!P0 PRMT R18, R13.reuse, 0x7610, R18 ;  /* 0x000076100d128816 */ /* 0x040fe40000000012 */
[----:B------:R-:W-:-:S02]  /*10da0*/  @!P0 PRMT R11, R13, 0x5410, R14 ;  /* 0x000054100d0b8816 */ /* 0x000fc4000000000e */
[----:B------:R-:W-:-:S03]  /*10db0*/  @!P0 PRMT R17, R14, 0x7610, R17 ;  /* 0x000076100e118816 */ /* 0x000fc60000000011 */
[----:B------:R2:W-:Y:S01]  /*10dc0*/  @!P0 STS [R0], R11 ;  /* 0x0000000b00008388 */ /* 0x0005e20000000800 */
[----:B------:R-:W-:Y:S05]  /*10dd0*/  @P3 BRA `(.L_x_8086) ;  /* 0xfffffffc00bc3947 */ /* 0x000fea000383ffff */
.L_x_8085:
[----:B------:R-:W-:Y:S05]  /*10de0*/  @!P2 BRA `(.L_x_8087) ;  /* 0x0000000000a4a947 */ /* 0x000fea0003800000 */
[----:B------:R-:W-:Y:S01]  /*10df0*/  ISETP.GT.AND P0, PT, R3, 0x20, PT ;  /* 0x000000200300780c */ /* 0x000fe20003f04270 */
[----:B------:R-:W-:-:S12]  /*10e00*/  IMAD.MOV.U32 R10, RZ, RZ, R3 ;  /* 0x000000ffff0a7224 */ /* 0x000fd800078e0003 */
[----:B------:R-:W-:Y:S05]  /*10e10*/  @!P0 BRA `(.L_x_8088) ;  /* 0x0000000000608947 */ /* 0x000fea0003800000 */
[----:B------:R-:W-:Y:S02]  /*10e20*/  PRMT R13, R18, 0x5410, R17 ;  /* 0x00005410120d7816 */ /* 0x000fe40000000011 */
[----:B------:R-:W-:-:S03]  /*10e30*/  LEA.HI R10, R3, R3, RZ, 0x1 ;  /* 0x00000003030a7211 */ /* 0x000fc600078f08ff */
[----:B------:R3:W-:Y:S01]  /*10e40*/  STS [R0], R13 ;  /* 0x0000000d00007388 */ /* 0x0007e20000000800 */
[----:B-12---:R-:W-:Y:S01]  /*10e50*/  SHF.R.S32.HI R11, RZ, 0x1, R10 ;  /* 0x00000001ff0b7819 */ /* 0x006fe2000001140a */
[----:B------:R-:W-:-:S03]  /*10e60*/  HFMA2.MMA R10, -RZ, RZ, 0, 1.9073486328125e-06 ;  /* 0x00000020ff0a7435 */ /* 0x000fc600000001ff */
[----:B------:R-:W-:-:S13]  /*10e70*/  ISETP.GE.AND P0, PT, R11, 0x20, PT ;  /* 0x000000200b00780c */ /* 0x000fda0003f06270 */
[----:B---3--:R-:W-:Y:S05]  /*10e80*/  @!P0 BRA `(.L_x_8088) ;  /* 0x0000000000448947 */ /* 0x008fea0003800000 */
.L_x_8089:
[----:B------:R-:W-:Y:S01]  /*10e90*/  IADD3 R10, R2, R11, RZ ;  /* 0x0000000b020a7210 */ /* 0x000fe20007ffe0ff */
[----:B------:R-:W-:Y:S03]  /*10ea0*/  BAR.SYNC.DEFER_BLOCKING 0x0 ;  /* 0x0000000000007b1d */ /* 0x000fe60000010000 */
[----:B------:R-:W-:-:S04]  /*10eb0*/  ISETP.GE.U32.AND P0, PT, R10, R3, PT ;  /* 0x000000030a00720c */ /* 0x000fc80003f06070 */
[----:B------:R-:W-:-:S13]  /*10ec0*/  ISETP.GE.U32.OR P0, PT, R2, R11, P0 ;  /* 0x0000000b0200720c */ /* 0x000fda0000706470 */
[----:B------:R-:W-:Y:S01]  /*10ed0*/  @!P0 IMAD R10, R11, 0x4, R0 ;  /* 0x000000040b0a8824 */ /* 0x000fe200078e0200 */
[----:B------:R-:W-:-:S04]  /*10ee0*/  SHF.R.S32.HI R11, RZ, 0x1, R11 ;  /* 0x00000001ff0b7819 */ /* 0x000fc8000001140b */
[----:B-1----:R-:W1:Y:S01]  /*10ef0*/  @!P0 LDS R13, [R10] ;  /* 0x000000000a0d8984 */ /* 0x002e620000000800 */
[----:B------:R-:W-:Y:S02]  /*10f00*/  ISETP.GE.AND P2, PT, R11, 0x20, PT ;  /* 0x000000200b00780c */ /* 0x000fe40003f46270 */
[----:B-1----:R-:W-:Y:S02]  /*10f10*/  @!P0 PRMT R14, R13, 0x7632, R14 ;  /* 0x000076320d0e8816 */ /* 0x002fe4000000000e */
[----:B------:R-:W-:Y:S02]  /*10f20*/  @!P0 IADD3 R13, R18, R13, RZ ;  /* 0x0000000d120d8210 */ /* 0x000fe40007ffe0ff */
[----:B------:R-:W-:-:S04]  /*10f30*/  @!P0 IADD3 R14, R17, R14, RZ ;  /* 0x0000000e110e8210 */ /* 0x000fc80007ffe0ff */
[----:B------:R-:W-:Y:S02]  /*10f40*/  @!P0 PRMT R13, R13, 0x5410, R14 ;  /* 0x000054100d0d8816 */ /* 0x000fe4000000000e */
[----:B------:R-:W-:Y:S02]  /*10f50*/  @!P0 PRMT R17, R14, 0x7610, R17 ;  /* 0x000076100e118816 */ /* 0x000fe40000000011 */
[----:B------:R-:W-:Y:S01]  /*10f60*/  @!P0 PRMT R18, R13, 0x7610, R18 ;  /* 0x000076100d128816 */ /* 0x000fe20000000012 */
[----:B------:R1:W-:Y:S01]  /*10f70*/  @!P0 STS [R0], R13 ;  /* 0x0000000d00008388 */ /* 0x0003e20000000800 */
[----:B------:R-:W-:Y:S05]  /*10f80*/  @P2 BRA `(.L_x_8089) ;  /* 0xfffffffc00c02947 */ /* 0x000fea000383ffff */
[----:B------:R-:W-:-:S07]  /*10f90*/  IMAD.MOV.U32 R10, RZ, RZ, 0x20 ;  /* 0x00000020ff0a7424 */ /* 0x000fce00078e00ff */
.L_x_8088:
[----:B------:R-:W-:Y:S01]  /*10fa0*/  BAR.SYNC.DEFER_BLOCKING 0x0 ;  /* 0x0000000000007b1d */ /* 0x000fe20000010000 */
[----:B------:R-:W-:-:S13]  /*10fb0*/  ISETP.GE.AND P0, PT, R10, 0x2, PT ;  /* 0x000000020a00780c */ /* 0x000fda0003f06270 */
[----:B------:R-:W-:Y:S05]  /*10fc0*/  @!P0 BRA `(.L_x_8087) ;  /* 0x00000000002c8947 */ /* 0x000fea0003800000 */
[----:B------:R-:W-:-:S07]  /*10fd0*/  MOV R3, 0x1 ;  /* 0x0000000100037802 */ /* 0x000fce0000000f00 */
.L_x_8090:
[----:B-12---:R-:W-:Y:S02]  /*10fe0*/  PRMT R0, R18, 0x9910, RZ ;  /* 0x0000991012007816 */ /* 0x006fe400000000ff */
[----:B------:R-:W-:-:S03]  /*10ff0*/  PRMT R2, R17, 0x9910, RZ ;  /* 0x0000991011027816 */ /* 0x000fc600000000ff */
[----:B------:R-:W1:Y:S04]  /*11000*/  SHFL.DOWN PT, R11, R0, R3, 0x1f ;  /* 0x08001f03000b7589 */ /* 0x000e6800000e0000 */
[----:B------:R2:W3:Y:S02]  /*11010*/  SHFL.DOWN PT, R2, R2, R3, 0x1f ;  /* 0x08001f0302027589 */ /* 0x0004e400000e0000 */
[----:B--2---:R-:W-:-:S04]  /*11020*/  SHF.L.U32 R3, R3, 0x1, RZ ;  /* 0x0000000103037819 */ /* 0x004fc800000006ff */
[----:B------:R-:W-:Y:S01]  /*11030*/  ISETP.GE.AND P0, PT, R3, R10, PT ;  /* 0x0000000a0300720c */ /* 0x000fe20003f06270 */
[----:B-1----:R-:W-:Y:S01]  /*11040*/  IMAD.IADD R11, R11, 0x1, R18 ;  /* 0x000000010b0b7824 */ /* 0x002fe200078e0212 */
[----:B---3--:R-:W-:-:S04]  /*11050*/  IADD3 R17, R2, R17, RZ ;  /* 0x0000001102117210 */ /* 0x008fc80007ffe0ff */
[----:B------:R-:W-:-:S07]  /*11060*/  PRMT R18, R11, 0x7610, R18 ;  /* 0x000076100b127816 */ /* 0x000fce0000000012 */
[----:B------:R-:W-:Y:S05]  /*11070*/  @!P0 BRA `(.L_x_8090) ;  /* 0xfffffffc00d88947 */ /* 0x000fea000383ffff */
.L_x_8087:
        /* <DEDUP_REMOVED lines=9> */
[----:B-12---:R-:W2:Y:S04]  /*11110*/  LDG.E.U16 R0, desc[UR58][R4.64+0x2] ;  /* 0x0000023a04007981 */ /* 0x006ea8000c1e1500 */
[----:B------:R-:W3:Y:S01]  /*11120*/  LDG.E.U16 R3, desc[UR58][R4.64] ;  /* 0x0000003a04037981 */ /* 0x000ee2000c1e1500 */
[----:B--2---:R-:W-:Y:S01]  /*11130*/  IMAD.IADD R0, R17, 0x1, R0 ;  /* 0x0000000111007824 */ /* 0x004fe200078e0200 */
[----:B---3--:R-:W-:-:S04]  /*11140*/  IADD3 R3, R18, R3, RZ ;  /* 0x0000000312037210 */ /* 0x008fc80007ffe0ff */
[----:B------:R-:W-:Y:S02]  /*11150*/  PRMT R17, R0, 0x7610, R17 ;  /* 0x0000761000117816 */ /* 0x000fe40000000011 */
[----:B------:R-:W-:-:S07]  /*11160*/  PRMT R18, R3, 0x7610, R18 ;  /* 0x0000761003127816 */ /* 0x000fce0000000012 */
.L_x_8092:
[----:B------:R-:W-:Y:S05]  /*11170*/  @!P1 BRA `(.L_x_8093) ;  /* 0x0000000000bc9947 */ /* 0x000fea0003800000 */
[----:B------:R-:W3:Y:S02]  /*11180*/  LDC R22, c[0x0][0x61c] ;  /* 0x00018700ff167b82 */ /* 0x000ee40000000800 */
[----:B---3--:R-:W-:-:S04]  /*11190*/  ISETP.NE.AND P0, PT, R22, 0x1, PT ;  /* 0x000000011600780c */ /* 0x008fc80003f05270 */
[----:B-12---:R-:W-:-:S09]  /*111a0*/  P2R R0, PR, RZ, 0x1 ;  /* 0x00000001ff007803 */ /* 0x006fd20000000000 */
        /* <DEDUP_REMOVED lines=17> */
.L_x_8094:
[----:B------:R-:W-:Y:S01]  /*112c0*/  ULDC.64 UR4, c[0x0][0x5e8] ;  /* 0x00017a0000047ab9 */ /* 0x000fe20000000a00 */
[----:B------:R-:W-:Y:S02]  /*112d0*/  ISETP.NE.AND P6, PT, R22, 0x1, PT ;  /* 0x000000011600780c */ /* 0x000fe40003fc5270 */
[----:B------:R-:W-:-:S04]  /*112e0*/  IADD3 R2, P0, R19, UR4, RZ ;  /* 0x0000000413027c10 */ /* 0x000fc8000ff1e0ff */
        /* <DEDUP_REMOVED lines=19> */
.L_x_8095:
[----:B------:R-:W-:Y:S02]  /*11420*/  ULDC.64 UR4, c[0x0][0x5e8] ;  /* 0x00017a0000047ab9 */ /* 0x000fe40000000a00 */
[----:B-1----:R-:W-:-:S04]  /*11430*/  IADD3 R2, P0, R16, UR4, RZ ;  /* 0x0000000410027c10 */ /* 0x002fc8000ff1e0ff */
[----:B------:R-:W-:-:S05]  /*11440*/  IADD3.X R3, RZ, UR5, RZ, P0, !PT ;  /* 0x00000005ff037c10 */ /* 0x000fca00087fe4ff */
[----:B------:R-:W-:Y:S01]  /*11450*/  STG.E.U16 desc[UR58][R2.64], R17 ;  /* 0x0000001102007986 */ /* 0x000fe2000c10153a */
[----:B------:R-:W-:Y:S05]  /*11460*/  EXIT ;  /* 0x000000000000794d */ /* 0x000fea0003800000 */
.L_x_8093:
[----:B------:R-:W-:Y:S04]  /*11470*/  STG.E.U16 desc[UR58][R4.64], R18 ;  /* 0x0000001204007986 */ /* 0x000fe8000c10153a */
[----:B------:R-:W-:Y:S01]  /*11480*/  STG.E.U16 desc[UR58][R4.64+0x2], R17 ;  /* 0x0000021104007986 */ /* 0x000fe2000c10153a */
[----:B------:R-:W-:Y:S05]  /*11490*/  EXIT ;  /* 0x000000000000794d */ /* 0x000fea0003800000 */
.L_x_8091:
[----:B------:R-:W-:Y:S01]  /*114a0*/  ISETP.NE.AND P0, PT, RZ, UR36, PT ;  /* 0x00000024ff007c0c */ /* 0x000fe2000bf05270 */
[----:B------:R-:W-:Y:S02]  /*114b0*/  ULDC.U8 UR4, c[0x0][0x619] ;  /* 0x0001864000047ab9 */ /* 0x000fe40000000000 */
[----:B------:R-:W-:-:S10]  /*114c0*/  ISETP.NE.AND P1, PT, RZ, UR4, PT ;  /* 0x00000004ff007c0c */ /* 0x000fd4000bf25270 */
[----:B------:R-:W-:Y:S05]  /*114d0*/  @!P0 BRA `(.L_x_8096) ;  /* 0x0000000000188947 */ /* 0x000fea0003800000 */
[----:B------:R-:W3:Y:S04]  /*114e0*/  LDG.E.U16 R3, desc[UR58][R6.64] ;  /* 0x0000003a06037981 */ /* 0x000ee8000c1e1500 */
[----:B-12---:R-:W2:Y:S01]  /*114f0*/  LDG.E.U16 R0, desc[UR58][R8.64] ;  /* 0x0000003a08007981 */ /* 0x006ea2000c1e1500 */
[----:B---3--:R-:W-:Y:S01]  /*11500*/  IMAD.IADD R3, R18, 0x1, R3 ;  /* 0x0000000112037824 */ /* 0x008fe200078e0203 */
[----:B--2---:R-:W-:-:S04]  /*11510*/  IADD3 R0, R17, R0, RZ ;  /* 0x0000000011007210 */ /* 0x004fc80007ffe0ff */
[----:B------:R-:W-:Y:S02]  /*11520*/  PRMT R18, R3, 0x7610, R18 ;  /* 0x0000761003127816 */ /* 0x000fe40000000012 */
[----:B------:R-:W-:-:S07]  /*11530*/  PRMT R17, R0, 0x7610, R17 ;  /* 0x0000761000117816 */ /* 0x000fce0000000011 */
.L_x_8096:
        /* <DEDUP_REMOVED lines=21> */
.L_x_8098:
        /* <DEDUP_REMOVED lines=22> */
.L_x_8099:
[----:B------:R-:W-:Y:S02]  /*117f0*/  ULDC.64 UR4, c[0x0][0x5e8] ;  /* 0x00017a0000047ab9 */ /* 0x000fe40000000a00 */
[----:B-1----:R-:W-:-:S05]  /*11800*/  IADD3 R2, P0, R16, UR4, RZ ;  /* 0x0000000410027c10 */ /* 0x002fca000ff1e0ff */
[----:B------:R-:W-:-:S05]  /*11810*/  IMAD.X R3, RZ, RZ, UR5, P0 ;  /* 0x00000005ff037e24 */ /* 0x000fca00080e06ff */
[----:B------:R-:W-:Y:S01]  /*11820*/  STG.E.U16 desc[UR58][R2.64], R17 ;  /* 0x0000001102007986 */ /* 0x000fe2000c10153a */
[----:B------:R-:W-:Y:S05]  /*11830*/  EXIT ;  /* 0x000000000000794d */ /* 0x000fea0003800000 */
.L_x_8097:
[----:B------:R-:W-:Y:S04]  /*11840*/  STG.E.U16 desc[UR58][R6.64], R18 ;  /* 0x0000001206007986 */ /* 0x000fe8000c10153a */
[----:B------:R-:W-:Y:S01]  /*11850*/  STG.E.U16 desc[UR58][R8.64], R17 ;  /* 0x0000001108007986 */ /* 0x000fe2000c10153a */
[----:B------:R-:W-:Y:S05]  /*11860*/  EXIT ;  /* 0x000000000000794d */ /* 0x000fea0003800000 */
.L_x_8070:
        /* <DEDUP_REMOVED lines=19> */
[----:B------:R-:W2:Y:S04]  /*119a0*/  LDG.E.U16 R0, desc[UR58][R4.64] ;  /* 0x0000003a04007981 */ /* 0x000ea8000c1e1500 */
[----:B------:R-:W3:Y:S01]  /*119b0*/  LDG.E.U16 R3, desc[UR58][R4.64+0x2] ;  /* 0x0000023a04037981 */ /* 0x000ee2000c1e1500 */
[----:B--2---:R-:W-:Y:S02]  /*119c0*/  IADD3 R0, R25, R0, RZ ;  /* 0x0000000019007210 */ /* 0x004fe40007ffe0ff */
[----:B---3--:R-:W-:Y:S02]  /*119d0*/  IADD3 R3, R18, R3, RZ ;  /* 0x0000000312037210 */ /* 0x008fe40007ffe0ff */
[----:B------:R-:W-:Y:S02]  /*119e0*/  PRMT R25, R0, 0x7610, R25 ;  /* 0x0000761000197816 */ /* 0x000fe40000000019 */
[----:B------:R-:W-:-:S07]  /*119f0*/  PRMT R18, R3, 0x7610, R18 ;  /* 0x0000761003127816 */ /* 0x000fce0000000012 */
.L_x_8101:
        /* <DEDUP_REMOVED lines=21> */
.L_x_8103:
[----:B------:R-:W-:Y:S01]  /*11b50*/  ULDC.64 UR4, c[0x0][0x5e8] ;  /* 0x00017a0000047ab9 */ /* 0x000fe20000000a00 */
[----:B------:R-:W-:Y:S02]  /*11b60*/  ISETP.NE.AND P6, PT, R16, 0x1, PT ;  /* 0x000000011000780c */ /* 0x000fe40003fc5270 */
[----:B------:R-:W-:-:S05]  /*11b70*/  IADD3 R22, P0, R22, UR4, RZ ;  /* 0x0000000416167c10 */ /* 0x000fca000ff1e0ff */
        /* <DEDUP_REMOVED lines=19> */
.L_x_8104:
[----:B------:R-:W-:Y:S02]  /*11cb0*/  ULDC.64 UR4, c[0x0][0x5e8] ;  /* 0x00017a0000047ab9 */ /* 0x000fe40000000a00 */
[----:B------:R-:W-:-:S04]  /*11cc0*/  IADD3 R2, P0, R19, UR4, RZ ;  /* 0x0000000413027c10 */ /* 0x000fc8000ff1e0ff */
[----:B------:R-:W-:-:S05]  /*11cd0*/  IADD3.X R3, RZ, UR5, RZ, P0, !PT ;  /* 0x00000005ff037c10 */ /* 0x000fca00087fe4ff */
[----:B------:R-:W-:Y:S01]  /*11ce0*/  STG.E.U16 desc[UR58][R2.64], R18 ;  /* 0x0000001202007986 */ /* 0x000fe2000c10153a */
[----:B------:R-:W-:Y:S05]  /*11cf0*/  EXIT ;  /* 0x000000000000794d */ /* 0x000fea0003800000 */
.L_x_8102:
[----:B------:R-:W-:Y:S04]  /*11d00*/  STG.E.U16 desc[UR58][R4.64], R25 ;  /* 0x0000001904007986 */ /* 0x000fe8000c10153a */
[----:B------:R-:W-:Y:S01]  /*11d10*/  STG.E.U16 desc[UR58][R4.64+0x2], R18 ;  /* 0x0000021204007986 */ /* 0x000fe2000c10153a */
[----:B------:R-:W-:Y:S05]  /*11d20*/  EXIT ;  /* 0x000000000000794d */ /* 0x000fea0003800000 */
.L_x_8100:
[----:B-1----:R-:W-:Y:S01]  /*11d30*/  ISETP.NE.AND P0, PT, R0, RZ, PT ;  /* 0x000000ff0000720c */ /* 0x002fe20003f05270 */
[----:B------:R-:W-:Y:S02]  /*11d40*/  ULDC.U8 UR4, c[0x0][0x619] ;  /* 0x0001864000047ab9 */ /* 0x000fe40000000000 */
[----:B------:R-:W-:-:S10]  /*11d50*/  ISETP.NE.AND P1, PT, RZ, UR4, PT ;  /* 0x00000004ff007c0c */ /* 0x000fd4000bf25270 */
[----:B------:R-:W-:Y:S05]  /*11d60*/  @!P0 BRA `(.L_x_8105) ;  /* 0x0000000000188947 */ /* 0x000fea0003800000 */
[----:B------:R-:W2:Y:S04]  /*11d70*/  LDG.E.U16 R3, desc[UR58][R8.64] ;  /* 0x0000003a08037981 */ /* 0x000ea8000c1e1500 */
[----:B------:R-:W3:Y:S01]  /*11d80*/  LDG.E.U16 R0, desc[UR58][R6.64] ;  /* 0x0000003a06007981 */ /* 0x000ee2000c1e1500 */
[----:B--2---:R-:W-:Y:S01]  /*11d90*/  IMAD.IADD R3, R18, 0x1, R3 ;  /* 0x0000000112037824 */ /* 0x004fe200078e0203 */
[----:B---3--:R-:W-:-:S04]  /*11da0*/  IADD3 R0, R25, R0, RZ ;  /* 0x0000000019007210 */ /* 0x008fc80007ffe0ff */
[----:B------:R-:W-:Y:S02]  /*11db0*/  PRMT R18, R3, 0x7610, R18 ;  /* 0x0000761003127816 */ /* 0x000fe40000000012 */
[----:B------:R-:W-:-:S07]  /*11dc0*/  PRMT R25, R0, 0x7610, R25 ;  /* 0x0000761000197816 */ /* 0x000fce0000000019 */
.L_x_8105:
        /* <DEDUP_REMOVED lines=21> */
.L_x_8107:
        /* <DEDUP_REMOVED lines=22> */
.L_x_8108:
[----:B------:R-:W-:Y:S02]  /*12080*/  ULDC.64 UR4, c[0x0][0x5e8] ;  /* 0x00017a0000047ab9 */ /* 0x000fe40000000a00 */
[----:B------:R-:W-:-:S04]  /*12090*/  IADD3 R2, P0, R19, UR4, RZ ;  /* 0x0000000413027c10 */ /* 0x000fc8000ff1e0ff */
[----:B------:R-:W-:-:S05]  /*120a0*/  IADD3.X R3, RZ, UR5, RZ, P0, !PT ;  /* 0x00000005ff037c10 */ /* 0x000fca00087fe4ff */
[----:B------:R-:W-:Y:S01]  /*120b0*/  STG.E.U16 desc[UR58][R2.64], R18 ;  /* 0x0000001202007986 */ /* 0x000fe2000c10153a */
[----:B------:R-:W-:Y:S05]  /*120c0*/  EXIT ;  /* 0x000000000000794d */ /* 0x000fea0003800000 */
.L_x_8106:
[----:B------:R-:W-:Y:S04]  /*120d0*/  STG.E.U16 desc[UR58][R6.64], R25 ;  /* 0x0000001906007986 */ /* 0x000fe8000c10153a */
[----:B------:R-:W-:Y:S01]  /*120e0*/  STG.E.U16 desc[UR58][R8.64], R18 ;  /* 0x0000001208007986 */ /* 0x000fe2000c10153a */
[----:B------:R-:W-:Y:S05]  /*120f0*/  EXIT ;  /* 0x000000000000794d */ /* 0x000fea0003800000 */
.L_x_8109:
        /* <DEDUP_REMOVED lines=16> */
.L_x_9882:


//--------------------- .text._ZN2at6native13reduce_kernelILi128ELi4ENS0_8ReduceOpIsNS0_14func_wrapper_tIsZNS0_11sum_functorIsssEclERNS_14TensorIteratorEEUlssE_EEjsLi4ELi8EEEEEvT1_ --------------------------
	.section	.text._ZN2at6native13reduce_kernelILi128ELi4ENS0_8ReduceOpIsNS0_14func_wrapper_tIsZNS0_11sum_functorIsssEclERNS_14TensorIteratorEEUlssE_EEjsLi4ELi8EEEEEvT1_,"ax",@progbits
	.align	128
        .global         _ZN2at6native13reduce_kernelILi128ELi4ENS0_8ReduceOpIsNS0_14func_wrapper_tIsZNS0_11sum_functorIsssEclERNS_14TensorIteratorEEUlssE_EEjsLi4ELi8EEEEEvT1_
        .type           _ZN2at6native13reduce_kernelILi128ELi4ENS0_8ReduceOpIsNS0_14func_wrapper_tIsZNS0_11sum_functorIsssEclERNS_14TensorIteratorEEUlssE_EEjsLi4ELi8EEEEEvT1_,@function
        .size           _ZN2at6native13reduce_kernelILi128ELi4ENS0_8ReduceOpIsNS0_14func_wrapper_tIsZNS0_11sum_functorIsssEclERNS_14TensorIteratorEEUlssE_EEjsLi4ELi8EEEEEvT1_,(.L_x_9883 - _ZN2at6native13reduce_kernelILi128ELi4ENS0_8ReduceOpIsNS0_14func_wrapper_tIsZNS0_11sum_functorIsssEclERNS_14TensorIteratorEEUlssE_EEjsLi4ELi8EEEEEvT1_)
        .other          _ZN2at6native13reduce_kernelILi128ELi4ENS0_8ReduceOpIsNS0_14func_wrapper_tIsZNS0_11sum_functorIsssEclERNS_14TensorIteratorEEUlssE_EEjsLi4ELi8EEEEEvT1_,@"STO_CUDA_ENTRY STV_DEFAULT"
_ZN2at6native13reduce_kernelILi128ELi4ENS0_8ReduceOpIsNS0_14func_wrapper_tIsZNS0_11sum_functorIsssEclERNS_14TensorIteratorEEUlssE_EEjsLi4ELi8EEEEEvT1_:
.text._ZN2at6native13reduce_kernelILi128ELi4ENS0_8ReduceOpIsNS0_14func_wrapper_tIsZNS0_11sum_functorIsssEclERNS_14TensorIteratorEEUlssE_EEjsLi4ELi8EEEEEvT1_:
[----:B------:R-:W0:Y:S01]  /*0000*/  LDC R1, c[0x0][0x28] ;  /* 0x00000a00ff017b82 */ /* 0x000e220000000800 */
[----:B------:R-:W1:Y:S07]  /*0010*/  S2R R2, SR_TID.X ;  /* 0x0000000000027919 */ /* 0x000e6e0000002100 */
[----:B------:R-:W2:Y:S01]  /*0020*/  LDC R3, c[0x0][0x3e8] ;  /* 0x0000fa00ff037b82 */ /* 0x000ea20000000800 */
[----:B------:R-:W-:Y:S01]  /*0030*/  ULDC.64 UR6, c[0x0][0x238] ;  /* 0x00008e0000067ab9 */ /* 0x000fe20000000a00 */
[----:B------:R-:W-:Y:S01]  /*0040*/  ULDC UR5, c[0x0][0x22c] ;  /* 0x00008b0000057ab9 */ /* 0x000fe20000000800 */
[----:B------:R-:W3:Y:S01]  /*0050*/  S2R R17, SR_TID.Y ;  /* 0x0000000000117919 */ /* 0x000ee20000002200 */
[----:B------:R-:W4:Y:S04]  /*0060*/  S2R R16, SR_CTAID.Y ;  /* 0x0000000000107919 */ /* 0x000f280000002600 */
        /* <DEDUP_REMOVED lines=286> */
.L_x_8110:
[----:B------:R-:W-:Y:S01]  /*1250*/  ULDC.64 UR4, c[0x0][0x218] ;  /* 0x0000860000047ab9 */ /* 0x000fe20000000a00 */
[----:B------:R-:W-:Y:S01]  /*1260*/  ULDC.64 UR58, c[0x0][0x208] ;  /* 0x00008200003a7ab9 */ /* 0x000fe20000000a00 */
[----:B------:R-:W-:Y:S01]  /*1270*/  MOV R38, UR4 ;  /* 0x0000000400267c02 */ /* 0x000fe20008000f00 */
        /* <DEDUP_REMOVED lines=26> */
.L_x_8114:
[----:B------:R-:W0:Y:S01]  /*1420*/  LDC.U16 R10, c[0x0][0x212] ;  /* 0x00008480ff0a7b82 */ /* 0x000e220000000400 */
        /* <DEDUP_REMOVED lines=24> */
.L_x_8120:
[----:B------:R-:W-:Y:S05]  /*15b0*/  BSYNC B2 ;  /* 0x0000000000027941 */ /* 0x000fea0003800000 */
.L_x_8119:
        /* <DEDUP_REMOVED lines=9> */
.L_x_8118:
[----:B------:R-:W-:Y:S05]  /*1650*/  BSYNC B1 ;  /* 0x0000000000017941 */ /* 0x000fea0003800000 */
.L_x_8117:
[----:B------:R-:W0:Y:S01]  /*1660*/  LDC R0, c[0x0][0x218] ;  /* 0x00008600ff007b82 */ /* 0x000e220000000800 */
[----:B------:R-:W-:-:S04]  /*1670*/  IADD3 R5, P0, -R7, 0x8, RZ ;  /* 0x0000000807057810 */ /* 0x000fc80007f1e1ff */
[----:B------:R-:W-:Y:S02]  /*1680*/  LEA R18, P1, R5, R18, 0x1 ;  /* 0x0000001205127211 */ /* 0x000fe400078208ff */
[----:B------:R-:W-:-:S04]  /*1690*/  IADD3.X R4, RZ, -0x1, RZ, P0, !PT ;  /* 0xffffffffff047810 */ /* 0x000fc800007fe4ff */
[----:B------:R-:W-:Y:S02]  /*16a0*/  LEA.HI.X R19, R5, R19, R4, 0x1, P1 ;  /* 0x0000001305137211 */ /* 0x000fe400008f0c04 */
[----:B0-----:R-:W-:-:S07]  /*16b0*/  IADD3 R0, R7, -0x8, R0 ;  /* 0xfffffff807007810 */ /* 0x001fce0007ffe000 */
.L_x_8116:
[----:B------:R-:W-:Y:S05]  /*16c0*/  BSYNC B0 ;  /* 0x0000000000007941 */ /* 0x000fea0003800000 */
.L_x_8115:
[----:B------:R-:W0:Y:S01]  /*16d0*/  LDC.64 R8, c[0x0][0x230] ;  /* 0x00008c00ff087b82 */ /* 0x000e220000000a00 */
[----:B------:R-:W-:Y:S01]  /*16e0*/  ULDC UR4, c[0x0][0x22c] ;  /* 0x00008b0000047ab9 */ /* 0x000fe20000000800 */
[----:B------:R-:W-:Y:S01]  /*16f0*/  BSSY B0, `(.L_x_8121) ;  /* 0x000002a000007945 */ /* 0x000fe20003800000 */
[----:B------:R-:W-:Y:S01]  /*1700*/  IMAD R4, R2, UR4, RZ ;  /* 0x0000000402047c24 */ /* 0x000fe2000f8e02ff */
[C---:B------:R-:W-:Y:S01]  /*1710*/  ISETP.NE.AND P2, PT, R17.reuse, RZ, PT ;  /* 0x000000ff1100720c */ /* 0x040fe20003f45270 */
[--C-:B------:R-:W-:Y:S01]  /*1720*/  IMAD.MOV.U32 R15, RZ, RZ, R10.reuse ;  /* 0x000000ffff0f7224 */ /* 0x100fe200078e000a */
[-C--:B------:R-:W-:Y:S01]  /*1730*/  MOV R13, R10.reuse ;  /* 0x0000000a000d7202 */ /* 0x080fe20000000f00 */
[----:B------:R-:W-:Y:S01]  /*1740*/  IMAD.MOV.U32 R14, RZ, RZ, R10 ;  /* 0x000000ffff0e7224 */ /* 0x000fe200078e000a */
        /* <DEDUP_REMOVED lines=14> */
.L_x_8123:
[----:B------:R-:W-:Y:S01]  /*1830*/  IMAD.WIDE.U32 R4, R11, 0x10, R18 ;  /* 0x000000100b047825 */ /* 0x000fe200078e0012 */
[----:B------:R-:W-:-:S05]  /*1840*/  ULDC UR4, c[0x0][0x220] ;  /* 0x0000880000047ab9 */ /* 0x000fca0000000800 */
[----:B------:R-:W2:Y:S01]  /*1850*/  LDG.E.128 R4, desc[UR58][R4.64] ;  /* 0x0000003a04047981 */ /* 0x000ea2000c1e1d00 */
[----:B------:R-:W-:-:S04]  /*1860*/  IADD3 R11, R11, UR4, RZ ;  /* 0x000000040b0b7c10 */ /* 0x000fc8000fffe0ff */
        /* <DEDUP_REMOVED lines=8> */
[----:B------:R-:W-:Y:S02]  /*18f0*/  PRMT R3, R4, 0x7632, R3 ;  /* 0x0000763204037816 */ /* 0x000fe40000000003 */
[----:B------:R-:W-:-:S02]  /*1900*/  PRMT R21, R5, 0x7632, R21 ;  /* 0x0000763205157816 */ /* 0x000fc40000000015 */
[----:B------:R-:W-:Y:S01]  /*1910*/  IADD3 R7, R7, R8, RZ ;  /* 0x0000000807077210 */ /* 0x000fe20007ffe0ff */
[----:B------:R-:W-:Y:S01]  /*1920*/  IMAD.IADD R20, R3, 0x1, R20 ;  /* 0x0000000103147824 */ /* 0x000fe200078e0214 */
[----:B------:R-:W-:Y:S02]  /*1930*/  IADD3 R14, R5, R14, RZ ;  /* 0x0000000e050e7210 */ /* 0x000fe40007ffe0ff */
[----:B------:R-:W-:Y:S02]  /*1940*/  IADD3 R12, R21, R12, RZ ;  /* 0x0000000c150c7210 */ /* 0x000fe40007ffe0ff */
[----:B------:R-:W-:Y:S02]  /*1950*/  PRMT R3, R24, 0x7610, R3 ;  /* 0x0000761018037816 */ /* 0x000fe40000000003 */
[----:B------:R-:W-:Y:S02]  /*1960*/  PRMT R13, R6, 0x7610, R13 ;  /* 0x00007610060d7816 */ /* 0x000fe4000000000d */
[----:B------:R-:W-:Y:S01]  /*1970*/  PRMT R8, R7, 0x7610, R8 ;  /* 0x0000761007087816 */ /* 0x000fe20000000008 */
[----:B------:R-:W-:Y:S06]  /*1980*/  @!P0 BRA `(.L_x_8123) ;  /* 0xfffffffc00a88947 */ /* 0x000fec000383ffff */
.L_x_8122:
[----:B------:R-:W-:Y:S05]  /*1990*/  BSYNC B0 ;  /* 0x0000000000007941 */ /* 0x000fea0003800000 */
.L_x_8121:
        /* <DEDUP_REMOVED lines=8> */
.L_x_8125:
[----:B------:R-:W-:Y:S05]  /*1a20*/  BSYNC B0 ;  /* 0x0000000000007941 */ /* 0x000fea0003800000 */
.L_x_8124:
        /* <DEDUP_REMOVED lines=10> */
[----:B--2---:R-:W-:-:S07]  /*1ad0*/  IMAD.IADD R3, R3, 0x1, R18 ;  /* 0x0000000103037824 */ /* 0x004fce00078e0212 */
.L_x_8127:
[----:B------:R-:W-:Y:S05]  /*1ae0*/  BSYNC B0 ;  /* 0x0000000000007941 */ /* 0x000fea0003800000 */
.L_x_8126:
[----:B------:R-:W-:Y:S02]  /*1af0*/  IADD3 R3, R14, R20, R3 ;  /* 0x000000140e037210 */ /* 0x000fe40007ffe003 */
[----:B------:R-:W-:Y:S02]  /*1b00*/  PRMT R24, RZ, 0x7610, R24 ;  /* 0x00007610ff187816 */ /* 0x000fe40000000018 */
[----:B------:R-:W-:Y:S02]  /*1b10*/  IADD3 R3, R15, R12, R3 ;  /* 0x0000000c0f037210 */ /* 0x000fe40007ffe003 */
[----:B------:R-:W-:Y:S02]  /*1b20*/  PRMT R19, RZ, 0x7610, R19 ;  /* 0x00007610ff137816 */ /* 0x000fe40000000013 */
[----:B------:R-:W-:Y:S02]  /*1b30*/  IADD3 R3, R10, R13, R3 ;  /* 0x0000000d0a037210 */ /* 0x000fe40007ffe003 */
[----:B------:R-:W-:-:S02]  /*1b40*/  PRMT R16, RZ, 0x7610, R16 ;  /* 0x00007610ff107816 */ /* 0x000fc40000000010 */
[----:B------:R-:W-:-:S04]  /*1b50*/  IADD3 R3, R3, R8, RZ ;  /* 0x0000000803037210 */ /* 0x000fc80007ffe0ff */
[----:B------:R-:W-:Y:S01]  /*1b60*/  PRMT R25, R3, 0x7610, R25 ;  /* 0x0000761003197816 */ /* 0x000fe20000000019 */
[----:B------:R-:W-:Y:S06]  /*1b70*/  BRA `(.L_x_8112) ;  /* 0x000000a400ac7947 */ /* 0x000fec0003800000 */
.L_x_8113:
        /* <DEDUP_REMOVED lines=48> */
.L_x_8137:
        /* <DEDUP_REMOVED lines=294> */
.L_x_8133:
        /* <DEDUP_REMOVED lines=9> */
[----:B------:R-:W-:Y:S01]  /*3170*/  PRMT R29, R27, 0x7632, R29 ;  /* 0x000076321b1d7816 */ /* 0x000fe2000000001d */
        /* <DEDUP_REMOVED lines=243> */
.L_x_8134:
[----:B------:R-:W-:-:S04]  /*40b0*/  LOP3.LUT R31, R34, 0xfffffff8, RZ, 0xc0, !PT ;  /* 0xfffffff8221f7812 */ /* 0x000fc800078ec0ff */
[----:B------:R-:W-:-:S05]  /*40c0*/  IADD3 R30, P1, R18, R31, RZ ;  /* 0x0000001f121e7210 */ /* 0x000fca0007f3e0ff */
[----:B------:R-:W-:-:S06]  /*40d0*/  IMAD.X R31, RZ, RZ, R19, P1 ;  /* 0x000000ffff1f7224 */ /* 0x000fcc00008e0613 */
[----:B------:R-:W2:Y:S01]  /*40e0*/  LDG.E.64 R30, desc[UR58][R30.64] ;  /* 0x0000003a1e1e7981 */ /* 0x000ea2000c1e1b00 */
[----:B------:R-:W-:Y:S01]  /*40f0*/  IADD3 R45, R37, R0, RZ ;  /* 0x00000000252d7210 */ /* 0x000fe20007ffe0ff */
[----:B------:R-:W-:Y:S01]  /*4100*/  IMAD.MOV.U32 R37, RZ, RZ, RZ ;  /* 0x000000ffff257224 */ /* 0x000fe200078e00ff */
[----:B------:R-:W-:Y:S02]  /*4110*/  MOV R35, RZ ;  /* 0x000000ff00237202 */ /* 0x000fe40000000f00 */
[C---:B--2---:R-:W-:Y:S02]  /*4120*/  PRMT R26, R30.reuse, 0x7610, R26 ;  /* 0x000076101e1a7816 */ /* 0x044fe4000000001a */
[----:B------:R-:W-:Y:S02]  /*4130*/  PRMT R33, R30, 0x7632, R33 ;  /* 0x000076321e217816 */ /* 0x000fe40000000021 */
[C---:B------:R-:W-:Y:S02]  /*4140*/  PRMT R32, R31.reuse, 0x7610, R32 ;  /* 0x000076101f207816 */ /* 0x040fe40000000020 */
        /* <DEDUP_REMOVED lines=234> */
.L_x_8135:
        /* <DEDUP_REMOVED lines=242> */
.L_x_8136:
[----:B------:R-:W-:Y:S01]  /*5f10*/  LOP3.LUT R31, R37, 0xfffffff8, RZ, 0xc0, !PT ;  /* 0xfffffff8251f7812 */ /* 0x000fe200078ec0ff */
[----:B------:R-:W-:-:S03]  /*5f20*/  ULDC UR4, c[0x0][0x218] ;  /* 0x0000860000047ab9 */ /* 0x000fc60000000800 */
[----:B------:R-:W-:-:S05]  /*5f30*/  IADD3 R30, P1, R18, R31, RZ ;  /* 0x0000001f121e7210 */ /* 0x000fca0007f3e0ff */
[----:B------:R-:W-:-:S06]  /*5f40*/  IMAD.X R31, RZ, RZ, R19, P1 ;  /* 0x000000ffff1f7224 */ /* 0x000fcc00008e0613 */
[----:B------:R-:W2:Y:S01]  /*5f50*/  LDG.E.64 R30, desc[UR58][R30.64] ;  /* 0x0000003a1e1e7981 */ /* 0x000ea2000c1e1b00 */
        /* <DEDUP_REMOVED lines=8> */
[----:B------:R-:W-:Y:S01]  /*5fe0*/  IADD3 R13, R32, R13, RZ ;  /* 0x0000000d200d7210 */ /* 0x000fe20007ffe0ff */
[----:B------:R-:W-:Y:S01]  /*5ff0*/  IMAD.IADD R12, R33, 0x1, R12 ;  /* 0x00000001210c7824 */ /* 0x000fe200078e020c */
[----:B------:R-:W-:Y:S01]  /*6000*/  ISETP.GE.U32.AND P1, PT, R43, R38, PT ;  /* 0x000000262b00720c */ /* 0x000fe20003f26070 */
[----:B------:R-:W-:Y:S01]  /*6010*/  IMAD.IADD R11, R34, 0x1, R11 ;  /* 0x00000001220b7824 */ /* 0x000fe200078e020b */
[----:B------:R-:W-:Y:S01]  /*6020*/  IADD3 R10, R35, R10, RZ ;  /* 0x0000000a230a7210 */ /* 0x000fe20007ffe0ff */
[----:B------:R-:W-:Y:S01]  /*6030*/  IMAD.IADD R9, R36, 0x1, R9 ;  /* 0x0000000124097824 */ /* 0x000fe200078e0209 */
[----:B------:R-:W-:Y:S01]  /*6040*/  IADD3 R8, R39, R8, RZ ;  /* 0x0000000827087210 */ /* 0x000fe20007ffe0ff */
[----:B------:R-:W-:Y:S01]  /*6050*/  IMAD.IADD R6, R41, 0x1, R6 ;  /* 0x0000000129067824 */ /* 0x000fe200078e0206 */
[C---:B--2---:R-:W-:Y:S01]  /*6060*/  PRMT R42, R31.reuse, 0x7632, R42 ;  /* 0x000076321f2a7816 */ /* 0x044fe2000000002a */
[----:B------:R-:W-:Y:S01]  /*6070*/  IMAD.IADD R4, R31, 0x1, R4 ;  /* 0x000000011f047824 */ /* 0x000fe200078e0204 */
[----:B------:R-:W-:-:S02]  /*6080*/  PRMT R40, R30, 0x7632, R40 ;  /* 0x000076321e287816 */ /* 0x000fc40000000028 */
[----:B------:R-:W-:Y:S01]  /*6090*/  IADD3 R7, R30, R7, RZ ;  /* 0x000000071e077210 */ /* 0x000fe20007ffe0ff */
[----:B------:R-:W-:Y:S01]  /*60a0*/  IMAD.IADD R3, R42, 0x1, R3 ;  /* 0x000000012a037824 */ /* 0x000fe200078e0203 */
[----:B------:R-:W-:Y:S01]  /*60b0*/  IADD3 R5, R40, R5, RZ ;  /* 0x0000000528057210 */ /* 0x000fe20007ffe0ff */
[----:B------:R-:W-:Y:S06]  /*60c0*/  @!P1 BRA `(.L_x_8137) ;  /* 0xffffffbc006c9947 */ /* 0x000fec000383ffff */
[----:B------:R-:W-:Y:S05]  /*60d0*/  BSYNC B1 ;  /* 0x0000000000017941 */ /* 0x000fea0003800000 */
.L_x_8132:
[C---:B------:R-:W-:Y:S02]  /*60e0*/  PRMT R40, R30.reuse, 0x7610, R40 ;  /* 0x000076101e287816 */ /* 0x040fe40000000028 */
[----:B------:R-:W-:Y:S02]  /*60f0*/  PRMT R42, R30, 0x7632, R42 ;  /* 0x000076321e2a7816 */ /* 0x000fe4000000002a */
[C---:B------:R-:W-:Y:S02]  /*6100*/  PRMT R45, R31.reuse, 0x7610, R45 ;  /* 0x000076101f2d7816 */ /* 0x040fe4000000002d */
[----:B------:R-:W-:-:S07]  /*6110*/  PRMT R44, R31, 0x7632, R44 ;  /* 0x000076321f2c7816 */ /* 0x000fce000000002c */
.L_x_8131:
[----:B------:R-:W-:Y:S05]  /*6120*/  BSYNC B0 ;  /* 0x0000000000007941 */ /* 0x000fea0003800000 */
.L_x_8130:
        /* <DEDUP_REMOVED lines=280> */
.L_x_8140:
[----:B------:R-:W-:-:S04]  /*72b0*/  LOP3.LUT R27, R27, 0xfffffff8, RZ, 0xc0, !PT ;  /* 0xfffffff81b1b7812 */ /* 0x000fc800078ec0ff */
[----:B------:R-:W-:-:S04]  /*72c0*/  IADD3 R30, P2, R18, R27, RZ ;  /* 0x0000001b121e7210 */ /* 0x000fc80007f5e0ff */
[----:B------:R-:W-:-:S05]  /*72d0*/  IADD3.X R31, RZ, R19, RZ, P2, !PT ;  /* 0x00000013ff1f7210 */ /* 0x000fca00017fe4ff */
[----:B0-----:R-:W2:Y:S01]  /*72e0*/  LDG.E.64 R28, desc[UR58][R30.64] ;  /* 0x0000003a1e1c7981 */ /* 0x001ea2000c1e1b00 */
[----:B------:R-:W-:-:S05]  /*72f0*/  IMAD.IADD R47, R37, 0x1, R0 ;  /* 0x00000001252f7824 */ /* 0x000fca00078e0200 */
[----:B------:R-:W-:Y:S02]  /*7300*/  ISETP.GE.U32.AND P2, PT, R47, R38, PT ;  /* 0x000000262f00720c */ /* 0x000fe40003f46070 */
[C---:B--2---:R-:W-:Y:S02]  /*7310*/  PRMT R27, R29.reuse, 0x7610, R27 ;  /* 0x000076101d1b7816 */ /* 0x044fe4000000001b */
[C---:B------:R-:W-:Y:S02]  /*7320*/  PRMT R24, R28.reuse, 0x7610, R24 ;  /* 0x000076101c187816 */ /* 0x040fe40000000018 */
[----:B------:R-:W-:Y:S02]  /*7330*/  PRMT R25, R28, 0x7632, R25 ;  /* 0x000076321c197816 */ /* 0x000fe40000000019 */
[----:B------:R-:W-:-:S05]  /*7340*/  PRMT R29, R29, 0x7632, R29 ;  /* 0x000076321d1d7816 */ /* 0x000fca000000001d */
        /* <DEDUP_REMOVED lines=275> */
.L_x_8141:
        /* <DEDUP_REMOVED lines=285> */
.L_x_8142:
        /* <DEDUP_REMOVED lines=285> */
.L_x_8143:
        /* <DEDUP_REMOVED lines=8> */
.L_x_8139:
[----:B------:R-:W-:Y:S05]  /*a8a0*/  BSYNC B0 ;  /* 0x0000000000007941 */ /* 0x000fea0003800000 */
.L_x_8138:
[----:B------:R-:W-:Y:S04]  /*a8b0*/  BSSY B0, `(.L_x_8144) ;  /* 0x000001e000007945 */ /* 0x000fe80003800000 */
[----:B------:R-:W-:Y:S05]  /*a8c0*/  @P0 BRA `(.L_x_8145) ;  /* 0x0000000000700947 */ /* 0x000fea0003800000 */
[----:B------:R-:W-:Y:S01]  /*a8d0*/  IADD3 R19, R37, R0, RZ ;  /* 0x0000000025137210 */ /* 0x000fe20007ffe0ff */
[----:B------:R-:W-:Y:S01]  /*a8e0*/  IMAD.IADD R21, R21, 0x1, R24 ;  /* 0x0000000115157824 */ /* 0x000fe200078e0218 */
[----:B------:R-:W-:Y:S01]  /*a8f0*/  IADD3 R20, R20, R25, RZ ;  /* 0x0000001914147210 */ /* 0x000fe20007ffe0ff */
[----:B------:R-:W-:Y:S01]  /*a900*/  IMAD.IADD R16, R16, 0x1, R27 ;  /* 0x0000000110107824 */ /* 0x000fe200078e021b */
[----:B------:R-:W-:Y:S02]  /*a910*/  ISETP.GE.U32.AND P0, PT, R19, R38, PT ;  /* 0x000000261300720c */ /* 0x000fe40003f06070 */
[----:B------:R-:W-:-:S11]  /*a920*/  IADD3 R14, R14, R29, RZ ;  /* 0x0000001d0e0e7210 */ /* 0x000fd60007ffe0ff */
[----:B------:R-:W-:Y:S05]  /*a930*/  @P0 BRA `(.L_x_8145) ;  /* 0x0000000000540947 */ /* 0x000fea0003800000 */
[----:B------:R-:W-:Y:S01]  /*a940*/  IMAD.IADD R19, R19, 0x1, R0 ;  /* 0x0000000113137824 */ /* 0x000fe200078e0200 */
[----:B------:R-:W-:Y:S01]  /*a950*/  IADD3 R15, R15, R26, RZ ;  /* 0x0000001a0f0f7210 */ /* 0x000fe20007ffe0ff */
[----:B------:R-:W-:Y:S01]  /*a960*/  IMAD.IADD R12, R12, 0x1, R33 ;  /* 0x000000010c0c7824 */ /* 0x000fe200078e0221 */
[----:B------:R-:W-:Y:S01]  /*a970*/  IADD3 R13, R13, R32, RZ ;  /* 0x000000200d0d7210 */ /* 0x000fe20007ffe0ff */
[----:B------:R-:W-:Y:S01]  /*a980*/  IMAD.IADD R11, R11, 0x1, R34 ;  /* 0x000000010b0b7824 */ /* 0x000fe200078e0222 */
[----:B------:R-:W-:-:S13]  /*a990*/  ISETP.GE.U32.AND P0, PT, R19, R38, PT ;  /* 0x000000261300720c */ /* 0x000fda0003f06070 */
[----:B------:R-:W-:Y:S05]  /*a9a0*/  @P0 BRA `(.L_x_8145) ;  /* 0x0000000000380947 */ /* 0x000fea0003800000 */
[----:B------:R-:W-:Y:S01]  /*a9b0*/  IADD3 R19, R19, R0, RZ ;  /* 0x0000000013137210 */ /* 0x000fe20007ffe0ff */
[----:B------:R-:W-:Y:S01]  /*a9c0*/  IMAD.IADD R10, R10, 0x1, R35 ;  /* 0x000000010a0a7824 */ /* 0x000fe200078e0223 */
[----:B------:R-:W-:Y:S01]  /*a9d0*/  IADD3 R9, R9, R36, RZ ;  /* 0x0000002409097210 */ /* 0x000fe20007ffe0ff */
[----:B------:R-:W-:Y:S01]  /*a9e0*/  IMAD.IADD R8, R8, 0x1, R39 ;  /* 0x0000000108087824 */ /* 0x000fe200078e0227 */
[----:B------:R-:W-:Y:S02]  /*a9f0*/  ISETP.GE.U32.AND P0, PT, R19, R38, PT ;  /* 0x000000261300720c */ /* 0x000fe40003f06070 */
[----:B------:R-:W-:-:S11]  /*aa00*/  IADD3 R6, R6, R41, RZ ;  /* 0x0000002906067210 */ /* 0x000fd60007ffe0ff */
[----:B------:R-:W-:Y:S01]  /*aa10*/  @!P0 IMAD.IADD R40, R7, 0x1, R40 ;  /* 0x0000000107288824 */ /* 0x000fe200078e0228 */
[----:B------:R-:W-:Y:S01]  /*aa20*/  @!P0 IADD3 R42, R5, R42, RZ ;  /* 0x0000002a052a8210 */ /* 0x000fe20007ffe0ff */
[----:B------:R-:W-:Y:S01]  /*aa30*/  @!P0 IMAD.IADD R45, R4, 0x1, R45 ;  /* 0x00000001042d8824 */ /* 0x000fe200078e022d */
[----:B------:R-:W-:Y:S02]  /*aa40*/  @!P0 IADD3 R44, R3, R44, RZ ;  /* 0x0000002c032c8210 */ /* 0x000fe40007ffe0ff */
[----:B------:R-:W-:Y:S02]  /*aa50*/  @!P0 PRMT R7, R40, 0x7610, R7 ;  /* 0x0000761028078816 */ /* 0x000fe40000000007 */
[----:B------:R-:W-:Y:S02]  /*aa60*/  @!P0 PRMT R5, R42, 0x7610, R5 ;  /* 0x000076102a058816 */ /* 0x000fe40000000005 */
[----:B------:R-:W-:Y:S02]  /*aa70*/  @!P0 PRMT R4, R45, 0x7610, R4 ;  /* 0x000076102d048816 */ /* 0x000fe40000000004 */
[----:B------:R-:W-:-:S07]  /*aa80*/  @!P0 PRMT R3, R44, 0x7610, R3 ;  /* 0x000076102c038816 */ /* 0x000fce0000000003 */
.L_x_8145:
[----:B------:R-:W-:Y:S05]  /*aa90*/  BSYNC B0 ;  /* 0x0000000000007941 */ /* 0x000fea0003800000 */
.L_x_8144:
[----:B------:R-:W-:Y:S02]  /*aaa0*/  IADD3 R6, R6, R11, R14 ;  /* 0x0000000b06067210 */ /* 0x000fe40007ffe00e */
[----:B------:R-:W-:Y:S02]  /*aab0*/  IADD3 R12, R9, R12, R20 ;  /* 0x0000000c090c7210 */ /* 0x000fe40007ffe014 */
[----:B------:R-:W-:Y:S01]  /*aac0*/  IADD3 R13, R8, R13, R16 ;  /* 0x0000000d080d7210 */ /* 0x000fe20007ffe010 */
[----:B------:R-:W-:Y:S01]  /*aad0*/  IMAD.IADD R6, R6, 0x1, R3 ;  /* 0x0000000106067824 */ /* 0x000fe200078e0203 */
[----:B------:R-:W-:Y:S01]  /*aae0*/  IADD3 R10, R10, R15, R21 ;  /* 0x0000000f0a0a7210 */ /* 0x000fe20007ffe015 */
[----:B------:R-:W-:Y:S01]  /*aaf0*/  IMAD.IADD R12, R12, 0x1, R5 ;  /* 0x000000010c0c7824 */ /* 0x000fe200078e0205 */
[----:B------:R-:W-:Y:S02]  /*ab00*/  IADD3 R13, R13, R4, RZ ;  /* 0x000000040d0d7210 */ /* 0x000fe40007ffe0ff */
[----:B------:R-:W-:-:S02]  /*ab10*/  IADD3 R10, R10, R7, RZ ;  /* 0x000000070a0a7210 */ /* 0x000fc40007ffe0ff */
[----:B------:R-:W-:Y:S02]  /*ab20*/  PRMT R16, R6, 0x7610, R16 ;  /* 0x0000761006107816 */ /* 0x000fe40000000010 */
[----:B------:R-:W-:Y:S02]  /*ab30*/  PRMT R19, R13, 0x7610, R19 ;  /* 0x000076100d137816 */ /* 0x000fe40000000013 */
[----:B------:R-:W-:Y:S02]  /*ab40*/  PRMT R24, R12, 0x7610, R24 ;  /* 0x000076100c187816 */ /* 0x000fe40000000018 */
[----:B------:R-:W-:Y:S01]  /*ab50*/  PRMT R25, R10, 0x7610, R25 ;  /* 0x000076100a197816 */ /* 0x000fe20000000019 */
[----:B------:R-:W-:Y:S06]  /*ab60*/  BRA `(.L_x_8112) ;  /* 0x0000001400b07947 */ /* 0x000fec0003800000 */
.L_x_8129:
        /* <DEDUP_REMOVED lines=32> */
.L_x_8149:
[----:B------:R-:W-:Y:S02]  /*ad70*/  IMAD.IADD R27, R0, 0x1, R37 ;  /* 0x00000001001b7824 */ /* 0x000fe400078e0225 */
[----:B------:R-:W-:-:S03]  /*ad80*/  IMAD R37, R40, R37, RZ ;  /* 0x0000002528257224 */ /* 0x000fc600078e02ff */
[----:B------:R-:W-:Y:S01]  /*ad90*/  IADD3 R29, R27, R0, RZ ;  /* 0x000000001b1d7210 */ /* 0x000fe20007ffe0ff */
[----:B------:R-:W-:Y:S01]  /*ada0*/  IMAD R27, R40, R27, RZ ;  /* 0x0000001b281b7224 */ /* 0x000fe200078e02ff */
[----:B------:R-:W-:-:S03]  /*adb0*/  SHF.R.U32.HI R25, RZ, 0x2, R37 ;  /* 0x00000002ff197819 */ /* 0x000fc60000011625 */
[----:B------:R-:W-:Y:S01]  /*adc0*/  IMAD.IADD R37, R29, 0x1, R0 ;  /* 0x000000011d257824 */ /* 0x000fe200078e0200 */
[----:B------:R-:W-:Y:S01]  /*add0*/  SHF.R.U32.HI R27, RZ, 0x2, R27 ;  /* 0x00000002ff1b7819 */ /* 0x000fe2000001161b */
[----:B------:R-:W-:Y:S02]  /*ade0*/  IMAD R26, R40, R29, RZ ;  /* 0x0000001d281a7224 */ /* 0x000fe400078e02ff */
[----:B------:R-:W-:-:S03]  /*adf0*/  IMAD.WIDE.U32 R24, R25, 0x8, R18 ;  /* 0x0000000819187825 */ /* 0x000fc600078e0012 */
[----:B------:R-:W-:Y:S01]  /*ae00*/  SHF.R.U32.HI R29, RZ, 0x2, R26 ;  /* 0x00000002ff1d7819 */ /* 0x000fe2000001161a */
[----:B------:R-:W-:Y:S02]  /*ae10*/  IMAD R30, R40, R37, RZ ;  /* 0x00000025281e7224 */ /* 0x000fe400078e02ff */
[----:B------:R-:W2:Y:S01]  /*ae20*/  LDG.E.64 R24, desc[UR58][R24.64] ;  /* 0x0000003a18187981 */ /* 0x000ea2000c1e1b00 */
[----:B------:R-:W-:Y:S02]  /*ae30*/  IMAD.WIDE.U32 R26, R27, 0x8, R18 ;  /* 0x000000081b1a7825 */ /* 0x000fe400078e0012 */
[----:B------:R-:W-:Y:S02]  /*ae40*/  SHF.R.U32.HI R31, RZ, 0x2, R30 ;  /* 0x00000002ff1f7819 */ /* 0x000fe4000001161e */
[--C-:B------:R-:W-:Y:S02]  /*ae50*/  IMAD.WIDE.U32 R28, R29, 0x8, R18.reuse ;  /* 0x000000081d1c7825 */ /* 0x100fe400078e0012 */
[----:B------:R-:W3:Y:S02]  /*ae60*/  LDG.E.64 R26, desc[UR58][R26.64] ;  /* 0x0000003a1a1a7981 */ /* 0x000ee4000c1e1b00 */
[----:B------:R-:W-:-:S02]  /*ae70*/  IMAD.WIDE.U32 R30, R31, 0x8, R18 ;  /* 0x000000081f1e7825 */ /* 0x000fc400078e0012 */
[----:B------:R-:W4:Y:S04]  /*ae80*/  LDG.E.64 R28, desc[UR58][R28.64] ;  /* 0x0000003a1c1c7981 */ /* 0x000f28000c1e1b00 */
[----:B------:R-:W5:Y:S01]  /*ae90*/  LDG.E.64 R30, desc[UR58][R30.64] ;  /* 0x0000003a1e1e7981 */ /* 0x000f62000c1e1b00 */
[----:B------:R-:W-:-:S05]  /*aea0*/  IADD3 R37, R37, R0, RZ ;  /* 0x0000000025257210 */ /* 0x000fca0007ffe0ff */
[----:B------:R-:W-:-:S05]  /*aeb0*/  IMAD R35, R0, 0x3, R37 ;  /* 0x0000000300237824 */ /* 0x000fca00078e0225 */
[----:B------:R-:W-:Y:S02]  /*aec0*/  ISETP.GE.U32.AND P0, PT, R35, R38, PT ;  /* 0x000000262300720c */ /* 0x000fe40003f06070 */
[C---:B--2---:R-:W-:Y:S01]  /*aed0*/  PRMT R33, R24.reuse, 0x7632, R33 ;  /* 0x0000763218217816 */ /* 0x044fe20000000021 */
[----:B------:R-:W-:Y:S01]  /*aee0*/  IMAD.IADD R11, R24, 0x1, R11 ;  /* 0x00000001180b7824 */ /* 0x000fe200078e020b */
[C---:B------:R-:W-:Y:S02]  /*aef0*/  PRMT R32, R25.reuse, 0x7632, R32 ;  /* 0x0000763219207816 */ /* 0x040fe40000000020 */
[----:B------:R-:W-:Y:S01]  /*af00*/  IADD3 R8, R25, R8, RZ ;  /* 0x0000000819087210 */ /* 0x000fe20007ffe0ff */
[--C-:B------:R-:W-:Y:S01]  /*af10*/  IMAD.IADD R34, R33, 0x1, R10.reuse ;  /* 0x0000000121227824 */ /* 0x100fe200078e020a */
[----:B------:R-:W-:Y:S01]  /*af20*/  IADD3 R32, R32, R9, RZ ;  /* 0x0000000920207210 */ /* 0x000fe20007ffe0ff */
[C---:B---3--:R-:W-:Y:S01]  /*af30*/  IMAD.IADD R7, R26.reuse, 0x1, R7 ;  /* 0x000000011a077824 */ /* 0x048fe200078e0207 */
[----:B------:R-:W-:-:S02]  /*af40*/  PRMT R10, R26, 0x7632, R10 ;  /* 0x000076321a0a7816 */ /* 0x000fc4000000000a */
[----:B------:R-:W-:Y:S01]  /*af50*/  PRMT R9, R27, 0x7632, R9 ;  /* 0x000076321b097816 */ /* 0x000fe20000000009 */
[C---:B----4-:R-:W-:Y:S01]  /*af60*/  IMAD.IADD R20, R28.reuse, 0x1, R20 ;  /* 0x000000011c147824 */ /* 0x050fe200078e0214 */
[----:B------:R-:W-:Y:S01]  /*af70*/  PRMT R33, R28, 0x7632, R33 ;  /* 0x000076321c217816 */ /* 0x000fe20000000021 */
[----:B------:R-:W-:Y:S01]  /*af80*/  IMAD.IADD R5, R10, 0x1, R5 ;  /* 0x000000010a057824 */ /* 0x000fe200078e0205 */
[----:B------:R-:W-:Y:S01]  /*af90*/  IADD3 R36, R9, R4, RZ ;  /* 0x0000000409247210 */ /* 0x000fe20007ffe0ff */
[C---:B-----5:R-:W-:Y:S01]  /*afa0*/  IMAD.IADD R15, R30.reuse, 0x1, R15 ;  /* 0x000000011e0f7824 */ /* 0x060fe200078e020f */
[----:B------:R-:W-:Y:S01]  /*afb0*/  PRMT R4, R30, 0x7632, R4 ;  /* 0x000076321e047816 */ /* 0x000fe20000000004 */
[----:B------:R-:W-:Y:S01]  /*afc0*/  IMAD.IADD R16, R33, 0x1, R16 ;  /* 0x0000000121107824 */ /* 0x000fe200078e0210 */
[----:B------:R-:W-:Y:S02]  /*afd0*/  PRMT R10, R31, 0x7632, R10 ;  /* 0x000076321f0a7816 */ /* 0x000fe4000000000a */
[----:B------:R-:W-:Y:S01]  /*afe0*/  PRMT R35, R29, 0x7632, R35 ;  /* 0x000076321d237816 */ /* 0x000fe20000000023 */
[----:B------:R-:W-:Y:S01]  /*aff0*/  IMAD.IADD R13, R4, 0x1, R13 ;  /* 0x00000001040d7824 */ /* 0x000fe200078e020d */
[----:B------:R-:W-:-:S02]  /*b000*/  IADD3 R3, R10, R3, RZ ;  /* 0x000000030a037210 */ /* 0x000fc40007ffe0ff */
[----:B------:R-:W-:Y:S02]  /*b010*/  IADD3 R14, R35, R14, RZ ;  /* 0x0000000e230e7210 */ /* 0x000fe40007ffe0ff */
[----:B------:R-:W-:Y:S02]  /*b020*/  IADD3 R6, R27, R6, RZ ;  /* 0x000000061b067210 */ /* 0x000fe40007ffe0ff */
[----:B------:R-:W-:Y:S02]  /*b030*/  PRMT R10, R34, 0x7610, R10 ;  /* 0x00007610220a7816 */ /* 0x000fe4000000000a */
[----:B------:R-:W-:Y:S02]  /*b040*/  PRMT R9, R32, 0x7610, R9 ;  /* 0x0000761020097816 */ /* 0x000fe40000000009 */
[----:B------:R-:W-:Y:S02]  /*b050*/  IADD3 R21, R29, R21, RZ ;  /* 0x000000151d157210 */ /* 0x000fe40007ffe0ff */
[----:B------:R-:W-:-:S02]  /*b060*/  PRMT R4, R36, 0x7610, R4 ;  /* 0x0000761024047816 */ /* 0x000fc40000000004 */
[----:B------:R-:W-:Y:S01]  /*b070*/  IADD3 R12, R31, R12, RZ ;  /* 0x0000000c1f0c7210 */ /* 0x000fe20007ffe0ff */
[----:B------:R-:W-:Y:S06]  /*b080*/  @!P0 BRA `(.L_x_8149) ;  /* 0xfffffffc00388947 */ /* 0x000fec000383ffff */
[----:B------:R-:W-:Y:S05]  /*b090*/  BSYNC B1 ;  /* 0x0000000000017941 */ /* 0x000fea0003800000 */
.L_x_8148:
        /* <DEDUP_REMOVED lines=12> */
[C---:B------:R-:W-:Y:S02]  /*b160*/  PRMT R29, R31.reuse, 0x7610, R29 ;  /* 0x000076101f1d7816 */ /* 0x040fe4000000001d */
[----:B------:R-:W-:-:S07]  /*b170*/  PRMT R42, R31, 0x7632, R42 ;  /* 0x000076321f2a7816 */ /* 0x000fce000000002a */
.L_x_8147:
[----:B------:R-:W-:Y:S05]  /*b180*/  BSYNC B0 ;  /* 0x0000000000007941 */ /* 0x000fea0003800000 */
.L_x_8146:
[----:B------:R-:W-:Y:S01]  /*b190*/  ISETP.GE.U32.AND P1, PT, R37, R38, PT ;  /* 0x000000262500720c */ /* 0x000fe20003f26070 */
[----:B------:R-:W-:-:S12]  /*b1a0*/  BSSY B0, `(.L_x_8150) ;  /* 0x0000028000007945 */ /* 0x000fd80003800000 */
[----:B------:R-:W-:Y:S05]  /*b1b0*/  @P1 BRA `(.L_x_8151) ;  /* 0x0000000000981947 */ /* 0x000fea0003800000 */
[----:B------:R-:W-:-:S05]  /*b1c0*/  IMAD R24, R40, R37, RZ ;  /* 0x0000002528187224 */ /* 0x000fca00078e02ff */
[----:B------:R-:W-:-:S05]  /*b1d0*/  SHF.R.U32.HI R27, RZ, 0x2, R24 ;  /* 0x00000002ff1b7819 */ /* 0x000fca0000011618 */
[----:B------:R-:W-:-:S05]  /*b1e0*/  IMAD.WIDE.U32 R26, R27, 0x8, R18 ;  /* 0x000000081b1a7825 */ /* 0x000fca00078e0012 */
        /* <DEDUP_REMOVED lines=35> */
.L_x_8151:
[----:B------:R-:W-:Y:S05]  /*b420*/  BSYNC B0 ;  /* 0x0000000000007941 */ /* 0x000fea0003800000 */
.L_x_8150:
        /* <DEDUP_REMOVED lines=30> */
.L_x_8153:
[----:B------:R-:W-:Y:S05]  /*b610*/  BSYNC B0 ;  /* 0x0000000000007941 */ /* 0x000fea0003800000 */
.L_x_8152:
        /* <DEDUP_REMOVED lines=13> */
.L_x_8128:
        /* <DEDUP_REMOVED lines=36> */
.L_x_8157:
[----:B------:R-:W-:Y:S02]  /*b930*/  IADD3 R7, R15, R14, RZ ;  /* 0x0000000e0f077210 */ /* 0x000fe40007ffe0ff */
[----:B------:R-:W-:-:S03]  /*b940*/  SHF.R.U32.HI R5, RZ, 0x2, R15 ;  /* 0x00000002ff057819 */ /* 0x000fc6000001160f */
[----:B------:R-:W-:Y:S01]  /*b950*/  IMAD.IADD R9, R7, 0x1, R14 ;  /* 0x0000000107097824 */ /* 0x000fe200078e020e */
[----:B------:R-:W-:Y:S01]  /*b960*/  SHF.R.U32.HI R7, RZ, 0x2, R7 ;  /* 0x00000002ff077819 */ /* 0x000fe20000011607 */
[----:B------:R-:W-:-:S03]  /*b970*/  IMAD.WIDE.U32 R4, R5, 0x8, R18 ;  /* 0x0000000805047825 */ /* 0x000fc600078e0012 */
[----:B------:R-:W-:Y:S02]  /*b980*/  SHF.R.U32.HI R11, RZ, 0x2, R9 ;  /* 0x00000002ff0b7819 */ /* 0x000fe40000011609 */
[----:B------:R-:W-:Y:S01]  /*b990*/  IADD3 R15, R9, R14, RZ ;  /* 0x0000000e090f7210 */ /* 0x000fe20007ffe0ff */
[----:B------:R-:W2:Y:S01]  /*b9a0*/  LDG.E.64 R4, desc[UR58][R4.64] ;  /* 0x0000003a04047981 */ /* 0x000ea2000c1e1b00 */
[----:B------:R-:W-:-:S04]  /*b9b0*/  IMAD.WIDE.U32 R6, R7, 0x8, R18 ;  /* 0x0000000807067825 */ /* 0x000fc800078e0012 */
[----:B------:R-:W-:Y:S01]  /*b9c0*/  IMAD.WIDE.U32 R8, R11, 0x8, R18 ;  /* 0x000000080b087825 */ /* 0x000fe200078e0012 */
[----:B------:R-:W-:Y:S01]  /*b9d0*/  SHF.R.U32.HI R11, RZ, 0x2, R15 ;  /* 0x00000002ff0b7819 */ /* 0x000fe2000001160f */
[----:B------:R-:W3:Y:S04]  /*b9e0*/  LDG.E.64 R6, desc[UR58][R6.64] ;  /* 0x0000003a06067981 */ /* 0x000ee8000c1e1b00 */
[----:B------:R-:W-:Y:S01]  /*b9f0*/  IMAD.WIDE.U32 R10, R11, 0x8, R18 ;  /* 0x000000080b0a7825 */ /* 0x000fe200078e0012 */
[----:B------:R-:W4:Y:S05]  /*ba00*/  LDG.E.64 R8, desc[UR58][R8.64] ;  /* 0x0000003a08087981 */ /* 0x000f2a000c1e1b00 */
[----:B------:R-:W5:Y:S01]  /*ba10*/  LDG.E.64 R10, desc[UR58][R10.64] ;  /* 0x0000003a0a0a7981 */ /* 0x000f62000c1e1b00 */
[----:B------:R-:W-:-:S04]  /*ba20*/  IMAD.IADD R15, R15, 0x1, R14 ;  /* 0x000000010f0f7824 */ /* 0x000fc800078e020e */
[----:B------:R-:W-:-:S05]  /*ba30*/  IMAD R37, R14, 0x3, R15 ;  /* 0x000000030e257824 */ /* 0x000fca00078e020f */
[----:B------:R-:W-:Y:S02]  /*ba40*/  ISETP.GE.U32.AND P0, PT, R37, R38, PT ;  /* 0x000000262500720c */ /* 0x000fe40003f06070 */
[C---:B--2---:R-:W-:Y:S01]  /*ba50*/  PRMT R35, R5.reuse, 0x7632, R35 ;  /* 0x0000763205237816 */ /* 0x044fe20000000023 */
[----:B------:R-:W-:Y:S01]  /*ba60*/  IMAD.IADD R12, R5, 0x1, R12 ;  /* 0x00000001050c7824 */ /* 0x000fe200078e020c */
[C---:B------:R-:W-:Y:S02]  /*ba70*/  PRMT R32, R4.reuse, 0x7632, R32 ;  /* 0x0000763204207816 */ /* 0x040fe40000000020 */
[----:B------:R-:W-:Y:S01]  /*ba80*/  IADD3 R13, R4, R13, RZ ;  /* 0x0000000d040d7210 */ /* 0x000fe20007ffe0ff */
[----:B------:R-:W-:Y:S01]  /*ba90*/  IMAD.IADD R36, R35, 0x1, R0 ;  /* 0x0000000123247824 */ /* 0x000fe200078e0200 */
[----:B------:R-:W-:Y:S01]  /*baa0*/  IADD3 R34, R32, R3, RZ ;  /* 0x0000000320227210 */ /* 0x000fe20007ffe0ff */
[----:B---3--:R-:W-:Y:S01]  /*bab0*/  IMAD.IADD R31, R7, 0x1, R31 ;  /* 0x00000001071f7824 */ /* 0x008fe200078e021f */
[----:B------:R-:W-:-:S02]  /*bac0*/  PRMT R3, R6, 0x7632, R3 ;  /* 0x0000763206037816 */ /* 0x000fc40000000003 */
[----:B------:R-:W-:Y:S02]  /*bad0*/  PRMT R0, R7, 0x7632, R0 ;  /* 0x0000763207007816 */ /* 0x000fe40000000000 */
[----:B------:R-:W-:Y:S01]  /*bae0*/  IADD3 R30, R3, R30, RZ ;  /* 0x0000001e031e7210 */ /* 0x000fe20007ffe0ff */
[C---:B----4-:R-:W-:Y:S01]  /*baf0*/  IMAD.IADD R24, R9.reuse, 0x1, R24 ;  /* 0x0000000109187824 */ /* 0x050fe200078e0218 */
[----:B------:R-:W-:Y:S01]  /*bb00*/  PRMT R32, R9, 0x7632, R32 ;  /* 0x0000763209207816 */ /* 0x000fe20000000020 */
[----:B------:R-:W-:Y:S01]  /*bb10*/  IMAD.IADD R29, R0, 0x1, R29 ;  /* 0x00000001001d7824 */ /* 0x000fe200078e021d */
[----:B------:R-:W-:Y:S01]  /*bb20*/  PRMT R35, R8, 0x7632, R35 ;  /* 0x0000763208237816 */ /* 0x000fe20000000023 */
[C---:B-----5:R-:W-:Y:S01]  /*bb30*/  IMAD.IADD R20, R11.reuse, 0x1, R20 ;  /* 0x000000010b147824 */ /* 0x060fe200078e0214 */
[----:B------:R-:W-:Y:S01]  /*bb40*/  PRMT R3, R11, 0x7632, R3 ;  /* 0x000076320b037816 */ /* 0x000fe20000000003 */
[----:B------:R-:W-:Y:S01]  /*bb50*/  IMAD.IADD R27, R32, 0x1, R27 ;  /* 0x00000001201b7824 */ /* 0x000fe200078e021b */
[----:B------:R-:W-:-:S02]  /*bb60*/  PRMT R0, R10, 0x7632, R0 ;  /* 0x000076320a007816 */ /* 0x000fc40000000000 */
[----:B------:R-:W-:Y:S01]  /*bb70*/  IADD3 R26, R35, R26, RZ ;  /* 0x0000001a231a7210 */ /* 0x000fe20007ffe0ff */
[----:B------:R-:W-:Y:S01]  /*bb80*/  IMAD.IADD R16, R3, 0x1, R16 ;  /* 0x0000000103107824 */ /* 0x000fe200078e0210 */
[----:B------:R-:W-:Y:S02]  /*bb90*/  IADD3 R21, R0, R21, RZ ;  /* 0x0000001500157210 */ /* 0x000fe40007ffe0ff */
[----:B------:R-:W-:Y:S02]  /*bba0*/  IADD3 R33, R6, R33, RZ ;  /* 0x0000002106217210 */ /* 0x000fe40007ffe0ff */
[----:B------:R-:W-:Y:S02]  /*bbb0*/  PRMT R3, R34, 0x7610, R3 ;  /* 0x0000761022037816 */ /* 0x000fe40000000003 */
[----:B------:R-:W-:Y:S02]  /*bbc0*/  PRMT R0, R36, 0x7610, R0 ;  /* 0x0000761024007816 */ /* 0x000fe40000000000 */
[----:B------:R-:W-:-:S02]  /*bbd0*/  IADD3 R28, R8, R28, RZ ;  /* 0x0000001c081c7210 */ /* 0x000fc40007ffe0ff */
[----:B------:R-:W-:Y:S01]  /*bbe0*/  IADD3 R25, R10, R25, RZ ;  /* 0x000000190a197210 */ /* 0x000fe20007ffe0ff */
[----:B------:R-:W-:Y:S06]  /*bbf0*/  @!P0 BRA `(.L_x_8157) ;  /* 0xfffffffc004c8947 */ /* 0x000fec000383ffff */
[----:B------:R-:W-:Y:S05]  /*bc00*/  BSYNC B1 ;  /* 0x0000000000017941 */ /* 0x000fea0003800000 */
.L_x_8156:
        /* <DEDUP_REMOVED lines=14> */
.L_x_8155:
[----:B------:R-:W-:Y:S05]  /*bcf0*/  BSYNC B0 ;  /* 0x0000000000007941 */ /* 0x000fea0003800000 */
.L_x_8154:
        /* <DEDUP_REMOVED lines=39> */
.L_x_8159:
[----:B------:R-:W-:Y:S05]  /*bf70*/  BSYNC B0 ;  /* 0x0000000000007941 */ /* 0x000fea0003800000 */
.L_x_8158:
[----:B------:R-:W-:Y:S04]  /*bf80*/  BSSY B0, `(.L_x_8160) ;  /* 0x0000020000007945 */ /* 0x000fe80003800000 */
        /* <DEDUP_REMOVED lines=13> */
[----:B------:R-:W-:Y:S02]  /*c060*/  IADD3 R29, R29, R40, RZ ;  /* 0x000000281d1d7210 */ /* 0x000fe40007ffe0ff */
[----:B------:R-:W-:-:S09]  /*c070*/  PRMT R33, R6, 0x7610, R33 ;  /* 0x0000761006217816 */ /* 0x000fd20000000021 */
[----:B------:R-:W-:Y:S05]  /*c080*/  @P0 BRA `(.L_x_8161) ;  /* 0x00000000003c0947 */ /* 0x000fea0003800000 */
[----:B------:R-:W-:Y:S01]  /*c090*/  IMAD.IADD R5, R5, 0x1, R14 ;  /* 0x0000000105057824 */ /* 0x000fe200078e020e */
[----:B------:R-:W-:Y:S01]  /*c0a0*/  IADD3 R9, R24, R9, RZ ;  /* 0x0000000918097210 */ /* 0x000fe20007ffe0ff */
[----:B------:R-:W-:Y:S01]  /*c0b0*/  IMAD.IADD R26, R26, 0x1, R43 ;  /* 0x000000011a1a7824 */ /* 0x000fe200078e022b */
[----:B------:R-:W-:Y:S01]  /*c0c0*/  IADD3 R28, R28, R41, RZ ;  /* 0x000000291c1c7210 */ /* 0x000fe20007ffe0ff */
[----:B------:R-:W-:Y:S01]  /*c0d0*/  IMAD.IADD R27, R27, 0x1, R42 ;  /* 0x000000011b1b7824 */ /* 0x000fe200078e022a */
[----:B------:R-:W-:Y:S02]  /*c0e0*/  ISETP.GE.U32.AND P0, PT, R5, R38, PT ;  /* 0x000000260500720c */ /* 0x000fe40003f06070 */
[----:B------:R-:W-:-:S11]  /*c0f0*/  PRMT R24, R9, 0x7610, R24 ;  /* 0x0000761009187816 */ /* 0x000fd60000000018 */
        /* <DEDUP_REMOVED lines=8> */
.L_x_8161:
[----:B------:R-:W-:Y:S05]  /*c180*/  BSYNC B0 ;  /* 0x0000000000007941 */ /* 0x000fea0003800000 */
.L_x_8160:
[----:B------:R-:W-:Y:S02]  /*c190*/  IADD3 R31, R24, R31, R12 ;  /* 0x0000001f181f7210 */ /* 0x000fe40007ffe00c */
[----:B------:R-:W-:Y:S02]  /*c1a0*/  IADD3 R26, R26, R30, R3 ;  /* 0x0000001e1a1a7210 */ /* 0x000fe40007ffe003 */
[----:B------:R-:W-:Y:S01]  /*c1b0*/  IADD3 R28, R28, R33, R13 ;  /* 0x000000211c1c7210 */ /* 0x000fe20007ffe00d */
[----:B------:R-:W-:Y:S01]  /*c1c0*/  IMAD.IADD R31, R31, 0x1, R20 ;  /* 0x000000011f1f7824 */ /* 0x000fe200078e0214 */
[----:B------:R-:W-:Y:S02]  /*c1d0*/  IADD3 R27, R27, R29, R0 ;  /* 0x0000001d1b1b7210 */ /* 0x000fe40007ffe000 */
[----:B------:R-:W-:Y:S01]  /*c1e0*/  IADD3 R26, R26, R21, RZ ;  /* 0x000000151a1a7210 */ /* 0x000fe20007ffe0ff */
[----:B------:R-:W-:Y:S01]  /*c1f0*/  IMAD.IADD R25, R28, 0x1, R25 ;  /* 0x000000011c197824 */ /* 0x000fe200078e0219 */
[----:B------:R-:W-:-:S02]  /*c200*/  IADD3 R16, R27, R16, RZ ;  /* 0x000000101b107210 */ /* 0x000fc40007ffe0ff */
[----:B------:R-:W-:Y:S02]  /*c210*/  PRMT R19, R31, 0x7610, R19 ;  /* 0x000076101f137816 */ /* 0x000fe40000000013 */
[----:B------:R-:W-:-:S07]  /*c220*/  PRMT R24, R26, 0x7610, R24 ;  /* 0x000076101a187816 */ /* 0x000fce0000000018 */
.L_x_8112:
[----:B------:R-:W-:Y:S05]  /*c230*/  BSYNC B6 ;  /* 0x0000000000067941 */ /* 0x000fea0003800000 */
.L_x_8111:
[----:B------:R-:W-:Y:S02]  /*c240*/  ULDC UR4, c[0x0][0x230] ;  /* 0x00008c0000047ab9 */ /* 0x000fe40000000800 */
[----:B------:R-:W-:-:S13]  /*c250*/  ISETP.NE.AND P0, PT, RZ, UR4, PT ;  /* 0x00000004ff007c0c */ /* 0x000fda000bf05270 */
[----:B------:R-:W-:Y:S05]  /*c260*/  @!P0 BRA `(.L_x_8162) ;  /* 0x0000000000988947 */ /* 0x000fea0003800000 */
[----:B------:R-:W1:Y:S01]  /*c270*/  S2R R4, SR_CgaCtaId ;  /* 0x0000000000047919 */ /* 0x000e620000008800 */
[----:B------:R-:W2:Y:S01]  /*c280*/  LDC R11, c[0x0][RZ] ;  /* 0x00000000ff0b7b82 */ /* 0x000ea20000000800 */
[----:B------:R-:W-:Y:S02]  /*c290*/  MOV R0, 0x400 ;  /* 0x0000040000007802 */ /* 0x000fe40000000f00 */
[----:B------:R-:W-:Y:S02]  /*c2a0*/  PRMT R6, R25, 0x5410, R24 ;  /* 0x0000541019067816 */ /* 0x000fe40000000018 */
[----:B------:R-:W-:Y:S02]  /*c2b0*/  IADD3 R3, R0, 0x10, RZ ;  /* 0x0000001000037810 */ /* 0x000fe40007ffe0ff */
[----:B------:R-:W-:Y:S01]  /*c2c0*/  PRMT R7, R19, 0x5410, R16 ;  /* 0x0000541013077816 */ /* 0x000fe20000000010 */
[----:B------:R-:W3:Y:S01]  /*c2d0*/  LDC R10, c[0x0][0x4] ;  /* 0x00000100ff0a7b82 */ /* 0x000ee20000000800 */
[----:B--2---:R-:W-:Y:S01]  /*c2e0*/  IMAD R0, R17, R11, R2 ;  /* 0x0000000b11007224 */ /* 0x004fe200078e0202 */
[----:B-1----:R-:W-:-:S02]  /*c2f0*/  LEA R3, R4, R3, 0x18 ;  /* 0x0000000304037211 */ /* 0x002fc400078ec0ff */
[----:B---3--:R-:W-:-:S03]  /*c300*/  SHF.R.U32.HI R4, RZ, 0x1, R10 ;  /* 0x00000001ff047819 */ /* 0x008fc6000001160a */
[----:B------:R-:W-:Y:S01]  /*c310*/  IMAD R0, R0, 0x8, R3 ;  /* 0x0000000800007824 */ /* 0x000fe200078e0203 */
[----:B------:R-:W-:-:S04]  /*c320*/  ISETP.NE.AND P0, PT, R4, RZ, PT ;  /* 0x000000ff0400720c */ /* 0x000fc80003f05270 */
[----:B------:R1:W-:Y:S09]  /*c330*/  STS.64 [R0], R6 ;  /* 0x0000000600007388 */ /* 0x0003f20000000a00 */
[----:B------:R-:W-:Y:S05]  /*c340*/  @!P0 BRA `(.L_x_8162) ;  /* 0x0000000000608947 */ /* 0x000fea0003800000 */
.L_x_8165:
[----:B------:R-:W-:Y:S01]  /*c350*/  IADD3 R5, R17, R4, RZ ;  /* 0x0000000411057210 */ /* 0x000fe20007ffe0ff */
[----:B------:R-:W-:Y:S05]  /*c360*/  WARPSYNC.ALL ;  /* 0x0000000000007948 */ /* 0x000fea0003800000 */
[----:B------:R-:W-:Y:S01]  /*c370*/  BAR.SYNC.DEFER_BLOCKING 0x0 ;  /* 0x0000000000007b1d */ /* 0x000fe20000010000 */
[----:B------:R-:W-:Y:S02]  /*c380*/  ISETP.GE.U32.AND P0, PT, R5, R10, PT ;  /* 0x0000000a0500720c */ /* 0x000fe40003f06070 */
[----:B------:R-:W-:Y:S02]  /*c390*/  ISETP.GT.AND P1, PT, R4, 0x1, PT ;  /* 0x000000010400780c */ /* 0x000fe40003f24270 */
[----:B------:R-:W-:Y:S01]  /*c3a0*/  ISETP.GE.U32.OR P0, PT, R17, R4, P0 ;  /* 0x000000041100720c */ /* 0x000fe20000706470 */
[----:B------:R-:W-:Y:S01]  /*c3b0*/  BSSY B0, `(.L_x_8163) ;  /* 0x000000f000007945 */ /* 0x000fe20003800000 */
[----:B-1----:R-:W-:-:S11]  /*c3c0*/  SHF.R.S32.HI R6, RZ, 0x1, R4 ;  /* 0x00000001ff067819 */ /* 0x002fd60000011404 */
[----:B------:R-:W-:Y:S05]  /*c3d0*/  @P0 BRA `(.L_x_8164) ;  /* 0x0000000000300947 */ /* 0x000fea0003800000 */
[----:B------:R-:W-:-:S04]  /*c3e0*/  IMAD R4, R5, R11, R2 ;  /* 0x0000000b05047224 */ /* 0x000fc800078e0202 */
[----:B------:R-:W-:-:S05]  /*c3f0*/  IMAD R4, R4, 0x8, R3 ;  /* 0x0000000804047824 */ /* 0x000fca00078e0203 */
[----:B------:R-:W1:Y:S02]  /*c400*/  LDS.64 R8, [R4] ;  /* 0x0000000004087984 */ /* 0x000e640000000a00 */
[----:B-1----:R-:W-:Y:S01]  /*c410*/  PRMT R7, R9, 0x7632, R7 ;  /* 0x0000763209077816 */ /* 0x002fe20000000007 */
[----:B------:R-:W-:Y:S01]  /*c420*/  IMAD.IADD R19, R19, 0x1, R9 ;  /* 0x0000000113137824 */ /* 0x000fe200078e0209 */
[----:B------:R-:W-:Y:S02]  /*c430*/  PRMT R5, R8, 0x7632, R5 ;  /* 0x0000763208057816 */ /* 0x000fe40000000005 */
[----:B------:R-:W-:Y:S01]  /*c440*/  IADD3 R25, R25, R8, RZ ;  /* 0x0000000819197210 */ /* 0x000fe20007ffe0ff */
[----:B------:R-:W-:Y:S01]  /*c450*/  IMAD.IADD R16, R16, 0x1, R7 ;  /* 0x0000000110107824 */ /* 0x000fe200078e0207 */
[----:B------:R-:W-:-:S04]  /*c460*/  IADD3 R24, R24, R5, RZ ;  /* 0x0000000518187210 */ /* 0x000fc80007ffe0ff */
[----:B------:R-:W-:Y:S02]  /*c470*/  PRMT R4, R25, 0x5410, R24 ;  /* 0x0000541019047816 */ /* 0x000fe40000000018 */
[----:B------:R-:W-:-:S05]  /*c480*/  PRMT R5, R19, 0x5410, R16 ;  /* 0x0000541013057816 */ /* 0x000fca0000000010 */
[----:B------:R1:W-:Y:S02]  /*c490*/  STS.64 [R0], R4 ;  /* 0x0000000400007388 */ /* 0x0003e40000000a00 */
.L_x_8164:
[----:B------:R-:W-:Y:S05]  /*c4a0*/  BSYNC B0 ;  /* 0x0000000000007941 */ /* 0x000fea0003800000 */
.L_x_8163:
[----:B-1----:R-:W-:Y:S01]  /*c4b0*/  MOV R4, R6 ;  /* 0x0000000600047202 */ /* 0x002fe20000000f00 */
[----:B------:R-:W-:Y:S06]  /*c4c0*/  @P1 BRA `(.L_x_8165) ;  /* 0xfffffffc00a01947 */ /* 0x000fec000383ffff */
.L_x_8162:
        /* <DEDUP_REMOVED lines=10> */
[----:B------:R-:W-:Y:S01]  /*c570*/  UIADD3 UR4, UR4, 0x10, URZ ;  /* 0x0000001004047890 */ /* 0x000fe2000fffe03f */
[----:B------:R-:W-:Y:S02]  /*c580*/  PRMT R6, R25, 0x5410, R24 ;  /* 0x0000541019067816 */ /* 0x000fe40000000018 */
[----:B------:R-:W-:Y:S01]  /*c590*/  PRMT R7, R19, 0x5410, R16 ;  /* 0x0000541013077816 */ /* 0x000fe20000000010 */
        /* <DEDUP_REMOVED lines=8> */
.L_x_8170:
        /* <DEDUP_REMOVED lines=18> */
.L_x_8169:
[----:B------:R-:W-:Y:S05]  /*c740*/  BSYNC B0 ;  /* 0x0000000000007941 */ /* 0x000fea0003800000 */
.L_x_8168:
[----:B------:R-:W-:-:S04]  /*c750*/  SHF.R.S32.HI R4, RZ, 0x1, R4 ;  /* 0x00000001ff047819 */ /* 0x000fc80000011404 */
[----:B------:R-:W-:-:S13]  /*c760*/  ISETP.GE.AND P0, PT, R4, 0x20, PT ;  /* 0x000000200400780c */ /* 0x000fda0003f06270 */
[----:B------:R-:W-:Y:S05]  /*c770*/  @P0 BRA `(.L_x_8170) ;  /* 0xfffffffc00a80947 */ /* 0x000fea000383ffff */
[----:B------:R-:W-:-:S07]  /*c780*/  IMAD.MOV.U32 R0, RZ, RZ, 0x20 ;  /* 0x00000020ff007424 */ /* 0x000fce00078e00ff */
.L_x_8167:
[----:B------:R-:W-:Y:S01]  /*c790*/  ISETP.GE.AND P0, PT, R0, 0x2, PT ;  /* 0x000000020000780c */ /* 0x000fe20003f06270 */
[----:B------:R-:W-:Y:S05]  /*c7a0*/  WARPSYNC.ALL ;  /* 0x0000000000007948 */ /* 0x000fea0003800000 */
[----:B------:R-:W-:Y:S07]  /*c7b0*/  BAR.SYNC.DEFER_BLOCKING 0x0 ;  /* 0x0000000000007b1d */ /* 0x000fee0000010000 */
[----:B------:R-:W-:Y:S05]  /*c7c0*/  @!P0 BRA `(.L_x_8166) ;  /* 0x0000000000488947 */ /* 0x000fea0003800000 */
[----:B-1----:R-:W-:-:S07]  /*c7d0*/  MOV R3, 0x1 ;  /* 0x0000000100037802 */ /* 0x002fce0000000f00 */
.L_x_8171:
[----:B------:R-:W-:Y:S02]  /*c7e0*/  PRMT R6, R24, 0x9910, RZ ;  /* 0x0000991018067816 */ /* 0x000fe400000000ff */
[----:B------:R-:W-:Y:S02]  /*c7f0*/  PRMT R10, R16, 0x9910, RZ ;  /* 0x00009910100a7816 */ /* 0x000fe400000000ff */
[----:B------:R-:W-:Y:S01]  /*c800*/  PRMT R4, R25, 0x9910, RZ ;  /* 0x0000991019047816 */ /* 0x000fe200000000ff */
[----:B------:R-:W1:Y:S01]  /*c810*/  SHFL.DOWN PT, R5, R6, R3, 0x1f ;  /* 0x08001f0306057589 */ /* 0x000e6200000e0000 */
[----:B------:R-:W-:-:S03]  /*c820*/  PRMT R8, R19, 0x9910, RZ ;  /* 0x0000991013087816 */ /* 0x000fc600000000ff */
[----:B------:R-:W2:Y:S04]  /*c830*/  SHFL.DOWN PT, R7, R10, R3, 0x1f ;  /* 0x08001f030a077589 */ /* 0x000ea800000e0000 */
[----:B------:R-:W3:Y:S04]  /*c840*/  SHFL.DOWN PT, R4, R4, R3, 0x1f ;  /* 0x08001f0304047589 */ /* 0x000ee800000e0000 */
[----:B------:R4:W5:Y:S02]  /*c850*/  SHFL.DOWN PT, R8, R8, R3, 0x1f ;  /* 0x08001f0308087589 */ /* 0x00096400000e0000 */
[----:B----4-:R-:W-:-:S02]  /*c860*/  IMAD.SHL.U32 R3, R3, 0x2, RZ ;  /* 0x0000000203037824 */ /* 0x010fc400078e00ff */
[----:B-1----:R-:W-:-:S03]  /*c870*/  IMAD.IADD R5, R5, 0x1, R24 ;  /* 0x0000000105057824 */ /* 0x002fc600078e0218 */
[----:B------:R-:W-:Y:S01]  /*c880*/  ISETP.GE.AND P0, PT, R3, R0, PT ;  /* 0x000000000300720c */ /* 0x000fe20003f06270 */
[----:B--2---:R-:W-:Y:S01]  /*c890*/  IMAD.IADD R7, R7, 0x1, R16 ;  /* 0x0000000107077824 */ /* 0x004fe200078e0210 */
[----:B------:R-:W-:Y:S02]  /*c8a0*/  PRMT R24, R5, 0x7610, R24 ;  /* 0x0000761005187816 */ /* 0x000fe40000000018 */
[----:B---3--:R-:W-:Y:S02]  /*c8b0*/  IADD3 R25, R4, R25, RZ ;  /* 0x0000001904197210 */ /* 0x008fe40007ffe0ff */
[----:B------:R-:W-:Y:S02]  /*c8c0*/  PRMT R16, R7, 0x7610, R16 ;  /* 0x0000761007107816 */ /* 0x000fe40000000010 */
[----:B-----5:R-:W-:-:S05]  /*c8d0*/  IADD3 R19, R8, R19, RZ ;  /* 0x0000001308137210 */ /* 0x020fca0007ffe0ff */
[----:B------:R-:W-:Y:S05]  /*c8e0*/  @!P0 BRA `(.L_x_8171) ;  /* 0xfffffffc00bc8947 */ /* 0x000fea000383ffff */
.L_x_8166:
[----:B-1----:R-:W1:Y:S01]  /*c8f0*/  LDC R3, c[0x0][0x3e8] ;  /* 0x0000fa00ff037b82 */ /* 0x002e620000000800 */
[----:B------:R-:W-:Y:S01]  /*c900*/  HFMA2.MMA R27, -RZ, RZ, 0, 0 ;  /* 0x00000000ff1b7435 */ /* 0x000fe200000001ff */
[----:B0-----:R-:W-:Y:S01]  /*c910*/  IMAD.MOV.U32 R28, RZ, RZ, RZ ;  /* 0x000000ffff1c7224 */ /* 0x001fe200078e00ff */
        /* <DEDUP_REMOVED lines=276> */
.L_x_8172:
        /* <DEDUP_REMOVED lines=278> */
.L_x_8173:
        /* <DEDUP_REMOVED lines=279> */
.L_x_8174:
        /* <DEDUP_REMOVED lines=277> */
.L_x_8175:
        /* <DEDUP_REMOVED lines=296> */
.L_x_8177:
        /* <DEDUP_REMOVED lines=277> */
.L_x_8178:
        /* <DEDUP_REMOVED lines=279> */
.L_x_8179:
        /* <DEDUP_REMOVED lines=277> */
.L_x_8180:
        /* <DEDUP_REMOVED lines=16> */
.L_x_8182:
[----:B------:R-:W-:Y:S05]  /*15610*/  BSYNC B0 ;  /* 0x0000000000007941 */ /* 0x000fea0003800000 */
.L_x_8181:
        /* <DEDUP_REMOVED lines=13> */
[----:B------:R0:W-:Y:S04]  /*156f0*/  STG.E.U16 desc[UR58][R14.64], R25 ;  /* 0x000000190e007986 */ /* 0x0001e8000c10153a */
[----:B------:R0:W-:Y:S04]  /*15700*/  STG.E.U16 desc[UR58][R14.64+0x2], R24 ;  /* 0x000002180e007986 */ /* 0x0001e8000c10153a */
[----:B------:R0:W-:Y:S04]  /*15710*/  STG.E.U16 desc[UR58][R14.64+0x4], R19 ;  /* 0x000004130e007986 */ /* 0x0001e8000c10153a */
[----:B------:R0:W-:Y:S02]  /*15720*/  STG.E.U16 desc[UR58][R14.64+0x6], R16 ;  /* 0x000006100e007986 */ /* 0x0001e4000c10153a */
.L_x_8184:
[----:B------:R-:W-:Y:S05]  /*15730*/  BSYNC B0 ;  /* 0x0000000000007941 */ /* 0x000fea0003800000 */
.L_x_8183:
        /* <DEDUP_REMOVED lines=35> */
.L_x_8186:
[----:B------:R-:W-:Y:S05]  /*15970*/  BSYNC B0 ;  /* 0x0000000000007941 */ /* 0x000fea0003800000 */
.L_x_8185:
        /* <DEDUP_REMOVED lines=17> */
[----:B------:R-:W-:Y:S01]  /*15a90*/  ULDC.U16 UR9, c[0x0][0x212] ;  /* 0x0000848000097ab9 */ /* 0x000fe20000000400 */
[----:B------:R-:W-:Y:S01]  /*15aa0*/  BSSY B0, `(.L_x_8187) ;  /* 0x0000041000007945 */ /* 0x000fe20003800000 */
[----:B------:R-:W-:-:S03]  /*15ab0*/  IMAD.U32 R27, RZ, RZ, UR9 ;  /* 0x00000009ff1b7e24 */ /* 0x000fc6000f8e00ff */
[----:B------:R-:W-:Y:S05]  /*15ac0*/  @!P0 BRA `(.L_x_8188) ;  /* 0x0000000000808947 */ /* 0x000fea0003800000 */
[----:B------:R-:W-:Y:S01]  /*15ad0*/  ULDC UR6, c[0x0][0x0] ;  /* 0x0000000000067ab9 */ /* 0x000fe20000000800 */
[----:B------:R-:W-:Y:S01]  /*15ae0*/  ULDC UR8, c[0x0][0x228] ;  /* 0x00008a0000087ab9 */ /* 0x000fe20000000800 */
[----:B------:R-:W-:Y:S01]  /*15af0*/  IMAD R3, R17, UR6, R2 ;  /* 0x0000000611037c24 */ /* 0x000fe2000f8e0202 */
[----:B0-----:R-:W-:Y:S01]  /*15b00*/  MOV R25, UR9 ;  /* 0x0000000900197c02 */ /* 0x001fe20008000f00 */
[----:B------:R-:W-:Y:S01]  /*15b10*/  IMAD.U32 R19, RZ, RZ, UR9 ;  /* 0x00000009ff137e24 */ /* 0x000fe2000f8e00ff */
[----:B------:R-:W-:Y:S02]  /*15b20*/  MOV R16, UR9 ;  /* 0x0000000900107c02 */ /* 0x000fe40008000f00 */
[----:B------:R-:W-:-:S13]  /*15b30*/  ISETP.GE.U32.AND P0, PT, R3, UR8, PT ;  /* 0x0000000803007c0c */ /* 0x000fda000bf06070 */
[----:B------:R-:W-:Y:S05]  /*15b40*/  @P0 BRA `(.L_x_8189) ;  /* 0x0000000000d80947 */ /* 0x000fea0003800000 */
[----:B------:R-:W-:Y:S01]  /*15b50*/  ULDC UR7, c[0x0][0x10] ;  /* 0x0000040000077ab9 */ /* 0x000fe20000000800 */
[----:B------:R-:W0:Y:S01]  /*15b60*/  LDC R24, c[0x0][0x4] ;  /* 0x00000100ff187b82 */ /* 0x000e220000000800 */
[----:B------:R-:W-:Y:S01]  /*15b70*/  BSSY B1, `(.L_x_8190) ;  /* 0x0000014000017945 */ /* 0x000fe20003800000 */
[----:B------:R-:W-:Y:S01]  /*15b80*/  IMAD.U32 R25, RZ, RZ, UR9 ;  /* 0x00000009ff197e24 */ /* 0x000fe2000f8e00ff */
[----:B------:R-:W-:Y:S01]  /*15b90*/  MOV R19, UR9 ;  /* 0x0000000900137c02 */ /* 0x000fe20008000f00 */
[----:B------:R-:W-:Y:S02]  /*15ba0*/  IMAD.U32 R16, RZ, RZ, UR9 ;  /* 0x00000009ff107e24 */ /* 0x000fe4000f8e00ff */
[----:B------:R-:W-:Y:S02]  /*15bb0*/  IMAD R0, R0, UR7, RZ ;  /* 0x0000000700007c24 */ /* 0x000fe4000f8e02ff */
[----:B0-----:R-:W-:-:S07]  /*15bc0*/  IMAD R24, R24, UR6, RZ ;  /* 0x0000000618187c24 */ /* 0x001fce000f8e02ff */
.L_x_8191:
[----:B------:R-:W0:Y:S01]  /*15bd0*/  LDC.64 R14, c[0x0][0x600] ;  /* 0x00018000ff0e7b82 */ /* 0x000e220000000a00 */
[----:B------:R-:W-:-:S05]  /*15be0*/  IADD3 R21, R0, R3, RZ ;  /* 0x0000000300157210 */ /* 0x000fca0007ffe0ff */
[----:B0-----:R-:W-:-:S05]  /*15bf0*/  IMAD.WIDE.U32 R14, R21, 0x8, R14 ;  /* 0x00000008150e7825 */ /* 0x001fca00078e000e */
[----:B------:R-:W2:Y:S04]  /*15c00*/  LDG.E.U16 R28, desc[UR58][R14.64] ;  /* 0x0000003a0e1c7981 */ /* 0x000ea8000c1e1500 */
[----:B------:R-:W3:Y:S04]  /*15c10*/  LDG.E.U16 R30, desc[UR58][R14.64+0x2] ;  /* 0x0000023a0e1e7981 */ /* 0x000ee8000c1e1500 */
[----:B------:R-:W4:Y:S04]  /*15c20*/  LDG.E.U16 R32, desc[UR58][R14.64+0x4] ;  /* 0x0000043a0e207981 */ /* 0x000f28000c1e1500 */
[----:B------:R-:W5:Y:S01]  /*15c30*/  LDG.E.U16 R21, desc[UR58][R14.64+0x6] ;  /* 0x0000063a0e157981 */ /* 0x000f62000c1e1500 */
[----:B------:R-:W-:-:S05]  /*15c40*/  IMAD.IADD R3, R24, 0x1, R3 ;  /* 0x0000000118037824 */ /* 0x000fca00078e0203 */
[----:B------:R-:W-:Y:S02]  /*15c50*/  ISETP.GE.U32.AND P0, PT, R3, UR8, PT ;  /* 0x0000000803007c0c */ /* 0x000fe4000bf06070 */
[----:B--2---:R-:W-:Y:S01]  /*15c60*/  IADD3 R27, R28, R27, RZ ;  /* 0x0000001b1c1b7210 */ /* 0x004fe20007ffe0ff */
[----:B---3--:R-:W-:Y:S01]  /*15c70*/  IMAD.IADD R25, R30, 0x1, R25 ;  /* 0x000000011e197824 */ /* 0x008fe200078e0219 */
[----:B----4-:R-:W-:Y:S01]  /*15c80*/  IADD3 R19, R32, R19, RZ ;  /* 0x0000001320137210 */ /* 0x010fe20007ffe0ff */
[----:B-----5:R-:W-:-:S08]  /*15c90*/  IMAD.IADD R16, R21, 0x1, R16 ;  /* 0x0000000115107824 */ /* 0x020fd000078e0210 */
[----:B------:R-:W-:Y:S05]  /*15ca0*/  @!P0 BRA `(.L_x_8191) ;  /* 0xfffffffc00c88947 */ /* 0x000fea000383ffff */
[----:B------:R-:W-:Y:S05]  /*15cb0*/  BSYNC B1 ;  /* 0x0000000000017941 */ /* 0x000fea0003800000 */
.L_x_8190:
[----:B------:R-:W-:Y:S05]  /*15cc0*/  BRA `(.L_x_8189) ;  /* 0x0000000000787947 */ /* 0x000fea0003800000 */
.L_x_8188:
[----:B------:R-:W-:Y:S01]  /*15cd0*/  ULDC UR7, c[0x0][0x228] ;  /* 0x00008a0000077ab9 */ /* 0x000fe20000000800 */
[----:B0-----:R-:W-:Y:S01]  /*15ce0*/  MOV R25, UR9 ;  /* 0x0000000900197c02 */ /* 0x001fe20008000f00 */
[----:B------:R-:W-:Y:S01]  /*15cf0*/  IMAD.U32 R19, RZ, RZ, UR9 ;  /* 0x00000009ff137e24 */ /* 0x000fe2000f8e00ff */
[----:B------:R-:W-:Y:S02]  /*15d00*/  ISETP.GE.U32.AND P0, PT, R17, UR7, PT ;  /* 0x0000000711007c0c */ /* 0x000fe4000bf06070 */
[----:B------:R-:W-:-:S11]  /*15d10*/  MOV R16, UR9 ;  /* 0x0000000900107c02 */ /* 0x000fd60008000f00 */
[----:B------:R-:W-:Y:S05]  /*15d20*/  @P0 BRA `(.L_x_8189) ;  /* 0x0000000000600947 */ /* 0x000fea0003800000 */
[----:B------:R-:W-:Y:S01]  /*15d30*/  ULDC UR6, c[0x0][0x10] ;  /* 0x0000040000067ab9 */ /* 0x000fe20000000800 */
[----:B------:R-:W0:Y:S01]  /*15d40*/  LDC R31, c[0x0][RZ] ;  /* 0x00000000ff1f7b82 */ /* 0x000e220000000800 */
[----:B------:R-:W-:Y:S01]  /*15d50*/  IMAD.U32 R25, RZ, RZ, UR9 ;  /* 0x00000009ff197e24 */ /* 0x000fe2000f8e00ff */
[----:B------:R-:W-:Y:S01]  /*15d60*/  MOV R19, UR9 ;  /* 0x0000000900137c02 */ /* 0x000fe20008000f00 */
[----:B------:R-:W-:Y:S01]  /*15d70*/  IMAD.U32 R16, RZ, RZ, UR9 ;  /* 0x00000009ff107e24 */ /* 0x000fe2000f8e00ff */
[----:B------:R-:W-:Y:S01]  /*15d80*/  MOV R3, R17 ;  /* 0x0000001100037202 */ /* 0x000fe20000000f00 */
[----:B------:R-:W-:-:S03]  /*15d90*/  IMAD R0, R0, UR6, RZ ;  /* 0x0000000600007c24 */ /* 0x000fc6000f8e02ff */
[----:B------:R-:W1:Y:S08]  /*15da0*/  LDC.64 R14, c[0x0][0x600] ;  /* 0x00018000ff0e7b82 */ /* 0x000e700000000a00 */
[----:B------:R-:W2:Y:S02]  /*15db0*/  LDC R34, c[0x0][0x4] ;  /* 0x00000100ff227b82 */ /* 0x000ea40000000800 */
.L_x_8192:
[----:B------:R-:W-:-:S04]  /*15dc0*/  IMAD.IADD R29, R0, 0x1, R3 ;  /* 0x00000001001d7824 */ /* 0x000fc800078e0203 */
[----:B0-----:R-:W-:-:S04]  /*15dd0*/  IMAD R29, R29, R31, R2 ;  /* 0x0000001f1d1d7224 */ /* 0x001fc800078e0202 */
[----:B-1----:R-:W-:-:S05]  /*15de0*/  IMAD.WIDE.U32 R28, R29, 0x8, R14 ;  /* 0x000000081d1c7825 */ /* 0x002fca00078e000e */
[----:B------:R-:W3:Y:S04]  /*15df0*/  LDG.E.U16 R24, desc[UR58][R28.64] ;  /* 0x0000003a1c187981 */ /* 0x000ee8000c1e1500 */
[----:B------:R-:W4:Y:S04]  /*15e00*/  LDG.E.U16 R30, desc[UR58][R28.64+0x2] ;  /* 0x0000023a1c1e7981 */ /* 0x000f28000c1e1500 */
[----:B------:R-:W5:Y:S04]  /*15e10*/  LDG.E.U16 R32, desc[UR58][R28.64+0x4] ;  /* 0x0000043a1c207981 */ /* 0x000f68000c1e1500 */
[----:B------:R-:W5:Y:S01]  /*15e20*/  LDG.E.U16 R21, desc[UR58][R28.64+0x6] ;  /* 0x0000063a1c157981 */ /* 0x000f62000c1e1500 */
[----:B--2---:R-:W-:-:S05]  /*15e30*/  IMAD.IADD R3, R34, 0x1, R3 ;  /* 0x0000000122037824 */ /* 0x004fca00078e0203 */
[----:B------:R-:W-:Y:S02]  /*15e40*/  ISETP.GE.U32.AND P0, PT, R3, UR7, PT ;  /* 0x0000000703007c0c */ /* 0x000fe4000bf06070 */
[----:B---3--:R-:W-:Y:S02]  /*15e50*/  IADD3 R24, R24, R27, RZ ;  /* 0x0000001b18187210 */ /* 0x008fe40007ffe0ff */
[----:B----4-:R-:W-:Y:S02]  /*15e60*/  IADD3 R25, R30, R25, RZ ;  /* 0x000000191e197210 */ /* 0x010fe40007ffe0ff */
[----:B------:R-:W-:Y:S01]  /*15e70*/  PRMT R27, R24, 0x7610, R27 ;  /* 0x00007610181b7816 */ /* 0x000fe2000000001b */
[----:B-----5:R-:W-:Y:S01]  /*15e80*/  IMAD.IADD R19, R32, 0x1, R19 ;  /* 0x0000000120137824 */ /* 0x020fe200078e0213 */
[----:B------:R-:W-:-:S05]  /*15e90*/  IADD3 R16, R21, R16, RZ ;  /* 0x0000001015107210 */ /* 0x000fca0007ffe0ff */
[----:B------:R-:W-:Y:S05]  /*15ea0*/  @!P0 BRA `(.L_x_8192) ;  /* 0xfffffffc00c48947 */ /* 0x000fea000383ffff */
.L_x_8189:
[----:B------:R-:W-:Y:S05]  /*15eb0*/  BSYNC B0 ;  /* 0x0000000000007941 */ /* 0x000fea0003800000 */
.L_x_8187:
[----:B------:R-:W0:Y:S01]  /*15ec0*/  LDC R3, c[0x0][RZ] ;  /* 0x00000000ff037b82 */ /* 0x000e220000000800 */
[----:B------:R-:W-:Y:S01]  /*15ed0*/  UIADD3 UR4, UR4, 0x10, URZ ;  /* 0x0000001004047890 */ /* 0x000fe2000fffe03f */
[----:B------:R-:W-:Y:S01]  /*15ee0*/  PRMT R14, R27, 0x5410, R25 ;  /* 0x000054101b0e7816 */ /* 0x000fe20000000019 */
[----:B------:R-:W-:Y:S01]  /*15ef0*/  ULDC UR6, c[0x0][0x4] ;  /* 0x0000010000067ab9 */ /* 0x000fe20000000800 */
[----:B------:R-:W-:Y:S01]  /*15f00*/  PRMT R15, R19, 0x5410, R16 ;  /* 0x00005410130f7816 */ /* 0x000fe20000000010 */
[----:B------:R-:W-:Y:S02]  /*15f10*/  ULEA UR4, UR5, UR4, 0x18 ;  /* 0x0000000405047291 */ /* 0x000fe4000f8ec03f */
[----:B------:R-:W-:-:S06]  /*15f20*/  USHF.R.U32.HI UR5, URZ, 0x1, UR6 ;  /* 0x000000013f057899 */ /* 0x000fcc0008011606 */
[----:B------:R-:W-:Y:S01]  /*15f30*/  ISETP.NE.AND P0, PT, RZ, UR5, PT ;  /* 0x00000005ff007c0c */ /* 0x000fe2000bf05270 */
[----:B0-----:R-:W-:-:S05]  /*15f40*/  IMAD R0, R17, R3, R2 ;  /* 0x0000000311007224 */ /* 0x001fca00078e0202 */
[----:B------:R-:W-:-:S05]  /*15f50*/  LEA R0, R0, UR4, 0x3 ;  /* 0x0000000400007c11 */ /* 0x000fca000f8e18ff */
[----:B------:R0:W-:Y:S02]  /*15f60*/  STS.64 [R0], R14 ;  /* 0x0000000e00007388 */ /* 0x0001e40000000a00 */
[----:B------:R-:W-:Y:S05]  /*15f70*/  @!P0 BRA `(.L_x_8193) ;  /* 0x0000000000648947 */ /* 0x000fea0003800000 */
[----:B0-----:R-:W-:-:S07]  /*15f80*/  IMAD.U32 R14, RZ, RZ, UR5 ;  /* 0x00000005ff0e7e24 */ /* 0x001fce000f8e00ff */
.L_x_8196:
        /* <DEDUP_REMOVED lines=10> */
[----:B------:R-:W0:Y:S02]  /*16030*/  LDS.64 R28, [R14] ;  /* 0x000000000e1c7984 */ /* 0x000e240000000a00 */
[----:B0-----:R-:W-:Y:S01]  /*16040*/  PRMT R24, R28, 0x7632, R24 ;  /* 0x000076321c187816 */ /* 0x001fe20000000018 */
[----:B------:R-:W-:Y:S01]  /*16050*/  IMAD.IADD R27, R27, 0x1, R28 ;  /* 0x000000011b1b7824 */ /* 0x000fe200078e021c */
[----:B------:R-:W-:Y:S02]  /*16060*/  PRMT R15, R29, 0x7632, R15 ;  /* 0x000076321d0f7816 */ /* 0x000fe4000000000f */
[----:B------:R-:W-:Y:S01]  /*16070*/  IADD3 R19, R19, R29, RZ ;  /* 0x0000001d13137210 */ /* 0x000fe20007ffe0ff */
[----:B------:R-:W-:Y:S01]  /*16080*/  IMAD.IADD R24, R25, 0x1, R24 ;  /* 0x0000000119187824 */ /* 0x000fe200078e0218 */
[----:B------:R-:W-:-:S04]  /*16090*/  IADD3 R16, R16, R15, RZ ;  /* 0x0000000f10107210 */ /* 0x000fc80007ffe0ff */
[----:B------:R-:W-:Y:S02]  /*160a0*/  PRMT R14, R27, 0x5410, R24 ;  /* 0x000054101b0e7816 */ /* 0x000fe40000000018 */
[----:B------:R-:W-:Y:S02]  /*160b0*/  PRMT R15, R19, 0x5410, R16 ;  /* 0x00005410130f7816 */ /* 0x000fe40000000010 */
[----:B------:R-:W-:-:S03]  /*160c0*/  PRMT R25, R24, 0x7610, R25 ;  /* 0x0000761018197816 */ /* 0x000fc60000000019 */
[----:B------:R0:W-:Y:S04]  /*160d0*/  STS.64 [R0], R14 ;  /* 0x0000000e00007388 */ /* 0x0001e80000000a00 */
.L_x_8195:
[----:B------:R-:W-:Y:S05]  /*160e0*/  BSYNC B0 ;  /* 0x0000000000007941 */ /* 0x000fea0003800000 */
.L_x_8194:
[----:B0-----:R-:W-:Y:S01]  /*160f0*/  IMAD.MOV.U32 R14, RZ, RZ, R21 ;  /* 0x000000ffff0e7224 */ /* 0x001fe200078e0015 */
[----:B------:R-:W-:Y:S06]  /*16100*/  @P2 BRA `(.L_x_8196) ;  /* 0xfffffffc00a02947 */ /* 0x000fec000383ffff */
.L_x_8193:
[----:B------:R-:W-:Y:S02]  /*16110*/  ULDC UR4, c[0x0][0x22c] ;  /* 0x00008b0000047ab9 */ /* 0x000fe40000000800 */
[----:B------:R-:W-:-:S13]  /*16120*/  ISETP.NE.AND P0, PT, RZ, UR4, PT ;  /* 0x00000004ff007c0c */ /* 0x000fda000bf05270 */
[----:B------:R-:W-:Y:S05]  /*16130*/  @!P0 BRA `(.L_x_8197) ;  /* 0x0000000000d88947 */ /* 0x000fea0003800000 */
[----:B------:R-:W-:Y:S02]  /*16140*/  ISETP.GT.AND P0, PT, R3, 0x20, PT ;  /* 0x000000200300780c */ /* 0x000fe40003f04270 */
[----:B0-----:R-:W-:-:S11]  /*16150*/  MOV R14, R3 ;  /* 0x00000003000e7202 */ /* 0x001fd60000000f00 */
[----:B------:R-:W-:Y:S05]  /*16160*/  @!P0 BRA `(.L_x_8198) ;  /* 0x00000000007c8947 */ /* 0x000fea0003800000 */
[----:B------:R-:W-:Y:S02]  /*16170*/  PRMT R28, R27, 0x5410, R25 ;  /* 0x000054101b1c7816 */ /* 0x000fe40000000019 */
[----:B------:R-:W-:Y:S02]  /*16180*/  PRMT R29, R19, 0x5410, R16 ;  /* 0x00005410131d7816 */ /* 0x000fe40000000010 */
[----:B------:R-:W-:-:S03]  /*16190*/  LEA.HI R14, R3, R3, RZ, 0x1 ;  /* 0x00000003030e7211 */ /* 0x000fc600078f08ff */
[----:B------:R0:W-:Y:S01]  /*161a0*/  STS.64 [R0], R28 ;  /* 0x0000001c00007388 */ /* 0x0001e20000000a00 */
[----:B------:R-:W-:Y:S01]  /*161b0*/  SHF.R.S32.HI R15, RZ, 0x1, R14 ;  /* 0x00000001ff0f7819 */ /* 0x000fe2000001140e */
[----:B------:R-:W-:-:S03]  /*161c0*/  IMAD.MOV.U32 R14, RZ, RZ, 0x20 ;  /* 0x00000020ff0e7424 */ /* 0x000fc600078e00ff */
[----:B------:R-:W-:-:S13]  /*161d0*/  ISETP.GE.AND P0, PT, R15, 0x20, PT ;  /* 0x000000200f00780c */ /* 0x000fda0003f06270 */
[----:B0-----:R-:W-:Y:S05]  /*161e0*/  @!P0 BRA `(.L_x_8198) ;  /* 0x00000000005c8947 */ /* 0x001fea0003800000 */
.L_x_8201:
[----:B------:R-:W-:Y:S01]  /*161f0*/  IADD3 R14, R2, R15, RZ ;  /* 0x0000000f020e7210 */ /* 0x000fe20007ffe0ff */
[----:B------:R-:W-:Y:S03]  /*16200*/  BAR.SYNC.DEFER_BLOCKING 0x0 ;  /* 0x0000000000007b1d */ /* 0x000fe60000010000 */
[----:B------:R-:W-:-:S03]  /*16210*/  ISETP.GE.U32.AND P0, PT, R14, R3, PT ;  /* 0x000000030e00720c */ /* 0x000fc60003f06070 */
[----:B------:R-:W-:Y:S01]  /*16220*/  BSSY B0, `(.L_x_8199) ;  /* 0x000000f000007945 */ /* 0x000fe20003800000 */
[----:B------:R-:W-:-:S13]  /*16230*/  ISETP.GE.U32.OR P0, PT, R2, R15, P0 ;  /* 0x0000000f0200720c */ /* 0x000fda0000706470 */
[----:B0-----:R-:W-:Y:S05]  /*16240*/  @P0 BRA `(.L_x_8200) ;  /* 0x0000000000300947 */ /* 0x001fea0003800000 */
[----:B------:R-:W-:-:S05]  /*16250*/  IMAD R14, R15, 0x8, R0 ;  /* 0x000000080f0e7824 */ /* 0x000fca00078e0200 */
        /* <DEDUP_REMOVED lines=11> */
.L_x_8200:
[----:B------:R-:W-:Y:S05]  /*16310*/  BSYNC B0 ;  /* 0x0000000000007941 */ /* 0x000fea0003800000 */
.L_x_8199:
[----:B------:R-:W-:-:S04]  /*16320*/  SHF.R.S32.HI R15, RZ, 0x1, R15 ;  /* 0x00000001ff0f7819 */ /* 0x000fc8000001140f */
[----:B------:R-:W-:-:S13]  /*16330*/  ISETP.GE.AND P0, PT, R15, 0x20, PT ;  /* 0x000000200f00780c */ /* 0x000fda0003f06270 */
[----:B------:R-:W-:Y:S05]  /*16340*/  @P0 BRA `(.L_x_8201) ;  /* 0xfffffffc00a80947 */ /* 0x000fea000383ffff */
[----:B------:R-:W-:-:S11]  /*16350*/  HFMA2.MMA R14, -RZ, RZ, 0, 1.9073486328125e-06 ;  /* 0x00000020ff0e7435 */ /* 0x000fd600000001ff */
.L_x_8198:
[----:B------:R-:W-:Y:S01]  /*16360*/  BAR.SYNC.DEFER_BLOCKING 0x0 ;  /* 0x0000000000007b1d */ /* 0x000fe20000010000 */
[----:B------:R-:W-:-:S13]  /*16370*/  ISETP.GE.AND P0, PT, R14, 0x2, PT ;  /* 0x000000020e00780c */ /* 0x000fda0003f06270 */
[----:B------:R-:W-:Y:S05]  /*16380*/  @!P0 BRA `(.L_x_8197) ;  /* 0x0000000000448947 */ /* 0x000fea0003800000 */
[----:B------:R-:W-:-:S07]  /*16390*/  IMAD.MOV.U32 R3, RZ, RZ, 0x1 ;  /* 0x00000001ff037424 */ /* 0x000fce00078e00ff */
.L_x_8202:
[----:B0-----:R-:W-:Y:S02]  /*163a0*/  PRMT R28, R16, 0x9910, RZ ;  /* 0x00009910101c7816 */ /* 0x001fe400000000ff */
[----:B------:R-:W-:Y:S02]  /*163b0*/  PRMT R0, R27, 0x9910, RZ ;  /* 0x000099101b007816 */ /* 0x000fe400000000ff */
[----:B------:R-:W-:Y:S01]  /*163c0*/  PRMT R2, R25, 0x9910, RZ ;  /* 0x0000991019027816 */ /* 0x000fe200000000ff */
[----:B------:R-:W0:Y:S01]  /*163d0*/  SHFL.DOWN PT, R15, R28, R3, 0x1f ;  /* 0x08001f031c0f7589 */ /* 0x000e2200000e0000 */
[----:B------:R-:W-:-:S03]  /*163e0*/  PRMT R24, R19, 0x9910, RZ ;  /* 0x0000991013187816 */ /* 0x000fc600000000ff */
[----:B------:R-:W1:Y:S04]  /*163f0*/  SHFL.DOWN PT, R0, R0, R3, 0x1f ;  /* 0x08001f0300007589 */ /* 0x000e6800000e0000 */
[----:B------:R-:W2:Y:S04]  /*16400*/  SHFL.DOWN PT, R2, R2, R3, 0x1f ;  /* 0x08001f0302027589 */ /* 0x000ea800000e0000 */
[----:B------:R3:W4:Y:S02]  /*16410*/  SHFL.DOWN PT, R24, R24, R3, 0x1f ;  /* 0x08001f0318187589 */ /* 0x00072400000e0000 */
[----:B---3--:R-:W-:-:S02]  /*16420*/  SHF.L.U32 R3, R3, 0x1, RZ ;  /* 0x0000000103037819 */ /* 0x008fc400000006ff */
[----:B0-----:R-:W-:Y:S02]  /*16430*/  IADD3 R15, R15, R16, RZ ;  /* 0x000000100f0f7210 */ /* 0x001fe40007ffe0ff */
[----:B------:R-:W-:Y:S01]  /*16440*/  ISETP.GE.AND P0, PT, R3, R14, PT ;  /* 0x0000000e0300720c */ /* 0x000fe20003f06270 */
[----:B-1----:R-:W-:Y:S01]  /*16450*/  IMAD.IADD R27, R0, 0x1, R27 ;  /* 0x00000001001b7824 */ /* 0x002fe200078e021b */
[----:B------:R-:W-:Y:S02]  /*16460*/  PRMT R16, R15, 0x7610, R16 ;  /* 0x000076100f107816 */ /* 0x000fe40000000010 */
[----:B--2---:R-:W-:Y:S01]  /*16470*/  IADD3 R25, R2, R25, RZ ;  /* 0x0000001902197210 */ /* 0x004fe20007ffe0ff */
[----:B----4-:R-:W-:-:S08]  /*16480*/  IMAD.IADD R19, R24, 0x1, R19 ;  /* 0x0000000118137824 */ /* 0x010fd000078e0213 */
[----:B------:R-:W-:Y:S05]  /*16490*/  @!P0 BRA `(.L_x_8202) ;  /* 0xfffffffc00c08947 */ /* 0x000fea000383ffff */
.L_x_8197:
        /* <DEDUP_REMOVED lines=9> */
[----:B0-----:R-:W2:Y:S04]  /*16530*/  LDG.E.U16 R0, desc[UR58][R4.64] ;  /* 0x0000003a04007981 */ /* 0x001ea8000c1e1500 */
[----:B------:R-:W3:Y:S04]  /*16540*/  LDG.E.U16 R6, desc[UR58][R4.64+0x4] ;  /* 0x0000043a04067981 */ /* 0x000ee8000c1e1500 */
[----:B------:R-:W4:Y:S04]  /*16550*/  LDG.E.U16 R2, desc[UR58][R4.64+0x2] ;  /* 0x0000023a04027981 */ /* 0x000f28000c1e1500 */
[----:B------:R-:W5:Y:S01]  /*16560*/  LDG.E.U16 R3, desc[UR58][R4.64+0x6] ;  /* 0x0000063a04037981 */ /* 0x000f62000c1e1500 */
[----:B--2---:R-:W-:-:S02]  /*16570*/  IMAD.IADD R0, R27, 0x1, R0 ;  /* 0x000000011b007824 */ /* 0x004fc400078e0200 */
[----:B---3--:R-:W-:Y:S01]  /*16580*/  IMAD.IADD R6, R19, 0x1, R6 ;  /* 0x0000000113067824 */ /* 0x008fe200078e0206 */
[----:B----4-:R-:W-:Y:S02]  /*16590*/  IADD3 R2, R25, R2, RZ ;  /* 0x0000000219027210 */ /* 0x010fe40007ffe0ff */
[----:B-----5:R-:W-:Y:S02]  /*165a0*/  IADD3 R3, R16, R3, RZ ;  /* 0x0000000310037210 */ /* 0x020fe40007ffe0ff */
[----:B------:R-:W-:Y:S02]  /*165b0*/  PRMT R27, R0, 0x7610, R27 ;  /* 0x00007610001b7816 */ /* 0x000fe4000000001b */
[----:B------:R-:W-:Y:S02]  /*165c0*/  PRMT R25, R2, 0x7610, R25 ;  /* 0x0000761002197816 */ /* 0x000fe40000000019 */
[----:B------:R-:W-:Y:S02]  /*165d0*/  PRMT R19, R6, 0x7610, R19 ;  /* 0x0000761006137816 */ /* 0x000fe40000000013 */
[----:B------:R-:W-:-:S07]  /*165e0*/  PRMT R16, R3, 0x7610, R16 ;  /* 0x0000761003107816 */ /* 0x000fce0000000010 */
.L_x_8204:
        /* <DEDUP_REMOVED lines=21> */
.L_x_8206:
        /* <DEDUP_REMOVED lines=22> */
.L_x_8207:
[----:B------:R-:W-:Y:S01]  /*168a0*/  ULDC.64 UR4, c[0x0][0x5e8] ;  /* 0x00017a0000047ab9 */ /* 0x000fe20000000a00 */
[----:B------:R-:W-:Y:S02]  /*168b0*/  ISETP.NE.AND P6, PT, R17, 0x1, PT ;  /* 0x000000011100780c */ /* 0x000fe40003fc5270 */
[----:B0-----:R-:W-:-:S04]  /*168c0*/  IADD3 R2, P0, R23, UR4, RZ ;  /* 0x0000000417027c10 */ /* 0x001fc8000ff1e0ff */
        /* <DEDUP_REMOVED lines=19> */
.L_x_8208:
        /* <DEDUP_REMOVED lines=22> */
.L_x_8209:
[----:B------:R-:W-:Y:S02]  /*16b60*/  ULDC.64 UR4, c[0x0][0x5e8] ;  /* 0x00017a0000047ab9 */ /* 0x000fe40000000a00 */
[----:B------:R-:W-:-:S04]  /*16b70*/  IADD3 R18, P0, R18, UR4, RZ ;  /* 0x0000000412127c10 */ /* 0x000fc8000ff1e0ff */
[----:B-1----:R-:W-:-:S05]  /*16b80*/  IADD3.X R19, RZ, UR5, RZ, P0, !PT ;  /* 0x00000005ff137c10 */ /* 0x002fca00087fe4ff */
[----:B------:R-:W-:Y:S01]  /*16b90*/  STG.E.U16 desc[UR58][R18.64], R16 ;  /* 0x0000001012007986 */ /* 0x000fe2000c10153a */
[----:B------:R-:W-:Y:S05]  /*16ba0*/  EXIT ;  /* 0x000000000000794d */ /* 0x000fea0003800000 */
.L_x_8205:
[----:B------:R-:W-:Y:S04]  /*16bb0*/  STG.E.U16 desc[UR58][R4.64], R27 ;  /* 0x0000001b04007986 */ /* 0x000fe8000c10153a */
[----:B------:R-:W-:Y:S04]  /*16bc0*/  STG.E.U16 desc[UR58][R4.64+0x2], R25 ;  /* 0x0000021904007986 */ /* 0x000fe8000c10153a */
[----:B------:R-:W-:Y:S04]  /*16bd0*/  STG.E.U16 desc[UR58][R4.64+0x4], R19 ;  /* 0x0000041304007986 */ /* 0x000fe8000c10153a */
[----:B------:R-:W-:Y:S01]  /*16be0*/  STG.E.U16 desc[UR58][R4.64+0x6], R16 ;  /* 0x0000061004007986 */ /* 0x000fe2000c10153a */
[----:B------:R-:W-:Y:S05]  /*16bf0*/  EXIT ;  /* 0x000000000000794d */ /* 0x000fea0003800000 */
.L_x_8203:
        /* <DEDUP_REMOVED lines=16> */
.L_x_8210:
        /* <DEDUP_REMOVED lines=21> */
.L_x_8212:
        /* <DEDUP_REMOVED lines=22> */
.L_x_8213:
        /* <DEDUP_REMOVED lines=22> */
.L_x_8214:
        /* <DEDUP_REMOVED lines=22> */
.L_x_8215:
[----:B------:R-:W-:Y:S02]  /*17270*/  ULDC.64 UR4, c[0x0][0x5e8] ;  /* 0x00017a0000047ab9 */ /* 0x000fe40000000a00 */
[----:B------:R-:W-:-:S04]  /*17280*/  IADD3 R18, P0, R18, UR4, RZ ;  /* 0x0000000412127c10 */ /* 0x000fc8000ff1e0ff */
[----:B-1----:R-:W-:-:S05]  /*17290*/  IADD3.X R19, RZ, UR5, RZ, P0, !PT ;  /* 0x00000005ff137c10 */ /* 0x002fca00087fe4ff */
[----:B------:R-:W-:Y:S01]  /*172a0*/  STG.E.U16 desc[UR58][R18.64], R16 ;  /* 0x0000001012007986 */ /* 0x000fe2000c10153a */
[----:B------:R-:W-:Y:S05]  /*172b0*/  EXIT ;  /* 0x000000000000794d */ /* 0x000fea0003800000 */
.L_x_8211:
[----:B------:R-:W-:Y:S04]  /*172c0*/  STG.E.U16 desc[UR58][R6.64], R27 ;  /* 0x0000001b06007986 */ /* 0x000fe8000c10153a */
[----:B------:R-:W-:Y:S04]  /*172d0*/  STG.E.U16 desc[UR58][R8.64], R25 ;  /* 0x0000001908007986 */ /* 0x000fe8000c10153a */
[----:B------:R-:W-:Y:S04]  /*172e0*/  STG.E.U16 desc[UR58][R10.64], R19 ;  /* 0x000000130a007986 */ /* 0x000fe8000c10153a */
[----:B------:R-:W-:Y:S01]  /*172f0*/  STG.E.U16 desc[UR58][R12.64], R16 ;  /* 0x000000100c007986 */ /* 0x000fe2000c10153a */
[----:B------:R-:W-:Y:S05]  /*17300*/  EXIT ;  /* 0x000000000000794d */ /* 0x000fea0003800000 */
.L_x_8176:
        /* <DEDUP_REMOVED lines=31> */
.L_x_8217:
        /* <DEDUP_REMOVED lines=21> */
.L_x_8219:
        /* <DEDUP_REMOVED lines=22> */
.L_x_8220:
        /* <DEDUP_REMOVED lines=18> */
[----:B------:R-:W-:Y:S01]  /*178d0*/  IMAD.MOV.U32 R12, RZ, RZ, 0x1 ;  /* 0x00000001ff0c7424 */ /* 0x000fe200078e00ff */
[----:B-1----:R-:W-:-:S07]  /*178e0*/  MOV R13, RZ ;  /* 0x000000ff000d7202 */ /* 0x002fce0000000f00 */
[----:B------:R-:W-:-:S07]  /*178f0*/  LEPC R20, `(.L_x_8221) ;  /* 0x000000001014794e */ /* 0x000fce0000000000 */
[----:B0-2---:R-:W-:Y:S05]  /*17900*/  CALL.ABS.NOINC R2 ;  /* 0x0000000002007343 */ /* 0x005fea0003c00000 */
.L_x_8221:
        /* <DEDUP_REMOVED lines=22> */
.L_x_8222:
[----:B------:R-:W-:Y:S02]  /*17a70*/  ULDC.64 UR4, c[0x0][0x5e8] ;  /* 0x00017a0000047ab9 */ /* 0x000fe40000000a00 */
[----:B------:R-:W-:-:S05]  /*17a80*/  IADD3 R18, P0, R18, UR4, RZ ;  /* 0x0000000412127c10 */ /* 0x000fca000ff1e0ff */
[----:B--2---:R-:W-:-:S05]  /*17a90*/  IMAD.X R19, RZ, RZ, UR5, P0 ;  /* 0x00000005ff137e24 */ /* 0x004fca00080e06ff */
[----:B------:R-:W-:Y:S01]  /*17aa0*/  STG.E.U16 desc[UR58][R18.64], R16 ;  /* 0x0000001012007986 */ /* 0x000fe2000c10153a */
[----:B------:R-:W-:Y:S05]  /*17ab0*/  EXIT ;  /* 0x000000000000794d */ /* 0x000fea0003800000 */
.L_x_8218:
[----:B------:R-:W-:Y:S04]  /*17ac0*/  STG.E.U16 desc[UR58][R4.64], R25 ;  /* 0x0000001904007986 */ /* 0x000fe8000c10153a */
[----:B------:R-:W-:Y:S04]  /*17ad0*/  STG.E.U16 desc[UR58][R4.64+0x2], R24 ;  /* 0x0000021804007986 */ /* 0x000fe8000c10153a */
[----:B------:R-:W-:Y:S04]  /*17ae0*/  STG.E.U16 desc[UR58][R4.64+0x4], R19 ;  /* 0x0000041304007986 */ /* 0x000fe8000c10153a */
[----:B------:R-:W-:Y:S01]  /*17af0*/  STG.E.U16 desc[UR58][R4.64+0x6], R16 ;  /* 0x0000061004007986 */ /* 0x000fe2000c10153a */
[----:B------:R-:W-:Y:S05]  /*17b00*/  EXIT ;  /* 0x000000000000794d */ /* 0x000fea0003800000 */
.L_x_8216:
        /* <DEDUP_REMOVED lines=8> */
[----:B--2---:R-:W-:Y:S01]  /*17b90*/  IMAD.IADD R2, R19, 0x1, R2 ;  /* 0x0000000113027824 */ /* 0x004fe200078e0202 */
[----:B---3--:R-:W-:-:S02]  /*17ba0*/  IADD3 R0, R25, R0, RZ ;  /* 0x0000000019007210 */ /* 0x008fc40007ffe0ff */
[----:B----4-:R-:W-:Y:S02]  /*17bb0*/  IADD3 R3, R24, R3, RZ ;  /* 0x0000000318037210 */ /* 0x010fe40007ffe0ff */
[----:B-----5:R-:W-:Y:S02]  /*17bc0*/  IADD3 R5, R16, R5, RZ ;  /* 0x0000000510057210 */ /* 0x020fe40007ffe0ff */
[----:B------:R-:W-:Y:S02]  /*17bd0*/  PRMT R25, R0, 0x7610, R25 ;  /* 0x0000761000197816 */ /* 0x000fe40000000019 */
[----:B------:R-:W-:Y:S02]  /*17be0*/  PRMT R24, R3, 0x7610, R24 ;  /* 0x0000761003187816 */ /* 0x000fe40000000018 */
[----:B------:R-:W-:Y:S02]  /*17bf0*/  PRMT R19, R2, 0x7610, R19 ;  /* 0x0000761002137816 */ /* 0x000fe40000000013 */
[----:B------:R-:W-:-:S07]  /*17c00*/  PRMT R16, R5, 0x7610, R16 ;  /* 0x0000761005107816 */ /* 0x000fce0000000010 */
.L_x_8223:
        /* <DEDUP_REMOVED lines=21> */
.L_x_8225:
        /* <DEDUP_REMOVED lines=22> */
.L_x_8226:
        /* <DEDUP_REMOVED lines=22> */
.L_x_8227:
        /* <DEDUP_REMOVED lines=22> */
.L_x_8228:
[----:B------:R-:W-:Y:S02]  /*18180*/  ULDC.64 UR4, c[0x0][0x5e8] ;  /* 0x00017a0000047ab9 */ /* 0x000fe40000000a00 */
[----:B------:R-:W-:-:S04]  /*18190*/  IADD3 R18, P0, R18, UR4, RZ ;  /* 0x0000000412127c10 */ /* 0x000fc8000ff1e0ff */
[----:B--2---:R-:W-:-:S05]  /*181a0*/  IADD3.X R19, RZ, UR5, RZ, P0, !PT ;  /* 0x00000005ff137c10 */ /* 0x004fca00087fe4ff */
[----:B------:R-:W-:Y:S01]  /*181b0*/  STG.E.U16 desc[UR58][R18.64], R16 ;  /* 0x0000001012007986 */ /* 0x000fe2000c10153a */
[----:B------:R-:W-:Y:S05]  /*181c0*/  EXIT ;  /* 0x000000000000794d */ /* 0x000fea0003800000 */
.L_x_8224:
[----:B------:R-:W-:Y:S04]  /*181d0*/  STG.E.U16 desc[UR58][R6.64], R25 ;  /* 0x0000001906007986 */ /* 0x000fe8000c10153a */
[----:B------:R-:W-:Y:S04]  /*181e0*/  STG.E.U16 desc[UR58][R8.64], R24 ;  /* 0x0000001808007986 */ /* 0x000fe8000c10153a */
[----:B------:R-:W-:Y:S04]  /*181f0*/  STG.E.U16 desc[UR58][R10.64], R19 ;  /* 0x000000130a007986 */ /* 0x000fe8000c10153a */
[----:B------:R-:W-:Y:S01]  /*18200*/  STG.E.U16 desc[UR58][R12.64], R16 ;  /* 0x000000100c007986 */ /* 0x000fe2000c10153a */
[----:B------:R-:W-:Y:S05]  /*18210*/  EXIT ;  /* 0x000000000000794d */ /* 0x000fea0003800000 */
.L_x_8229:
        /* <DEDUP_REMOVED lines=14> */
.L_x_9883:


//--------------------- .text._ZN2at6native13reduce_kernelILi512ELi1ENS0_8ReduceOpIlNS0_14func_wrapper_tIlZNS0_11sum_functorIlllEclERNS_14TensorIteratorEEUlllE_EEjlLi4ELi4EEEEEvT1_ --------------------------
	.section	.text._ZN2at6native13reduce_kernelILi512ELi1ENS0_8ReduceOpIlNS0_14func_wrapper_tIlZNS0_11sum_functorIlllEclERNS_14TensorIteratorEEUlllE_EEjlLi4ELi4EEEEEvT1_,"ax",@progbits
	.align	128
        .global         _ZN2at6native13reduce_kernelILi512ELi1ENS0_8ReduceOpIlNS0_14func_wrapper_tIlZNS0_11sum_functorIlllEclERNS_14TensorIteratorEEUlllE_EEjlLi4ELi4EEEEEvT1_
        .type           _ZN2at6native13reduce_kernelILi512ELi1ENS0_8ReduceOpIlNS0_14func_wrapper_tIlZNS0_11sum_functorIlllEclERNS_14TensorIteratorEEUlllE_EEjlLi4ELi4EEEEEvT1_,@function
        .size           _ZN2at6native13reduce_kernelILi512ELi1ENS0_8ReduceOpIlNS0_14func_wrapper_tIlZNS0_11sum_functorIlllEclERNS_14TensorIteratorEEUlllE_EEjlLi4ELi4EEEEEvT1_,(.L_x_9884 - _ZN2at6native13reduce_kernelILi512ELi1ENS0_8ReduceOpIlNS0_14func_wrapper_tIlZNS0_11sum_functorIlllEclERNS_14TensorIteratorEEUlllE_EEjlLi4ELi4EEEEEvT1_)
        .other          _ZN2at6native13reduce_kernelILi512ELi1ENS0_8ReduceOpIlNS0_14func_wrapper_tIlZNS0_11sum_functorIlllEclERNS_14TensorIteratorEEUlllE_EEjlLi4ELi4EEEEEvT1_,@"STO_CUDA_ENTRY STV_DEFAULT"
_ZN2at6native13reduce_kernelILi512ELi1ENS0_8ReduceOpIlNS0_14func_wrapper_tIlZNS0_11sum_functorIlllEclERNS_14TensorIteratorEEUlllE_EEjlLi4ELi4EEEEEvT1_:
.text._ZN2at6native13reduce_kernelILi512ELi1ENS0_8ReduceOpIlNS0_14func_wrapper_tIlZNS0_11sum_functorIlllEclERNS_14TensorIteratorEEUlllE_EEjlLi4ELi4EEEEEvT1_:
        /* <DEDUP_REMOVED lines=287> */
.L_x_8230:
        /* <DEDUP_REMOVED lines=52> */
.L_x_8239:
[----:B------:R-:W-:Y:S05]  /*1530*/  BSYNC B3 ;  /* 0x0000000000037941 */ /* 0x000fea0003800000 */
.L_x_8238:
        /* <DEDUP_REMOVED lines=9> */
[----:B--2---:R-:W-:-:S04]  /*15d0*/  IADD3 R17, P0, R6, UR4, RZ ;  /* 0x0000000406117c10 */ /* 0x004fc8000ff1e0ff */
[----:B------:R-:W-:-:S09]  /*15e0*/  IADD3.X R13, R7, UR5, RZ, P0, !PT ;  /* 0x00000005070d7c10 */ /* 0x000fd200087fe4ff */
.L_x_8237:
[----:B------:R-:W-:Y:S05]  /*15f0*/  BSYNC B2 ;  /* 0x0000000000027941 */ /* 0x000fea0003800000 */
.L_x_8236:
[C---:B------:R-:W-:Y:S02]  /*1600*/  IADD3 R3, P0, -R9.reuse, 0x4, RZ ;  /* 0x0000000409037810 */ /* 0x040fe40007f1e1ff */
[----:B------:R-:W-:Y:S02]  /*1610*/  IADD3 R12, R9, -0x4, R2 ;  /* 0xfffffffc090c7810 */ /* 0x000fe40007ffe002 */
[----:B------:R-:W-:Y:S02]  /*1620*/  LEA R14, P1, R3, R14, 0x3 ;  /* 0x0000000e030e7211 */ /* 0x000fe400078218ff */
[----:B------:R-:W-:-:S04]  /*1630*/  IADD3.X R4, RZ, -0x1, RZ, P0, !PT ;  /* 0xffffffffff047810 */ /* 0x000fc800007fe4ff */
[----:B------:R-:W-:-:S07]  /*1640*/  LEA.HI.X R15, R3, R15, R4, 0x3, P1 ;  /* 0x0000000f030f7211 */ /* 0x000fce00008f1c04 */
.L_x_8235:
[----:B------:R-:W-:Y:S05]  /*1650*/  BSYNC B1 ;  /* 0x0000000000017941 */ /* 0x000fea0003800000 */
.L_x_8234:
        /* <DEDUP_REMOVED lines=11> */
[----:B------:R-:W-:Y:S01]  /*1710*/  MOV R25, R16 ;  /* 0x0000001000197202 */ /* 0x000fe20000000f00 */
[----:B------:R-:W-:-:S07]  /*1720*/  IMAD.MOV.U32 R21, RZ, RZ, R18 ;  /* 0x000000ffff157224 */ /* 0x000fce00078e0012 */
.L_x_8242:
[----:B------:R-:W-:Y:S01]  /*1730*/  IMAD.WIDE.U32 R2, R27, 0x20, R14 ;  /* 0x000000201b027825 */ /* 0x000fe200078e000e */
[----:B------:R-:W-:-:S04]  /*1740*/  ULDC UR4, c[0x0][0x22c] ;  /* 0x00008b0000047ab9 */ /* 0x000fc80000000800 */
[----:B------:R-:W2:Y:S04]  /*1750*/  LDG.E.128 R4, desc[UR36][R2.64] ;  /* 0x0000002402047981 */ /* 0x000ea8000c1e1d00 */
[----:B------:R-:W3:Y:S01]  /*1760*/  LDG.E.128 R8, desc[UR36][R2.64+0x10] ;  /* 0x0000102402087981 */ /* 0x000ee2000c1e1d00 */
[----:B------:R-:W-:-:S04]  /*1770*/  IADD3 R27, R27, UR4, RZ ;  /* 0x000000041b1b7c10 */ /* 0x000fc8000fffe0ff */
[----:B------:R-:W-:-:S04]  /*1780*/  LEA R20, R27, 0x3, 0x2 ;  /* 0x000000031b147811 */ /* 0x000fc800078e10ff */
[----:B------:R-:W-:Y:S02]  /*1790*/  ISETP.GE.U32.AND P2, PT, R20, R12, PT ;  /* 0x0000000c1400720c */ /* 0x000fe40003f46070 */
[----:B--2---:R-:W-:Y:S02]  /*17a0*/  IADD3 R17, P3, R4, R17, RZ ;  /* 0x0000001104117210 */ /* 0x004fe40007f7e0ff */
[----:B------:R-:W-:Y:S02]  /*17b0*/  IADD3 R25, P4, R6, R25, RZ ;  /* 0x0000001906197210 */ /* 0x000fe40007f9e0ff */
[----:B---3--:R-:W-:Y:S01]  /*17c0*/  IADD3 R16, P5, R8, R16, RZ ;  /* 0x0000001008107210 */ /* 0x008fe20007fbe0ff */
[----:B------:R-:W-:Y:S01]  /*17d0*/  IMAD.X R13, R5, 0x1, R13, P3 ;  /* 0x00000001050d7824 */ /* 0x000fe200018e060d */
[----:B------:R-:W-:Y:S02]  /*17e0*/  IADD3 R23, P6, R10, R23, RZ ;  /* 0x000000170a177210 */ /* 0x000fe40007fde0ff */
[----:B------:R-:W-:Y:S01]  /*17f0*/  IADD3.X R21, R7, R21, RZ, P4, !PT ;  /* 0x0000001507157210 */ /* 0x000fe200027fe4ff */
[----:B------:R-:W-:Y:S01]  /*1800*/  IMAD.X R18, R9, 0x1, R18, P5 ;  /* 0x0000000109127824 */ /* 0x000fe200028e0612 */
[----:B------:R-:W-:Y:S01]  /*1810*/  IADD3.X R19, R11, R19, RZ, P6, !PT ;  /* 0x000000130b137210 */ /* 0x000fe200037fe4ff */
[----:B------:R-:W-:Y:S08]  /*1820*/  @!P2 BRA `(.L_x_8242) ;  /* 0xfffffffc00c0a947 */ /* 0x000ff0000383ffff */
.L_x_8241:
[----:B------:R-:W-:Y:S05]  /*1830*/  BSYNC B1 ;  /* 0x0000000000017941 */ /* 0x000fea0003800000 */
.L_x_8240:
        /* <DEDUP_REMOVED lines=8> */
.L_x_8244:
[----:B------:R-:W-:Y:S05]  /*18c0*/  BSYNC B1 ;  /* 0x0000000000017941 */ /* 0x000fea0003800000 */
.L_x_8243:
        /* <DEDUP_REMOVED lines=11> */
[----:B--2---:R-:W-:-:S05]  /*1980*/  IADD3 R17, P0, R14, R17, RZ ;  /* 0x000000110e117210 */ /* 0x004fca0007f1e0ff */
[----:B------:R-:W-:-:S08]  /*1990*/  IMAD.X R13, R15, 0x1, R13, P0 ;  /* 0x000000010f0d7824 */ /* 0x000fd000000e060d */
.L_x_8246:
[----:B------:R-:W-:Y:S05]  /*19a0*/  BSYNC B1 ;  /* 0x0000000000017941 */ /* 0x000fea0003800000 */
.L_x_8245:
[----:B------:R-:W-:-:S04]  /*19b0*/  IADD3 R16, P0, P1, R16, R25, R17 ;  /* 0x0000001910107210 */ /* 0x000fc8000791e011 */
[----:B------:R-:W-:Y:S02]  /*19c0*/  IADD3 R16, P2, R23, R16, RZ ;  /* 0x0000001017107210 */ /* 0x000fe40007f5e0ff */
[----:B------:R-:W-:-:S04]  /*19d0*/  IADD3.X R18, R18, R21, R13, P0, P1 ;  /* 0x0000001512127210 */ /* 0x000fc800007e240d */
[----:B------:R-:W-:Y:S01]  /*19e0*/  IADD3.X R17, R19, R18, RZ, P2, !PT ;  /* 0x0000001213117210 */ /* 0x000fe200017fe4ff */
[----:B------:R-:W-:Y:S06]  /*19f0*/  BRA `(.L_x_8232) ;  /* 0x0000009400807947 */ /* 0x000fec0003800000 */
.L_x_8233:
        /* <DEDUP_REMOVED lines=19> */
[----:B------:R-:W-:Y:S01]  /*1b30*/  MOV R7, R6 ;  /* 0x0000000600077202 */ /* 0x000fe20000000f00 */
[----:B------:R-:W-:Y:S01]  /*1b40*/  IMAD.MOV.U32 R21, RZ, RZ, R9 ;  /* 0x000000ffff157224 */ /* 0x000fe200078e0009 */
[----:B------:R-:W-:Y:S01]  /*1b50*/  MOV R26, R9 ;  /* 0x00000009001a7202 */ /* 0x000fe20000000f00 */
[----:B------:R-:W-:-:S07]  /*1b60*/  IMAD.MOV.U32 R23, RZ, RZ, R6 ;  /* 0x000000ffff177224 */ /* 0x000fce00078e0006 */
[----:B------:R-:W-:Y:S05]  /*1b70*/  @P0 BRA `(.L_x_8250) ;  /* 0x0000004000500947 */ /* 0x000fea0003800000 */
[----:B------:R-:W-:Y:S01]  /*1b80*/  BSSY B2, `(.L_x_8251) ;  /* 0x0000411000027945 */ /* 0x000fe20003800000 */
[----:B------:R-:W-:Y:S01]  /*1b90*/  ISETP.NE.AND P0, PT, R8, RZ, PT ;  /* 0x000000ff0800720c */ /* 0x000fe20003f05270 */
[----:B------:R-:W-:Y:S01]  /*1ba0*/  IMAD.MOV.U32 R21, RZ, RZ, R9 ;  /* 0x000000ffff157224 */ /* 0x000fe200078e0009 */
[-C--:B------:R-:W-:Y:S01]  /*1bb0*/  MOV R20, R9.reuse ;  /* 0x0000000900147202 */ /* 0x080fe20000000f00 */
[----:B------:R-:W-:Y:S01]  /*1bc0*/  IMAD.MOV.U32 R7, RZ, RZ, R6 ;  /* 0x000000ffff077224 */ /* 0x000fe200078e0006 */
[----:B------:R-:W-:Y:S02]  /*1bd0*/  MOV R26, R9 ;  /* 0x00000009001a7202 */ /* 0x000fe40000000f00 */
[----:B------:R-:W-:-:S07]  /*1be0*/  MOV R23, R6 ;  /* 0x0000000600177202 */ /* 0x000fce0000000f00 */
.L_x_8256:
        /* <DEDUP_REMOVED lines=288> */
.L_x_8252:
        /* <DEDUP_REMOVED lines=242> */
.L_x_8253:
        /* <DEDUP_REMOVED lines=244> */
.L_x_8254:
        /* <DEDUP_REMOVED lines=233> */
[----:B0-----:R-:W-:-:S05]  /*5ae0*/  @P1 IMAD.HI.U32 R8, R19, R8, R18 ;  /* 0x0000000813081227 */ /* 0x001fca00078e0012 */
[----:B------:R-:W-:Y:S01]  /*5af0*/  @P1 SHF.R.U32.HI R8, RZ, R9, R8 ;  /* 0x00000009ff081219 */ /* 0x000fe20000011608 */
[----:B------:R-:W-:-:S03]  /*5b00*/  IMAD.MOV R9, RZ, RZ, -R19 ;  /* 0x000000ffff097224 */ /* 0x000fc600078e0a13 */
[----:B------:R-:W-:Y:S01]  /*5b10*/  @P1 IADD3 R18, -R8, RZ, RZ ;  /* 0x000000ff08121210 */ /* 0x000fe20007ffe1ff */
[----:B------:R-:W-:Y:S01]  /*5b20*/  IMAD R9, R9, UR4, R22 ;  /* 0x0000000409097c24 */ /* 0x000fe2000f8e0216 */
[----:B------:R-:W0:Y:S03]  /*5b30*/  @P1 LDC R8, c[0x0][0x3f0] ;  /* 0x0000fc00ff081b82 */ /* 0x000e260000000800 */
[----:B-1----:R-:W-:Y:S02]  /*5b40*/  @P1 IMAD R19, R25, R18, R19 ;  /* 0x0000001219131224 */ /* 0x002fe400078e0213 */
[----:B------:R-:W-:-:S04]  /*5b50*/  IMAD R2, R9, UR25, R2 ;  /* 0x0000001909027c24 */ /* 0x000fc8000f8e0202 */
[----:B0-----:R-:W-:-:S07]  /*5b60*/  @P1 IMAD R2, R19, R8, R2 ;  /* 0x0000000813021224 */ /* 0x001fce00078e0202 */
.L_x_8255:
[----:B------:R-:W-:Y:S01]  /*5b70*/  LOP3.LUT R9, R2, 0xfffffff8, RZ, 0xc0, !PT ;  /* 0xfffffff802097812 */ /* 0x000fe200078ec0ff */
[----:B------:R-:W-:-:S03]  /*5b80*/  ULDC UR4, c[0x0][0x224] ;  /* 0x0000890000047ab9 */ /* 0x000fc60000000800 */
[----:B------:R-:W-:-:S05]  /*5b90*/  IADD3 R8, P1, R14, R9, RZ ;  /* 0x000000090e087210 */ /* 0x000fca0007f3e0ff */
[----:B------:R-:W-:-:S06]  /*5ba0*/  IMAD.X R9, RZ, RZ, R15, P1 ;  /* 0x000000ffff097224 */ /* 0x000fcc00008e060f */
[----:B------:R-:W2:Y:S01]  /*5bb0*/  LDG.E.64 R8, desc[UR36][R8.64] ;  /* 0x0000002408087981 */ /* 0x000ea2000c1e1b00 */
[----:B------:R-:W-:Y:S01]  /*5bc0*/  IADD3 R22, R5, R0, RZ ;  /* 0x0000000005167210 */ /* 0x000fe20007ffe0ff */
[----:B------:R-:W-:Y:S01]  /*5bd0*/  IMAD.U32 R2, RZ, RZ, UR4 ;  /* 0x00000004ff027e24 */ /* 0x000fe2000f8e00ff */
[----:B-----5:R-:W-:Y:S02]  /*5be0*/  IADD3 R21, P3, R12, R21, RZ ;  /* 0x000000150c157210 */ /* 0x020fe40007f7e0ff */
[----:B------:R-:W-:Y:S01]  /*5bf0*/  IADD3 R26, P2, R16, R26, RZ ;  /* 0x0000001a101a7210 */ /* 0x000fe20007f5e0ff */
[----:B------:R-:W-:Y:S01]  /*5c00*/  IMAD R5, R0, 0x3, R22 ;  /* 0x0000000300057824 */ /* 0x000fe200078e0216 */
[----:B------:R-:W-:Y:S01]  /*5c10*/  IADD3 R20, P4, R10, R20, RZ ;  /* 0x000000140a147210 */ /* 0x000fe20007f9e0ff */
[----:B------:R-:W-:Y:S01]  /*5c20*/  IMAD.X R6, R13, 0x1, R6, P3 ;  /* 0x000000010d067824 */ /* 0x000fe200018e0606 */
[----:B------:R-:W-:Y:S02]  /*5c30*/  IADD3.X R23, R17, R23, RZ, P2, !PT ;  /* 0x0000001711177210 */ /* 0x000fe400017fe4ff */
[----:B------:R-:W-:-:S02]  /*5c40*/  ISETP.GE.U32.AND P1, PT, R5, R2, PT ;  /* 0x000000020500720c */ /* 0x000fc40003f26070 */
[----:B------:R-:W-:Y:S02]  /*5c50*/  IADD3.X R7, R11, R7, RZ, P4, !PT ;  /* 0x000000070b077210 */ /* 0x000fe400027fe4ff */
[----:B--2---:R-:W-:-:S05]  /*5c60*/  IADD3 R3, P5, R8, R3, RZ ;  /* 0x0000000308037210 */ /* 0x004fca0007fbe0ff */
[----:B------:R-:W-:-:S04]  /*5c70*/  IMAD.X R4, R9, 0x1, R4, P5 ;  /* 0x0000000109047824 */ /* 0x000fc800028e0604 */
[----:B------:R-:W-:Y:S05]  /*5c80*/  @!P1 BRA `(.L_x_8256) ;  /* 0xffffffbc00d89947 */ /* 0x000fea000383ffff */
[----:B------:R-:W-:Y:S05]  /*5c90*/  BSYNC B2 ;  /* 0x0000000000027941 */ /* 0x000fea0003800000 */
.L_x_8251:
[----:B------:R-:W-:Y:S01]  /*5ca0*/  MOV R24, R8 ;  /* 0x0000000800187202 */ /* 0x000fe20000000f00 */
[----:B------:R-:W-:-:S07]  /*5cb0*/  IMAD.MOV.U32 R25, RZ, RZ, R9 ;  /* 0x000000ffff197224 */ /* 0x000fce00078e0009 */
.L_x_8250:
[----:B------:R-:W-:Y:S05]  /*5cc0*/  BSYNC B1 ;  /* 0x0000000000017941 */ /* 0x000fea0003800000 */
.L_x_8249:
        /* <DEDUP_REMOVED lines=280> */
.L_x_8259:
        /* <DEDUP_REMOVED lines=281> */
.L_x_8260:
        /* <DEDUP_REMOVED lines=281> */
.L_x_8261:
        /* <DEDUP_REMOVED lines=270> */
[----:B------:R-:W-:-:S03]  /*a250*/  ULDC UR4, c[0x0][0x3ec] ;  /* 0x0000fb0000047ab9 */ /* 0x000fc60000000800 */
[C---:B0-----:R-:W-:Y:S01]  /*a260*/  @P1 IMAD.HI.U32 R24, R9.reuse, R24, R8 ;  /* 0x0000001809181227 */ /* 0x041fe200078e0008 */
[----:B------:R-:W-:-:S04]  /*a270*/  IADD3 R8, -R9, RZ, RZ ;  /* 0x000000ff09087210 */ /* 0x000fc80007ffe1ff */
[----:B------:R-:W-:Y:S01]  /*a280*/  @P1 SHF.R.U32.HI R24, RZ, R25, R24 ;  /* 0x00000019ff181219 */ /* 0x000fe20000011618 */
[----:B------:R-:W-:Y:S02]  /*a290*/  IMAD R8, R8, UR6, R19 ;  /* 0x0000000608087c24 */ /* 0x000fe4000f8e0213 */
[----:B------:R-:W0:Y:S02]  /*a2a0*/  @P1 LDC R19, c[0x0][0x384] ;  /* 0x0000e100ff131b82 */ /* 0x000e240000000800 */
[----:B------:R-:W-:Y:S01]  /*a2b0*/  IMAD R5, R8, UR4, R5 ;  /* 0x0000000408057c24 */ /* 0x000fe2000f8e0205 */
[----:B------:R-:W-:-:S05]  /*a2c0*/  @P1 IADD3 R8, -R24, RZ, RZ ;  /* 0x000000ff18081210 */ /* 0x000fca0007ffe1ff */
[----:B0-----:R-:W-:Y:S02]  /*a2d0*/  @P1 IMAD R8, R19, R8, R9 ;  /* 0x0000000813081224 */ /* 0x001fe400078e0209 */
[----:B------:R-:W0:Y:S02]  /*a2e0*/  @P1 LDC R9, c[0x0][0x3f0] ;  /* 0x0000fc00ff091b82 */ /* 0x000e240000000800 */
[----:B0-----:R-:W-:-:S07]  /*a2f0*/  @P1 IMAD R5, R8, R9, R5 ;  /* 0x0000000908051224 */ /* 0x001fce00078e0205 */
.L_x_8262:
[----:B------:R-:W-:-:S04]  /*a300*/  LOP3.LUT R5, R5, 0xfffffff8, RZ, 0xc0, !PT ;  /* 0xfffffff805057812 */ /* 0x000fc800078ec0ff */
[----:B------:R-:W-:-:S05]  /*a310*/  IADD3 R8, P1, R14, R5, RZ ;  /* 0x000000050e087210 */ /* 0x000fca0007f3e0ff */
[----:B------:R-:W-:-:S05]  /*a320*/  IMAD.X R9, RZ, RZ, R15, P1 ;  /* 0x000000ffff097224 */ /* 0x000fca00008e060f */
[----:B------:R0:W5:Y:S03]  /*a330*/  LDG.E.64 R24, desc[UR36][R8.64] ;  /* 0x0000002408187981 */ /* 0x000166000c1e1b00 */
.L_x_8258:
[----:B------:R-:W-:Y:S05]  /*a340*/  BSYNC B1 ;  /* 0x0000000000017941 */ /* 0x000fea0003800000 */
.L_x_8257:
[----:B------:R-:W-:Y:S04]  /*a350*/  BSSY B1, `(.L_x_8263) ;  /* 0x0000013000017945 */ /* 0x000fe80003800000 */
[----:B------:R-:W-:Y:S05]  /*a360*/  @P0 BRA `(.L_x_8264) ;  /* 0x0000000000440947 */ /* 0x000fea0003800000 */
[----:B------:R-:W-:Y:S02]  /*a370*/  IADD3 R5, R22, R0, RZ ;  /* 0x0000000016057210 */ /* 0x000fe40007ffe0ff */
[----:B-----5:R-:W-:Y:S02]  /*a380*/  IADD3 R26, P1, R16, R26, RZ ;  /* 0x0000001a101a7210 */ /* 0x020fe40007f3e0ff */
[----:B------:R-:W-:Y:S02]  /*a390*/  ISETP.GE.U32.AND P0, PT, R5, R2, PT ;  /* 0x000000020500720c */ /* 0x000fe40003f06070 */
[----:B------:R-:W-:-:S11]  /*a3a0*/  IADD3.X R23, R17, R23, RZ, P1, !PT ;  /* 0x0000001711177210 */ /* 0x000fd60000ffe4ff */
[----:B------:R-:W-:Y:S05]  /*a3b0*/  @P0 BRA `(.L_x_8264) ;  /* 0x0000000000300947 */ /* 0x000fea0003800000 */
[----:B------:R-:W-:Y:S01]  /*a3c0*/  IMAD.IADD R5, R5, 0x1, R0 ;  /* 0x0000000105057824 */ /* 0x000fe200078e0200 */
[----:B------:R-:W-:-:S04]  /*a3d0*/  IADD3 R21, P2, R12, R21, RZ ;  /* 0x000000150c157210 */ /* 0x000fc80007f5e0ff */
[----:B------:R-:W-:Y:S02]  /*a3e0*/  ISETP.GE.U32.AND P0, PT, R5, R2, PT ;  /* 0x000000020500720c */ /* 0x000fe40003f06070 */
[----:B------:R-:W-:-:S11]  /*a3f0*/  IADD3.X R6, R13, R6, RZ, P2, !PT ;  /* 0x000000060d067210 */ /* 0x000fd600017fe4ff */
[----:B------:R-:W-:Y:S02]  /*a400*/  @!P0 IADD3 R5, R5, R0, RZ ;  /* 0x0000000005058210 */ /* 0x000fe40007ffe0ff */
[----:B------:R-:W-:Y:S02]  /*a410*/  @!P0 IADD3 R20, P3, R10, R20, RZ ;  /* 0x000000140a148210 */ /* 0x000fe40007f7e0ff */
[----:B------:R-:W-:-:S03]  /*a420*/  @!P0 ISETP.GE.U32.AND P1, PT, R5, R2, PT ;  /* 0x000000020500820c */ /* 0x000fc60003f26070 */
[----:B------:R-:W-:Y:S01]  /*a430*/  @!P0 IMAD.X R7, R11, 0x1, R7, P3 ;  /* 0x000000010b078824 */ /* 0x000fe200018e0607 */
[----:B------:R-:W-:Y:S02]  /*a440*/  @!P0 SEL R0, R24, RZ, !P1 ;  /* 0x000000ff18008207 */ /* 0x000fe40004800000 */
[----:B------:R-:W-:Y:S02]  /*a450*/  @!P0 SEL R25, R25, RZ, !P1 ;  /* 0x000000ff19198207 */ /* 0x000fe40004800000 */
[----:B------:R-:W-:-:S04]  /*a460*/  @!P0 IADD3 R3, P4, R0, R3, RZ ;  /* 0x0000000300038210 */ /* 0x000fc80007f9e0ff */
[----:B------:R-:W-:-:S09]  /*a470*/  @!P0 IADD3.X R4, R25, R4, RZ, P4, !PT ;  /* 0x0000000419048210 */ /* 0x000fd200027fe4ff */
.L_x_8264:
[----:B------:R-:W-:Y:S05]  /*a480*/  BSYNC B1 ;  /* 0x0000000000017941 */ /* 0x000fea0003800000 */
.L_x_8263:
[----:B-----5:R-:W-:-:S04]  /*a490*/  IADD3 R16, P0, P1, R20, R21, R26 ;  /* 0x0000001514107210 */ /* 0x020fc8000791e01a */
[----:B------:R-:W-:Y:S02]  /*a4a0*/  IADD3 R16, P2, R16, R3, RZ ;  /* 0x0000000310107210 */ /* 0x000fe40007f5e0ff */
[----:B------:R-:W-:-:S04]  /*a4b0*/  IADD3.X R7, R7, R6, R23, P0, P1 ;  /* 0x0000000607077210 */ /* 0x000fc800007e2417 */
[----:B------:R-:W-:Y:S01]  /*a4c0*/  IADD3.X R17, R7, R4, RZ, P2, !PT ;  /* 0x0000000407117210 */ /* 0x000fe200017fe4ff */
[----:B------:R-:W-:Y:S06]  /*a4d0*/  BRA `(.L_x_8232) ;  /* 0x0000000800c87947 */ /* 0x000fec0003800000 */
.L_x_8248:
        /* <DEDUP_REMOVED lines=8> */
[-C--:B------:R-:W-:Y:S01]  /*a560*/  MOV R5, R9.reuse ;  /* 0x0000000900057202 */ /* 0x080fe20000000f00 */
[----:B------:R-:W-:Y:S01]  /*a570*/  IMAD.MOV.U32 R8, RZ, RZ, R6 ;  /* 0x000000ffff087224 */ /* 0x000fe200078e0006 */
[----:B------:R-:W-:Y:S02]  /*a580*/  MOV R7, R9 ;  /* 0x0000000900077202 */ /* 0x000fe40000000f00 */
[----:B------:R-:W-:-:S07]  /*a590*/  MOV R20, R6 ;  /* 0x0000000600147202 */ /* 0x000fce0000000f00 */
.L_x_8267:
[-C--:B------:R-:W-:Y:S01]  /*a5a0*/  IADD3 R10, R0, R22.reuse, RZ ;  /* 0x00000016000a7210 */ /* 0x080fe20007ffe0ff */
[----:B------:R-:W-:-:S04]  /*a5b0*/  IMAD R13, R23, R22, RZ ;  /* 0x00000016170d7224 */ /* 0x000fc800078e02ff */
[----:B------:R-:W-:Y:S02]  /*a5c0*/  IMAD.IADD R12, R10, 0x1, R0 ;  /* 0x000000010a0c7824 */ /* 0x000fe400078e0200 */
[C---:B------:R-:W-:Y:S02]  /*a5d0*/  IMAD R11, R23.reuse, R10, RZ ;  /* 0x0000000a170b7224 */ /* 0x040fe400078e02ff */
[----:B------:R-:W-:Y:S01]  /*a5e0*/  IMAD R19, R23, R12, RZ ;  /* 0x0000000c17137224 */ /* 0x000fe200078e02ff */
[----:B------:R-:W-:Y:S01]  /*a5f0*/  IADD3 R21, R12, R0, RZ ;  /* 0x000000000c157210 */ /* 0x000fe20007ffe0ff */
[----:B------:R-:W-:-:S04]  /*a600*/  IMAD.WIDE.U32 R12, R13, 0x8, R14 ;  /* 0x000000080d0c7825 */ /* 0x000fc800078e000e */
[----:B------:R-:W-:Y:S02]  /*a610*/  IMAD R17, R23, R21, RZ ;  /* 0x0000001517117224 */ /* 0x000fe400078e02ff */
[--C-:B------:R-:W-:Y:S01]  /*a620*/  IMAD.WIDE.U32 R10, R11, 0x8, R14.reuse ;  /* 0x000000080b0a7825 */ /* 0x100fe200078e000e */
[----:B------:R-:W2:Y:S03]  /*a630*/  LDG.E.64 R12, desc[UR36][R12.64] ;  /* 0x000000240c0c7981 */ /* 0x000ea6000c1e1b00 */
        /* <DEDUP_REMOVED lines=8> */
[----:B--2---:R-:W-:Y:S02]  /*a6c0*/  IADD3 R9, P1, R12, R9, RZ ;  /* 0x000000090c097210 */ /* 0x004fe40007f3e0ff */
[----:B---3--:R-:W-:Y:S02]  /*a6d0*/  IADD3 R7, P2, R10, R7, RZ ;  /* 0x000000070a077210 */ /* 0x008fe40007f5e0ff */
[----:B----4-:R-:W-:Y:S02]  /*a6e0*/  IADD3 R3, P4, R16, R3, RZ ;  /* 0x0000000310037210 */ /* 0x010fe40007f9e0ff */
[----:B-----5:R-:W-:Y:S01]  /*a6f0*/  IADD3 R5, P3, R18, R5, RZ ;  /* 0x0000000512057210 */ /* 0x020fe20007f7e0ff */
[----:B------:R-:W-:Y:S01]  /*a700*/  IMAD.X R20, R13, 0x1, R20, P1 ;  /* 0x000000010d147824 */ /* 0x000fe200008e0614 */
[----:B------:R-:W-:Y:S01]  /*a710*/  IADD3.X R8, R11, R8, RZ, P2, !PT ;  /* 0x000000080b087210 */ /* 0x000fe200017fe4ff */
[----:B------:R-:W-:Y:S01]  /*a720*/  IMAD.X R4, R17, 0x1, R4, P4 ;  /* 0x0000000111047824 */ /* 0x000fe200020e0604 */
[----:B------:R-:W-:Y:S01]  /*a730*/  IADD3.X R6, R19, R6, RZ, P3, !PT ;  /* 0x0000000613067210 */ /* 0x000fe20001ffe4ff */
[----:B------:R-:W-:Y:S08]  /*a740*/  @!P0 BRA `(.L_x_8267) ;  /* 0xfffffffc00948947 */ /* 0x000ff0000383ffff */
[----:B------:R-:W-:Y:S05]  /*a750*/  BSYNC B2 ;  /* 0x0000000000027941 */ /* 0x000fea0003800000 */
.L_x_8266:
[----:B------:R-:W-:Y:S05]  /*a760*/  BSYNC B1 ;  /* 0x0000000000017941 */ /* 0x000fea0003800000 */
.L_x_8265:
        /* <DEDUP_REMOVED lines=23> */
.L_x_8269:
[----:B------:R-:W-:Y:S05]  /*a8e0*/  BSYNC B1 ;  /* 0x0000000000017941 */ /* 0x000fea0003800000 */
.L_x_8268:
[----:B------:R-:W-:Y:S04]  /*a8f0*/  BSSY B1, `(.L_x_8270) ;  /* 0x0000013000017945 */ /* 0x000fe80003800000 */
[----:B------:R-:W-:Y:S05]  /*a900*/  @P1 BRA `(.L_x_8271) ;  /* 0x0000000000441947 */ /* 0x000fea0003800000 */
[----:B0-----:R-:W-:Y:S02]  /*a910*/  IADD3 R15, R22, R0, RZ ;  /* 0x00000000160f7210 */ /* 0x001fe40007ffe0ff */
        /* <DEDUP_REMOVED lines=16> */
.L_x_8271:
[----:B------:R-:W-:Y:S05]  /*aa20*/  BSYNC B1 ;  /* 0x0000000000017941 */ /* 0x000fea0003800000 */
.L_x_8270:
[----:B-----5:R-:W-:-:S04]  /*aa30*/  IADD3 R16, P0, P1, R5, R7, R9 ;  /* 0x0000000705107210 */ /* 0x020fc8000791e009 */
[----:B------:R-:W-:Y:S02]  /*aa40*/  IADD3 R16, P2, R16, R3, RZ ;  /* 0x0000000310107210 */ /* 0x000fe40007f5e0ff */
[----:B------:R-:W-:-:S04]  /*aa50*/  IADD3.X R17, R6, R8, R20, P0, P1 ;  /* 0x0000000806117210 */ /* 0x000fc800007e2414 */
[----:B------:R-:W-:Y:S01]  /*aa60*/  IADD3.X R17, R17, R4, RZ, P2, !PT ;  /* 0x0000000411117210 */ /* 0x000fe200017fe4ff */
[----:B------:R-:W-:Y:S06]  /*aa70*/  BRA `(.L_x_8232) ;  /* 0x0000000400607947 */ /* 0x000fec0003800000 */
.L_x_8247:
        /* <DEDUP_REMOVED lines=19> */
.L_x_8274:
        /* <DEDUP_REMOVED lines=19> */
[----:B------:R-:W-:-:S02]  /*ace0*/  IADD3.X R9, R19, R9, RZ, P2, !PT ;  /* 0x0000000913097210 */ /* 0x000fc400017fe4ff */
[----:B------:R-:W-:Y:S01]  /*acf0*/  IADD3.X R8, R11, R8, RZ, P3, !PT ;  /* 0x000000080b087210 */ /* 0x000fe20001ffe4ff */
[----:B------:R-:W-:Y:S01]  /*ad00*/  IMAD.X R7, R13, 0x1, R7, P4 ;  /* 0x000000010d077824 */ /* 0x000fe200020e0607 */
[----:B------:R-:W-:Y:S07]  /*ad10*/  @!P0 BRA `(.L_x_8274) ;  /* 0xfffffffc00a48947 */ /* 0x000fee000383ffff */
[----:B------:R-:W-:Y:S05]  /*ad20*/  BSYNC B2 ;  /* 0x0000000000027941 */ /* 0x000fea0003800000 */
.L_x_8273:
[----:B------:R-:W-:Y:S05]  /*ad30*/  BSYNC B1 ;  /* 0x0000000000017941 */ /* 0x000fea0003800000 */
.L_x_8272:
        /* <DEDUP_REMOVED lines=19> */
.L_x_8276:
[----:B------:R-:W-:Y:S05]  /*ae70*/  BSYNC B1 ;  /* 0x0000000000017941 */ /* 0x000fea0003800000 */
.L_x_8275:
        /* <DEDUP_REMOVED lines=19> */
.L_x_8278:
[----:B------:R-:W-:Y:S05]  /*afb0*/  BSYNC B1 ;  /* 0x0000000000017941 */ /* 0x000fea0003800000 */
.L_x_8277:
[----:B------:R-:W-:-:S04]  /*afc0*/  IADD3 R4, P0, P1, R4, R5, R6 ;  /* 0x0000000504047210 */ /* 0x000fc8000791e006 */
[----:B-----5:R-:W-:Y:S02]  /*afd0*/  IADD3 R16, P2, R3, R4, RZ ;  /* 0x0000000403107210 */ /* 0x020fe40007f5e0ff */
[----:B------:R-:W-:-:S04]  /*afe0*/  IADD3.X R8, R8, R9, R20, P0, P1 ;  /* 0x0000000908087210 */ /* 0x000fc800007e2414 */
[----:B------:R-:W-:-:S07]  /*aff0*/  IADD3.X R17, R7, R8, RZ, P2, !PT ;  /* 0x0000000807117210 */ /* 0x000fce00017fe4ff */
.L_x_8232:
[----:B------:R-:W-:Y:S05]  /*b000*/  BSYNC B0 ;  /* 0x0000000000007941 */ /* 0x000fea0003800000 */
.L_x_8231:
        /* <DEDUP_REMOVED lines=18> */
.L_x_8280:
        /* <DEDUP_REMOVED lines=9> */
[----:B-1----:R-:W-:-:S04]  /*b1c0*/  @!P0 IADD3 R16, P1, R2, R16, RZ ;  /* 0x0000001002108210 */ /* 0x002fc80007f3e0ff */
[----:B------:R-:W-:-:S05]  /*b1d0*/  @!P0 IADD3.X R17, R3, R17, RZ, P1, !PT ;  /* 0x0000001103118210 */ /* 0x000fca0000ffe4ff */
[----:B------:R2:W-:Y:S01]  /*b1e0*/  @!P0 STS.64 [R5], R16 ;  /* 0x0000001005008388 */ /* 0x0005e20000000a00 */
[----:B------:R-:W-:Y:S02]  /*b1f0*/  ISETP.GT.AND P0, PT, R0, 0x1, PT ;  /* 0x000000010000780c */ /* 0x000fe40003f04270 */
[----:B------:R-:W-:-:S11]  /*b200*/  SHF.R.S32.HI R0, RZ, 0x1, R0 ;  /* 0x00000001ff007819 */ /* 0x000fd60000011400 */
[----:B--2---:R-:W-:Y:S05]  /*b210*/  @P0 BRA `(.L_x_8280) ;  /* 0xfffffffc00c40947 */ /* 0x004fea000383ffff */
.L_x_8279:
[----:B------:R-:W-:Y:S02]  /*b220*/  ULDC UR4, c[0x0][0x238] ;  /* 0x00008e0000047ab9 */ /* 0x000fe40000000800 */
[----:B------:R-:W-:-:S13]  /*b230*/  ISETP.NE.AND P0, PT, RZ, UR4, PT ;  /* 0x00000004ff007c0c */ /* 0x000fda000bf05270 */
[----:B------:R-:W-:Y:S05]  /*b240*/  @!P0 BRA `(.L_x_8281) ;  /* 0x0000000000b08947 */ /* 0x000fea0003800000 */
[----:B------:R-:W2:Y:S02]  /*b250*/  LDC R7, c[0x0][RZ] ;  /* 0x00000000ff077b82 */ /* 0x000ea40000000800 */
[----:B--2---:R-:W-:Y:S01]  /*b260*/  ISETP.GT.AND P0, PT, R7, 0x20, PT ;  /* 0x000000200700780c */ /* 0x004fe20003f04270 */
[----:B------:R-:W-:-:S12]  /*b270*/  IMAD.MOV.U32 R0, RZ, RZ, R7 ;  /* 0x000000ffff007224 */ /* 0x000fd800078e0007 */
        /* <DEDUP_REMOVED lines=12> */
[----:B------:R-:W-:-:S03]  /*b340*/  HFMA2.MMA R0, -RZ, RZ, 0, 1.9073486328125e-06 ;  /* 0x00000020ff007435 */ /* 0x000fc600000001ff */
[----:B------:R-:W-:-:S13]  /*b350*/  ISETP.GE.AND P0, PT, R2, 0x20, PT ;  /* 0x000000200200780c */ /* 0x000fda0003f06270 */
[----:B--2---:R-:W-:Y:S05]  /*b360*/  @!P0 BRA `(.L_x_8282) ;  /* 0x00000000003c8947 */ /* 0x004fea0003800000 */
[----:B------:R-:W-:-:S07]  /*b370*/  MOV R0, R2 ;  /* 0x0000000200007202 */ /* 0x000fce0000000f00 */
.L_x_8283:
        /* <DEDUP_REMOVED lines=8> */
[----:B-1----:R-:W-:-:S04]  /*b400*/  @!P0 IADD3 R16, P1, R2, R16, RZ ;  /* 0x0000001002108210 */ /* 0x002fc80007f3e0ff */
[----:B------:R-:W-:-:S05]  /*b410*/  @!P0 IADD3.X R17, R3, R17, RZ, P1, !PT ;  /* 0x0000001103118210 */ /* 0x000fca0000ffe4ff */
[----:B------:R1:W-:Y:S01]  /*b420*/  @!P0 STS.64 [R5], R16 ;  /* 0x0000001005008388 */ /* 0x0003e20000000a00 */
[----:B------:R-:W-:-:S13]  /*b430*/  ISETP.GE.AND P0, PT, R0, 0x20, PT ;  /* 0x000000200000780c */ /* 0x000fda0003f06270 */
[----:B-1----:R-:W-:Y:S05]  /*b440*/  @P0 BRA `(.L_x_8283) ;  /* 0xfffffffc00cc0947 */ /* 0x002fea000383ffff */
[----:B------:R-:W-:-:S07]  /*b450*/  IMAD.MOV.U32 R0, RZ, RZ, 0x20 ;  /* 0x00000020ff007424 */ /* 0x000fce00078e00ff */
.L_x_8282:
[----:B------:R-:W-:Y:S01]  /*b460*/  BAR.SYNC.DEFER_BLOCKING 0x0 ;  /* 0x0000000000007b1d */ /* 0x000fe20000010000 */
[----:B------:R-:W-:-:S13]  /*b470*/  ISETP.GE.AND P0, PT, R0, 0x2, PT ;  /* 0x000000020000780c */ /* 0x000fda0003f06270 */
[----:B------:R-:W-:Y:S05]  /*b480*/  @!P0 BRA `(.L_x_8281) ;  /* 0x0000000000208947 */ /* 0x000fea0003800000 */
[----:B------:R-:W-:-:S07]  /*b490*/  MOV R3, 0x1 ;  /* 0x0000000100037802 */ /* 0x000fce0000000f00 */
.L_x_8284:
[----:B-1----:R-:W1:Y:S04]  /*b4a0*/  SHFL.DOWN PT, R5, R16, R3, 0x1f ;  /* 0x08001f0310057589 */ /* 0x002e6800000e0000 */
[----:B------:R2:W3:Y:S02]  /*b4b0*/  SHFL.DOWN PT, R2, R17, R3, 0x1f ;  /* 0x08001f0311027589 */ /* 0x0004e400000e0000 */
[----:B--2---:R-:W-:-:S04]  /*b4c0*/  SHF.L.U32 R3, R3, 0x1, RZ ;  /* 0x0000000103037819 */ /* 0x004fc800000006ff */
[----:B------:R-:W-:Y:S02]  /*b4d0*/  ISETP.GE.AND P0, PT, R3, R0, PT ;  /* 0x000000000300720c */ /* 0x000fe40003f06270 */
[----:B-1----:R-:W-:-:S05]  /*b4e0*/  IADD3 R16, P1, R5, R16, RZ ;  /* 0x0000001005107210 */ /* 0x002fca0007f3e0ff */
[----:B---3--:R-:W-:-:S06]  /*b4f0*/  IMAD.X R17, R2, 0x1, R17, P1 ;  /* 0x0000000102117824 */ /* 0x008fcc00008e0611 */
[----:B------:R-:W-:Y:S05]  /*b500*/  @!P0 BRA `(.L_x_8284) ;  /* 0xfffffffc00e48947 */ /* 0x000fea000383ffff */
.L_x_8281:
        /* <DEDUP_REMOVED lines=277> */
.L_x_8285:
        /* <DEDUP_REMOVED lines=14> */
[----:B0-----:R-:W0:Y:S01]  /*c740*/  S2R R15, SR_TID.X ;  /* 0x00000000000f7919 */ /* 0x001e220000002100 */
        /* <DEDUP_REMOVED lines=283> */
.L_x_8287:
        /* <DEDUP_REMOVED lines=17> */
.L_x_8289:
[----:B0-----:R-:W-:Y:S05]  /*da10*/  BSYNC B0 ;  /* 0x0000000000007941 */ /* 0x001fea0003800000 */
.L_x_8288:
        /* <DEDUP_REMOVED lines=14> */
.L_x_8291:
[----:B------:R-:W-:Y:S05]  /*db00*/  BSYNC B0 ;  /* 0x0000000000007941 */ /* 0x000fea0003800000 */
.L_x_8290:
        /* <DEDUP_REMOVED lines=35> */
.L_x_8293:
[----:B------:R-:W-:Y:S05]  /*dd40*/  BSYNC B0 ;  /* 0x0000000000007941 */ /* 0x000fea0003800000 */
.L_x_8292:
        /* <DEDUP_REMOVED lines=32> */
.L_x_8298:
[----:B------:R-:W-:-:S05]  /*df50*/  IADD3 R9, R0, R11, RZ ;  /* 0x0000000b00097210 */ /* 0x000fca0007ffe0ff */
[----:B-1----:R-:W-:-:S06]  /*df60*/  IMAD.WIDE.U32 R8, R9, 0x8, R6 ;  /* 0x0000000809087825 */ /* 0x002fcc00078e0006 */
[----:B------:R-:W2:Y:S01]  /*df70*/  LDG.E.64 R8, desc[UR36][R8.64] ;  /* 0x0000002408087981 */ /* 0x000ea2000c1e1b00 */
[----:B------:R-:W-:-:S05]  /*df80*/  IMAD.IADD R11, R12, 0x1, R11 ;  /* 0x000000010c0b7824 */ /* 0x000fca00078e020b */
[----:B------:R-:W-:Y:S02]  /*df90*/  ISETP.GE.U32.AND P0, PT, R11, UR6, PT ;  /* 0x000000060b007c0c */ /* 0x000fe4000bf06070 */
[----:B--2---:R-:W-:-:S04]  /*dfa0*/  IADD3 R16, P2, R8, R16, RZ ;  /* 0x0000001008107210 */ /* 0x004fc80007f5e0ff */
[----:B------:R-:W-:-:S07]  /*dfb0*/  IADD3.X R17, R9, R17, RZ, P2, !PT ;  /* 0x0000001109117210 */ /* 0x000fce00017fe4ff */
[----:B------:R-:W-:Y:S05]  /*dfc0*/  @!P0 BRA `(.L_x_8298) ;  /* 0xfffffffc00e08947 */ /* 0x000fea000383ffff */
[----:B------:R-:W-:Y:S05]  /*dfd0*/  BSYNC B1 ;  /* 0x0000000000017941 */ /* 0x000fea0003800000 */
.L_x_8297:
[----:B------:R-:W-:Y:S05]  /*dfe0*/  BRA `(.L_x_8296) ;  /* 0x0000000000507947 */ /* 0x000fea0003800000 */
.L_x_8295:
        /* <DEDUP_REMOVED lines=10> */
.L_x_8299:
[----:B------:R-:W0:Y:S01]  /*e090*/  S2R R9, SR_TID.X ;  /* 0x0000000000097919 */ /* 0x000e220000002100 */
[----:B------:R-:W-:-:S04]  /*e0a0*/  IMAD.IADD R8, R0, 0x1, R11 ;  /* 0x0000000100087824 */ /* 0x000fc800078e020b */
[----:B0-----:R-:W-:-:S04]  /*e0b0*/  IMAD R9, R8, R13, R9 ;  /* 0x0000000d08097224 */ /* 0x001fc800078e0209 */
[----:B-1----:R-:W-:-:S06]  /*e0c0*/  IMAD.WIDE.U32 R8, R9, 0x8, R6 ;  /* 0x0000000809087825 */ /* 0x002fcc00078e0006 */
[----:B------:R-:W3:Y:S01]  /*e0d0*/  LDG.E.64 R8, desc[UR36][R8.64] ;  /* 0x0000002408087981 */ /* 0x000ee2000c1e1b00 */
[----:B--2---:R-:W-:-:S04]  /*e0e0*/  IADD3 R11, R12, R11, RZ ;  /* 0x0000000b0c0b7210 */ /* 0x004fc80007ffe0ff */
[----:B------:R-:W-:Y:S02]  /*e0f0*/  ISETP.GE.U32.AND P0, PT, R11, UR5, PT ;  /* 0x000000050b007c0c */ /* 0x000fe4000bf06070 */
[----:B---3--:R-:W-:-:S04]  /*e100*/  IADD3 R16, P2, R8, R16, RZ ;  /* 0x0000001008107210 */ /* 0x008fc80007f5e0ff */
[----:B------:R-:W-:-:S07]  /*e110*/  IADD3.X R17, R9, R17, RZ, P2, !PT ;  /* 0x0000001109117210 */ /* 0x000fce00017fe4ff */
[----:B------:R-:W-:Y:S05]  /*e120*/  @!P0 BRA `(.L_x_8299) ;  /* 0xfffffffc00d88947 */ /* 0x000fea000383ffff */
.L_x_8296:
[----:B------:R-:W-:Y:S05]  /*e130*/  BSYNC B0 ;  /* 0x0000000000007941 */ /* 0x000fea0003800000 */
.L_x_8294:
        /* <DEDUP_REMOVED lines=15> */
.L_x_8301:
        /* <DEDUP_REMOVED lines=9> */
[----:B0-----:R-:W-:-:S04]  /*e2c0*/  @!P0 IADD3 R16, P2, R8, R16, RZ ;  /* 0x0000001008108210 */ /* 0x001fc80007f5e0ff */
[----:B------:R-:W-:-:S05]  /*e2d0*/  @!P0 IADD3.X R17, R9, R17, RZ, P2, !PT ;  /* 0x0000001109118210 */ /* 0x000fca00017fe4ff */
[----:B------:R1:W-:Y:S01]  /*e2e0*/  @!P0 STS.64 [R6], R16 ;  /* 0x0000001006008388 */ /* 0x0003e20000000a00 */
[----:B------:R-:W-:Y:S02]  /*e2f0*/  ISETP.GT.AND P0, PT, R7, 0x1, PT ;  /* 0x000000010700780c */ /* 0x000fe40003f04270 */
[----:B------:R-:W-:-:S11]  /*e300*/  SHF.R.S32.HI R7, RZ, 0x1, R7 ;  /* 0x00000001ff077819 */ /* 0x000fd60000011407 */
[----:B-1----:R-:W-:Y:S05]  /*e310*/  @P0 BRA `(.L_x_8301) ;  /* 0xfffffffc00c40947 */ /* 0x002fea000383ffff */
.L_x_8300:
        /* <DEDUP_REMOVED lines=11> */
.L_x_8304:
        /* <DEDUP_REMOVED lines=8> */
[----:B0-----:R-:W-:-:S04]  /*e450*/  @!P0 IADD3 R16, P2, R8, R16, RZ ;  /* 0x0000001008108210 */ /* 0x001fc80007f5e0ff */
[----:B------:R-:W-:-:S05]  /*e460*/  @!P0 IADD3.X R17, R9, R17, RZ, P2, !PT ;  /* 0x0000001109118210 */ /* 0x000fca00017fe4ff */
[----:B------:R1:W-:Y:S01]  /*e470*/  @!P0 STS.64 [R6], R16 ;  /* 0x0000001006008388 */ /* 0x0003e20000000a00 */
[----:B------:R-:W-:-:S13]  /*e480*/  ISETP.GE.AND P0, PT, R7, 0x20, PT ;  /* 0x000000200700780c */ /* 0x000fda0003f06270 */
[----:B-1----:R-:W-:Y:S05]  /*e490*/  @P0 BRA `(.L_x_8304) ;  /* 0xfffffffc00cc0947 */ /* 0x002fea000383ffff */
[----:B------:R-:W-:-:S07]  /*e4a0*/  IMAD.MOV.U32 R7, RZ, RZ, 0x20 ;  /* 0x00000020ff077424 */ /* 0x000fce00078e00ff */
.L_x_8303:
[----:B------:R-:W-:Y:S01]  /*e4b0*/  BAR.SYNC.DEFER_BLOCKING 0x0 ;  /* 0x0000000000007b1d */ /* 0x000fe20000010000 */
[----:B------:R-:W-:-:S13]  /*e4c0*/  ISETP.GE.AND P0, PT, R7, 0x2, PT ;  /* 0x000000020700780c */ /* 0x000fda0003f06270 */
[----:B------:R-:W-:Y:S05]  /*e4d0*/  @!P0 BRA `(.L_x_8302) ;  /* 0x0000000000208947 */ /* 0x000fea0003800000 */
[----:B------:R-:W-:-:S07]  /*e4e0*/  MOV R0, 0x1 ;  /* 0x0000000100007802 */ /* 0x000fce0000000f00 */
.L_x_8305:
[----:B------:R-:W1:Y:S04]  /*e4f0*/  SHFL.DOWN PT, R9, R16, R0, 0x1f ;  /* 0x08001f0010097589 */ /* 0x000e6800000e0000 */
[----:B0-----:R0:W2:Y:S02]  /*e500*/  SHFL.DOWN PT, R6, R17, R0, 0x1f ;  /* 0x08001f0011067589 */ /* 0x0010a400000e0000 */
[----:B0-----:R-:W-:-:S04]  /*e510*/  SHF.L.U32 R0, R0, 0x1, RZ ;  /* 0x0000000100007819 */ /* 0x001fc800000006ff */
[----:B------:R-:W-:Y:S02]  /*e520*/  ISETP.GE.AND P0, PT, R0, R7, PT ;  /* 0x000000070000720c */ /* 0x000fe40003f06270 */
[----:B-1----:R-:W-:-:S05]  /*e530*/  IADD3 R16, P2, R9, R16, RZ ;  /* 0x0000001009107210 */ /* 0x002fca0007f5e0ff */
[----:B--2---:R-:W-:-:S06]  /*e540*/  IMAD.X R17, R6, 0x1, R17, P2 ;  /* 0x0000000106117824 */ /* 0x004fcc00010e0611 */
[----:B------:R-:W-:Y:S05]  /*e550*/  @!P0 BRA `(.L_x_8305) ;  /* 0xfffffffc00e48947 */ /* 0x000fea000383ffff */
.L_x_8302:
        /* <DEDUP_REMOVED lines=10> */
[----:B0-----:R-:W-:-:S04]  /*e600*/  IADD3 R16, P0, R4, R16, RZ ;  /* 0x0000001004107210 */ /* 0x001fc80007f1e0ff */
[----:B------:R-:W-:-:S09]  /*e610*/  IADD3.X R17, R5, R17, RZ, P0, !PT ;  /* 0x0000001105117210 */ /* 0x000fd200007fe4ff */
.L_x_8307:
        /* <DEDUP_REMOVED lines=20> */
.L_x_8309:
[----:B------:R-:W-:Y:S02]  /*e760*/  ULDC.64 UR4, c[0x0][0x5f8] ;  /* 0x00017e0000047ab9 */ /* 0x000fe40000000a00 */
[----:B------:R-:W-:-:S04]  /*e770*/  IADD3 R18, P0, R18, UR4, RZ ;  /* 0x0000000412127c10 */ /* 0x000fc8000ff1e0ff */
[----:B------:R-:W-:-:S05]  /*e780*/  IADD3.X R19, RZ, UR5, RZ, P0, !PT ;  /* 0x00000005ff137c10 */ /* 0x000fca00087fe4ff */
[----:B------:R-:W-:Y:S01]  /*e790*/  STG.E.64 desc[UR36][R18.64], R16 ;  /* 0x0000001012007986 */ /* 0x000fe2000c101b24 */
[----:B------:R-:W-:Y:S05]  /*e7a0*/  EXIT ;  /* 0x000000000000794d */ /* 0x000fea0003800000 */
.L_x_8308:
[----:B------:R-:W-:Y:S01]  /*e7b0*/  STG.E.64 desc[UR36][R2.64], R16 ;  /* 0x0000001002007986 */ /* 0x000fe2000c101b24 */
[----:B------:R-:W-:Y:S05]  /*e7c0*/  EXIT ;  /* 0x000000000000794d */ /* 0x000fea0003800000 */
.L_x_8306:
[----:B------:R-:W-:Y:S01]  /*e7d0*/  ISETP.NE.AND P0, PT, RZ, UR38, PT ;  /* 0x00000026ff007c0c */ /* 0x000fe2000bf05270 */
[----:B------:R-:W-:Y:S02]  /*e7e0*/  ULDC.U8 UR4, c[0x0][0x629] ;  /* 0x00018a4000047ab9 */ /* 0x000fe40000000000 */
[----:B------:R-:W-:-:S10]  /*e7f0*/  ISETP.NE.AND P1, PT, RZ, UR4, PT ;  /* 0x00000004ff007c0c */ /* 0x000fd4000bf25270 */
[----:B------:R-:W-:Y:S05]  /*e800*/  @!P0 BRA `(.L_x_8310) ;  /* 0x00000000000c8947 */ /* 0x000fea0003800000 */
[----:B------:R-:W0:Y:S02]  /*e810*/  LDG.E.64 R2, desc[UR36][R4.64] ;  /* 0x0000002404027981 */ /* 0x000e24000c1e1b00 */
[----:B0-----:R-:W-:-:S05]  /*e820*/  IADD3 R16, P0, R2, R16, RZ ;  /* 0x0000001002107210 */ /* 0x001fca0007f1e0ff */
[----:B------:R-:W-:-:S08]  /*e830*/  IMAD.X R17, R3, 0x1, R17, P0 ;  /* 0x0000000103117824 */ /* 0x000fd000000e0611 */
.L_x_8310:
        /* <DEDUP_REMOVED lines=8> */
[----:B------:R-:W-:Y:S01]  /*e8c0*/  HFMA2.MMA R8, -RZ, RZ, 0, 4.4763088226318359375e-05 ;  /* 0x000002efff087435 */ /* 0x000fe200000001ff */
[----:B------:R-:W-:Y:S01]  /*e8d0*/  MOV R5, UR5 ;  /* 0x0000000500057c02 */ /* 0x000fe20008000f00 */
[----:B------:R-:W1:Y:S01]  /*e8e0*/  LDC.64 R2, c[0x4][R2] ;  /* 0x0100000002027b82 */ /* 0x000e620000000a00 */
[----:B------:R-:W-:Y:S01]  /*e8f0*/  ULDC.64 UR4, c[0x4][0x7b8] ;  /* 0x0101ee0000047ab9 */ /* 0x000fe20000000a00 */
[----:B------:R-:W-:Y:S01]  /*e900*/  MOV R10, UR6 ;  /* 0x00000006000a7c02 */ /* 0x000fe20008000f00 */
[----:B0-----:R-:W-:Y:S01]  /*e910*/  IMAD.U32 R6, RZ, RZ, UR4 ;  /* 0x00000004ff067e24 */ /* 0x001fe2000f8e00ff */
[----:B------:R-:W-:Y:S01]  /*e920*/  MOV R7, UR5 ;  /* 0x0000000500077c02 */ /* 0x000fe20008000f00 */
[----:B------:R-:W-:Y:S01]  /*e930*/  IMAD.U32 R11, RZ, RZ, UR7 ;  /* 0x00000007ff0b7e24 */ /* 0x000fe2000f8e00ff */
[----:B------:R-:W-:Y:S01]  /*e940*/  MOV R12, 0x1 ;  /* 0x00000001000c7802 */ /* 0x000fe20000000f00 */
[----:B------:R-:W-:-:S07]  /*e950*/  IMAD.MOV.U32 R13, RZ, RZ, RZ ;  /* 0x000000ffff0d7224 */ /* 0x000fce00078e00ff */
[----:B------:R-:W-:-:S07]  /*e960*/  LEPC R20, `(.L_x_8312) ;  /* 0x000000001014794e */ /* 0x000fce0000000000 */
[----:B-1----:R-:W-:Y:S05]  /*e970*/  CALL.ABS.NOINC R2 ;  /* 0x0000000002007343 */ /* 0x002fea0003c00000 */
.L_x_8312:
[----:B------:R-:W-:Y:S02]  /*e980*/  ULDC.64 UR4, c[0x0][0x5f8] ;  /* 0x00017e0000047ab9 */ /* 0x000fe40000000a00 */
[----:B------:R-:W-:-:S04]  /*e990*/  IADD3 R18, P0, R18, UR4, RZ ;  /* 0x0000000412127c10 */ /* 0x000fc8000ff1e0ff */
[----:B------:R-:W-:-:S05]  /*e9a0*/  IADD3.X R19, RZ, UR5, RZ, P0, !PT ;  /* 0x00000005ff137c10 */ /* 0x000fca00087fe4ff */
[----:B------:R-:W-:Y:S01]  /*e9b0*/  STG.E.64 desc[UR36][R18.64], R16 ;  /* 0x0000001012007986 */ /* 0x000fe2000c101b24 */
[----:B------:R-:W-:Y:S05]  /*e9c0*/  EXIT ;  /* 0x000000000000794d */ /* 0x000fea0003800000 */
.L_x_8311:
[----:B------:R-:W-:Y:S01]  /*e9d0*/  STG.E.64 desc[UR36][R4.64], R16 ;  /* 0x0000001004007986 */ /* 0x000fe2000c101b24 */
[----:B------:R-:W-:Y:S05]  /*e9e0*/  EXIT ;  /* 0x000000000000794d */ /* 0x000fea0003800000 */
.L_x_8286:
        /* <DEDUP_REMOVED lines=22> */
[----:B--2---:R-:W-:-:S04]  /*eb50*/  IADD3 R16, P0, R4, R16, RZ ;  /* 0x0000001004107210 */ /* 0x004fc80007f1e0ff */
[----:B------:R-:W-:-:S09]  /*eb60*/  IADD3.X R17, R5, R17, RZ, P0, !PT ;  /* 0x0000001105117210 */ /* 0x000fd200007fe4ff */
.L_x_8314:
        /* <DEDUP_REMOVED lines=15> */
[----:B0-----:R-:W-:Y:S01]  /*ec60*/  IMAD.MOV.U32 R8, RZ, RZ, 0x2ef ;  /* 0x000002efff087424 */ /* 0x001fe200078e00ff */
[----:B------:R-:W-:-:S02]  /*ec70*/  MOV R11, UR7 ;  /* 0x00000007000b7c02 */ /* 0x000fc40008000f00 */
[----:B------:R-:W-:-:S07]  /*ec80*/  MOV R13, RZ ;  /* 0x000000ff000d7202 */ /* 0x000fce0000000f00 */
[----:B------:R-:W-:-:S07]  /*ec90*/  LEPC R20, `(.L_x_8316) ;  /* 0x000000001014794e */ /* 0x000fce0000000000 */
[----:B-1----:R-:W-:Y:S05]  /*eca0*/  CALL.ABS.NOINC R2 ;  /* 0x0000000002007343 */ /* 0x002fea0003c00000 */
.L_x_8316:
[----:B------:R-:W-:Y:S02]  /*ecb0*/  ULDC.64 UR4, c[0x0][0x5f8] ;  /* 0x00017e0000047ab9 */ /* 0x000fe40000000a00 */
[----:B------:R-:W-:-:S05]  /*ecc0*/  IADD3 R18, P0, R18, UR4, RZ ;  /* 0x0000000412127c10 */ /* 0x000fca000ff1e0ff */
[----:B------:R-:W-:-:S05]  /*ecd0*/  IMAD.X R19, RZ, RZ, UR5, P0 ;  /* 0x00000005ff137e24 */ /* 0x000fca00080e06ff */
[----:B------:R-:W-:Y:S01]  /*ece0*/  STG.E.64 desc[UR36][R18.64], R16 ;  /* 0x0000001012007986 */ /* 0x000fe2000c101b24 */
[----:B------:R-:W-:Y:S05]  /*ecf0*/  EXIT ;  /* 0x000000000000794d */ /* 0x000fea0003800000 */
.L_x_8315:
[----:B------:R-:W-:Y:S01]  /*ed00*/  STG.E.64 desc[UR36][R2.64], R16 ;  /* 0x0000001002007986 */ /* 0x000fe2000c101b24 */
[----:B------:R-:W-:Y:S05]  /*ed10*/  EXIT ;  /* 0x000000000000794d */ /* 0x000fea0003800000 */
.L_x_8313:
[----:B------:R-:W-:Y:S01]  /*ed20*/  ISETP.NE.AND P0, PT, RZ, UR38, PT ;  /* 0x00000026ff007c0c */ /* 0x000fe2000bf05270 */
[----:B------:R-:W-:Y:S02]  /*ed30*/  ULDC.U8 UR4, c[0x0][0x629] ;  /* 0x00018a4000047ab9 */ /* 0x000fe40000000000 */
[----:B------:R-:W-:-:S10]  /*ed40*/  ISETP.NE.AND P1, PT, RZ, UR4, PT ;  /* 0x00000004ff007c0c */ /* 0x000fd4000bf25270 */
[----:B------:R-:W-:Y:S05]  /*ed50*/  @!P0 BRA `(.L_x_8317) ;  /* 0x00000000000c8947 */ /* 0x000fea0003800000 */
[----:B------:R-:W2:Y:S02]  /*ed60*/  LDG.E.64 R2, desc[UR36][R4.64] ;  /* 0x0000002404027981 */ /* 0x000ea4000c1e1b00 */
[----:B--2---:R-:W-:-:S04]  /*ed70*/  IADD3 R16, P0, R2, R16, RZ ;  /* 0x0000001002107210 */ /* 0x004fc80007f1e0ff */
[----:B------:R-:W-:-:S09]  /*ed80*/  IADD3.X R17, R3, R17, RZ, P0, !PT ;  /* 0x0000001103117210 */ /* 0x000fd200007fe4ff */
.L_x_8317:
        /* <DEDUP_REMOVED lines=20> */
.L_x_8319:
[----:B------:R-:W-:Y:S02]  /*eed0*/  ULDC.64 UR4, c[0x0][0x5f8] ;  /* 0x00017e0000047ab9 */ /* 0x000fe40000000a00 */
[----:B------:R-:W-:-:S04]  /*eee0*/  IADD3 R18, P0, R18, UR4, RZ ;  /* 0x0000000412127c10 */ /* 0x000fc8000ff1e0ff */
[----:B------:R-:W-:-:S05]  /*eef0*/  IADD3.X R19, RZ, UR5, RZ, P0, !PT ;  /* 0x00000005ff137c10 */ /* 0x000fca00087fe4ff */
[----:B------:R-:W-:Y:S01]  /*ef00*/  STG.E.64 desc[UR36][R18.64], R16 ;  /* 0x0000001012007986 */ /* 0x000fe2000c101b24 */
[----:B------:R-:W-:Y:S05]  /*ef10*/  EXIT ;  /* 0x000000000000794d */ /* 0x000fea0003800000 */
.L_x_8318:
[----:B------:R-:W-:Y:S01]  /*ef20*/  STG.E.64 desc[UR36][R4.64], R16 ;  /* 0x0000001004007986 */ /* 0x000fe2000c101b24 */
[----:B------:R-:W-:Y:S05]  /*ef30*/  EXIT ;  /* 0x000000000000794d */ /* 0x000fea0003800000 */
.L_x_8320:
        /* <DEDUP_REMOVED lines=12> */
.L_x_9884:


//--------------------- .text._ZN2at6native13reduce_kernelILi256ELi2ENS0_8ReduceOpIlNS0_14func_wrapper_tIlZNS0_11sum_functorIlllEclERNS_14TensorIteratorEEUlllE_EEjlLi4ELi4EEEEEvT1_ --------------------------
	.section	.text._ZN2at6native13reduce_kernelILi256ELi2ENS0_8ReduceOpIlNS0_14func_wrapper_tIlZNS0_11sum_functorIlllEclERNS_14TensorIteratorEEUlllE_EEjlLi4ELi4EEEEEvT1_,"ax",@progbits
	.align	128
        .global         _ZN2at6native13reduce_kernelILi256ELi2ENS0_8ReduceOpIlNS0_14func_wrapper_tIlZNS0_11sum_functorIlllEclERNS_14TensorIteratorEEUlllE_EEjlLi4ELi4EEEEEvT1_
        .type           _ZN2at6native13reduce_kernelILi256ELi2ENS0_8ReduceOpIlNS0_14func_wrapper_tIlZNS0_11sum_functorIlllEclERNS_14TensorIteratorEEUlllE_EEjlLi4ELi4EEEEEvT1_,@function
        .size           _ZN2at6native13reduce_kernelILi256ELi2ENS0_8ReduceOpIlNS0_14func_wrapper_tIlZNS0_11sum_functorIlllEclERNS_14TensorIteratorEEUlllE_EEjlLi4ELi4EEEEEvT1_,(.L_x_9885 - _ZN2at6native13reduce_kernelILi256ELi2ENS0_8ReduceOpIlNS0_14func_wrapper_tIlZNS0_11sum_functorIlllEclERNS_14TensorIteratorEEUlllE_EEjlLi4ELi4EEEEEvT1_)
        .other          _ZN2at6native13reduce_kernelILi256ELi2ENS0_8ReduceOpIlNS0_14func_wrapper_tIlZNS0_11sum_functorIlllEclERNS_14TensorIteratorEEUlllE_EEjlLi4ELi4EEEEEvT1_,@"STO_CUDA_ENTRY STV_DEFAULT"
_ZN2at6native13reduce_kernelILi256ELi2ENS0_8ReduceOpIlNS0_14func_wrapper_tIlZNS0_11sum_functorIlllEclERNS_14TensorIteratorEEUlllE_EEjlLi4ELi4EEEEEvT1_:
.text._ZN2at6native13reduce_kernelILi256ELi2ENS0_8ReduceOpIlNS0_14func_wrapper_tIlZNS0_11sum_functorIlllEclERNS_14TensorIteratorEEUlllE_EEjlLi4ELi4EEEEEvT1_:
        /* <DEDUP_REMOVED lines=288> */
.L_x_8321:
        /* <DEDUP_REMOVED lines=44> */
.L_x_8325:
        /* <DEDUP_REMOVED lines=27> */
.L_x_8331:
[----:B------:R-:W-:Y:S05]  /*1670*/  BSYNC B2 ;  /* 0x0000000000027941 */ /* 0x000fea0003800000 */
.L_x_8330:
        /* <DEDUP_REMOVED lines=9> */
[----:B--2---:R-:W-:-:S04]  /*1710*/  IADD3 R13, P0, R4, UR4, RZ ;  /* 0x00000004040d7c10 */ /* 0x004fc8000ff1e0ff */
[----:B------:R-:W-:-:S09]  /*1720*/  IADD3.X R3, R5, UR5, RZ, P0, !PT ;  /* 0x0000000505037c10 */ /* 0x000fd200087fe4ff */
.L_x_8329:
[----:B------:R-:W-:Y:S05]  /*1730*/  BSYNC B1 ;  /* 0x0000000000017941 */ /* 0x000fea0003800000 */
.L_x_8328:
[----:B------:R-:W0:Y:S01]  /*1740*/  LDC R7, c[0x0][0x224] ;  /* 0x00008900ff077b82 */ /* 0x000e220000000800 */
[----:B------:R-:W-:-:S04]  /*1750*/  IADD3 R5, P0, -R6, 0x4, RZ ;  /* 0x0000000406057810 */ /* 0x000fc80007f1e1ff */
[----:B------:R-:W-:Y:S01]  /*1760*/  LEA R32, P1, R5, R32, 0x3 ;  /* 0x0000002005207211 */ /* 0x000fe200078218ff */
[----:B------:R-:W-:-:S05]  /*1770*/  IMAD.X R4, RZ, RZ, -0x1, P0 ;  /* 0xffffffffff047424 */ /* 0x000fca00000e06ff */
[----:B------:R-:W-:Y:S02]  /*1780*/  LEA.HI.X R33, R5, R33, R4, 0x3, P1 ;  /* 0x0000002105217211 */ /* 0x000fe400008f1c04 */
[----:B0-----:R-:W-:-:S07]  /*1790*/  IADD3 R0, R6, -0x4, R7 ;  /* 0xfffffffc06007810 */ /* 0x001fce0007ffe007 */
.L_x_8327:
[----:B------:R-:W-:Y:S05]  /*17a0*/  BSYNC B0 ;  /* 0x0000000000007941 */ /* 0x000fea0003800000 */
.L_x_8326:
        /* <DEDUP_REMOVED lines=17> */
.L_x_8334:
        /* <DEDUP_REMOVED lines=16> */
.L_x_8333:
[----:B------:R-:W-:Y:S05]  /*19c0*/  BSYNC B0 ;  /* 0x0000000000007941 */ /* 0x000fea0003800000 */
.L_x_8332:
        /* <DEDUP_REMOVED lines=8> */
.L_x_8336:
[----:B------:R-:W-:Y:S05]  /*1a50*/  BSYNC B0 ;  /* 0x0000000000007941 */ /* 0x000fea0003800000 */
.L_x_8335:
        /* <DEDUP_REMOVED lines=10> */
[----:B--2---:R-:W-:-:S05]  /*1b00*/  IADD3 R13, P0, R32, R13, RZ ;  /* 0x0000000d200d7210 */ /* 0x004fca0007f1e0ff */
[----:B------:R-:W-:-:S08]  /*1b10*/  IMAD.X R3, R33, 0x1, R3, P0 ;  /* 0x0000000121037824 */ /* 0x000fd000000e0603 */
.L_x_8338:
[----:B------:R-:W-:Y:S05]  /*1b20*/  BSYNC B0 ;  /* 0x0000000000007941 */ /* 0x000fea0003800000 */
.L_x_8337:
[----:B------:R-:W-:-:S04]  /*1b30*/  IADD3 R13, P0, P1, R25, R12, R13 ;  /* 0x0000000c190d7210 */ /* 0x000fc8000791e00d */
[----:B------:R-:W-:Y:S02]  /*1b40*/  IADD3 R14, P2, R22, R13, RZ ;  /* 0x0000000d160e7210 */ /* 0x000fe40007f5e0ff */
[----:B------:R-:W-:Y:S02]  /*1b50*/  CS2R R12, SRZ ;  /* 0x00000000000c7805 */ /* 0x000fe4000001ff00 */
[----:B------:R-:W-:-:S04]  /*1b60*/  IADD3.X R3, R27, R20, R3, P0, P1 ;  /* 0x000000141b037210 */ /* 0x000fc800007e2403 */
[----:B------:R-:W-:Y:S01]  /*1b70*/  IADD3.X R15, R24, R3, RZ, P2, !PT ;  /* 0x00000003180f7210 */ /* 0x000fe200017fe4ff */
[----:B------:R-:W-:Y:S06]  /*1b80*/  BRA `(.L_x_8323) ;  /* 0x0000009c00f07947 */ /* 0x000fec0003800000 */
.L_x_8324:
        /* <DEDUP_REMOVED lines=45> */
.L_x_8347:
        /* <DEDUP_REMOVED lines=298> */
.L_x_8343:
        /* <DEDUP_REMOVED lines=253> */
.L_x_8344:
        /* <DEDUP_REMOVED lines=253> */
.L_x_8345:
        /* <DEDUP_REMOVED lines=251> */
.L_x_8346:
[----:B------:R-:W-:Y:S01]  /*6050*/  LOP3.LUT R29, R8, 0xfffffff0, RZ, 0xc0, !PT ;  /* 0xfffffff0081d7812 */ /* 0x000fe200078ec0ff */
[----:B------:R-:W-:-:S03]  /*6060*/  ULDC UR4, c[0x0][0x224] ;  /* 0x0000890000047ab9 */ /* 0x000fc60000000800 */
[----:B------:R-:W-:-:S05]  /*6070*/  IADD3 R28, P1, R32, R29, RZ ;  /* 0x0000001d201c7210 */ /* 0x000fca0007f3e0ff */
[----:B------:R-:W-:-:S06]  /*6080*/  IMAD.X R29, RZ, RZ, R33, P1 ;  /* 0x000000ffff1d7224 */ /* 0x000fcc00008e0621 */
[----:B------:R-:W2:Y:S01]  /*6090*/  LDG.E.128 R28, desc[UR60][R28.64] ;  /* 0x0000003c1c1c7981 */ /* 0x000ea2000c1e1d00 */
[----:B------:R-:W-:Y:S01]  /*60a0*/  IADD3 R3, R3, R6, RZ ;  /* 0x0000000603037210 */ /* 0x000fe20007ffe0ff */
[----:B------:R-:W-:Y:S01]  /*60b0*/  IMAD.U32 R8, RZ, RZ, UR4 ;  /* 0x00000004ff087e24 */ /* 0x000fe2000f8e00ff */
[----:B-----5:R-:W-:Y:S02]  /*60c0*/  IADD3 R36, P6, R24, R36, RZ ;  /* 0x0000002418247210 */ /* 0x020fe40007fde0ff */
[----:B------:R-:W-:Y:S01]  /*60d0*/  IADD3 R16, P2, R26, R16, RZ ;  /* 0x000000101a107210 */ /* 0x000fe20007f5e0ff */
[----:B------:R-:W-:Y:S01]  /*60e0*/  IMAD R49, R6, 0x3, R3 ;  /* 0x0000000306317824 */ /* 0x000fe200078e0203 */
[----:B------:R-:W-:Y:S02]  /*60f0*/  IADD3 R45, P3, R20, R45, RZ ;  /* 0x0000002d142d7210 */ /* 0x000fe40007f7e0ff */
[----:B------:R-:W-:Y:S01]  /*6100*/  IADD3.X R34, R25, R34, RZ, P6, !PT ;  /* 0x0000002219227210 */ /* 0x000fe200037fe4ff */
[----:B------:R-:W-:Y:S01]  /*6110*/  IMAD.X R10, R27, 0x1, R10, P2 ;  /* 0x000000011b0a7824 */ /* 0x000fe200010e060a */
[----:B------:R-:W-:-:S02]  /*6120*/  ISETP.GE.U32.AND P1, PT, R49, R8, PT ;  /* 0x000000083100720c */ /* 0x000fc40003f26070 */
[----:B------:R-:W-:Y:S02]  /*6130*/  IADD3.X R47, R21, R47, RZ, P3, !PT ;  /* 0x0000002f152f7210 */ /* 0x000fe40001ffe4ff */
[----:B------:R-:W-:Y:S02]  /*6140*/  IADD3 R39, P4, R22, R39, RZ ;  /* 0x0000002716277210 */ /* 0x000fe40007f9e0ff */
[----:B------:R-:W-:Y:S02]  /*6150*/  IADD3 R9, P6, R14, R9, RZ ;  /* 0x000000090e097210 */ /* 0x000fe40007fde0ff */
[----:B------:R-:W-:Y:S01]  /*6160*/  IADD3 R35, P5, R12, R35, RZ ;  /* 0x000000230c237210 */ /* 0x000fe20007fbe0ff */
[----:B------:R-:W-:Y:S02]  /*6170*/  IMAD.X R41, R23, 0x1, R41, P4 ;  /* 0x0000000117297824 */ /* 0x000fe400020e0629 */
[----:B------:R-:W-:Y:S01]  /*6180*/  IMAD.X R11, R15, 0x1, R11, P6 ;  /* 0x000000010f0b7824 */ /* 0x000fe200030e060b */
[----:B------:R-:W-:-:S02]  /*6190*/  IADD3.X R37, R13, R37, RZ, P5, !PT ;  /* 0x000000250d257210 */ /* 0x000fc40002ffe4ff */
[----:B--2---:R-:W-:Y:S02]  /*61a0*/  IADD3 R4, P3, R30, R4, RZ ;  /* 0x000000041e047210 */ /* 0x004fe40007f7e0ff */
[----:B------:R-:W-:-:S03]  /*61b0*/  IADD3 R5, P2, R28, R5, RZ ;  /* 0x000000051c057210 */ /* 0x000fc60007f5e0ff */
[----:B------:R-:W-:Y:S01]  /*61c0*/  IMAD.X R0, R31, 0x1, R0, P3 ;  /* 0x000000011f007824 */ /* 0x000fe200018e0600 */
[----:B------:R-:W-:Y:S01]  /*61d0*/  IADD3.X R7, R29, R7, RZ, P2, !PT ;  /* 0x000000071d077210 */ /* 0x000fe200017fe4ff */
[----:B------:R-:W-:Y:S08]  /*61e0*/  @!P1 BRA `(.L_x_8347) ;  /* 0xffffffbc001c9947 */ /* 0x000ff0000383ffff */
[----:B------:R-:W-:Y:S05]  /*61f0*/  BSYNC B1 ;  /* 0x0000000000017941 */ /* 0x000fea0003800000 */
.L_x_8342:
[----:B------:R-:W-:Y:S05]  /*6200*/  BSYNC B0 ;  /* 0x0000000000007941 */ /* 0x000fea0003800000 */
.L_x_8341:
        /* <DEDUP_REMOVED lines=280> */
.L_x_8350:
        /* <DEDUP_REMOVED lines=281> */
.L_x_8351:
        /* <DEDUP_REMOVED lines=281> */
.L_x_8352:
        /* <DEDUP_REMOVED lines=281> */
.L_x_8353:
[----:B------:R-:W-:-:S04]  /*a840*/  LOP3.LUT R29, R40, 0xfffffff0, RZ, 0xc0, !PT ;  /* 0xfffffff0281d7812 */ /* 0x000fc800078ec0ff */
[----:B------:R-:W-:-:S05]  /*a850*/  IADD3 R28, P1, R32, R29, RZ ;  /* 0x0000001d201c7210 */ /* 0x000fca0007f3e0ff */
[----:B------:R-:W-:-:S06]  /*a860*/  IMAD.X R29, RZ, RZ, R33, P1 ;  /* 0x000000ffff1d7224 */ /* 0x000fcc00008e0621 */
[----:B------:R-:W5:Y:S02]  /*a870*/  LDG.E.128 R28, desc[UR60][R28.64] ;  /* 0x0000003c1c1c7981 */ /* 0x000f64000c1e1d00 */
.L_x_8349:
[----:B------:R-:W-:Y:S05]  /*a880*/  BSYNC B0 ;  /* 0x0000000000007941 */ /* 0x000fea0003800000 */
.L_x_8348:
[----:B------:R-:W-:Y:S04]  /*a890*/  BSSY B0, `(.L_x_8354) ;  /* 0x000001a000007945 */ /* 0x000fe80003800000 */
[----:B------:R-:W-:Y:S05]  /*a8a0*/  @P0 BRA `(.L_x_8355) ;  /* 0x0000000000600947 */ /* 0x000fea0003800000 */
[----:B------:R-:W-:Y:S02]  /*a8b0*/  IADD3 R3, R3, R6, RZ ;  /* 0x0000000603037210 */ /* 0x000fe40007ffe0ff */
[----:B-----5:R-:W-:Y:S02]  /*a8c0*/  IADD3 R36, P1, R24, R36, RZ ;  /* 0x0000002418247210 */ /* 0x020fe40007f3e0ff */
[----:B------:R-:W-:Y:S02]  /*a8d0*/  ISETP.GE.U32.AND P0, PT, R3, R8, PT ;  /* 0x000000080300720c */ /* 0x000fe40003f06070 */
[----:B------:R-:W-:Y:S01]  /*a8e0*/  IADD3 R16, P2, R26, R16, RZ ;  /* 0x000000101a107210 */ /* 0x000fe20007f5e0ff */
[----:B------:R-:W-:-:S03]  /*a8f0*/  IMAD.X R34, R25, 0x1, R34, P1 ;  /* 0x0000000119227824 */ /* 0x000fc600008e0622 */
[----:B------:R-:W-:-:S07]  /*a900*/  IADD3.X R10, R27, R10, RZ, P2, !PT ;  /* 0x0000000a1b0a7210 */ /* 0x000fce00017fe4ff */
[----:B------:R-:W-:Y:S05]  /*a910*/  @P0 BRA `(.L_x_8355) ;  /* 0x0000000000440947 */ /* 0x000fea0003800000 */
[----:B------:R-:W-:Y:S01]  /*a920*/  IMAD.IADD R3, R3, 0x1, R6 ;  /* 0x0000000103037824 */ /* 0x000fe200078e0206 */
[----:B------:R-:W-:Y:S02]  /*a930*/  IADD3 R39, P2, R22, R39, RZ ;  /* 0x0000002716277210 */ /* 0x000fe40007f5e0ff */
[----:B------:R-:W-:Y:S02]  /*a940*/  IADD3 R45, P1, R20, R45, RZ ;  /* 0x0000002d142d7210 */ /* 0x000fe40007f3e0ff */
[----:B------:R-:W-:Y:S01]  /*a950*/  ISETP.GE.U32.AND P0, PT, R3, R8, PT ;  /* 0x000000080300720c */ /* 0x000fe20003f06070 */
[----:B------:R-:W-:Y:S01]  /*a960*/  IMAD.X R41, R23, 0x1, R41, P2 ;  /* 0x0000000117297824 */ /* 0x000fe200010e0629 */
[----:B------:R-:W-:-:S11]  /*a970*/  IADD3.X R47, R21, R47, RZ, P1, !PT ;  /* 0x0000002f152f7210 */ /* 0x000fd60000ffe4ff */
[----:B------:R-:W-:Y:S05]  /*a980*/  @P0 BRA `(.L_x_8355) ;  /* 0x0000000000280947 */ /* 0x000fea0003800000 */
[----:B------:R-:W-:Y:S02]  /*a990*/  IADD3 R3, R3, R6, RZ ;  /* 0x0000000603037210 */ /* 0x000fe40007ffe0ff */
[----:B------:R-:W-:Y:S02]  /*a9a0*/  IADD3 R35, P1, R12, R35, RZ ;  /* 0x000000230c237210 */ /* 0x000fe40007f3e0ff */
[----:B------:R-:W-:Y:S02]  /*a9b0*/  ISETP.GE.U32.AND P0, PT, R3, R8, PT ;  /* 0x000000080300720c */ /* 0x000fe40003f06070 */
[----:B------:R-:W-:Y:S01]  /*a9c0*/  IADD3 R9, P2, R14, R9, RZ ;  /* 0x000000090e097210 */ /* 0x000fe20007f5e0ff */
[----:B------:R-:W-:-:S03]  /*a9d0*/  IMAD.X R37, R13, 0x1, R37, P1 ;  /* 0x000000010d257824 */ /* 0x000fc600008e0625 */
[----:B------:R-:W-:-:S07]  /*a9e0*/  IADD3.X R11, R15, R11, RZ, P2, !PT ;  /* 0x0000000b0f0b7210 */ /* 0x000fce00017fe4ff */
[----:B------:R-:W-:Y:S02]  /*a9f0*/  @!P0 IADD3 R5, P3, R28, R5, RZ ;  /* 0x000000051c058210 */ /* 0x000fe40007f7e0ff */
[----:B------:R-:W-:-:S03]  /*aa00*/  @!P0 IADD3 R4, P4, R30, R4, RZ ;  /* 0x000000041e048210 */ /* 0x000fc60007f9e0ff */
[----:B------:R-:W-:Y:S01]  /*aa10*/  @!P0 IMAD.X R7, R29, 0x1, R7, P3 ;  /* 0x000000011d078824 */ /* 0x000fe200018e0607 */
[----:B------:R-:W-:-:S09]  /*aa20*/  @!P0 IADD3.X R0, R31, R0, RZ, P4, !PT ;  /* 0x000000001f008210 */ /* 0x000fd200027fe4ff */
.L_x_8355:
[----:B------:R-:W-:Y:S05]  /*aa30*/  BSYNC B0 ;  /* 0x0000000000007941 */ /* 0x000fea0003800000 */
.L_x_8354:
[----:B------:R-:W-:Y:S02]  /*aa40*/  IADD3 R9, P2, P3, R9, R39, R16 ;  /* 0x0000002709097210 */ /* 0x000fe40007b5e010 */
[----:B-----5:R-:W-:Y:S02]  /*aa50*/  IADD3 R14, P0, P1, R35, R45, R36 ;  /* 0x0000002d230e7210 */ /* 0x020fe4000791e024 */
[----:B------:R-:W-:Y:S02]  /*aa60*/  IADD3 R12, P4, R9, R4, RZ ;  /* 0x00000004090c7210 */ /* 0x000fe40007f9e0ff */
[----:B------:R-:W-:Y:S02]  /*aa70*/  IADD3.X R11, R11, R41, R10, P2, P3 ;  /* 0x000000290b0b7210 */ /* 0x000fe400017e640a */
[----:B------:R-:W-:Y:S02]  /*aa80*/  IADD3 R14, P5, R14, R5, RZ ;  /* 0x000000050e0e7210 */ /* 0x000fe40007fbe0ff */
[----:B------:R-:W-:Y:S01]  /*aa90*/  IADD3.X R34, R37, R47, R34, P0, P1 ;  /* 0x0000002f25227210 */ /* 0x000fe200007e2422 */
[----:B------:R-:W-:-:S03]  /*aaa0*/  IMAD.X R13, R11, 0x1, R0, P4 ;  /* 0x000000010b0d7824 */ /* 0x000fc600020e0600 */
[----:B------:R-:W-:Y:S01]  /*aab0*/  IADD3.X R15, R34, R7, RZ, P5, !PT ;  /* 0x00000007220f7210 */ /* 0x000fe20002ffe4ff */
[----:B------:R-:W-:Y:S06]  /*aac0*/  BRA `(.L_x_8323) ;  /* 0x0000001000207947 */ /* 0x000fec0003800000 */
.L_x_8340:
        /* <DEDUP_REMOVED lines=28> */
.L_x_8358:
        /* <DEDUP_REMOVED lines=22> */
[----:B--2---:R-:W-:Y:S02]  /*adf0*/  IADD3 R36, P1, R24, R36, RZ ;  /* 0x0000002418247210 */ /* 0x004fe40007f3e0ff */
[----:B------:R-:W-:-:S03]  /*ae00*/  IADD3 R16, P2, R26, R16, RZ ;  /* 0x000000101a107210 */ /* 0x000fc60007f5e0ff */
[----:B------:R-:W-:Y:S01]  /*ae10*/  IMAD.X R34, R25, 0x1, R34, P1 ;  /* 0x0000000119227824 */ /* 0x000fe200008e0622 */
[----:B------:R-:W-:Y:S02]  /*ae20*/  IADD3.X R10, R27, R10, RZ, P2, !PT ;  /* 0x0000000a1b0a7210 */ /* 0x000fe400017fe4ff */
[----:B---3--:R-:W-:Y:S02]  /*ae30*/  IADD3 R7, P1, R28, R7, RZ ;  /* 0x000000071c077210 */ /* 0x008fe40007f3e0ff */
[----:B----4-:R-:W-:Y:S02]  /*ae40*/  IADD3 R37, P3, R12, R37, RZ ;  /* 0x000000250c257210 */ /* 0x010fe40007f7e0ff */
[----:B-----5:R-:W-:Y:S02]  /*ae50*/  IADD3 R45, P5, R20, R45, RZ ;  /* 0x0000002d142d7210 */ /* 0x020fe40007fbe0ff */
[----:B------:R-:W-:Y:S02]  /*ae60*/  IADD3 R11, P2, R30, R11, RZ ;  /* 0x0000000b1e0b7210 */ /* 0x000fe40007f5e0ff */
[----:B------:R-:W-:-:S02]  /*ae70*/  IADD3 R41, P4, R14, R41, RZ ;  /* 0x000000290e297210 */ /* 0x000fc40007f9e0ff */
[----:B------:R-:W-:Y:S01]  /*ae80*/  IADD3 R4, P6, R22, R4, RZ ;  /* 0x0000000416047210 */ /* 0x000fe20007fde0ff */
[----:B------:R-:W-:Y:S01]  /*ae90*/  IMAD.X R5, R29, 0x1, R5, P1 ;  /* 0x000000011d057824 */ /* 0x000fe200008e0605 */
[----:B------:R-:W-:Y:S01]  /*aea0*/  IADD3.X R9, R31, R9, RZ, P2, !PT ;  /* 0x000000091f097210 */ /* 0x000fe200017fe4ff */
[----:B------:R-:W-:Y:S01]  /*aeb0*/  IMAD.X R35, R13, 0x1, R35, P3 ;  /* 0x000000010d237824 */ /* 0x000fe200018e0623 */
[----:B------:R-:W-:Y:S01]  /*aec0*/  IADD3.X R39, R15, R39, RZ, P4, !PT ;  /* 0x000000270f277210 */ /* 0x000fe200027fe4ff */
[----:B------:R-:W-:Y:S01]  /*aed0*/  IMAD.X R43, R21, 0x1, R43, P5 ;  /* 0x00000001152b7824 */ /* 0x000fe200028e062b */
[----:B------:R-:W-:Y:S01]  /*aee0*/  IADD3.X R0, R23, R0, RZ, P6, !PT ;  /* 0x0000000017007210 */ /* 0x000fe200037fe4ff */
[----:B------:R-:W-:Y:S06]  /*aef0*/  @!P0 BRA `(.L_x_8358) ;  /* 0xfffffffc00648947 */ /* 0x000fec000383ffff */
[----:B------:R-:W-:Y:S05]  /*af00*/  BSYNC B1 ;  /* 0x0000000000017941 */ /* 0x000fea0003800000 */
.L_x_8357:
[----:B------:R-:W-:Y:S05]  /*af10*/  BSYNC B0 ;  /* 0x0000000000007941 */ /* 0x000fea0003800000 */
.L_x_8356:
        /* <DEDUP_REMOVED lines=27> */
.L_x_8360:
[----:B------:R-:W-:Y:S05]  /*b0d0*/  BSYNC B0 ;  /* 0x0000000000007941 */ /* 0x000fea0003800000 */
.L_x_8359:
        /* <DEDUP_REMOVED lines=26> */
.L_x_8362:
[----:B------:R-:W-:Y:S05]  /*b280*/  BSYNC B0 ;  /* 0x0000000000007941 */ /* 0x000fea0003800000 */
.L_x_8361:
        /* <DEDUP_REMOVED lines=9> */
.L_x_8339:
        /* <DEDUP_REMOVED lines=35> */
.L_x_8365:
[----:B------:R-:W-:Y:S02]  /*b550*/  IADD3 R13, R49, R4, RZ ;  /* 0x00000004310d7210 */ /* 0x000fe40007ffe0ff */
[----:B------:R-:W-:Y:S02]  /*b560*/  SHF.R.U32.HI R25, RZ, 0x1, R49 ;  /* 0x00000001ff197819 */ /* 0x000fe40000011631 */
[----:B------:R-:W-:Y:S01]  /*b570*/  SHF.R.U32.HI R29, RZ, 0x1, R13 ;  /* 0x00000001ff1d7819 */ /* 0x000fe2000001160d */
[----:B------:R-:W-:Y:S02]  /*b580*/  IMAD.IADD R15, R13, 0x1, R4 ;  /* 0x000000010d0f7824 */ /* 0x000fe400078e0204 */
[----:B------:R-:W-:-:S03]  /*b590*/  IMAD.WIDE.U32 R24, R25, 0x10, R32 ;  /* 0x0000001019187825 */ /* 0x000fc600078e0020 */
[----:B------:R-:W-:Y:S02]  /*b5a0*/  IADD3 R49, R15, R4, RZ ;  /* 0x000000040f317210 */ /* 0x000fe40007ffe0ff */
[----:B------:R-:W-:Y:S01]  /*b5b0*/  SHF.R.U32.HI R13, RZ, 0x1, R15 ;  /* 0x00000001ff0d7819 */ /* 0x000fe2000001160f */
[----:B------:R-:W2:Y:S01]  /*b5c0*/  LDG.E.128 R24, desc[UR60][R24.64] ;  /* 0x0000003c18187981 */ /* 0x000ea2000c1e1d00 */
[----:B------:R-:W-:Y:S01]  /*b5d0*/  SHF.R.U32.HI R21, RZ, 0x1, R49 ;  /* 0x00000001ff157819 */ /* 0x000fe20000011631 */
[----:B------:R-:W-:-:S04]  /*b5e0*/  IMAD.WIDE.U32 R28, R29, 0x10, R32 ;  /* 0x000000101d1c7825 */ /* 0x000fc800078e0020 */
[--C-:B------:R-:W-:Y:S02]  /*b5f0*/  IMAD.WIDE.U32 R12, R13, 0x10, R32.reuse ;  /* 0x000000100d0c7825 */ /* 0x100fe400078e0020 */
[----:B------:R-:W3:Y:S02]  /*b600*/  LDG.E.128 R28, desc[UR60][R28.64] ;  /* 0x0000003c1c1c7981 */ /* 0x000ee4000c1e1d00 */
[----:B------:R-:W-:Y:S02]  /*b610*/  IMAD.WIDE.U32 R20, R21, 0x10, R32 ;  /* 0x0000001015147825 */ /* 0x000fe400078e0020 */
[----:B------:R-:W4:Y:S04]  /*b620*/  LDG.E.128 R12, desc[UR60][R12.64] ;  /* 0x0000003c0c0c7981 */ /* 0x000f28000c1e1d00 */
[----:B------:R-:W5:Y:S01]  /*b630*/  LDG.E.128 R20, desc[UR60][R20.64] ;  /* 0x0000003c14147981 */ /* 0x000f62000c1e1d00 */
[----:B------:R-:W-:-:S04]  /*b640*/  IMAD.IADD R49, R49, 0x1, R4 ;  /* 0x0000000131317824 */ /* 0x000fc800078e0204 */
[----:B------:R-:W-:-:S05]  /*b650*/  IMAD R51, R4, 0x3, R49 ;  /* 0x0000000304337824 */ /* 0x000fca00078e0231 */
[----:B------:R-:W-:Y:S02]  /*b660*/  ISETP.GE.U32.AND P0, PT, R51, R8, PT ;  /* 0x000000083300720c */ /* 0x000fe40003f06070 */
[----:B--2---:R-:W-:Y:S02]  /*b670*/  IADD3 R47, P2, R26, R47, RZ ;  /* 0x0000002f1a2f7210 */ /* 0x004fe40007f5e0ff */
[----:B------:R-:W-:-:S03]  /*b680*/  IADD3 R16, P1, R24, R16, RZ ;  /* 0x0000001018107210 */ /* 0x000fc60007f3e0ff */
[----:B------:R-:W-:Y:S01]  /*b690*/  IMAD.X R6, R27, 0x1, R6, P2 ;  /* 0x000000011b067824 */ /* 0x000fe200010e0606 */
[----:B------:R-:W-:Y:S02]  /*b6a0*/  IADD3.X R10, R25, R10, RZ, P1, !PT ;  /* 0x0000000a190a7210 */ /* 0x000fe40000ffe4ff */
[----:B---3--:R-:W-:Y:S02]  /*b6b0*/  IADD3 R0, P2, R30, R0, RZ ;  /* 0x000000001e007210 */ /* 0x008fe40007f5e0ff */
[----:B------:R-:W-:Y:S02]  /*b6c0*/  IADD3 R3, P1, R28, R3, RZ ;  /* 0x000000031c037210 */ /* 0x000fe40007f3e0ff */
[----:B----4-:R-:W-:Y:S02]  /*b6d0*/  IADD3 R7, P4, R14, R7, RZ ;  /* 0x000000070e077210 */ /* 0x010fe40007f9e0ff */
[----:B------:R-:W-:Y:S02]  /*b6e0*/  IADD3 R5, P3, R12, R5, RZ ;  /* 0x000000050c057210 */ /* 0x000fe40007f7e0ff */
[----:B-----5:R-:W-:-:S02]  /*b6f0*/  IADD3 R11, P6, R22, R11, RZ ;  /* 0x0000000b160b7210 */ /* 0x020fc40007fde0ff */
        /* <DEDUP_REMOVED lines=9> */
.L_x_8364:
[----:B------:R-:W-:Y:S05]  /*b790*/  BSYNC B0 ;  /* 0x0000000000007941 */ /* 0x000fea0003800000 */
.L_x_8363:
        /* <DEDUP_REMOVED lines=23> */
.L_x_8367:
[----:B------:R-:W-:Y:S05]  /*b910*/  BSYNC B0 ;  /* 0x0000000000007941 */ /* 0x000fea0003800000 */
.L_x_8366:
[----:B------:R-:W-:Y:S04]  /*b920*/  BSSY B0, `(.L_x_8368) ;  /* 0x000001a000007945 */ /* 0x000fe80003800000 */
[----:B------:R-:W-:Y:S05]  /*b930*/  @P1 BRA `(.L_x_8369) ;  /* 0x0000000000601947 */ /* 0x000fea0003800000 */
[----:B------:R-:W-:Y:S01]  /*b940*/  IMAD.IADD R49, R49, 0x1, R4 ;  /* 0x0000000131317824 */ /* 0x000fe200078e0204 */
[----:B-----5:R-:W-:Y:S02]  /*b950*/  IADD3 R47, P2, R26, R47, RZ ;  /* 0x0000002f1a2f7210 */ /* 0x020fe40007f5e0ff */
        /* <DEDUP_REMOVED lines=18> */
[----:B------:R-:W-:Y:S02]  /*ba80*/  @!P0 IADD3 R11, P4, R22, R11, RZ ;  /* 0x0000000b160b8210 */ /* 0x000fe40007f9e0ff */
[----:B------:R-:W-:-:S03]  /*ba90*/  @!P0 IADD3 R9, P3, R20, R9, RZ ;  /* 0x0000000914098210 */ /* 0x000fc60007f7e0ff */
[----:B------:R-:W-:Y:S01]  /*baa0*/  @!P0 IMAD.X R35, R23, 0x1, R35, P4 ;  /* 0x0000000117238824 */ /* 0x000fe200020e0623 */
[----:B------:R-:W-:-:S09]  /*bab0*/  @!P0 IADD3.X R37, R21, R37, RZ, P3, !PT ;  /* 0x0000002515258210 */ /* 0x000fd20001ffe4ff */
.L_x_8369:
[----:B------:R-:W-:Y:S05]  /*bac0*/  BSYNC B0 ;  /* 0x0000000000007941 */ /* 0x000fea0003800000 */
.L_x_8368:
[----:B-----5:R-:W-:Y:S02]  /*bad0*/  IADD3 R14, P0, P1, R5, R3, R16 ;  /* 0x00000003050e7210 */ /* 0x020fe4000791e010 */
[----:B------:R-:W-:Y:S02]  /*bae0*/  IADD3 R0, P2, P3, R7, R0, R47 ;  /* 0x0000000007007210 */ /* 0x000fe40007b5e02f */
[----:B------:R-:W-:Y:S02]  /*baf0*/  IADD3 R14, P5, R9, R14, RZ ;  /* 0x0000000e090e7210 */ /* 0x000fe40007fbe0ff */
[----:B------:R-:W-:Y:S02]  /*bb00*/  IADD3.X R10, R41, R45, R10, P0, P1 ;  /* 0x0000002d290a7210 */ /* 0x000fe400007e240a */
[----:B------:R-:W-:Y:S02]  /*bb10*/  IADD3 R12, P4, R11, R0, RZ ;  /* 0x000000000b0c7210 */ /* 0x000fe40007f9e0ff */
[----:B------:R-:W-:Y:S01]  /*bb20*/  IADD3.X R6, R39, R43, R6, P2, P3 ;  /* 0x0000002b27067210 */ /* 0x000fe200017e6406 */
[----:B------:R-:W-:-:S03]  /*bb30*/  IMAD.X R15, R37, 0x1, R10, P5 ;  /* 0x00000001250f7824 */ /* 0x000fc600028e060a */
[----:B------:R-:W-:-:S07]  /*bb40*/  IADD3.X R13, R35, R6, RZ, P4, !PT ;  /* 0x00000006230d7210 */ /* 0x000fce00027fe4ff */
.L_x_8323:
[----:B------:R-:W-:Y:S05]  /*bb50*/  BSYNC B6 ;  /* 0x0000000000067941 */ /* 0x000fea0003800000 */
.L_x_8322:
        /* <DEDUP_REMOVED lines=19> */
.L_x_8373:
        /* <DEDUP_REMOVED lines=12> */
[----:B-1----:R-:W-:Y:S02]  /*bd50*/  IADD3 R14, P0, R4, R14, RZ ;  /* 0x0000000e040e7210 */ /* 0x002fe40007f1e0ff */
[----:B------:R-:W-:Y:S02]  /*bd60*/  IADD3 R12, P2, R6, R12, RZ ;  /* 0x0000000c060c7210 */ /* 0x000fe40007f5e0ff */
[----:B------:R-:W-:Y:S02]  /*bd70*/  IADD3.X R15, R5, R15, RZ, P0, !PT ;  /* 0x0000000f050f7210 */ /* 0x000fe400007fe4ff */
[----:B------:R-:W-:Y:S01]  /*bd80*/  MOV R4, R14 ;  /* 0x0000000e00047202 */ /* 0x000fe20000000f00 */
[----:B------:R-:W-:Y:S01]  /*bd90*/  IMAD.X R13, R7, 0x1, R13, P2 ;  /* 0x00000001070d7824 */ /* 0x000fe200010e060d */
[----:B------:R-:W-:Y:S01]  /*bda0*/  MOV R6, R12 ;  /* 0x0000000c00067202 */ /* 0x000fe20000000f00 */
[----:B------:R-:W-:-:S02]  /*bdb0*/  IMAD.MOV.U32 R5, RZ, RZ, R15 ;  /* 0x000000ffff057224 */ /* 0x000fc400078e000f */
[----:B------:R-:W-:-:S05]  /*bdc0*/  IMAD.MOV.U32 R7, RZ, RZ, R13 ;  /* 0x000000ffff077224 */ /* 0x000fca00078e000d */
[----:B------:R1:W-:Y:S02]  /*bdd0*/  STS.128 [R9], R4 ;  /* 0x0000000409007388 */ /* 0x0003e40000000c00 */
.L_x_8372:
[----:B------:R-:W-:Y:S05]  /*bde0*/  BSYNC B0 ;  /* 0x0000000000007941 */ /* 0x000fea0003800000 */
.L_x_8371:
[----:B------:R-:W-:Y:S01]  /*bdf0*/  MOV R0, R8 ;  /* 0x0000000800007202 */ /* 0x000fe20000000f00 */
[----:B------:R-:W-:Y:S06]  /*be00*/  @P1 BRA `(.L_x_8373) ;  /* 0xfffffffc00a01947 */ /* 0x000fec000383ffff */
.L_x_8370:
        /* <DEDUP_REMOVED lines=23> */
.L_x_8378:
        /* <DEDUP_REMOVED lines=9> */
[----:B-1----:R-:W-:Y:S02]  /*c010*/  IADD3 R14, P0, R4, R14, RZ ;  /* 0x0000000e040e7210 */ /* 0x002fe40007f1e0ff */
[----:B------:R-:W-:-:S03]  /*c020*/  IADD3 R12, P1, R6, R12, RZ ;  /* 0x0000000c060c7210 */ /* 0x000fc60007f3e0ff */
[----:B------:R-:W-:Y:S01]  /*c030*/  IMAD.X R15, R5, 0x1, R15, P0 ;  /* 0x00000001050f7824 */ /* 0x000fe200000e060f */
[----:B------:R-:W-:Y:S01]  /*c040*/  IADD3.X R13, R7, R13, RZ, P1, !PT ;  /* 0x0000000d070d7210 */ /* 0x000fe20000ffe4ff */
[----:B------:R-:W-:Y:S02]  /*c050*/  IMAD.MOV.U32 R4, RZ, RZ, R14 ;  /* 0x000000ffff047224 */ /* 0x000fe400078e000e */
[----:B------:R-:W-:Y:S01]  /*c060*/  IMAD.MOV.U32 R6, RZ, RZ, R12 ;  /* 0x000000ffff067224 */ /* 0x000fe200078e000c */
[----:B------:R-:W-:Y:S02]  /*c070*/  MOV R5, R15 ;  /* 0x0000000f00057202 */ /* 0x000fe40000000f00 */
[----:B------:R-:W-:-:S05]  /*c080*/  MOV R7, R13 ;  /* 0x0000000d00077202 */ /* 0x000fca0000000f00 */
[----:B------:R1:W-:Y:S02]  /*c090*/  STS.128 [R3], R4 ;  /* 0x0000000403007388 */ /* 0x0003e40000000c00 */
.L_x_8377:
[----:B------:R-:W-:Y:S05]  /*c0a0*/  BSYNC B0 ;  /* 0x0000000000007941 */ /* 0x000fea0003800000 */
.L_x_8376:
[----:B------:R-:W-:-:S04]  /*c0b0*/  SHF.R.S32.HI R8, RZ, 0x1, R8 ;  /* 0x00000001ff087819 */ /* 0x000fc80000011408 */
[----:B------:R-:W-:-:S13]  /*c0c0*/  ISETP.GE.AND P0, PT, R8, 0x20, PT ;  /* 0x000000200800780c */ /* 0x000fda0003f06270 */
[----:B------:R-:W-:Y:S05]  /*c0d0*/  @P0 BRA `(.L_x_8378) ;  /* 0xfffffffc00a80947 */ /* 0x000fea000383ffff */
[----:B------:R-:W-:-:S07]  /*c0e0*/  IMAD.MOV.U32 R0, RZ, RZ, 0x20 ;  /* 0x00000020ff007424 */ /* 0x000fce00078e00ff */
.L_x_8375:
[----:B------:R-:W-:Y:S01]  /*c0f0*/  ISETP.GE.AND P0, PT, R0, 0x2, PT ;  /* 0x000000020000780c */ /* 0x000fe20003f06270 */
[----:B------:R-:W-:Y:S05]  /*c100*/  WARPSYNC.ALL ;  /* 0x0000000000007948 */ /* 0x000fea0003800000 */
[----:B------:R-:W-:Y:S07]  /*c110*/  BAR.SYNC.DEFER_BLOCKING 0x0 ;  /* 0x0000000000007b1d */ /* 0x000fee0000010000 */
[----:B------:R-:W-:Y:S05]  /*c120*/  @!P0 BRA `(.L_x_8374) ;  /* 0x0000000000308947 */ /* 0x000fea0003800000 */
[----:B-1----:R-:W-:-:S11]  /*c130*/  HFMA2.MMA R3, -RZ, RZ, 0, 5.9604644775390625e-08 ;  /* 0x00000001ff037435 */ /* 0x002fd600000001ff */
.L_x_8379:
[----:B------:R-:W1:Y:S04]  /*c140*/  SHFL.DOWN PT, R7, R12, R3, 0x1f ;  /* 0x08001f030c077589 */ /* 0x000e6800000e0000 */
[----:B------:R-:W2:Y:S04]  /*c150*/  SHFL.DOWN PT, R5, R14, R3, 0x1f ;  /* 0x08001f030e057589 */ /* 0x000ea800000e0000 */
[----:B------:R-:W3:Y:S04]  /*c160*/  SHFL.DOWN PT, R4, R15, R3, 0x1f ;  /* 0x08001f030f047589 */ /* 0x000ee800000e0000 */
[----:B------:R4:W5:Y:S02]  /*c170*/  SHFL.DOWN PT, R6, R13, R3, 0x1f ;  /* 0x08001f030d067589 */ /* 0x00096400000e0000 */
[----:B----4-:R-:W-:Y:S01]  /*c180*/  IMAD.SHL.U32 R3, R3, 0x2, RZ ;  /* 0x0000000203037824 */ /* 0x010fe200078e00ff */
[----:B-1----:R-:W-:-:S04]  /*c190*/  IADD3 R12, P2, R7, R12, RZ ;  /* 0x0000000c070c7210 */ /* 0x002fc80007f5e0ff */
[----:B------:R-:W-:Y:S02]  /*c1a0*/  ISETP.GE.AND P0, PT, R3, R0, PT ;  /* 0x000000000300720c */ /* 0x000fe40003f06270 */
[----:B--2---:R-:W-:-:S04]  /*c1b0*/  IADD3 R14, P1, R5, R14, RZ ;  /* 0x0000000e050e7210 */ /* 0x004fc80007f3e0ff */
[----:B---3--:R-:W-:Y:S01]  /*c1c0*/  IADD3.X R15, R4, R15, RZ, P1, !PT ;  /* 0x0000000f040f7210 */ /* 0x008fe20000ffe4ff */
[----:B-----5:R-:W-:-:S06]  /*c1d0*/  IMAD.X R13, R6, 0x1, R13, P2 ;  /* 0x00000001060d7824 */ /* 0x020fcc00010e060d */
[----:B------:R-:W-:Y:S05]  /*c1e0*/  @!P0 BRA `(.L_x_8379) ;  /* 0xfffffffc00d48947 */ /* 0x000fea000383ffff */
.L_x_8374:
[----:B-1----:R-:W1:Y:S01]  /*c1f0*/  LDC R3, c[0x0][0x3f4] ;  /* 0x0000fd00ff037b82 */ /* 0x002e620000000800 */
[----:B------:R-:W-:Y:S01]  /*c200*/  MOV R16, RZ ;  /* 0x000000ff00107202 */ /* 0x000fe20000000f00 */
[----:B------:R-:W-:Y:S01]  /*c210*/  IMAD.MOV.U32 R22, RZ, RZ, RZ ;  /* 0x000000ffff167224 */ /* 0x000fe200078e00ff */
        /* <DEDUP_REMOVED lines=275> */
.L_x_8380:
        /* <DEDUP_REMOVED lines=278> */
.L_x_8381:
        /* <DEDUP_REMOVED lines=296> */
.L_x_8383:
        /* <DEDUP_REMOVED lines=277> */
.L_x_8384:
        /* <DEDUP_REMOVED lines=16> */
.L_x_8386:
[----:B------:R-:W-:Y:S05]  /*10980*/  BSYNC B0 ;  /* 0x0000000000007941 */ /* 0x000fea0003800000 */
.L_x_8385:
        /* <DEDUP_REMOVED lines=15> */
.L_x_8388:
[----:B------:R-:W-:Y:S05]  /*10a80*/  BSYNC B0 ;  /* 0x0000000000007941 */ /* 0x000fea0003800000 */
.L_x_8387:
        /* <DEDUP_REMOVED lines=35> */
.L_x_8390:
[----:B------:R-:W-:Y:S05]  /*10cc0*/  BSYNC B0 ;  /* 0x0000000000007941 */ /* 0x000fea0003800000 */
.L_x_8389:
        /* <DEDUP_REMOVED lines=19> */
[----:B------:R-:W-:Y:S02]  /*10e00*/  MOV R22, UR10 ;  /* 0x0000000a00167c02 */ /* 0x000fe40008000f00 */
[----:B------:R-:W-:Y:S01]  /*10e10*/  MOV R23, UR11 ;  /* 0x0000000b00177c02 */ /* 0x000fe20008000f00 */
[----:B------:R-:W-:Y:S06]  /*10e20*/  @!P0 BRA `(.L_x_8392) ;  /* 0x0000000000708947 */ /* 0x000fec0003800000 */
        /* <DEDUP_REMOVED lines=15> */
.L_x_8395:
[----:B-1----:R-:W-:-:S05]  /*10f20*/  IADD3 R13, R0, R11, RZ ;  /* 0x0000000b000d7210 */ /* 0x002fca0007ffe0ff */
[----:B---3--:R-:W-:-:S05]  /*10f30*/  IMAD.WIDE.U32 R12, R13, 0x10, R24 ;  /* 0x000000100d0c7825 */ /* 0x008fca00078e0018 */
[----:B------:R-:W2:Y:S04]  /*10f40*/  LDG.E.64 R14, desc[UR60][R12.64] ;  /* 0x0000003c0c0e7981 */ /* 0x000ea8000c1e1b00 */
[----:B------:R-:W3:Y:S01]  /*10f50*/  LDG.E.64 R20, desc[UR60][R12.64+0x8] ;  /* 0x0000083c0c147981 */ /* 0x000ee2000c1e1b00 */
[----:B------:R-:W-:-:S04]  /*10f60*/  IADD3 R11, R26, R11, RZ ;  /* 0x0000000b1a0b7210 */ /* 0x000fc80007ffe0ff */
[----:B------:R-:W-:Y:S02]  /*10f70*/  ISETP.GE.U32.AND P0, PT, R11, UR8, PT ;  /* 0x000000080b007c0c */ /* 0x000fe4000bf06070 */
[----:B--2---:R-:W-:Y:S02]  /*10f80*/  IADD3 R22, P2, R14, R22, RZ ;  /* 0x000000160e167210 */ /* 0x004fe40007f5e0ff */
[----:B---3--:R-:W-:-:S03]  /*10f90*/  IADD3 R16, P3, R20, R16, RZ ;  /* 0x0000001014107210 */ /* 0x008fc60007f7e0ff */
[----:B------:R-:W-:Y:S01]  /*10fa0*/  IMAD.X R23, R15, 0x1, R23, P2 ;  /* 0x000000010f177824 */ /* 0x000fe200010e0617 */
[----:B------:R-:W-:-:S05]  /*10fb0*/  IADD3.X R3, R21, R3, RZ, P3, !PT ;  /* 0x0000000315037210 */ /* 0x000fca0001ffe4ff */
[----:B------:R-:W-:Y:S05]  /*10fc0*/  @!P0 BRA `(.L_x_8395) ;  /* 0xfffffffc00d48947 */ /* 0x000fea000383ffff */
[----:B------:R-:W-:Y:S05]  /*10fd0*/  BSYNC B1 ;  /* 0x0000000000017941 */ /* 0x000fea0003800000 */
.L_x_8394:
[----:B------:R-:W-:Y:S05]  /*10fe0*/  BRA `(.L_x_8393) ;  /* 0x0000000000647947 */ /* 0x000fea0003800000 */
.L_x_8392:
        /* <DEDUP_REMOVED lines=8> */
[----:B------:R-:W-:Y:S01]  /*11070*/  IMAD.MOV.U32 R11, RZ, RZ, R2 ;  /* 0x000000ffff0b7224 */ /* 0x000fe200078e0002 */
[----:B------:R-:W-:Y:S01]  /*11080*/  MOV R3, UR11 ;  /* 0x0000000b00037c02 */ /* 0x000fe20008000f00 */
[----:B------:R-:W-:-:S04]  /*11090*/  IMAD R0, R0, UR6, RZ ;  /* 0x0000000600007c24 */ /* 0x000fc8000f8e02ff */
[----:B------:R-:W3:Y:S08]  /*110a0*/  LDC.64 R24, c[0x0][0x610] ;  /* 0x00018400ff187b82 */ /* 0x000ef00000000a00 */
[----:B------:R-:W4:Y:S02]  /*110b0*/  LDC R28, c[0x0][0x4] ;  /* 0x00000100ff1c7b82 */ /* 0x000f240000000800 */
.L_x_8396:
[----:B-1----:R-:W-:-:S05]  /*110c0*/  IADD3 R12, R0, R11, RZ ;  /* 0x0000000b000c7210 */ /* 0x002fca0007ffe0ff */
[----:B--2---:R-:W-:-:S04]  /*110d0*/  IMAD R13, R12, R26, R17 ;  /* 0x0000001a0c0d7224 */ /* 0x004fc800078e0211 */
[----:B---3--:R-:W-:-:S05]  /*110e0*/  IMAD.WIDE.U32 R12, R13, 0x10, R24 ;  /* 0x000000100d0c7825 */ /* 0x008fca00078e0018 */
[----:B------:R-:W2:Y:S04]  /*110f0*/  LDG.E.64 R14, desc[UR60][R12.64] ;  /* 0x0000003c0c0e7981 */ /* 0x000ea8000c1e1b00 */
[----:B------:R-:W3:Y:S01]  /*11100*/  LDG.E.64 R20, desc[UR60][R12.64+0x8] ;  /* 0x0000083c0c147981 */ /* 0x000ee2000c1e1b00 */
[----:B----4-:R-:W-:-:S04]  /*11110*/  IADD3 R11, R28, R11, RZ ;  /* 0x0000000b1c0b7210 */ /* 0x010fc80007ffe0ff */
[----:B------:R-:W-:Y:S02]  /*11120*/  ISETP.GE.U32.AND P0, PT, R11, UR7, PT ;  /* 0x000000070b007c0c */ /* 0x000fe4000bf06070 */
[----:B--2---:R-:W-:Y:S02]  /*11130*/  IADD3 R22, P2, R14, R22, RZ ;  /* 0x000000160e167210 */ /* 0x004fe40007f5e0ff */
[----:B---3--:R-:W-:-:S03]  /*11140*/  IADD3 R16, P3, R20, R16, RZ ;  /* 0x0000001014107210 */ /* 0x008fc60007f7e0ff */
[----:B------:R-:W-:Y:S01]  /*11150*/  IMAD.X R23, R15, 0x1, R23, P2 ;  /* 0x000000010f177824 */ /* 0x000fe200010e0617 */
[----:B------:R-:W-:-:S05]  /*11160*/  IADD3.X R3, R21, R3, RZ, P3, !PT ;  /* 0x0000000315037210 */ /* 0x000fca0001ffe4ff */
[----:B------:R-:W-:Y:S05]  /*11170*/  @!P0 BRA `(.L_x_8396) ;  /* 0xfffffffc00d08947 */ /* 0x000fea000383ffff */
.L_x_8393:
[----:B------:R-:W-:Y:S05]  /*11180*/  BSYNC B0 ;  /* 0x0000000000007941 */ /* 0x000fea0003800000 */
.L_x_8391:
        /* <DEDUP_REMOVED lines=15> */
.L_x_8400:
        /* <DEDUP_REMOVED lines=11> */
[----:B-1----:R-:W-:Y:S02]  /*11330*/  IADD3 R16, P3, R14, R16, RZ ;  /* 0x000000100e107210 */ /* 0x002fe40007f7e0ff */
[----:B------:R-:W-:-:S03]  /*11340*/  IADD3 R22, P0, R12, R22, RZ ;  /* 0x000000160c167210 */ /* 0x000fc60007f1e0ff */
[----:B------:R-:W-:Y:S01]  /*11350*/  IMAD.X R3, R15, 0x1, R3, P3 ;  /* 0x000000010f037824 */ /* 0x000fe200018e0603 */
[----:B------:R-:W-:Y:S01]  /*11360*/  IADD3.X R23, R13, R23, RZ, P0, !PT ;  /* 0x000000170d177210 */ /* 0x000fe200007fe4ff */
[----:B------:R-:W-:Y:S01]  /*11370*/  IMAD.MOV.U32 R14, RZ, RZ, R16 ;  /* 0x000000ffff0e7224 */ /* 0x000fe200078e0010 */
[----:B------:R-:W-:Y:S02]  /*11380*/  MOV R12, R22 ;  /* 0x00000016000c7202 */ /* 0x000fe40000000f00 */
[----:B------:R-:W-:Y:S02]  /*11390*/  MOV R13, R23 ;  /* 0x00000017000d7202 */ /* 0x000fe40000000f00 */
[----:B------:R-:W-:-:S05]  /*113a0*/  MOV R15, R3 ;  /* 0x00000003000f7202 */ /* 0x000fca0000000f00 */
[----:B------:R1:W-:Y:S02]  /*113b0*/  STS.128 [R11], R12 ;  /* 0x0000000c0b007388 */ /* 0x0003e40000000c00 */
.L_x_8399:
[----:B------:R-:W-:Y:S05]  /*113c0*/  BSYNC B0 ;  /* 0x0000000000007941 */ /* 0x000fea0003800000 */
.L_x_8398:
[----:B-1----:R-:W-:Y:S01]  /*113d0*/  MOV R13, R20 ;  /* 0x00000014000d7202 */ /* 0x002fe20000000f00 */
[----:B------:R-:W-:Y:S06]  /*113e0*/  @P2 BRA `(.L_x_8400) ;  /* 0xfffffffc00a42947 */ /* 0x000fec000383ffff */
.L_x_8397:
[----:B------:R-:W-:Y:S02]  /*113f0*/  ULDC UR4, c[0x0][0x238] ;  /* 0x00008e0000047ab9 */ /* 0x000fe40000000800 */
[----:B------:R-:W-:-:S13]  /*11400*/  ISETP.NE.AND P0, PT, RZ, UR4, PT ;  /* 0x00000004ff007c0c */ /* 0x000fda000bf05270 */
[----:B------:R-:W-:Y:S05]  /*11410*/  @!P0 BRA `(.L_x_8401) ;  /* 0x0000000000c88947 */ /* 0x000fea0003800000 */
[----:B------:R-:W-:Y:S01]  /*11420*/  ISETP.GT.AND P0, PT, R0, 0x20, PT ;  /* 0x000000200000780c */ /* 0x000fe20003f04270 */
[----:B------:R-:W-:-:S12]  /*11430*/  IMAD.MOV.U32 R2, RZ, RZ, R0 ;  /* 0x000000ffff027224 */ /* 0x000fd800078e0000 */
        /* <DEDUP_REMOVED lines=8> */
[----:B------:R-:W-:-:S03]  /*114c0*/  HFMA2.MMA R2, -RZ, RZ, 0, 1.9073486328125e-06 ;  /* 0x00000020ff027435 */ /* 0x000fc600000001ff */
[----:B------:R-:W-:-:S13]  /*114d0*/  ISETP.GE.AND P0, PT, R20, 0x20, PT ;  /* 0x000000201400780c */ /* 0x000fda0003f06270 */
[----:B--2---:R-:W-:Y:S05]  /*114e0*/  @!P0 BRA `(.L_x_8402) ;  /* 0x0000000000588947 */ /* 0x004fea0003800000 */
.L_x_8405:
[----:B-1----:R-:W-:Y:S01]  /*114f0*/  IMAD.IADD R13, R17, 0x1, R20 ;  /* 0x00000001110d7824 */ /* 0x002fe200078e0214 */
[----:B------:R-:W-:Y:S04]  /*11500*/  BAR.SYNC.DEFER_BLOCKING 0x0 ;  /* 0x0000000000007b1d */ /* 0x000fe80000010000 */
[----:B------:R-:W-:Y:S02]  /*11510*/  ISETP.GE.U32.AND P0, PT, R13, R0, PT ;  /* 0x000000000d00720c */ /* 0x000fe40003f06070 */
[----:B------:R-:W-:Y:S02]  /*11520*/  BSSY B0, `(.L_x_8403) ;  /* 0x000000e000007945 */ /* 0x000fe40003800000 */
[----:B------:R-:W-:-:S13]  /*11530*/  ISETP.GE.U32.OR P0, PT, R17, R20, P0 ;  /* 0x000000141100720c */ /* 0x000fda0000706470 */
[----:B------:R-:W-:Y:S05]  /*11540*/  @P0 BRA `(.L_x_8404) ;  /* 0x00000000002c0947 */ /* 0x000fea0003800000 */
[----:B------:R-:W-:-:S06]  /*11550*/  LEA R12, R20, R11, 0x4 ;  /* 0x0000000b140c7211 */ /* 0x000fcc00078e20ff */
        /* <DEDUP_REMOVED lines=10> */
.L_x_8404:
[----:B------:R-:W-:Y:S05]  /*11600*/  BSYNC B0 ;  /* 0x0000000000007941 */ /* 0x000fea0003800000 */
.L_x_8403:
[----:B------:R-:W-:-:S04]  /*11610*/  SHF.R.S32.HI R20, RZ, 0x1, R20 ;  /* 0x00000001ff147819 */ /* 0x000fc80000011414 */
[----:B------:R-:W-:-:S13]  /*11620*/  ISETP.GE.AND P0, PT, R20, 0x20, PT ;  /* 0x000000201400780c */ /* 0x000fda0003f06270 */
[----:B------:R-:W-:Y:S05]  /*11630*/  @P0 BRA `(.L_x_8405) ;  /* 0xfffffffc00ac0947 */ /* 0x000fea000383ffff */
[----:B------:R-:W-:-:S11]  /*11640*/  HFMA2.MMA R2, -RZ, RZ, 0, 1.9073486328125e-06 ;  /* 0x00000020ff027435 */ /* 0x000fd600000001ff */
.L_x_8402:
[----:B------:R-:W-:Y:S01]  /*11650*/  BAR.SYNC.DEFER_BLOCKING 0x0 ;  /* 0x0000000000007b1d */ /* 0x000fe20000010000 */
[----:B------:R-:W-:-:S13]  /*11660*/  ISETP.GE.AND P0, PT, R2, 0x2, PT ;  /* 0x000000020200780c */ /* 0x000fda0003f06270 */
[----:B------:R-:W-:Y:S05]  /*11670*/  @!P0 BRA `(.L_x_8401) ;  /* 0x0000000000308947 */ /* 0x000fea0003800000 */
[----:B-1----:R-:W-:-:S07]  /*11680*/  IMAD.MOV.U32 R11, RZ, RZ, 0x1 ;  /* 0x00000001ff0b7424 */ /* 0x002fce00078e00ff */
.L_x_8406:
[----:B------:R-:W1:Y:S04]  /*11690*/  SHFL.DOWN PT, R15, R16, R11, 0x1f ;  /* 0x08001f0b100f7589 */ /* 0x000e6800000e0000 */
[----:B------:R-:W2:Y:S04]  /*116a0*/  SHFL.DOWN PT, R13, R22, R11, 0x1f ;  /* 0x08001f0b160d7589 */ /* 0x000ea800000e0000 */
[----:B------:R-:W3:Y:S04]  /*116b0*/  SHFL.DOWN PT, R0, R23, R11, 0x1f ;  /* 0x08001f0b17007589 */ /* 0x000ee800000e0000 */
[----:B------:R4:W5:Y:S02]  /*116c0*/  SHFL.DOWN PT, R12, R3, R11, 0x1f ;  /* 0x08001f0b030c7589 */ /* 0x00096400000e0000 */
[----:B----4-:R-:W-:-:S02]  /*116d0*/  SHF.L.U32 R11, R11, 0x1, RZ ;  /* 0x000000010b0b7819 */ /* 0x010fc400000006ff */
[----:B-1----:R-:W-:Y:S02]  /*116e0*/  IADD3 R16, P3, R15, R16, RZ ;  /* 0x000000100f107210 */ /* 0x002fe40007f7e0ff */
[----:B------:R-:W-:Y:S02]  /*116f0*/  ISETP.GE.AND P0, PT, R11, R2, PT ;  /* 0x000000020b00720c */ /* 0x000fe40003f06270 */
[----:B--2---:R-:W-:-:S04]  /*11700*/  IADD3 R22, P2, R13, R22, RZ ;  /* 0x000000160d167210 */ /* 0x004fc80007f5e0ff */
[----:B---3--:R-:W-:Y:S01]  /*11710*/  IADD3.X R23, R0, R23, RZ, P2, !PT ;  /* 0x0000001700177210 */ /* 0x008fe200017fe4ff */
[----:B-----5:R-:W-:-:S06]  /*11720*/  IMAD.X R3, R12, 0x1, R3, P3 ;  /* 0x000000010c037824 */ /* 0x020fcc00018e0603 */
[----:B------:R-:W-:Y:S05]  /*11730*/  @!P0 BRA `(.L_x_8406) ;  /* 0xfffffffc00d48947 */ /* 0x000fea000383ffff */
.L_x_8401:
        /* <DEDUP_REMOVED lines=11> */
[----:B--2---:R-:W-:Y:S02]  /*117f0*/  IADD3 R22, P0, R4, R22, RZ ;  /* 0x0000001604167210 */ /* 0x004fe40007f1e0ff */
[----:B---3--:R-:W-:Y:S02]  /*11800*/  IADD3 R16, P2, R6, R16, RZ ;  /* 0x0000001006107210 */ /* 0x008fe40007f5e0ff */
[----:B------:R-:W-:Y:S02]  /*11810*/  IADD3.X R23, R5, R23, RZ, P0, !PT ;  /* 0x0000001705177210 */ /* 0x000fe400007fe4ff */
[----:B------:R-:W-:-:S09]  /*11820*/  IADD3.X R3, R7, R3, RZ, P2, !PT ;  /* 0x0000000307037210 */ /* 0x000fd200017fe4ff */
.L_x_8408:
        /* <DEDUP_REMOVED lines=16> */
[----:B-1----:R-:W-:Y:S01]  /*11930*/  IMAD.U32 R11, RZ, RZ, UR5 ;  /* 0x00000005ff0b7e24 */ /* 0x002fe2000f8e00ff */
[----:B------:R-:W-:Y:S01]  /*11940*/  MOV R10, UR4 ;  /* 0x00000004000a7c02 */ /* 0x000fe20008000f00 */
[----:B------:R-:W-:Y:S01]  /*11950*/  IMAD.MOV.U32 R13, RZ, RZ, RZ ;  /* 0x000000ffff0d7224 */ /* 0x000fe200078e00ff */
[----:B--2---:R-:W-:-:S07]  /*11960*/  MOV R12, 0x1 ;  /* 0x00000001000c7802 */ /* 0x004fce0000000f00 */
[----:B------:R-:W-:-:S07]  /*11970*/  LEPC R20, `(.L_x_8410) ;  /* 0x000000001014794e */ /* 0x000fce0000000000 */
[----:B0--3--:R-:W-:Y:S05]  /*11980*/  CALL.ABS.NOINC R2 ;  /* 0x0000000002007343 */ /* 0x009fea0003c00000 */
.L_x_8410:
        /* <DEDUP_REMOVED lines=17> */
[----:B-1----:R-:W-:Y:S01]  /*11aa0*/  IMAD.MOV.U32 R12, RZ, RZ, 0x1 ;  /* 0x00000001ff0c7424 */ /* 0x002fe200078e00ff */
[----:B------:R-:W-:-:S02]  /*11ab0*/  MOV R11, UR7 ;  /* 0x00000007000b7c02 */ /* 0x000fc40008000f00 */
[----:B--2---:R-:W-:-:S07]  /*11ac0*/  MOV R13, RZ ;  /* 0x000000ff000d7202 */ /* 0x004fce0000000f00 */
[----:B------:R-:W-:-:S07]  /*11ad0*/  LEPC R20, `(.L_x_8411) ;  /* 0x000000001014794e */ /* 0x000fce0000000000 */
[----:B0--3--:R-:W-:Y:S05]  /*11ae0*/  CALL.ABS.NOINC R2 ;  /* 0x0000000002007343 */ /* 0x009fea0003c00000 */
.L_x_8411:
[----:B------:R-:W-:Y:S02]  /*11af0*/  ULDC.64 UR4, c[0x0][0x5f8] ;  /* 0x00017e0000047ab9 */ /* 0x000fe40000000a00 */
[----:B------:R-:W-:-:S04]  /*11b00*/  IADD3 R18, P0, R18, UR4, RZ ;  /* 0x0000000412127c10 */ /* 0x000fc8000ff1e0ff */
[----:B------:R-:W-:-:S05]  /*11b10*/  IADD3.X R19, RZ, UR5, RZ, P0, !PT ;  /* 0x00000005ff137c10 */ /* 0x000fca00087fe4ff */
[----:B------:R-:W-:Y:S01]  /*11b20*/  STG.E.64 desc[UR60][R18.64], R16 ;  /* 0x0000001012007986 */ /* 0x000fe2000c101b3c */
[----:B------:R-:W-:Y:S05]  /*11b30*/  EXIT ;  /* 0x000000000000794d */ /* 0x000fea0003800000 */
.L_x_8409:
[----:B------:R-:W-:Y:S04]  /*11b40*/  STG.E.64 desc[UR60][R8.64], R22 ;  /* 0x0000001608007986 */ /* 0x000fe8000c101b3c */
[----:B------:R-:W-:Y:S01]  /*11b50*/  STG.E.64 desc[UR60][R8.64+0x8], R16 ;  /* 0x0000081008007986 */ /* 0x000fe2000c101b3c */
[----:B------:R-:W-:Y:S05]  /*11b60*/  EXIT ;  /* 0x000000000000794d */ /* 0x000fea0003800000 */
.L_x_8407:
[----:B------:R-:W-:Y:S01]  /*11b70*/  ISETP.NE.AND P0, PT, RZ, UR36, PT ;  /* 0x00000024ff007c0c */ /* 0x000fe2000bf05270 */
[----:B------:R-:W-:Y:S02]  /*11b80*/  ULDC.U8 UR4, c[0x0][0x629] ;  /* 0x00018a4000047ab9 */ /* 0x000fe40000000000 */
[----:B------:R-:W-:-:S10]  /*11b90*/  ISETP.NE.AND P2, PT, RZ, UR4, PT ;  /* 0x00000004ff007c0c */ /* 0x000fd4000bf45270 */
[----:B------:R-:W-:Y:S05]  /*11ba0*/  @!P0 BRA `(.L_x_8412) ;  /* 0x0000000000188947 */ /* 0x000fea0003800000 */
[----:B------:R-:W2:Y:S04]  /*11bb0*/  LDG.E.64 R8, desc[UR60][R6.64] ;  /* 0x0000003c06087981 */ /* 0x000ea8000c1e1b00 */
[----:B-1----:R-:W3:Y:S01]  /*11bc0*/  LDG.E.64 R10, desc[UR60][R4.64] ;  /* 0x0000003c040a7981 */ /* 0x002ee2000c1e1b00 */
[----:B--2---:R-:W-:Y:S02]  /*11bd0*/  IADD3 R22, P0, R8, R22, RZ ;  /* 0x0000001608167210 */ /* 0x004fe40007f1e0ff */
[----:B---3--:R-:W-:-:S03]  /*11be0*/  IADD3 R16, P1, R10, R16, RZ ;  /* 0x000000100a107210 */ /* 0x008fc60007f3e0ff */
[----:B------:R-:W-:Y:S01]  /*11bf0*/  IMAD.X R23, R9, 0x1, R23, P0 ;  /* 0x0000000109177824 */ /* 0x000fe200000e0617 */
[----:B------:R-:W-:-:S09]  /*11c00*/  IADD3.X R3, R11, R3, RZ, P1, !PT ;  /* 0x000000030b037210 */ /* 0x000fd20000ffe4ff */
.L_x_8412:
        /* <DEDUP_REMOVED lines=14> */
[----:B------:R-:W-:Y:S01]  /*11cf0*/  MOV R6, UR4 ;  /* 0x0000000400067c02 */ /* 0x000fe20008000f00 */
[----:B------:R-:W-:Y:S01]  /*11d00*/  IMAD.U32 R7, RZ, RZ, UR5 ;  /* 0x00000005ff077e24 */ /* 0x000fe2000f8e00ff */
[----:B------:R-:W-:Y:S01]  /*11d10*/  MOV R10, UR6 ;  /* 0x00000006000a7c02 */ /* 0x000fe20008000f00 */
[----:B------:R-:W-:Y:S01]  /*11d20*/  IMAD.MOV.U32 R8, RZ, RZ, 0x2ef ;  /* 0x000002efff087424 */ /* 0x000fe200078e00ff */
[----:B------:R-:W-:-:S02]  /*11d30*/  MOV R11, UR7 ;  /* 0x00000007000b7c02 */ /* 0x000fc40008000f00 */
[----:B--2---:R-:W-:-:S07]  /*11d40*/  MOV R13, RZ ;  /* 0x000000ff000d7202 */ /* 0x004fce0000000f00 */
[----:B------:R-:W-:-:S07]  /*11d50*/  LEPC R20, `(.L_x_8414) ;  /* 0x000000001014794e */ /* 0x000fce0000000000 */
[----:B0--3--:R-:W-:Y:S05]  /*11d60*/  CALL.ABS.NOINC R2 ;  /* 0x0000000002007343 */ /* 0x009fea0003c00000 */
.L_x_8414:
        /* <DEDUP_REMOVED lines=22> */
.L_x_8415:
[----:B------:R-:W-:Y:S02]  /*11ed0*/  ULDC.64 UR4, c[0x0][0x5f8] ;  /* 0x00017e0000047ab9 */ /* 0x000fe40000000a00 */
[----:B------:R-:W-:-:S04]  /*11ee0*/  IADD3 R18, P0, R18, UR4, RZ ;  /* 0x0000000412127c10 */ /* 0x000fc8000ff1e0ff */
[----:B------:R-:W-:-:S05]  /*11ef0*/  IADD3.X R19, RZ, UR5, RZ, P0, !PT ;  /* 0x00000005ff137c10 */ /* 0x000fca00087fe4ff */
[----:B------:R-:W-:Y:S01]  /*11f00*/  STG.E.64 desc[UR60][R18.64], R16 ;  /* 0x0000001012007986 */ /* 0x000fe2000c101b3c */
[----:B------:R-:W-:Y:S05]  /*11f10*/  EXIT ;  /* 0x000000000000794d */ /* 0x000fea0003800000 */
.L_x_8413:
[----:B------:R-:W-:Y:S04]  /*11f20*/  STG.E.64 desc[UR60][R6.64], R22 ;  /* 0x0000001606007986 */ /* 0x000fe8000c101b3c */
[----:B------:R-:W-:Y:S01]  /*11f30*/  STG.E.64 desc[UR60][R4.64], R16 ;  /* 0x0000001004007986 */ /* 0x000fe2000c101b3c */
[----:B------:R-:W-:Y:S05]  /*11f40*/  EXIT ;  /* 0x000000000000794d */ /* 0x000fea0003800000 */
.L_x_8382:
        /* <DEDUP_REMOVED lines=21> */
[----:B--2---:R-:W-:Y:S02]  /*120a0*/  IADD3 R12, P1, R4, R12, RZ ;  /* 0x0000000c040c7210 */ /* 0x004fe40007f3e0ff */
[----:B---3--:R-:W-:-:S03]  /*120b0*/  IADD3 R14, P0, R2, R14, RZ ;  /* 0x0000000e020e7210 */ /* 0x008fc60007f1e0ff */
[----:B------:R-:W-:Y:S01]  /*120c0*/  IMAD.X R13, R5, 0x1, R13, P1 ;  /* 0x00000001050d7824 */ /* 0x000fe200008e060d */
[----:B------:R-:W-:-:S09]  /*120d0*/  IADD3.X R15, R3, R15, RZ, P0, !PT ;  /* 0x0000000f030f7210 */ /* 0x000fd200007fe4ff */
.L_x_8417:
[----:B------:R-:W-:Y:S01]  /*120e0*/  MOV R24, R14 ;  /* 0x0000000e00187202 */ /* 0x000fe20000000f00 */
[----:B------:R-:W-:Y:S01]  /*120f0*/  IMAD.MOV.U32 R18, RZ, RZ, R12 ;  /* 0x000000ffff127224 */ /* 0x000fe200078e000c */
[----:B------:R-:W-:Y:S02]  /*12100*/  MOV R25, R15 ;  /* 0x0000000f00197202 */ /* 0x000fe40000000f00 */
        /* <DEDUP_REMOVED lines=22> */
.L_x_8419:
        /* <DEDUP_REMOVED lines=22> */
.L_x_8420:
[----:B------:R-:W-:Y:S02]  /*123d0*/  ULDC.64 UR4, c[0x0][0x5f8] ;  /* 0x00017e0000047ab9 */ /* 0x000fe40000000a00 */
[----:B------:R-:W-:-:S05]  /*123e0*/  IADD3 R16, P0, R16, UR4, RZ ;  /* 0x0000000410107c10 */ /* 0x000fca000ff1e0ff */
[----:B------:R-:W-:-:S05]  /*123f0*/  IMAD.X R17, RZ, RZ, UR5, P0 ;  /* 0x00000005ff117e24 */ /* 0x000fca00080e06ff */
[----:B------:R-:W-:Y:S01]  /*12400*/  STG.E.64 desc[UR60][R16.64], R18 ;  /* 0x0000001210007986 */ /* 0x000fe2000c101b3c */
[----:B------:R-:W-:Y:S05]  /*12410*/  EXIT ;  /* 0x000000000000794d */ /* 0x000fea0003800000 */
.L_x_8418:
[----:B------:R-:W-:Y:S04]  /*12420*/  STG.E.64 desc[UR60][R8.64], R24 ;  /* 0x0000001808007986 */ /* 0x000fe8000c101b3c */
[----:B------:R-:W-:Y:S01]  /*12430*/  STG.E.64 desc[UR60][R8.64+0x8], R18 ;  /* 0x0000081208007986 */ /* 0x000fe2000c101b3c */
[----:B------:R-:W-:Y:S05]  /*12440*/  EXIT ;  /* 0x000000000000794d */ /* 0x000fea0003800000 */
.L_x_8416:
[----:B-1----:R-:W-:Y:S01]  /*12450*/  ISETP.NE.AND P0, PT, R0, RZ, PT ;  /* 0x000000ff0000720c */ /* 0x002fe20003f05270 */
        /* <DEDUP_REMOVED lines=9> */
.L_x_8421:
        /* <DEDUP_REMOVED lines=25> */
.L_x_8423:
        /* <DEDUP_REMOVED lines=22> */
.L_x_8424:
[----:B------:R-:W-:Y:S02]  /*127e0*/  ULDC.64 UR4, c[0x0][0x5f8] ;  /* 0x00017e0000047ab9 */ /* 0x000fe40000000a00 */
[----:B------:R-:W-:-:S04]  /*127f0*/  IADD3 R16, P0, R16, UR4, RZ ;  /* 0x0000000410107c10 */ /* 0x000fc8000ff1e0ff */
[----:B------:R-:W-:-:S05]  /*12800*/  IADD3.X R17, RZ, UR5, RZ, P0, !PT ;  /* 0x00000005ff117c10 */ /* 0x000fca00087fe4ff */
[----:B------:R-:W-:Y:S01]  /*12810*/  STG.E.64 desc[UR60][R16.64], R24 ;  /* 0x0000001810007986 */ /* 0x000fe2000c101b3c */
[----:B------:R-:W-:Y:S05]  /*12820*/  EXIT ;  /* 0x000000000000794d */ /* 0x000fea0003800000 */
.L_x_8422:
[----:B------:R-:W-:Y:S04]  /*12830*/  STG.E.64 desc[UR60][R4.64], R18 ;  /* 0x0000001204007986 */ /* 0x000fe8000c101b3c */
[----:B------:R-:W-:Y:S01]  /*12840*/  STG.E.64 desc[UR60][R20.64], R24 ;  /* 0x0000001814007986 */ /* 0x000fe2000c101b3c */
[----:B------:R-:W-:Y:S05]  /*12850*/  EXIT ;  /* 0x000000000000794d */ /* 0x000fea0003800000 */
.L_x_8425:
        /* <DEDUP_REMOVED lines=10> */
.L_x_9885:


//--------------------- .text._ZN2at6native13reduce_kernelILi128ELi4ENS0_8ReduceOpIlNS0_14func_wrapper_tIlZNS0_11sum_functorIlllEclERNS_14TensorIteratorEEUlllE_EEjlLi4ELi4EEEEEvT1_ --------------------------
	.section	.text._ZN2at6native13reduce_kernelILi128ELi4ENS0_8ReduceOpIlNS0_14func_wrapper_tIlZNS0_11sum_functorIlllEclERNS_14TensorIteratorEEUlllE_EEjlLi4ELi4EEEEEvT1_,"ax",@progbits
	.align	128
        .global         _ZN2at6native13reduce_kernelILi128ELi4ENS0_8ReduceOpIlNS0_14func_wrapper_tIlZNS0_11sum_functorIlllEclERNS_14TensorIteratorEEUlllE_EEjlLi4ELi4EEEEEvT1_
        .type           _ZN2at6native13reduce_kernelILi128ELi4ENS0_8ReduceOpIlNS0_14func_wrapper_tIlZNS0_11sum_functorIlllEclERNS_14TensorIteratorEEUlllE_EEjlLi4ELi4EEEEEvT1_,@function
        .size           _ZN2at6native13reduce_kernelILi128ELi4ENS0_8ReduceOpIlNS0_14func_wrapper_tIlZNS0_11sum_functorIlllEclERNS_14TensorIteratorEEUlllE_EEjlLi4ELi4EEEEEvT1_,(.L_x_9886 - _ZN2at6native13reduce_kernelILi128ELi4ENS0_8ReduceOpIlNS0_14func_wrapper_tIlZNS0_11sum_functorIlllEclERNS_14TensorIteratorEEUlllE_EEjlLi4ELi4EEEEEvT1_)
        .other          _ZN2at6native13reduce_kernelILi128ELi4ENS0_8ReduceOpIlNS0_14func_wrapper_tIlZNS0_11sum_functorIlllEclERNS_14TensorIteratorEEUlllE_EEjlLi4ELi4EEEEEvT1_,@"STO_CUDA_ENTRY STV_DEFAULT"
_ZN2at6native13reduce_kernelILi128ELi4ENS0_8ReduceOpIlNS0_14func_wrapper_tIlZNS0_11sum_functorIlllEclERNS_14TensorIteratorEEUlllE_EEjlLi4ELi4EEEEEvT1_:
.text._ZN2at6native13reduce_kernelILi128ELi4ENS0_8ReduceOpIlNS0_14func_wrapper_tIlZNS0_11sum_functorIlllEclERNS_14TensorIteratorEEUlllE_EEjlLi4ELi4EEEEEvT1_:
        /* <DEDUP_REMOVED lines=16> */
[----:B----4-:R-:W-:Y:S01]  /*0100*/  IMAD R69, R17, UR8, R0 ;  /* 0x0000000811457c24 */ /* 0x010fe2000f8e0200 */
[----:B------:R-:W-:Y:S01]  /*0110*/  HFMA2.MMA R0, -RZ, RZ, 0, 0 ;  /* 0x00000000ff007435 */ /* 0x000fe200000001ff */
[----:B------:R-:W-:Y:S01]  /*0120*/  IMAD.SHL.U32 R73, R3, 0x4, RZ ;  /* 0x0000000403497824 */ /* 0x000fe200078e00ff */
[----:B0-----:R-:W-:Y:S09]  /*0130*/  @!P0 BRA `(.L_x_8426) ;  /* 0x0000001000448947 */ /* 0x001ff20003800000 */
        /* <DEDUP_REMOVED lines=273> */
.L_x_8426:
        /* <DEDUP_REMOVED lines=30> */
.L_x_8430:
        /* <DEDUP_REMOVED lines=27> */
.L_x_8436:
[----:B------:R-:W-:Y:S05]  /*15e0*/  BSYNC B2 ;  /* 0x0000000000027941 */ /* 0x000fea0003800000 */
.L_x_8435:
        /* <DEDUP_REMOVED lines=11> */
.L_x_8434:
[----:B------:R-:W-:Y:S05]  /*16a0*/  BSYNC B1 ;  /* 0x0000000000017941 */ /* 0x000fea0003800000 */
.L_x_8433:
[----:B------:R-:W0:Y:S01]  /*16b0*/  LDC R0, c[0x0][0x224] ;  /* 0x00008900ff007b82 */ /* 0x000e220000000800 */
[----:B------:R-:W-:-:S04]  /*16c0*/  IADD3 R3, P0, -R7, 0x4, RZ ;  /* 0x0000000407037810 */ /* 0x000fc80007f1e1ff */
[----:B------:R-:W-:Y:S02]  /*16d0*/  LEA R74, P1, R3, R74, 0x3 ;  /* 0x0000004a034a7211 */ /* 0x000fe400078218ff */
[----:B------:R-:W-:-:S04]  /*16e0*/  IADD3.X R4, RZ, -0x1, RZ, P0, !PT ;  /* 0xffffffffff047810 */ /* 0x000fc800007fe4ff */
[----:B------:R-:W-:Y:S02]  /*16f0*/  LEA.HI.X R75, R3, R75, R4, 0x3, P1 ;  /* 0x0000004b034b7211 */ /* 0x000fe400008f1c04 */
[----:B0-----:R-:W-:-:S07]  /*1700*/  IADD3 R0, R7, -0x4, R0 ;  /* 0xfffffffc07007810 */ /* 0x001fce0007ffe000 */
.L_x_8432:
[----:B------:R-:W-:Y:S05]  /*1710*/  BSYNC B0 ;  /* 0x0000000000007941 */ /* 0x000fea0003800000 */
.L_x_8431:
        /* <DEDUP_REMOVED lines=18> */
.L_x_8439:
        /* <DEDUP_REMOVED lines=16> */
.L_x_8438:
[----:B------:R-:W-:Y:S05]  /*1940*/  BSYNC B0 ;  /* 0x0000000000007941 */ /* 0x000fea0003800000 */
.L_x_8437:
        /* <DEDUP_REMOVED lines=8> */
.L_x_8441:
[----:B------:R-:W-:Y:S05]  /*19d0*/  BSYNC B0 ;  /* 0x0000000000007941 */ /* 0x000fea0003800000 */
.L_x_8440:
        /* <DEDUP_REMOVED lines=12> */
.L_x_8443:
[----:B------:R-:W-:Y:S05]  /*1aa0*/  BSYNC B0 ;  /* 0x0000000000007941 */ /* 0x000fea0003800000 */
.L_x_8442:
[----:B------:R-:W-:Y:S02]  /*1ab0*/  IADD3 R50, P0, P1, R50, R19, R23 ;  /* 0x0000001332327210 */ /* 0x000fe4000791e017 */
[----:B------:R-:W-:Y:S02]  /*1ac0*/  CS2R R54, SRZ ;  /* 0x0000000000367805 */ /* 0x000fe4000001ff00 */
[----:B------:R-:W-:Y:S02]  /*1ad0*/  CS2R R56, SRZ ;  /* 0x0000000000387805 */ /* 0x000fe4000001ff00 */
[----:B------:R-:W-:Y:S02]  /*1ae0*/  IADD3.X R51, R14, R51, R25, P0, P1 ;  /* 0x000000330e337210 */ /* 0x000fe400007e2419 */
[----:B------:R-:W-:Y:S02]  /*1af0*/  CS2R R14, SRZ ;  /* 0x00000000000e7805 */ /* 0x000fe4000001ff00 */
[----:B------:R-:W-:-:S04]  /*1b00*/  IADD3 R50, P0, R21, R50, RZ ;  /* 0x0000003215327210 */ /* 0x000fc80007f1e0ff */
[----:B------:R-:W-:Y:S01]  /*1b10*/  IADD3.X R51, R18, R51, RZ, P0, !PT ;  /* 0x0000003312337210 */ /* 0x000fe200007fe4ff */
[----:B------:R-:W-:Y:S08]  /*1b20*/  BRA `(.L_x_8428) ;  /* 0x000000ac00507947 */ /* 0x000ff00003800000 */
.L_x_8429:
        /* <DEDUP_REMOVED lines=77> */
.L_x_8452:
        /* <DEDUP_REMOVED lines=297> */
.L_x_8448:
        /* <DEDUP_REMOVED lines=243> */
.L_x_8449:
        /* <DEDUP_REMOVED lines=254> */
.L_x_8450:
        /* <DEDUP_REMOVED lines=241> */
.L_x_8451:
        /* <DEDUP_REMOVED lines=8> */
[----:B-----5:R-:W-:Y:S02]  /*6130*/  IADD3 R71, P3, R32, R71, RZ ;  /* 0x0000004720477210 */ /* 0x020fe40007f7e0ff */
[----:B------:R-:W-:Y:S01]  /*6140*/  IADD3 R68, P4, R34, R68, RZ ;  /* 0x0000004422447210 */ /* 0x000fe20007f9e0ff */
[----:B------:R-:W-:Y:S01]  /*6150*/  IMAD R76, R10, 0x3, R69 ;  /* 0x000000030a4c7824 */ /* 0x000fe200078e0245 */
[----:B------:R-:W-:-:S02]  /*6160*/  IADD3.X R70, R33, R70, RZ, P3, !PT ;  /* 0x0000004621467210 */ /* 0x000fc40001ffe4ff */
[----:B------:R-:W-:Y:S01]  /*6170*/  IADD3 R64, P6, R30, R64, RZ ;  /* 0x000000401e407210 */ /* 0x000fe20007fde0ff */
[----:B------:R-:W-:Y:S01]  /*6180*/  IMAD.X R67, R35, 0x1, R67, P4 ;  /* 0x0000000123437824 */ /* 0x000fe200020e0643 */
[----:B------:R-:W-:Y:S02]  /*6190*/  IADD3 R60, P3, R26, R60, RZ ;  /* 0x0000003c1a3c7210 */ /* 0x000fe40007f7e0ff */
[----:B------:R-:W-:Y:S01]  /*61a0*/  ISETP.GE.U32.AND P1, PT, R76, R11, PT ;  /* 0x0000000b4c00720c */ /* 0x000fe20003f26070 */
[----:B------:R-:W-:Y:S01]  /*61b0*/  IMAD.X R63, R31, 0x1, R63, P6 ;  /* 0x000000011f3f7824 */ /* 0x000fe200030e063f */
[----:B------:R-:W-:Y:S01]  /*61c0*/  IADD3 R66, P5, R28, R66, RZ ;  /* 0x000000421c427210 */ /* 0x000fe20007fbe0ff */
[----:B------:R-:W-:Y:S01]  /*61d0*/  IMAD.X R59, R27, 0x1, R59, P3 ;  /* 0x000000011b3b7824 */ /* 0x000fe200018e063b */
[----:B------:R-:W-:Y:S02]  /*61e0*/  IADD3 R62, P2, R24, R62, RZ ;  /* 0x0000003e183e7210 */ /* 0x000fe40007f5e0ff */
[----:B------:R-:W-:-:S02]  /*61f0*/  IADD3.X R65, R29, R65, RZ, P5, !PT ;  /* 0x000000411d417210 */ /* 0x000fc40002ffe4ff */
[----:B------:R-:W-:Y:S02]  /*6200*/  IADD3.X R61, R25, R61, RZ, P2, !PT ;  /* 0x0000003d193d7210 */ /* 0x000fe400017fe4ff */
[----:B------:R-:W-:Y:S02]  /*6210*/  IADD3 R58, P4, R20, R58, RZ ;  /* 0x0000003a143a7210 */ /* 0x000fe40007f9e0ff */
[----:B------:R-:W-:Y:S02]  /*6220*/  IADD3 R3, P5, R22, R3, RZ ;  /* 0x0000000316037210 */ /* 0x000fe40007fbe0ff */
[----:B------:R-:W-:Y:S02]  /*6230*/  IADD3 R18, P6, R12, R18, RZ ;  /* 0x000000120c127210 */ /* 0x000fe40007fde0ff */
[----:B------:R-:W-:Y:S01]  /*6240*/  IADD3 R44, P2, R14, R44, RZ ;  /* 0x0000002c0e2c7210 */ /* 0x000fe20007f5e0ff */
[----:B------:R-:W-:Y:S01]  /*6250*/  IMAD.X R0, R23, 0x1, R0, P5 ;  /* 0x0000000117007824 */ /* 0x000fe200028e0600 */
[----:B------:R-:W-:-:S02]  /*6260*/  IADD3 R46, P3, R4, R46, RZ ;  /* 0x0000002e042e7210 */ /* 0x000fc40007f7e0ff */
[----:B------:R-:W-:Y:S01]  /*6270*/  IADD3.X R57, R21, R57, RZ, P4, !PT ;  /* 0x0000003915397210 */ /* 0x000fe200027fe4ff */
[----:B------:R-:W-:Y:S01]  /*6280*/  IMAD.X R19, R15, 0x1, R19, P2 ;  /* 0x000000010f137824 */ /* 0x000fe200010e0613 */
[----:B------:R-:W-:Y:S02]  /*6290*/  IADD3.X R17, R13, R17, RZ, P6, !PT ;  /* 0x000000110d117210 */ /* 0x000fe400037fe4ff */
[----:B------:R-:W-:Y:S02]  /*62a0*/  IADD3.X R45, R5, R45, RZ, P3, !PT ;  /* 0x0000002d052d7210 */ /* 0x000fe40001ffe4ff */
[----:B------:R-:W-:-:S05]  /*62b0*/  IADD3 R48, P4, R6, R48, RZ ;  /* 0x0000003006307210 */ /* 0x000fca0007f9e0ff */
[----:B------:R-:W-:Y:S01]  /*62c0*/  IMAD.X R47, R7, 0x1, R47, P4 ;  /* 0x00000001072f7824 */ /* 0x000fe200020e062f */
[----:B--2---:R-:W-:Y:S02]  /*62d0*/  IADD3 R54, P3, R42, R54, RZ ;  /* 0x000000362a367210 */ /* 0x004fe40007f7e0ff */
[----:B------:R-:W-:-:S03]  /*62e0*/  IADD3 R50, P2, R40, R50, RZ ;  /* 0x0000003228327210 */ /* 0x000fc60007f5e0ff */
[----:B------:R-:W-:Y:S01]  /*62f0*/  IMAD.X R51, R43, 0x1, R51, P3 ;  /* 0x000000012b337824 */ /* 0x000fe200018e0633 */
[----:B------:R-:W-:Y:S02]  /*6300*/  IADD3.X R49, R41, R49, RZ, P2, !PT ;  /* 0x0000003129317210 */ /* 0x000fe400017fe4ff */
[----:B---3--:R-:W-:Y:S02]  /*6310*/  IADD3 R9, P6, R38, R9, RZ ;  /* 0x0000000926097210 */ /* 0x008fe40007fde0ff */
[----:B------:R-:W-:-:S03]  /*6320*/  IADD3 R56, P5, R36, R56, RZ ;  /* 0x0000003824387210 */ /* 0x000fc60007fbe0ff */
[----:B------:R-:W-:Y:S01]  /*6330*/  IMAD.X R8, R39, 0x1, R8, P6 ;  /* 0x0000000127087824 */ /* 0x000fe200030e0608 */
[----:B------:R-:W-:Y:S01]  /*6340*/  IADD3.X R55, R37, R55, RZ, P5, !PT ;  /* 0x0000003725377210 */ /* 0x000fe20002ffe4ff */
[----:B------:R-:W-:Y:S08]  /*6350*/  @!P1 BRA `(.L_x_8452) ;  /* 0xffffffbc00289947 */ /* 0x000ff0000383ffff */
[----:B------:R-:W-:Y:S05]  /*6360*/  BSYNC B1 ;  /* 0x0000000000017941 */ /* 0x000fea0003800000 */
.L_x_8447:
[----:B------:R-:W-:Y:S05]  /*6370*/  BSYNC B0 ;  /* 0x0000000000007941 */ /* 0x000fea0003800000 */
.L_x_8446:
        /* <DEDUP_REMOVED lines=280> */
.L_x_8455:
        /* <DEDUP_REMOVED lines=282> */
.L_x_8456:
        /* <DEDUP_REMOVED lines=282> */
.L_x_8457:
        /* <DEDUP_REMOVED lines=282> */
.L_x_8458:
[----:B------:R-:W-:-:S04]  /*a9e0*/  LOP3.LUT R37, R40, 0xffffffe0, RZ, 0xc0, !PT ;  /* 0xffffffe028257812 */ /* 0x000fc800078ec0ff */
[----:B------:R-:W-:-:S05]  /*a9f0*/  IADD3 R36, P1, R74, R37, RZ ;  /* 0x000000254a247210 */ /* 0x000fca0007f3e0ff */
[----:B------:R-:W-:-:S05]  /*aa00*/  IMAD.X R37, RZ, RZ, R75, P1 ;  /* 0x000000ffff257224 */ /* 0x000fca00008e064b */
[----:B------:R1:W5:Y:S04]  /*aa10*/  LDG.E.128 R40, desc[UR60][R36.64] ;  /* 0x0000003c24287981 */ /* 0x000368000c1e1d00 */
[----:B-1----:R-:W5:Y:S02]  /*aa20*/  LDG.E.128 R36, desc[UR60][R36.64+0x10] ;  /* 0x0000103c24247981 */ /* 0x002f64000c1e1d00 */
.L_x_8454:
[----:B------:R-:W-:Y:S05]  /*aa30*/  BSYNC B0 ;  /* 0x0000000000007941 */ /* 0x000fea0003800000 */
.L_x_8453:
[----:B------:R-:W-:Y:S04]  /*aa40*/  BSSY B0, `(.L_x_8459) ;  /* 0x000002a000007945 */ /* 0x000fe80003800000 */
[----:B------:R-:W-:Y:S05]  /*aa50*/  @P0 BRA `(.L_x_8460) ;  /* 0x0000000000a00947 */ /* 0x000fea0003800000 */
[----:B------:R-:W-:Y:S02]  /*aa60*/  IADD3 R69, R69, R10, RZ ;  /* 0x0000000a45457210 */ /* 0x000fe40007ffe0ff */
[----:B-----5:R-:W-:Y:S02]  /*aa70*/  IADD3 R71, P1, R32, R71, RZ ;  /* 0x0000004720477210 */ /* 0x020fe40007f3e0ff */
[----:B------:R-:W-:Y:S02]  /*aa80*/  ISETP.GE.U32.AND P0, PT, R69, R11, PT ;  /* 0x0000000b4500720c */ /* 0x000fe40003f06070 */
[----:B------:R-:W-:Y:S01]  /*aa90*/  IADD3 R66, P3, R28, R66, RZ ;  /* 0x000000421c427210 */ /* 0x000fe20007f7e0ff */
[----:B------:R-:W-:Y:S01]  /*aaa0*/  IMAD.X R70, R33, 0x1, R70, P1 ;  /* 0x0000000121467824 */ /* 0x000fe200008e0646 */
[----:B------:R-:W-:Y:S02]  /*aab0*/  IADD3 R68, P2, R34, R68, RZ ;  /* 0x0000004422447210 */ /* 0x000fe40007f5e0ff */
[----:B------:R-:W-:Y:S01]  /*aac0*/  IADD3 R64, P4, R30, R64, RZ ;  /* 0x000000401e407210 */ /* 0x000fe20007f9e0ff */
[----:B------:R-:W-:Y:S01]  /*aad0*/  IMAD.X R65, R29, 0x1, R65, P3 ;  /* 0x000000011d417824 */ /* 0x000fe200018e0641 */
[----:B------:R-:W-:-:S02]  /*aae0*/  IADD3.X R67, R35, R67, RZ, P2, !PT ;  /* 0x0000004323437210 */ /* 0x000fc400017fe4ff */
[----:B------:R-:W-:-:S03]  /*aaf0*/  IADD3.X R63, R31, R63, RZ, P4, !PT ;  /* 0x0000003f1f3f7210 */ /* 0x000fc600027fe4ff */
[----:B------:R-:W-:Y:S06]  /*ab00*/  @P0 BRA `(.L_x_8460) ;  /* 0x0000000000740947 */ /* 0x000fec0003800000 */
[----:B------:R-:W-:Y:S01]  /*ab10*/  IADD3 R62, P1, R24, R62, RZ ;  /* 0x0000003e183e7210 */ /* 0x000fe20007f3e0ff */
[----:B------:R-:W-:Y:S01]  /*ab20*/  IMAD.IADD R24, R69, 0x1, R10 ;  /* 0x0000000145187824 */ /* 0x000fe200078e020a */
[----:B------:R-:W-:Y:S02]  /*ab30*/  IADD3 R60, P2, R26, R60, RZ ;  /* 0x0000003c1a3c7210 */ /* 0x000fe40007f5e0ff */
[----:B------:R-:W-:Y:S02]  /*ab40*/  IADD3 R3, P4, R22, R3, RZ ;  /* 0x0000000316037210 */ /* 0x000fe40007f9e0ff */
[----:B------:R-:W-:Y:S01]  /*ab50*/  ISETP.GE.U32.AND P0, PT, R24, R11, PT ;  /* 0x0000000b1800720c */ /* 0x000fe20003f06070 */
[----:B------:R-:W-:Y:S01]  /*ab60*/  IMAD.X R59, R27, 0x1, R59, P2 ;  /* 0x000000011b3b7824 */ /* 0x000fe200010e063b */
[----:B------:R-:W-:Y:S01]  /*ab70*/  IADD3 R58, P3, R20, R58, RZ ;  /* 0x0000003a143a7210 */ /* 0x000fe20007f7e0ff */
[----:B------:R-:W-:Y:S01]  /*ab80*/  IMAD.X R0, R23, 0x1, R0, P4 ;  /* 0x0000000117007824 */ /* 0x000fe200020e0600 */
[----:B------:R-:W-:-:S02]  /*ab90*/  IADD3.X R61, R25, R61, RZ, P1, !PT ;  /* 0x0000003d193d7210 */ /* 0x000fc40000ffe4ff */
[----:B------:R-:W-:-:S07]  /*aba0*/  IADD3.X R57, R21, R57, RZ, P3, !PT ;  /* 0x0000003915397210 */ /* 0x000fce0001ffe4ff */
[----:B------:R-:W-:Y:S05]  /*abb0*/  @P0 BRA `(.L_x_8460) ;  /* 0x0000000000480947 */ /* 0x000fea0003800000 */
[----:B------:R-:W-:Y:S02]  /*abc0*/  IADD3 R10, R24, R10, RZ ;  /* 0x0000000a180a7210 */ /* 0x000fe40007ffe0ff */
[----:B------:R-:W-:Y:S02]  /*abd0*/  IADD3 R18, P1, R12, R18, RZ ;  /* 0x000000120c127210 */ /* 0x000fe40007f3e0ff */
[----:B------:R-:W-:Y:S02]  /*abe0*/  ISETP.GE.U32.AND P0, PT, R10, R11, PT ;  /* 0x0000000b0a00720c */ /* 0x000fe40003f06070 */
[----:B------:R-:W-:Y:S01]  /*abf0*/  IADD3 R44, P2, R14, R44, RZ ;  /* 0x0000002c0e2c7210 */ /* 0x000fe20007f5e0ff */
[----:B------:R-:W-:Y:S01]  /*ac00*/  IMAD.X R17, R13, 0x1, R17, P1 ;  /* 0x000000010d117824 */ /* 0x000fe200008e0611 */
[----:B------:R-:W-:Y:S02]  /*ac10*/  IADD3 R46, P1, R4, R46, RZ ;  /* 0x0000002e042e7210 */ /* 0x000fe40007f3e0ff */
[----:B------:R-:W-:-:S02]  /*ac20*/  IADD3.X R19, R15, R19, RZ, P2, !PT ;  /* 0x000000130f137210 */ /* 0x000fc400017fe4ff */
[----:B------:R-:W-:Y:S01]  /*ac30*/  IADD3 R48, P2, R6, R48, RZ ;  /* 0x0000003006307210 */ /* 0x000fe20007f5e0ff */
[----:B------:R-:W-:-:S03]  /*ac40*/  IMAD.X R45, R5, 0x1, R45, P1 ;  /* 0x00000001052d7824 */ /* 0x000fc600008e062d */
[----:B------:R-:W-:Y:S02]  /*ac50*/  IADD3.X R47, R7, R47, RZ, P2, !PT ;  /* 0x0000002f072f7210 */ /* 0x000fe400017fe4ff */
[----:B------:R-:W-:Y:S02]  /*ac60*/  @!P0 IADD3 R50, P3, R40, R50, RZ ;  /* 0x0000003228328210 */ /* 0x000fe40007f7e0ff */
[----:B------:R-:W-:Y:S02]  /*ac70*/  @!P0 IADD3 R56, P5, R36, R56, RZ ;  /* 0x0000003824388210 */ /* 0x000fe40007fbe0ff */
[----:B------:R-:W-:Y:S01]  /*ac80*/  @!P0 IADD3 R54, P4, R42, R54, RZ ;  /* 0x000000362a368210 */ /* 0x000fe20007f9e0ff */
[----:B------:R-:W-:Y:S01]  /*ac90*/  @!P0 IMAD.X R49, R41, 0x1, R49, P3 ;  /* 0x0000000129318824 */ /* 0x000fe200018e0631 */
[----:B------:R-:W-:Y:S01]  /*aca0*/  @!P0 IADD3 R9, P6, R38, R9, RZ ;  /* 0x0000000926098210 */ /* 0x000fe20007fde0ff */
[----:B------:R-:W-:Y:S01]  /*acb0*/  @!P0 IMAD.X R55, R37, 0x1, R55, P5 ;  /* 0x0000000125378824 */ /* 0x000fe200028e0637 */
[----:B------:R-:W-:-:S02]  /*acc0*/  @!P0 IADD3.X R51, R43, R51, RZ, P4, !PT ;  /* 0x000000332b338210 */ /* 0x000fc400027fe4ff */
[----:B------:R-:W-:-:S09]  /*acd0*/  @!P0 IADD3.X R8, R39, R8, RZ, P6, !PT ;  /* 0x0000000827088210 */ /* 0x000fd200037fe4ff */
.L_x_8460:
[----:B------:R-:W-:Y:S05]  /*ace0*/  BSYNC B0 ;  /* 0x0000000000007941 */ /* 0x000fea0003800000 */
.L_x_8459:
[----:B-----5:R-:W-:Y:S02]  /*acf0*/  IADD3 R7, P4, P5, R44, R60, R68 ;  /* 0x0000003c2c077210 */ /* 0x020fe40007d9e044 */
[----:B------:R-:W-:Y:S02]  /*ad00*/  IADD3 R5, P0, P1, R46, R58, R66 ;  /* 0x0000003a2e057210 */ /* 0x000fe4000791e042 */
[----:B------:R-:W-:Y:S02]  /*ad10*/  IADD3 R14, P2, P3, R48, R3, R64 ;  /* 0x00000003300e7210 */ /* 0x000fe40007b5e040 */
[----:B------:R-:W-:Y:S02]  /*ad20*/  IADD3.X R6, R19, R59, R67, P4, P5 ;  /* 0x0000003b13067210 */ /* 0x000fe400027ea443 */
[----:B------:R-:W-:Y:S02]  /*ad30*/  IADD3 R71, P5, P4, R18, R62, R71 ;  /* 0x0000003e12477210 */ /* 0x000fe40007cbe047 */
[----:B------:R-:W-:-:S02]  /*ad40*/  IADD3.X R4, R45, R57, R65, P0, P1 ;  /* 0x000000392d047210 */ /* 0x000fc400007e2441 */
[----:B------:R-:W-:Y:S02]  /*ad50*/  IADD3.X R15, R47, R0, R63, P2, P3 ;  /* 0x000000002f0f7210 */ /* 0x000fe400017e643f */
[----:B------:R-:W-:Y:S02]  /*ad60*/  IADD3 R56, P1, R5, R56, RZ ;  /* 0x0000003805387210 */ /* 0x000fe40007f3e0ff */
[----:B------:R-:W-:Y:S02]  /*ad70*/  IADD3 R54, P2, R7, R54, RZ ;  /* 0x0000003607367210 */ /* 0x000fe40007f5e0ff */
[----:B------:R-:W-:Y:S02]  /*ad80*/  IADD3 R14, P0, R14, R9, RZ ;  /* 0x000000090e0e7210 */ /* 0x000fe40007f1e0ff */
[----:B------:R-:W-:Y:S02]  /*ad90*/  IADD3 R50, P3, R71, R50, RZ ;  /* 0x0000003247327210 */ /* 0x000fe40007f7e0ff */
[----:B------:R-:W-:Y:S01]  /*ada0*/  IADD3.X R70, R17, R61, R70, P5, P4 ;  /* 0x0000003d11467210 */ /* 0x000fe20002fe8446 */
[----:B------:R-:W-:Y:S01]  /*adb0*/  IMAD.X R15, R15, 0x1, R8, P0 ;  /* 0x000000010f0f7824 */ /* 0x000fe200000e0608 */
[----:B------:R-:W-:Y:S01]  /*adc0*/  IADD3.X R57, R4, R55, RZ, P1, !PT ;  /* 0x0000003704397210 */ /* 0x000fe20000ffe4ff */
[----:B------:R-:W-:Y:S01]  /*add0*/  IMAD.X R55, R6, 0x1, R51, P2 ;  /* 0x0000000106377824 */ /* 0x000fe200010e0633 */
[----:B------:R-:W-:Y:S01]  /*ade0*/  IADD3.X R51, R70, R49, RZ, P3, !PT ;  /* 0x0000003146337210 */ /* 0x000fe20001ffe4ff */
[----:B------:R-:W-:Y:S06]  /*adf0*/  BRA `(.L_x_8428) ;  /* 0x00000018009c7947 */ /* 0x000fec0003800000 */
.L_x_8445:
        /* <DEDUP_REMOVED lines=60> */
.L_x_8463:
        /* <DEDUP_REMOVED lines=14> */
[----:B------:R-:W4:Y:S01]  /*b2a0*/  LDG.E.128 R36, desc[UR60][R36.64+0x10] ;  /* 0x0000103c24247981 */ /* 0x000f22000c1e1d00 */
[----:B------:R-:W-:Y:S01]  /*b2b0*/  IMAD.WIDE.U32 R20, R21, 0x20, R74 ;  /* 0x0000002015147825 */ /* 0x000fe200078e004a */
[----:B------:R-:W-:Y:S02]  /*b2c0*/  SHF.R.U32.HI R29, RZ, 0x2, R12 ;  /* 0x00000002ff1d7819 */ /* 0x000fe4000001160c */
[----:B------:R-:W5:Y:S03]  /*b2d0*/  LDG.E.128 R44, desc[UR60][R44.64+0x10] ;  /* 0x0000103c2c2c7981 */ /* 0x000f66000c1e1d00 */
[----:B------:R-:W-:Y:S01]  /*b2e0*/  IMAD.WIDE.U32 R28, R29, 0x20, R74 ;  /* 0x000000201d1c7825 */ /* 0x000fe200078e004a */
[----:B------:R-:W3:Y:S04]  /*b2f0*/  LDG.E.128 R12, desc[UR60][R20.64] ;  /* 0x0000003c140c7981 */ /* 0x000ee8000c1e1d00 */
[----:B------:R-:W3:Y:S04]  /*b300*/  LDG.E.128 R24, desc[UR60][R28.64] ;  /* 0x0000003c1c187981 */ /* 0x000ee8000c1e1d00 */
[----:B------:R-:W3:Y:S04]  /*b310*/  LDG.E.128 R20, desc[UR60][R20.64+0x10] ;  /* 0x0000103c14147981 */ /* 0x000ee8000c1e1d00 */
[----:B------:R-:W3:Y:S01]  /*b320*/  LDG.E.128 R28, desc[UR60][R28.64+0x10] ;  /* 0x0000103c1c1c7981 */ /* 0x000ee2000c1e1d00 */
[----:B------:R-:W-:-:S05]  /*b330*/  IADD3 R69, R69, R10, RZ ;  /* 0x0000000a45457210 */ /* 0x000fca0007ffe0ff */
[----:B------:R-:W-:-:S05]  /*b340*/  IMAD R76, R10, 0x3, R69 ;  /* 0x000000030a4c7824 */ /* 0x000fca00078e0245 */
[----:B------:R-:W-:Y:S02]  /*b350*/  ISETP.GE.U32.AND P0, PT, R76, R11, PT ;  /* 0x0000000b4c00720c */ /* 0x000fe40003f06070 */
[----:B--2---:R-:W-:Y:S02]  /*b360*/  IADD3 R68, P1, R32, R68, RZ ;  /* 0x0000004420447210 */ /* 0x004fe40007f3e0ff */
[----:B------:R-:W-:Y:S02]  /*b370*/  IADD3 R66, P2, R34, R66, RZ ;  /* 0x0000004222427210 */ /* 0x000fe40007f5e0ff */
[----:B----4-:R-:W-:Y:S02]  /*b380*/  IADD3 R64, P3, R36, R64, RZ ;  /* 0x0000004024407210 */ /* 0x010fe40007f7e0ff */
[----:B------:R-:W-:-:S03]  /*b390*/  IADD3 R62, P4, R38, R62, RZ ;  /* 0x0000003e263e7210 */ /* 0x000fc60007f9e0ff */
[----:B------:R-:W-:Y:S01]  /*b3a0*/  IMAD.X R63, R37, 0x1, R63, P3 ;  /* 0x00000001253f7824 */ /* 0x000fe200018e063f */
[----:B-----5:R-:W-:Y:S02]  /*b3b0*/  IADD3 R56, P3, R44, R56, RZ ;  /* 0x000000382c387210 */ /* 0x020fe40007f7e0ff */
[----:B------:R-:W-:Y:S02]  /*b3c0*/  IADD3.X R61, R39, R61, RZ, P4, !PT ;  /* 0x0000003d273d7210 */ /* 0x000fe400027fe4ff */
[----:B------:R-:W-:Y:S01]  /*b3d0*/  IADD3 R54, P4, R46, R54, RZ ;  /* 0x000000362e367210 */ /* 0x000fe20007f9e0ff */
[----:B------:R-:W-:Y:S01]  /*b3e0*/  IMAD.X R67, R33, 0x1, R67, P1 ;  /* 0x0000000121437824 */ /* 0x000fe200008e0643 */
[----:B---3--:R-:W-:Y:S01]  /*b3f0*/  IADD3 R60, P1, R40, R60, RZ ;  /* 0x0000003c283c7210 */ /* 0x008fe20007f3e0ff */
[----:B------:R-:W-:Y:S01]  /*b400*/  IMAD.X R55, R45, 0x1, R55, P3 ;  /* 0x000000012d377824 */ /* 0x000fe200018e0637 */
[----:B------:R-:W-:Y:S02]  /*b410*/  IADD3 R52, P3, R12, R52, RZ ;  /* 0x000000340c347210 */ /* 0x000fe40007f7e0ff */
[----:B------:R-:W-:-:S02]  /*b420*/  IADD3.X R65, R35, R65, RZ, P2, !PT ;  /* 0x0000004123417210 */ /* 0x000fc400017fe4ff */
[----:B------:R-:W-:Y:S02]  /*b430*/  IADD3.X R53, R47, R53, RZ, P4, !PT ;  /* 0x000000352f357210 */ /* 0x000fe400027fe4ff */
[----:B------:R-:W-:Y:S02]  /*b440*/  IADD3 R58, P2, R42, R58, RZ ;  /* 0x0000003a2a3a7210 */ /* 0x000fe40007f5e0ff */
[----:B------:R-:W-:Y:S01]  /*b450*/  IADD3 R50, P4, R14, R50, RZ ;  /* 0x000000320e327210 */ /* 0x000fe20007f9e0ff */
[----:B------:R-:W-:Y:S01]  /*b460*/  IMAD.X R59, R41, 0x1, R59, P1 ;  /* 0x00000001293b7824 */ /* 0x000fe200008e063b */
[----:B------:R-:W-:Y:S01]  /*b470*/  IADD3.X R57, R43, R57, RZ, P2, !PT ;  /* 0x000000392b397210 */ /* 0x000fe200017fe4ff */
[----:B------:R-:W-:Y:S01]  /*b480*/  IMAD.X R51, R13, 0x1, R51, P3 ;  /* 0x000000010d337824 */ /* 0x000fe200018e0633 */
[----:B------:R-:W-:Y:S02]  /*b490*/  IADD3 R48, P1, R20, R48, RZ ;  /* 0x0000003014307210 */ /* 0x000fe40007f3e0ff */
[----:B------:R-:W-:-:S02]  /*b4a0*/  IADD3.X R49, R15, R49, RZ, P4, !PT ;  /* 0x000000310f317210 */ /* 0x000fc400027fe4ff */
[----:B------:R-:W-:Y:S02]  /*b4b0*/  IADD3 R3, P3, R24, R3, RZ ;  /* 0x0000000318037210 */ /* 0x000fe40007f7e0ff */
[----:B------:R-:W-:Y:S02]  /*b4c0*/  IADD3 R7, P5, R28, R7, RZ ;  /* 0x000000071c077210 */ /* 0x000fe40007fbe0ff */
[----:B------:R-:W-:Y:S02]  /*b4d0*/  IADD3 R18, P2, R22, R18, RZ ;  /* 0x0000001216127210 */ /* 0x000fe40007f5e0ff */
[----:B------:R-:W-:Y:S02]  /*b4e0*/  IADD3 R5, P4, R26, R5, RZ ;  /* 0x000000051a057210 */ /* 0x000fe40007f9e0ff */
        /* <DEDUP_REMOVED lines=9> */
.L_x_8462:
[----:B------:R-:W-:Y:S05]  /*b580*/  BSYNC B0 ;  /* 0x0000000000007941 */ /* 0x000fea0003800000 */
.L_x_8461:
        /* <DEDUP_REMOVED lines=31> */
.L_x_8465:
[----:B------:R-:W-:Y:S05]  /*b780*/  BSYNC B0 ;  /* 0x0000000000007941 */ /* 0x000fea0003800000 */
.L_x_8464:
[----:B------:R-:W-:Y:S04]  /*b790*/  BSSY B0, `(.L_x_8466) ;  /* 0x000002a000007945 */ /* 0x000fe80003800000 */
[----:B------:R-:W-:Y:S05]  /*b7a0*/  @P1 BRA `(.L_x_8467) ;  /* 0x0000000000a01947 */ /* 0x000fea0003800000 */
[----:B-----5:R-:W-:Y:S02]  /*b7b0*/  IADD3 R68, P1, R32, R68, RZ ;  /* 0x0000004420447210 */ /* 0x020fe40007f3e0ff */
[----:B------:R-:W-:Y:S02]  /*b7c0*/  IADD3 R32, R69, R10, RZ ;  /* 0x0000000a45207210 */ /* 0x000fe40007ffe0ff */
[----:B------:R-:W-:Y:S01]  /*b7d0*/  IADD3 R64, P3, R36, R64, RZ ;  /* 0x0000004024407210 */ /* 0x000fe20007f7e0ff */
[----:B------:R-:W-:Y:S01]  /*b7e0*/  IMAD.X R67, R33, 0x1, R67, P1 ;  /* 0x0000000121437824 */ /* 0x000fe200008e0643 */
[----:B------:R-:W-:Y:S02]  /*b7f0*/  ISETP.GE.U32.AND P0, PT, R32, R11, PT ;  /* 0x0000000b2000720c */ /* 0x000fe40003f06070 */
[----:B------:R-:W-:Y:S01]  /*b800*/  IADD3 R66, P2, R34, R66, RZ ;  /* 0x0000004222427210 */ /* 0x000fe20007f5e0ff */
[----:B------:R-:W-:Y:S01]  /*b810*/  IMAD.X R63, R37, 0x1, R63, P3 ;  /* 0x00000001253f7824 */ /* 0x000fe200018e063f */
[----:B------:R-:W-:-:S02]  /*b820*/  IADD3 R62, P4, R38, R62, RZ ;  /* 0x0000003e263e7210 */ /* 0x000fc40007f9e0ff */
[----:B------:R-:W-:Y:S02]  /*b830*/  IADD3.X R65, R35, R65, RZ, P2, !PT ;  /* 0x0000004123417210 */ /* 0x000fe400017fe4ff */
[----:B------:R-:W-:-:S05]  /*b840*/  IADD3.X R61, R39, R61, RZ, P4, !PT ;  /* 0x0000003d273d7210 */ /* 0x000fca00027fe4ff */
[----:B------:R-:W-:Y:S05]  /*b850*/  @P0 BRA `(.L_x_8467) ;  /* 0x0000000000740947 */ /* 0x000fea0003800000 */
[----:B------:R-:W-:Y:S01]  /*b860*/  IMAD.IADD R32, R32, 0x1, R10 ;  /* 0x0000000120207824 */ /* 0x000fe200078e020a */
[----:B------:R-:W-:Y:S02]  /*b870*/  IADD3 R58, P2, R42, R58, RZ ;  /* 0x0000003a2a3a7210 */ /* 0x000fe40007f5e0ff */
[----:B------:R-:W-:Y:S02]  /*b880*/  IADD3 R54, P4, R46, R54, RZ ;  /* 0x000000362e367210 */ /* 0x000fe40007f9e0ff */
[----:B------:R-:W-:Y:S01]  /*b890*/  ISETP.GE.U32.AND P0, PT, R32, R11, PT ;  /* 0x0000000b2000720c */ /* 0x000fe20003f06070 */
[----:B------:R-:W-:Y:S01]  /*b8a0*/  IMAD.X R57, R43, 0x1, R57, P2 ;  /* 0x000000012b397824 */ /* 0x000fe200010e0639 */
[----:B------:R-:W-:Y:S01]  /*b8b0*/  IADD3 R60, P1, R40, R60, RZ ;  /* 0x0000003c283c7210 */ /* 0x000fe20007f3e0ff */
[----:B------:R-:W-:Y:S01]  /*b8c0*/  IMAD.X R53, R47, 0x1, R53, P4 ;  /* 0x000000012f357824 */ /* 0x000fe200020e0635 */
[----:B------:R-:W-:Y:S02]  /*b8d0*/  IADD3 R56, P3, R44, R56, RZ ;  /* 0x000000382c387210 */ /* 0x000fe40007f7e0ff */
[----:B------:R-:W-:-:S02]  /*b8e0*/  IADD3.X R59, R41, R59, RZ, P1, !PT ;  /* 0x0000003b293b7210 */ /* 0x000fc40000ffe4ff */
[----:B------:R-:W-:-:S05]  /*b8f0*/  IADD3.X R55, R45, R55, RZ, P3, !PT ;  /* 0x000000372d377210 */ /* 0x000fca0001ffe4ff */
        /* <DEDUP_REMOVED lines=19> */
.L_x_8467:
[----:B------:R-:W-:Y:S05]  /*ba30*/  BSYNC B0 ;  /* 0x0000000000007941 */ /* 0x000fea0003800000 */
.L_x_8466:
[----:B------:R-:W-:Y:S02]  /*ba40*/  IADD3 R50, P4, P5, R50, R58, R66 ;  /* 0x0000003a32327210 */ /* 0x000fe40007d9e042 */
[----:B------:R-:W-:Y:S02]  /*ba50*/  IADD3 R56, P0, P1, R48, R56, R64 ;  /* 0x0000003830387210 */ /* 0x000fe4000791e040 */
[----:B-----5:R-:W-:Y:S02]  /*ba60*/  IADD3 R14, P2, P3, R18, R54, R62 ;  /* 0x00000036120e7210 */ /* 0x020fe40007b5e03e */
[----:B------:R-:W-:Y:S02]  /*ba70*/  IADD3.X R49, R49, R57, R65, P4, P5 ;  /* 0x0000003931317210 */ /* 0x000fe400027ea441 */
[----:B------:R-:W-:Y:S02]  /*ba80*/  IADD3 R52, P5, P4, R52, R60, R68 ;  /* 0x0000003c34347210 */ /* 0x000fe40007cbe044 */
[----:B------:R-:W-:-:S02]  /*ba90*/  IADD3.X R19, R19, R55, R63, P0, P1 ;  /* 0x0000003713137210 */ /* 0x000fc400007e243f */
[----:B------:R-:W-:Y:S02]  /*baa0*/  IADD3.X R15, R17, R53, R61, P2, P3 ;  /* 0x00000035110f7210 */ /* 0x000fe400017e643d */
[----:B------:R-:W-:Y:S02]  /*bab0*/  IADD3 R14, P0, R14, R9, RZ ;  /* 0x000000090e0e7210 */ /* 0x000fe40007f1e0ff */
[----:B------:R-:W-:Y:S02]  /*bac0*/  IADD3 R54, P2, R5, R50, RZ ;  /* 0x0000003205367210 */ /* 0x000fe40007f5e0ff */
[----:B------:R-:W-:Y:S01]  /*bad0*/  IADD3 R56, P1, R7, R56, RZ ;  /* 0x0000003807387210 */ /* 0x000fe20007f3e0ff */
[----:B------:R-:W-:Y:S01]  /*bae0*/  IMAD.X R15, R15, 0x1, R8, P0 ;  /* 0x000000010f0f7824 */ /* 0x000fe200000e0608 */
[----:B------:R-:W-:Y:S01]  /*baf0*/  IADD3 R50, P3, R3, R52, RZ ;  /* 0x0000003403327210 */ /* 0x000fe20007f7e0ff */
[----:B------:R-:W-:Y:S01]  /*bb00*/  IMAD.X R55, R4, 0x1, R49, P2 ;  /* 0x0000000104377824 */ /* 0x000fe200010e0631 */
[----:B------:R-:W-:-:S02]  /*bb10*/  IADD3.X R51, R51, R59, R67, P5, P4 ;  /* 0x0000003b33337210 */ /* 0x000fc40002fe8443 */
[----:B------:R-:W-:Y:S02]  /*bb20*/  IADD3.X R57, R6, R19, RZ, P1, !PT ;  /* 0x0000001306397210 */ /* 0x000fe40000ffe4ff */
[----:B------:R-:W-:Y:S01]  /*bb30*/  IADD3.X R51, R0, R51, RZ, P3, !PT ;  /* 0x0000003300337210 */ /* 0x000fe20001ffe4ff */
[----:B------:R-:W-:Y:S06]  /*bb40*/  BRA `(.L_x_8428) ;  /* 0x0000000c00487947 */ /* 0x000fec0003800000 */
.L_x_8444:
        /* <DEDUP_REMOVED lines=66> */
.L_x_8470:
        /* <DEDUP_REMOVED lines=23> */
[----:B----4-:R-:W-:Y:S02]  /*c0e0*/  IADD3 R64, P3, R36, R64, RZ ;  /* 0x0000004024407210 */ /* 0x010fe40007f7e0ff */
[----:B------:R-:W-:-:S03]  /*c0f0*/  IADD3 R62, P4, R38, R62, RZ ;  /* 0x0000003e263e7210 */ /* 0x000fc60007f9e0ff */
[----:B------:R-:W-:Y:S01]  /*c100*/  IMAD.X R63, R37, 0x1, R63, P3 ;  /* 0x00000001253f7824 */ /* 0x000fe200018e063f */
[----:B-----5:R-:W-:Y:S02]  /*c110*/  IADD3 R56, P3, R44, R56, RZ ;  /* 0x000000382c387210 */ /* 0x020fe40007f7e0ff */
[----:B------:R-:W-:Y:S02]  /*c120*/  IADD3.X R61, R39, R61, RZ, P4, !PT ;  /* 0x0000003d273d7210 */ /* 0x000fe400027fe4ff */
[----:B------:R-:W-:Y:S02]  /*c130*/  IADD3 R66, P2, R34, R66, RZ ;  /* 0x0000004222427210 */ /* 0x000fe40007f5e0ff */
[----:B------:R-:W-:Y:S01]  /*c140*/  IADD3 R54, P4, R46, R54, RZ ;  /* 0x000000362e367210 */ /* 0x000fe20007f9e0ff */
[----:B------:R-:W-:Y:S01]  /*c150*/  IMAD.X R67, R33, 0x1, R67, P1 ;  /* 0x0000000121437824 */ /* 0x000fe200008e0643 */
[----:B---3--:R-:W-:Y:S01]  /*c160*/  IADD3 R60, P1, R40, R60, RZ ;  /* 0x0000003c283c7210 */ /* 0x008fe20007f3e0ff */
[----:B------:R-:W-:Y:S01]  /*c170*/  IMAD.X R55, R45, 0x1, R55, P3 ;  /* 0x000000012d377824 */ /* 0x000fe200018e0637 */
[----:B------:R-:W-:-:S02]  /*c180*/  IADD3 R52, P3, R12, R52, RZ ;  /* 0x000000340c347210 */ /* 0x000fc40007f7e0ff */
[----:B------:R-:W-:Y:S02]  /*c190*/  IADD3.X R65, R35, R65, RZ, P2, !PT ;  /* 0x0000004123417210 */ /* 0x000fe400017fe4ff */
[----:B------:R-:W-:Y:S02]  /*c1a0*/  IADD3.X R53, R47, R53, RZ, P4, !PT ;  /* 0x000000352f357210 */ /* 0x000fe400027fe4ff */
[----:B------:R-:W-:Y:S02]  /*c1b0*/  IADD3 R58, P2, R42, R58, RZ ;  /* 0x0000003a2a3a7210 */ /* 0x000fe40007f5e0ff */
[----:B------:R-:W-:Y:S01]  /*c1c0*/  IADD3 R50, P4, R14, R50, RZ ;  /* 0x000000320e327210 */ /* 0x000fe20007f9e0ff */
[----:B------:R-:W-:Y:S01]  /*c1d0*/  IMAD.X R59, R41, 0x1, R59, P1 ;  /* 0x00000001293b7824 */ /* 0x000fe200008e063b */
[----:B------:R-:W-:Y:S01]  /*c1e0*/  IADD3.X R57, R43, R57, RZ, P2, !PT ;  /* 0x000000392b397210 */ /* 0x000fe200017fe4ff */
[----:B------:R-:W-:Y:S01]  /*c1f0*/  IMAD.X R51, R13, 0x1, R51, P3 ;  /* 0x000000010d337824 */ /* 0x000fe200018e0633 */
[----:B------:R-:W-:-:S02]  /*c200*/  IADD3 R48, P1, R20, R48, RZ ;  /* 0x0000003014307210 */ /* 0x000fc40007f3e0ff */
[----:B------:R-:W-:Y:S02]  /*c210*/  IADD3.X R49, R15, R49, RZ, P4, !PT ;  /* 0x000000310f317210 */ /* 0x000fe400027fe4ff */
        /* <DEDUP_REMOVED lines=13> */
.L_x_8469:
[----:B------:R-:W-:Y:S05]  /*c2f0*/  BSYNC B0 ;  /* 0x0000000000007941 */ /* 0x000fea0003800000 */
.L_x_8468:
        /* <DEDUP_REMOVED lines=27> */
.L_x_8472:
[----:B------:R-:W-:Y:S05]  /*c4b0*/  BSYNC B0 ;  /* 0x0000000000007941 */ /* 0x000fea0003800000 */
.L_x_8471:
        /* <DEDUP_REMOVED lines=42> */
.L_x_8474:
[----:B------:R-:W-:Y:S05]  /*c760*/  BSYNC B0 ;  /* 0x0000000000007941 */ /* 0x000fea0003800000 */
.L_x_8473:
        /* <DEDUP_REMOVED lines=10> */
[----:B------:R-:W-:Y:S01]  /*c810*/  IADD3 R50, P3, R10, R15, RZ ;  /* 0x0000000f0a327210 */ /* 0x000fe20007f7e0ff */
[----:B------:R-:W-:Y:S01]  /*c820*/  IMAD.X R15, R5, 0x1, R4, P0 ;  /* 0x00000001050f7824 */ /* 0x000fe200000e0604 */
[----:B------:R-:W-:Y:S01]  /*c830*/  IADD3.X R0, R51, R59, R67, P5, P4 ;  /* 0x0000003b33007210 */ /* 0x000fe20002fe8443 */
[----:B------:R-:W-:Y:S01]  /*c840*/  IMAD.X R55, R7, 0x1, R12, P2 ;  /* 0x0000000107377824 */ /* 0x000fe200010e060c */
[----:B------:R-:W-:-:S02]  /*c850*/  IADD3.X R57, R6, R19, RZ, P1, !PT ;  /* 0x0000001306397210 */ /* 0x000fc40000ffe4ff */
[----:B------:R-:W-:-:S07]  /*c860*/  IADD3.X R51, R9, R0, RZ, P3, !PT ;  /* 0x0000000009337210 */ /* 0x000fce0001ffe4ff */
.L_x_8428:
[----:B------:R-:W-:Y:S05]  /*c870*/  BSYNC B6 ;  /* 0x0000000000067941 */ /* 0x000fea0003800000 */
.L_x_8427:
        /* <DEDUP_REMOVED lines=20> */
.L_x_8478:
        /* <DEDUP_REMOVED lines=13> */
[----:B0-----:R-:W-:Y:S02]  /*ca90*/  IADD3 R50, P0, R4, R50, RZ ;  /* 0x0000003204327210 */ /* 0x001fe40007f1e0ff */
[----:B-1----:R-:W-:Y:S02]  /*caa0*/  IADD3 R54, P2, R6, R54, RZ ;  /* 0x0000003606367210 */ /* 0x002fe40007f5e0ff */
[----:B--2---:R-:W-:Y:S01]  /*cab0*/  IADD3 R56, P3, R8, R56, RZ ;  /* 0x0000003808387210 */ /* 0x004fe20007f7e0ff */
[----:B------:R-:W-:Y:S01]  /*cac0*/  IMAD.X R51, R5, 0x1, R51, P0 ;  /* 0x0000000105337824 */ /* 0x000fe200000e0633 */
[----:B------:R-:W-:Y:S01]  /*cad0*/  IADD3 R14, P4, R10, R14, RZ ;  /* 0x0000000e0a0e7210 */ /* 0x000fe20007f9e0ff */
[----:B------:R-:W-:Y:S01]  /*cae0*/  IMAD.MOV.U32 R52, RZ, RZ, R50 ;  /* 0x000000ffff347224 */ /* 0x000fe200078e0032 */
[----:B------:R-:W-:Y:S01]  /*caf0*/  IADD3.X R55, R7, R55, RZ, P2, !PT ;  /* 0x0000003707377210 */ /* 0x000fe200017fe4ff */
[----:B------:R-:W-:Y:S01]  /*cb00*/  IMAD.X R57, R9, 0x1, R57, P3 ;  /* 0x0000000109397824 */ /* 0x000fe200018e0639 */
[----:B------:R-:W-:Y:S01]  /*cb10*/  IADD3.X R15, R11, R15, RZ, P4, !PT ;  /* 0x0000000f0b0f7210 */ /* 0x000fe200027fe4ff */
[----:B------:R-:W-:Y:S01]  /*cb20*/  IMAD.MOV.U32 R12, RZ, RZ, R56 ;  /* 0x000000ffff0c7224 */ /* 0x000fe200078e0038 */
[----:B------:R-:W-:-:S02]  /*cb30*/  MOV R53, R51 ;  /* 0x0000003300357202 */ /* 0x000fc40000000f00 */
[----:B------:R-:W-:-:S03]  /*cb40*/  MOV R13, R57 ;  /* 0x00000039000d7202 */ /* 0x000fc60000000f00 */
[----:B------:R0:W-:Y:S04]  /*cb50*/  STS.128 [R17], R52 ;  /* 0x0000003411007388 */ /* 0x0001e80000000c00 */
[----:B------:R0:W-:Y:S02]  /*cb60*/  STS.128 [R17+0x10], R12 ;  /* 0x0000100c11007388 */ /* 0x0001e40000000c00 */
.L_x_8477:
[----:B------:R-:W-:Y:S05]  /*cb70*/  BSYNC B0 ;  /* 0x0000000000007941 */ /* 0x000fea0003800000 */
.L_x_8476:
[----:B------:R-:W-:Y:S01]  /*cb80*/  IMAD.MOV.U32 R0, RZ, RZ, R18 ;  /* 0x000000ffff007224 */ /* 0x000fe200078e0012 */
[----:B------:R-:W-:Y:S06]  /*cb90*/  @P1 BRA `(.L_x_8478) ;  /* 0xfffffffc00881947 */ /* 0x000fec000383ffff */
.L_x_8475:
        /* <DEDUP_REMOVED lines=25> */
.L_x_8483:
        /* <DEDUP_REMOVED lines=10> */
[----:B0-----:R-:W-:Y:S02]  /*cdd0*/  IADD3 R50, P0, R4, R50, RZ ;  /* 0x0000003204327210 */ /* 0x001fe40007f1e0ff */
[----:B--2---:R-:W-:Y:S02]  /*cde0*/  IADD3 R54, P1, R6, R54, RZ ;  /* 0x0000003606367210 */ /* 0x004fe40007f3e0ff */
[----:B-1----:R-:W-:Y:S01]  /*cdf0*/  IADD3 R56, P2, R8, R56, RZ ;  /* 0x0000003808387210 */ /* 0x002fe20007f5e0ff */
        /* <DEDUP_REMOVED lines=11> */
.L_x_8482:
[----:B------:R-:W-:Y:S05]  /*ceb0*/  BSYNC B0 ;  /* 0x0000000000007941 */ /* 0x000fea0003800000 */
.L_x_8481:
[----:B------:R-:W-:-:S04]  /*cec0*/  SHF.R.S32.HI R17, RZ, 0x1, R17 ;  /* 0x00000001ff117819 */ /* 0x000fc80000011411 */
[----:B------:R-:W-:-:S13]  /*ced0*/  ISETP.GE.AND P0, PT, R17, 0x20, PT ;  /* 0x000000201100780c */ /* 0x000fda0003f06270 */
[----:B------:R-:W-:Y:S05]  /*cee0*/  @P0 BRA `(.L_x_8483) ;  /* 0xfffffffc00900947 */ /* 0x000fea000383ffff */
[----:B------:R-:W-:-:S07]  /*cef0*/  IMAD.MOV.U32 R0, RZ, RZ, 0x20 ;  /* 0x00000020ff007424 */ /* 0x000fce00078e00ff */
.L_x_8480:
[----:B------:R-:W-:Y:S01]  /*cf00*/  ISETP.GE.AND P0, PT, R0, 0x2, PT ;  /* 0x000000020000780c */ /* 0x000fe20003f06270 */
[----:B------:R-:W-:Y:S05]  /*cf10*/  WARPSYNC.ALL ;  /* 0x0000000000007948 */ /* 0x000fea0003800000 */
[----:B------:R-:W-:Y:S07]  /*cf20*/  BAR.SYNC.DEFER_BLOCKING 0x0 ;  /* 0x0000000000007b1d */ /* 0x000fee0000010000 */
[----:B------:R-:W-:Y:S05]  /*cf30*/  @!P0 BRA `(.L_x_8479) ;  /* 0x0000000000508947 */ /* 0x000fea0003800000 */
[----:B0-2---:R-:W-:-:S11]  /*cf40*/  HFMA2.MMA R3, -RZ, RZ, 0, 5.9604644775390625e-08 ;  /* 0x00000001ff037435 */ /* 0x005fd600000001ff */
.L_x_8484:
[----:B------:R-:W1:Y:S04]  /*cf50*/  SHFL.DOWN PT, R7, R54, R3, 0x1f ;  /* 0x08001f0336077589 */ /* 0x000e6800000e0000 */
[----:B------:R-:W0:Y:S04]  /*cf60*/  SHFL.DOWN PT, R11, R14, R3, 0x1f ;  /* 0x08001f030e0b7589 */ /* 0x000e2800000e0000 */
[----:B------:R-:W2:Y:S04]  /*cf70*/  SHFL.DOWN PT, R5, R50, R3, 0x1f ;  /* 0x08001f0332057589 */ /* 0x000ea800000e0000 */
[----:B------:R-:W3:Y:S04]  /*cf80*/  SHFL.DOWN PT, R9, R56, R3, 0x1f ;  /* 0x08001f0338097589 */ /* 0x000ee800000e0000 */
[----:B------:R-:W4:Y:S04]  /*cf90*/  SHFL.DOWN PT, R4, R51, R3, 0x1f ;  /* 0x08001f0333047589 */ /* 0x000f2800000e0000 */
[----:B------:R-:W5:Y:S04]  /*cfa0*/  SHFL.DOWN PT, R6, R55, R3, 0x1f ;  /* 0x08001f0337067589 */ /* 0x000f6800000e0000 */
[----:B------:R-:W5:Y:S01]  /*cfb0*/  SHFL.DOWN PT, R8, R57, R3, 0x1f ;  /* 0x08001f0339087589 */ /* 0x000f6200000e0000 */
[----:B-1----:R-:W-:-:S03]  /*cfc0*/  IADD3 R54, P2, R7, R54, RZ ;  /* 0x0000003607367210 */ /* 0x002fc60007f5e0ff */
[----:B------:R1:W5:Y:S01]  /*cfd0*/  SHFL.DOWN PT, R10, R15, R3, 0x1f ;  /* 0x08001f030f0a7589 */ /* 0x00036200000e0000 */
[----:B0-----:R-:W-:Y:S02]  /*cfe0*/  IADD3 R14, P4, R11, R14, RZ ;  /* 0x0000000e0b0e7210 */ /* 0x001fe40007f9e0ff */
[----:B--2---:R-:W-:Y:S02]  /*cff0*/  IADD3 R50, P1, R5, R50, RZ ;  /* 0x0000003205327210 */ /* 0x004fe40007f3e0ff */
[----:B---3--:R-:W-:Y:S01]  /*d000*/  IADD3 R56, P3, R9, R56, RZ ;  /* 0x0000003809387210 */ /* 0x008fe20007f7e0ff */
[----:B-1----:R-:W-:Y:S01]  /*d010*/  IMAD.SHL.U32 R3, R3, 0x2, RZ ;  /* 0x0000000203037824 */ /* 0x002fe200078e00ff */
[----:B----4-:R-:W-:-:S04]  /*d020*/  IADD3.X R51, R4, R51, RZ, P1, !PT ;  /* 0x0000003304337210 */ /* 0x010fc80000ffe4ff */
[----:B------:R-:W-:Y:S01]  /*d030*/  ISETP.GE.AND P0, PT, R3, R0, PT ;  /* 0x000000000300720c */ /* 0x000fe20003f06270 */
[----:B-----5:R-:W-:Y:S01]  /*d040*/  IMAD.X R55, R6, 0x1, R55, P2 ;  /* 0x0000000106377824 */ /* 0x020fe200010e0637 */
[----:B------:R-:W-:Y:S01]  /*d050*/  IADD3.X R57, R8, R57, RZ, P3, !PT ;  /* 0x0000003908397210 */ /* 0x000fe20001ffe4ff */
[----:B------:R-:W-:-:S10]  /*d060*/  IMAD.X R15, R10, 0x1, R15, P4 ;  /* 0x000000010a0f7824 */ /* 0x000fd400020e060f */
[----:B------:R-:W-:Y:S05]  /*d070*/  @!P0 BRA `(.L_x_8484) ;  /* 0xfffffffc00b48947 */ /* 0x000fea000383ffff */
.L_x_8479:
        /* <DEDUP_REMOVED lines=279> */
.L_x_8485:
        /* <DEDUP_REMOVED lines=278> */
.L_x_8486:
        /* <DEDUP_REMOVED lines=279> */
.L_x_8487:
        /* <DEDUP_REMOVED lines=277> */
.L_x_8488:
        /* <DEDUP_REMOVED lines=297> */
.L_x_8490:
        /* <DEDUP_REMOVED lines=277> */
.L_x_8491:
        /* <DEDUP_REMOVED lines=279> */
.L_x_8492:
        /* <DEDUP_REMOVED lines=277> */
.L_x_8493:
        /* <DEDUP_REMOVED lines=16> */
.L_x_8495:
[----:B------:R-:W-:Y:S05]  /*15db0*/  BSYNC B0 ;  /* 0x0000000000007941 */ /* 0x000fea0003800000 */
.L_x_8494:
        /* <DEDUP_REMOVED lines=17> */
.L_x_8497:
[----:B------:R-:W-:Y:S05]  /*15ed0*/  BSYNC B0 ;  /* 0x0000000000007941 */ /* 0x000fea0003800000 */
.L_x_8496:
        /* <DEDUP_REMOVED lines=35> */
.L_x_8499:
[----:B------:R-:W-:Y:S05]  /*16110*/  BSYNC B0 ;  /* 0x0000000000007941 */ /* 0x000fea0003800000 */
.L_x_8498:
        /* <DEDUP_REMOVED lines=46> */
.L_x_8504:
        /* <DEDUP_REMOVED lines=18> */
.L_x_8503:
[----:B------:R-:W-:Y:S05]  /*16520*/  BRA `(.L_x_8502) ;  /* 0x00000000009c7947 */ /* 0x000fea0003800000 */
.L_x_8501:
        /* <DEDUP_REMOVED lines=21> */
.L_x_8505:
[----:B------:R-:W-:-:S04]  /*16680*/  IMAD.IADD R25, R38, 0x1, R39 ;  /* 0x0000000126197824 */ /* 0x000fc800078e0227 */
[----:B0-----:R-:W-:-:S04]  /*16690*/  IMAD R25, R25, R40, R16 ;  /* 0x0000002819197224 */ /* 0x001fc800078e0210 */
[----:B-1----:R-:W-:-:S05]  /*166a0*/  IMAD.WIDE.U32 R24, R25, 0x20, R36 ;  /* 0x0000002019187825 */ /* 0x002fca00078e0024 */
[----:B------:R-:W3:Y:S04]  /*166b0*/  LDG.E.64 R26, desc[UR60][R24.64] ;  /* 0x0000003c181a7981 */ /* 0x000ee8000c1e1b00 */
[----:B------:R-:W4:Y:S04]  /*166c0*/  LDG.E.64 R30, desc[UR60][R24.64+0x10] ;  /* 0x0000103c181e7981 */ /* 0x000f28000c1e1b00 */
[----:B------:R-:W5:Y:S04]  /*166d0*/  LDG.E.64 R28, desc[UR60][R24.64+0x8] ;  /* 0x0000083c181c7981 */ /* 0x000f68000c1e1b00 */
[----:B------:R-:W5:Y:S01]  /*166e0*/  LDG.E.64 R34, desc[UR60][R24.64+0x18] ;  /* 0x0000183c18227981 */ /* 0x000f62000c1e1b00 */
[----:B--2---:R-:W-:Y:S01]  /*166f0*/  IMAD.IADD R39, R42, 0x1, R39 ;  /* 0x000000012a277824 */ /* 0x004fe200078e0227 */
[----:B---3--:R-:W-:-:S04]  /*16700*/  IADD3 R32, P0, R26, R32, RZ ;  /* 0x000000201a207210 */ /* 0x008fc80007f1e0ff */
[----:B------:R-:W-:Y:S02]  /*16710*/  IADD3.X R33, R27, R33, RZ, P0, !PT ;  /* 0x000000211b217210 */ /* 0x000fe400007fe4ff */
[----:B------:R-:W-:Y:S02]  /*16720*/  ISETP.GE.U32.AND P0, PT, R39, UR7, PT ;  /* 0x0000000727007c0c */ /* 0x000fe4000bf06070 */
[----:B----4-:R-:W-:Y:S02]  /*16730*/  IADD3 R14, P3, R30, R14, RZ ;  /* 0x0000000e1e0e7210 */ /* 0x010fe40007f7e0ff */
[----:B-----5:R-:W-:Y:S02]  /*16740*/  IADD3 R20, P2, R28, R20, RZ ;  /* 0x000000141c147210 */ /* 0x020fe40007f5e0ff */
[----:B------:R-:W-:Y:S01]  /*16750*/  IADD3 R0, P4, R34, R0, RZ ;  /* 0x0000000022007210 */ /* 0x000fe20007f9e0ff */
[----:B------:R-:W-:Y:S01]  /*16760*/  IMAD.X R15, R31, 0x1, R15, P3 ;  /* 0x000000011f0f7824 */ /* 0x000fe200018e060f */
[----:B------:R-:W-:-:S02]  /*16770*/  IADD3.X R21, R29, R21, RZ, P2, !PT ;  /* 0x000000151d157210 */ /* 0x000fc400017fe4ff */
[----:B------:R-:W-:-:S03]  /*16780*/  IADD3.X R3, R35, R3, RZ, P4, !PT ;  /* 0x0000000323037210 */ /* 0x000fc600027fe4ff */
[----:B------:R-:W-:Y:S06]  /*16790*/  @!P0 BRA `(.L_x_8505) ;  /* 0xfffffffc00b88947 */ /* 0x000fec000383ffff */
.L_x_8502:
[----:B------:R-:W-:Y:S05]  /*167a0*/  BSYNC B0 ;  /* 0x0000000000007941 */ /* 0x000fea0003800000 */
.L_x_8500:
        /* <DEDUP_REMOVED lines=20> */
.L_x_8509:
        /* <DEDUP_REMOVED lines=12> */
[----:B0-----:R-:W-:Y:S02]  /*169b0*/  IADD3 R32, P0, R24, R32, RZ ;  /* 0x0000002018207210 */ /* 0x001fe40007f1e0ff */
[----:B------:R-:W-:Y:S02]  /*169c0*/  IADD3 R20, P3, R26, R20, RZ ;  /* 0x000000141a147210 */ /* 0x000fe40007f7e0ff */
        /* <DEDUP_REMOVED lines=8> */
[----:B------:R-:W-:Y:S01]  /*16a50*/  MOV R25, R33 ;  /* 0x0000002100197202 */ /* 0x000fe20000000f00 */
[----:B------:R-:W-:Y:S01]  /*16a60*/  IMAD.MOV.U32 R28, RZ, RZ, R14 ;  /* 0x000000ffff1c7224 */ /* 0x000fe200078e000e */
[----:B------:R-:W-:Y:S01]  /*16a70*/  MOV R27, R21 ;  /* 0x00000015001b7202 */ /* 0x000fe20000000f00 */
[----:B------:R-:W-:Y:S01]  /*16a80*/  IMAD.MOV.U32 R30, RZ, RZ, R0 ;  /* 0x000000ffff1e7224 */ /* 0x000fe200078e0000 */
[----:B------:R-:W-:-:S02]  /*16a90*/  MOV R29, R15 ;  /* 0x0000000f001d7202 */ /* 0x000fc40000000f00 */
[----:B------:R-:W-:Y:S01]  /*16aa0*/  MOV R31, R3 ;  /* 0x00000003001f7202 */ /* 0x000fe20000000f00 */
[----:B------:R0:W-:Y:S04]  /*16ab0*/  STS.128 [R37], R24 ;  /* 0x0000001825007388 */ /* 0x0001e80000000c00 */
[----:B------:R0:W-:Y:S02]  /*16ac0*/  STS.128 [R37+0x10], R28 ;  /* 0x0000101c25007388 */ /* 0x0001e40000000c00 */
.L_x_8508:
[----:B------:R-:W-:Y:S05]  /*16ad0*/  BSYNC B0 ;  /* 0x0000000000007941 */ /* 0x000fea0003800000 */
.L_x_8507:
[----:B0-----:R-:W-:Y:S01]  /*16ae0*/  IMAD.MOV.U32 R25, RZ, RZ, R36 ;  /* 0x000000ffff197224 */ /* 0x001fe200078e0024 */
[----:B------:R-:W-:Y:S06]  /*16af0*/  @P2 BRA `(.L_x_8509) ;  /* 0xfffffffc007c2947 */ /* 0x000fec000383ffff */
.L_x_8506:
        /* <DEDUP_REMOVED lines=21> */
.L_x_8514:
        /* <DEDUP_REMOVED lines=9> */
[----:B0-----:R-:W-:Y:S02]  /*16ce0*/  IADD3 R32, P0, R24, R32, RZ ;  /* 0x0000002018207210 */ /* 0x001fe40007f1e0ff */
[----:B------:R-:W-:Y:S02]  /*16cf0*/  IADD3 R20, P2, R26, R20, RZ ;  /* 0x000000141a147210 */ /* 0x000fe40007f5e0ff */
[----:B-1----:R-:W-:Y:S02]  /*16d00*/  IADD3 R14, P3, R28, R14, RZ ;  /* 0x0000000e1c0e7210 */ /* 0x002fe40007f7e0ff */
[----:B------:R-:W-:Y:S01]  /*16d10*/  IADD3 R0, P4, R30, R0, RZ ;  /* 0x000000001e007210 */ /* 0x000fe20007f9e0ff */
[----:B------:R-:W-:Y:S01]  /*16d20*/  IMAD.X R21, R27, 0x1, R21, P2 ;  /* 0x000000011b157824 */ /* 0x000fe200010e0615 */
[----:B------:R-:W-:-:S02]  /*16d30*/  IADD3.X R33, R25, R33, RZ, P0, !PT ;  /* 0x0000002119217210 */ /* 0x000fc400007fe4ff */
[----:B------:R-:W-:Y:S01]  /*16d40*/  IADD3.X R15, R29, R15, RZ, P3, !PT ;  /* 0x0000000f1d0f7210 */ /* 0x000fe20001ffe4ff */
[----:B------:R-:W-:Y:S01]  /*16d50*/  IMAD.X R3, R31, 0x1, R3, P4 ;  /* 0x000000011f037824 */ /* 0x000fe200020e0603 */
        /* <DEDUP_REMOVED lines=8> */
[----:B------:R0:W-:Y:S04]  /*16de0*/  STS.128 [R37], R24 ;  /* 0x0000001825007388 */ /* 0x0001e80000000c00 */
[----:B------:R0:W-:Y:S02]  /*16df0*/  STS.128 [R37+0x10], R28 ;  /* 0x0000101c25007388 */ /* 0x0001e40000000c00 */
.L_x_8513:
[----:B------:R-:W-:Y:S05]  /*16e00*/  BSYNC B0 ;  /* 0x0000000000007941 */ /* 0x000fea0003800000 */
.L_x_8512:
[----:B------:R-:W-:-:S04]  /*16e10*/  SHF.R.S32.HI R34, RZ, 0x1, R34 ;  /* 0x00000001ff227819 */ /* 0x000fc80000011422 */
[----:B------:R-:W-:-:S13]  /*16e20*/  ISETP.GE.AND P0, PT, R34, 0x20, PT ;  /* 0x000000202200780c */ /* 0x000fda0003f06270 */
[----:B------:R-:W-:Y:S05]  /*16e30*/  @P0 BRA `(.L_x_8514) ;  /* 0xfffffffc00840947 */ /* 0x000fea000383ffff */
[----:B------:R-:W-:-:S11]  /*16e40*/  HFMA2.MMA R2, -RZ, RZ, 0, 1.9073486328125e-06 ;  /* 0x00000020ff027435 */ /* 0x000fd600000001ff */
.L_x_8511:
[----:B------:R-:W-:Y:S01]  /*16e50*/  BAR.SYNC.DEFER_BLOCKING 0x0 ;  /* 0x0000000000007b1d */ /* 0x000fe20000010000 */
[----:B------:R-:W-:-:S13]  /*16e60*/  ISETP.GE.AND P0, PT, R2, 0x2, PT ;  /* 0x000000020200780c */ /* 0x000fda0003f06270 */
[----:B------:R-:W-:Y:S05]  /*16e70*/  @!P0 BRA `(.L_x_8510) ;  /* 0x0000000000508947 */ /* 0x000fea0003800000 */
[----:B0-----:R-:W-:-:S07]  /*16e80*/  IMAD.MOV.U32 R25, RZ, RZ, 0x1 ;  /* 0x00000001ff197424 */ /* 0x001fce00078e00ff */
.L_x_8515:
[----:B------:R-:W0:Y:S04]  /*16e90*/  SHFL.DOWN PT, R27, R32, R25, 0x1f ;  /* 0x08001f19201b7589 */ /* 0x000e2800000e0000 */
[----:B------:R-:W1:Y:S04]  /*16ea0*/  SHFL.DOWN PT, R31, R14, R25, 0x1f ;  /* 0x08001f190e1f7589 */ /* 0x000e6800000e0000 */
[----:B------:R-:W2:Y:S04]  /*16eb0*/  SHFL.DOWN PT, R29, R20, R25, 0x1f ;  /* 0x08001f19141d7589 */ /* 0x000ea800000e0000 */
[----:B------:R-:W3:Y:S04]  /*16ec0*/  SHFL.DOWN PT, R35, R0, R25, 0x1f ;  /* 0x08001f1900237589 */ /* 0x000ee800000e0000 */
[----:B------:R-:W4:Y:S04]  /*16ed0*/  SHFL.DOWN PT, R16, R33, R25, 0x1f ;  /* 0x08001f1921107589 */ /* 0x000f2800000e0000 */
[----:B------:R-:W5:Y:S04]  /*16ee0*/  SHFL.DOWN PT, R24, R21, R25, 0x1f ;  /* 0x08001f1915187589 */ /* 0x000f6800000e0000 */
[----:B------:R-:W5:Y:S01]  /*16ef0*/  SHFL.DOWN PT, R26, R15, R25, 0x1f ;  /* 0x08001f190f1a7589 */ /* 0x000f6200000e0000 */
[----:B0-----:R-:W-:-:S03]  /*16f00*/  IADD3 R32, P2, R27, R32, RZ ;  /* 0x000000201b207210 */ /* 0x001fc60007f5e0ff */
[----:B------:R0:W5:Y:S01]  /*16f10*/  SHFL.DOWN PT, R28, R3, R25, 0x1f ;  /* 0x08001f19031c7589 */ /* 0x00016200000e0000 */
[----:B-1----:R-:W-:Y:S02]  /*16f20*/  IADD3 R14, P4, R31, R14, RZ ;  /* 0x0000000e1f0e7210 */ /* 0x002fe40007f9e0ff */
[----:B--2---:R-:W-:Y:S02]  /*16f30*/  IADD3 R20, P3, R29, R20, RZ ;  /* 0x000000141d147210 */ /* 0x004fe40007f7e0ff */
[----:B---3--:R-:W-:Y:S02]  /*16f40*/  IADD3 R0, P5, R35, R0, RZ ;  /* 0x0000000023007210 */ /* 0x008fe40007fbe0ff */
[----:B0-----:R-:W-:Y:S01]  /*16f50*/  SHF.L.U32 R25, R25, 0x1, RZ ;  /* 0x0000000119197819 */ /* 0x001fe200000006ff */
[----:B----4-:R-:W-:-:S03]  /*16f60*/  IMAD.X R33, R16, 0x1, R33, P2 ;  /* 0x0000000110217824 */ /* 0x010fc600010e0621 */
[----:B------:R-:W-:Y:S02]  /*16f70*/  ISETP.GE.AND P0, PT, R25, R2, PT ;  /* 0x000000021900720c */ /* 0x000fe40003f06270 */
[----:B-----5:R-:W-:Y:S01]  /*16f80*/  IADD3.X R21, R24, R21, RZ, P3, !PT ;  /* 0x0000001518157210 */ /* 0x020fe20001ffe4ff */
[----:B------:R-:W-:Y:S01]  /*16f90*/  IMAD.X R15, R26, 0x1, R15, P4 ;  /* 0x000000011a0f7824 */ /* 0x000fe200020e060f */
[----:B------:R-:W-:-:S09]  /*16fa0*/  IADD3.X R3, R28, R3, RZ, P5, !PT ;  /* 0x000000031c037210 */ /* 0x000fd20002ffe4ff */
[----:B------:R-:W-:Y:S05]  /*16fb0*/  @!P0 BRA `(.L_x_8515) ;  /* 0xfffffffc00b48947 */ /* 0x000fea000383ffff */
.L_x_8510:
        /* <DEDUP_REMOVED lines=13> */
[----:B--2---:R-:W-:-:S02]  /*17090*/  IADD3 R32, P0, R6, R32, RZ ;  /* 0x0000002006207210 */ /* 0x004fc40007f1e0ff */
[----:B---3--:R-:W-:Y:S02]  /*170a0*/  IADD3 R14, P3, R10, R14, RZ ;  /* 0x0000000e0a0e7210 */ /* 0x008fe40007f7e0ff */
[----:B----4-:R-:W-:Y:S02]  /*170b0*/  IADD3 R20, P2, R8, R20, RZ ;  /* 0x0000001408147210 */ /* 0x010fe40007f5e0ff */
[----:B-----5:R-:W-:Y:S01]  /*170c0*/  IADD3 R0, P4, R12, R0, RZ ;  /* 0x000000000c007210 */ /* 0x020fe20007f9e0ff */
[----:B------:R-:W-:Y:S01]  /*170d0*/  IMAD.X R33, R7, 0x1, R33, P0 ;  /* 0x0000000107217824 */ /* 0x000fe200000e0621 */
[----:B------:R-:W-:Y:S01]  /*170e0*/  IADD3.X R21, R9, R21, RZ, P2, !PT ;  /* 0x0000001509157210 */ /* 0x000fe200017fe4ff */
[----:B------:R-:W-:Y:S01]  /*170f0*/  IMAD.X R15, R11, 0x1, R15, P3 ;  /* 0x000000010b0f7824 */ /* 0x000fe200018e060f */
[----:B------:R-:W-:-:S09]  /*17100*/  IADD3.X R3, R13, R3, RZ, P4, !PT ;  /* 0x000000030d037210 */ /* 0x000fd200027fe4ff */
.L_x_8517:
        /* <DEDUP_REMOVED lines=27> */
.L_x_8519:
        /* <DEDUP_REMOVED lines=22> */
.L_x_8520:
        /* <DEDUP_REMOVED lines=22> */
.L_x_8521:
        /* <DEDUP_REMOVED lines=22> */
.L_x_8522:
[----:B------:R-:W-:Y:S02]  /*176e0*/  ULDC.64 UR4, c[0x0][0x5f8] ;  /* 0x00017e0000047ab9 */ /* 0x000fe40000000a00 */
[----:B-1----:R-:W-:-:S04]  /*176f0*/  IADD3 R2, P0, R17, UR4, RZ ;  /* 0x0000000411027c10 */ /* 0x002fc8000ff1e0ff */
[----:B------:R-:W-:-:S05]  /*17700*/  IADD3.X R3, RZ, UR5, RZ, P0, !PT ;  /* 0x00000005ff037c10 */ /* 0x000fca00087fe4ff */
[----:B------:R-:W-:Y:S01]  /*17710*/  STG.E.64 desc[UR60][R2.64], R24 ;  /* 0x0000001802007986 */ /* 0x000fe2000c101b3c */
[----:B------:R-:W-:Y:S05]  /*17720*/  EXIT ;  /* 0x000000000000794d */ /* 0x000fea0003800000 */
.L_x_8518:
[----:B------:R-:W-:Y:S04]  /*17730*/  STG.E.64 desc[UR60][R4.64], R32 ;  /* 0x0000002004007986 */ /* 0x000fe8000c101b3c */
[----:B------:R-:W-:Y:S04]  /*17740*/  STG.E.64 desc[UR60][R4.64+0x8], R28 ;  /* 0x0000081c04007986 */ /* 0x000fe8000c101b3c */
[----:B------:R-:W-:Y:S04]  /*17750*/  STG.E.64 desc[UR60][R4.64+0x10], R26 ;  /* 0x0000101a04007986 */ /* 0x000fe8000c101b3c */
[----:B------:R-:W-:Y:S01]  /*17760*/  STG.E.64 desc[UR60][R4.64+0x18], R24 ;  /* 0x0000181804007986 */ /* 0x000fe2000c101b3c */
[----:B------:R-:W-:Y:S05]  /*17770*/  EXIT ;  /* 0x000000000000794d */ /* 0x000fea0003800000 */
.L_x_8516:
        /* <DEDUP_REMOVED lines=16> */
.L_x_8523:
        /* <DEDUP_REMOVED lines=27> */
.L_x_8525:
        /* <DEDUP_REMOVED lines=22> */
.L_x_8526:
        /* <DEDUP_REMOVED lines=22> */
.L_x_8527:
        /* <DEDUP_REMOVED lines=22> */
.L_x_8528:
[----:B------:R-:W-:Y:S02]  /*17e50*/  ULDC.64 UR4, c[0x0][0x5f8] ;  /* 0x00017e0000047ab9 */ /* 0x000fe40000000a00 */
[----:B-1----:R-:W-:-:S05]  /*17e60*/  IADD3 R2, P0, R17, UR4, RZ ;  /* 0x0000000411027c10 */ /* 0x002fca000ff1e0ff */
[----:B------:R-:W-:-:S05]  /*17e70*/  IMAD.X R3, RZ, RZ, UR5, P0 ;  /* 0x00000005ff037e24 */ /* 0x000fca00080e06ff */
[----:B------:R-:W-:Y:S01]  /*17e80*/  STG.E.64 desc[UR60][R2.64], R26 ;  /* 0x0000001a02007986 */ /* 0x000fe2000c101b3c */
[----:B------:R-:W-:Y:S05]  /*17e90*/  EXIT ;  /* 0x000000000000794d */ /* 0x000fea0003800000 */
.L_x_8524:
[----:B------:R-:W-:Y:S04]  /*17ea0*/  STG.E.64 desc[UR60][R12.64], R32 ;  /* 0x000000200c007986 */ /* 0x000fe8000c101b3c */
[----:B------:R-:W-:Y:S04]  /*17eb0*/  STG.E.64 desc[UR60][R10.64], R28 ;  /* 0x0000001c0a007986 */ /* 0x000fe8000c101b3c */
[----:B------:R-:W-:Y:S04]  /*17ec0*/  STG.E.64 desc[UR60][R8.64], R24 ;  /* 0x0000001808007986 */ /* 0x000fe8000c101b3c */
[----:B------:R-:W-:Y:S01]  /*17ed0*/  STG.E.64 desc[UR60][R6.64], R26 ;  /* 0x0000001a06007986 */ /* 0x000fe2000c101b3c */
[----:B------:R-:W-:Y:S05]  /*17ee0*/  EXIT ;  /* 0x000000000000794d */ /* 0x000fea0003800000 */
.L_x_8489:
        /* <DEDUP_REMOVED lines=20> */
[----:B--2---:R-:W2:Y:S04]  /*18030*/  LDG.E.64 R2, desc[UR60][R4.64] ;  /* 0x0000003c04027981 */ /* 0x004ea8000c1e1b00 */
[----:B------:R-:W4:Y:S04]  /*18040*/  LDG.E.64 R6, desc[UR60][R4.64+0x8] ;  /* 0x0000083c04067981 */ /* 0x000f28000c1e1b00 */
[----:B------:R-:W5:Y:S01]  /*18050*/  LDG.E.64 R10, desc[UR60][R4.64+0x18] ;  /* 0x0000183c040a7981 */ /* 0x000f62000c1e1b00 */
[----:B---3--:R-:W-:-:S02]  /*18060*/  IADD3 R56, P2, R8, R56, RZ ;  /* 0x0000003808387210 */ /* 0x008fc40007f5e0ff */
[----:B--2---:R-:W-:Y:S02]  /*18070*/  IADD3 R50, P0, R2, R50, RZ ;  /* 0x0000003202327210 */ /* 0x004fe40007f1e0ff */
[----:B----4-:R-:W-:Y:S02]  /*18080*/  IADD3 R54, P1, R6, R54, RZ ;  /* 0x0000003606367210 */ /* 0x010fe40007f3e0ff */
[----:B-----5:R-:W-:Y:S01]  /*18090*/  IADD3 R14, P3, R10, R14, RZ ;  /* 0x0000000e0a0e7210 */ /* 0x020fe20007f7e0ff */
[----:B------:R-:W-:Y:S01]  /*180a0*/  IMAD.X R57, R9, 0x1, R57, P2 ;  /* 0x0000000109397824 */ /* 0x000fe200010e0639 */
[----:B------:R-:W-:Y:S02]  /*180b0*/  IADD3.X R51, R3, R51, RZ, P0, !PT ;  /* 0x0000003303337210 */ /* 0x000fe400007fe4ff */
[----:B------:R-:W-:Y:S02]  /*180c0*/  IADD3.X R55, R7, R55, RZ, P1, !PT ;  /* 0x0000003707377210 */ /* 0x000fe40000ffe4ff */
[----:B------:R-:W-:-:S07]  /*180d0*/  IADD3.X R15, R11, R15, RZ, P3, !PT ;  /* 0x0000000f0b0f7210 */ /* 0x000fce0001ffe4ff */
.L_x_8530:
        /* <DEDUP_REMOVED lines=11> */
[----:B--2---:R0:W1:Y:S01]  /*18190*/  LDC.64 R2, c[0x4][R0] ;  /* 0x0100000000027b82 */ /* 0x0040620000000a00 */
        /* <DEDUP_REMOVED lines=11> */
.L_x_8532:
        /* <DEDUP_REMOVED lines=10> */
[----:B--2---:R1:W2:Y:S01]  /*182f0*/  LDC.64 R2, c[0x4][R0] ;  /* 0x0100000000027b82 */ /* 0x0042a20000000a00 */
        /* <DEDUP_REMOVED lines=11> */
.L_x_8533:
        /* <DEDUP_REMOVED lines=22> */
.L_x_8534:
        /* <DEDUP_REMOVED lines=22> */
.L_x_8535:
[----:B------:R-:W-:Y:S02]  /*18670*/  ULDC.64 UR4, c[0x0][0x5f8] ;  /* 0x00017e0000047ab9 */ /* 0x000fe40000000a00 */
[----:B-1----:R-:W-:-:S04]  /*18680*/  IADD3 R2, P0, R17, UR4, RZ ;  /* 0x0000000411027c10 */ /* 0x002fc8000ff1e0ff */
[----:B------:R-:W-:-:S05]  /*18690*/  IADD3.X R3, RZ, UR5, RZ, P0, !PT ;  /* 0x00000005ff037c10 */ /* 0x000fca00087fe4ff */
[----:B------:R-:W-:Y:S01]  /*186a0*/  STG.E.64 desc[UR60][R2.64], R24 ;  /* 0x0000001802007986 */ /* 0x000fe2000c101b3c */
[----:B------:R-:W-:Y:S05]  /*186b0*/  EXIT ;  /* 0x000000000000794d */ /* 0x000fea0003800000 */
.L_x_8531:
[----:B------:R-:W-:Y:S04]  /*186c0*/  STG.E.64 desc[UR60][R4.64], R50 ;  /* 0x0000003204007986 */ /* 0x000fe8000c101b3c */
[----:B------:R-:W-:Y:S04]  /*186d0*/  STG.E.64 desc[UR60][R4.64+0x8], R54 ;  /* 0x0000083604007986 */ /* 0x000fe8000c101b3c */
[----:B------:R-:W-:Y:S04]  /*186e0*/  STG.E.64 desc[UR60][R4.64+0x10], R56 ;  /* 0x0000103804007986 */ /* 0x000fe8000c101b3c */
[----:B------:R-:W-:Y:S01]  /*186f0*/  STG.E.64 desc[UR60][R4.64+0x18], R24 ;  /* 0x0000181804007986 */ /* 0x000fe2000c101b3c */
[----:B------:R-:W-:Y:S05]  /*18700*/  EXIT ;  /* 0x000000000000794d */ /* 0x000fea0003800000 */
.L_x_8529:
        /* <DEDUP_REMOVED lines=16> */
.L_x_8536:
        /* <DEDUP_REMOVED lines=23> */
.L_x_8538:
        /* <DEDUP_REMOVED lines=22> */
.L_x_8539:
[----:B------:R-:W-:Y:S01]  /*18ae0*/  ULDC.64 UR4, c[0x0][0x5f8] ;  /* 0x00017e0000047ab9 */ /* 0x000fe20000000a00 */
[----:B------:R-:W-:Y:S02]  /*18af0*/  ISETP.NE.AND P6, PT, R16, 0x1, PT ;  /* 0x000000011000780c */ /* 0x000fe40003fc5270 */
[----:B------:R-:W-:-:S05]  /*18b00*/  IADD3 R2, P0, R19, UR4, RZ ;  /* 0x0000000413027c10 */ /* 0x000fca000ff1e0ff */
[----:B--2---:R-:W-:-:S05]  /*18b10*/  IMAD.X R3, RZ, RZ, UR5, P0 ;  /* 0x00000005ff037e24 */ /* 0x004fca00080e06ff */
        /* <DEDUP_REMOVED lines=18> */
.L_x_8540:
        /* <DEDUP_REMOVED lines=22> */
.L_x_8541:
[----:B------:R-:W-:Y:S02]  /*18da0*/  ULDC.64 UR4, c[0x0][0x5f8] ;  /* 0x00017e0000047ab9 */ /* 0x000fe40000000a00 */
[----:B-1----:R-:W-:-:S04]  /*18db0*/  IADD3 R2, P0, R17, UR4, RZ ;  /* 0x0000000411027c10 */ /* 0x002fc8000ff1e0ff */
[----:B------:R-:W-:-:S05]  /*18dc0*/  IADD3.X R3, RZ, UR5, RZ, P0, !PT ;  /* 0x00000005ff037c10 */ /* 0x000fca00087fe4ff */
[----:B------:R-:W-:Y:S01]  /*18dd0*/  STG.E.64 desc[UR60][R2.64], R24 ;  /* 0x0000001802007986 */ /* 0x000fe2000c101b3c */
[----:B------:R-:W-:Y:S05]  /*18de0*/  EXIT ;  /* 0x000000000000794d */ /* 0x000fea0003800000 */
.L_x_8537:
[----:B------:R-:W-:Y:S04]  /*18df0*/  STG.E.64 desc[UR60][R6.64], R50 ;  /* 0x0000003206007986 */ /* 0x000fe8000c101b3c */
[----:B------:R-:W-:Y:S04]  /*18e00*/  STG.E.64 desc[UR60][R8.64], R54 ;  /* 0x0000003608007986 */ /* 0x000fe8000c101b3c */
[----:B------:R-:W-:Y:S04]  /*18e10*/  STG.E.64 desc[UR60][R10.64], R56 ;  /* 0x000000380a007986 */ /* 0x000fe8000c101b3c */
[----:B------:R-:W-:Y:S01]  /*18e20*/  STG.E.64 desc[UR60][R26.64], R24 ;  /* 0x000000181a007986 */ /* 0x000fe2000c101b3c */
[----:B------:R-:W-:Y:S05]  /*18e30*/  EXIT ;  /* 0x000000000000794d */ /* 0x000fea0003800000 */
.L_x_8542:
        /* <DEDUP_REMOVED lines=12> */
.L_x_9886:


//--------------------- .text._ZN2at6native13reduce_kernelILi512ELi1ENS0_8ReduceOpIiNS0_14func_wrapper_tIiZNS0_11sum_functorIiiiEclERNS_14TensorIteratorEEUliiE_EEjiLi4ELi4EEEEEvT1_ --------------------------
	.section	.text._ZN2at6native13reduce_kernelILi512ELi1ENS0_8ReduceOpIiNS0_14func_wrapper_tIiZNS0_11sum_functorIiiiEclERNS_14TensorIteratorEEUliiE_EEjiLi4ELi4EEEEEvT1_,"ax",@progbits
	.align	128
        .global         _ZN2at6native13reduce_kernelILi512ELi1ENS0_8ReduceOpIiNS0_14func_wrapper_tIiZNS0_11sum_functorIiiiEclERNS_14TensorIteratorEEUliiE_EEjiLi4ELi4EEEEEvT1_
        .type           _ZN2at6native13reduce_kernelILi512ELi1ENS0_8ReduceOpIiNS0_14func_wrapper_tIiZNS0_11sum_functorIiiiEclERNS_14TensorIteratorEEUliiE_EEjiLi4ELi4EEEEEvT1_,@function
        .size           _ZN2at6native13reduce_kernelILi512ELi1ENS0_8ReduceOpIiNS0_14func_wrapper_tIiZNS0_11sum_functorIiiiEclERNS_14TensorIteratorEEUliiE_EEjiLi4ELi4EEEEEvT1_,(.L_x_9887 - _ZN2at6native13reduce_kernelILi512ELi1ENS0_8ReduceOpIiNS0_14func_wrapper_tIiZNS0_11sum_functorIiiiEclERNS_14TensorIteratorEEUliiE_EEjiLi4ELi4EEEEEvT1_)
        .other          _ZN2at6native13reduce_kernelILi512ELi1ENS0_8ReduceOpIiNS0_14func_wrapper_tIiZNS0_11sum_functorIiiiEclERNS_14TensorIteratorEEUliiE_EEjiLi4ELi4EEEEEvT1_,@"STO_CUDA_ENTRY STV_DEFAULT"
_ZN2at6native13reduce_kernelILi512ELi1ENS0_8ReduceOpIiNS0_14func_wrapper_tIiZNS0_11sum_functorIiiiEclERNS_14TensorIteratorEEUliiE_EEjiLi4ELi4EEEEEvT1_:
.text._ZN2at6native13reduce_kernelILi512ELi1ENS0_8ReduceOpIiNS0_14func_wrapper_tIiZNS0_11sum_functorIiiiEclERNS_14TensorIteratorEEUliiE_EEjiLi4ELi4EEEEEvT1_:
        /* <DEDUP_REMOVED lines=287> */
.L_x_8543:
        /* <DEDUP_REMOVED lines=50> */
.L_x_8552:
[----:B------:R-:W-:Y:S05]  /*1510*/  BSYNC B3 ;  /* 0x0000000000037941 */ /* 0x000fea0003800000 */
.L_x_8551:
        /* <DEDUP_REMOVED lines=9> */
[----:B--2---:R-:W-:-:S07]  /*15b0*/  VIADD R9, R6, UR4 ;  /* 0x0000000406097c36 */ /* 0x004fce0008000000 */
.L_x_8550:
[----:B------:R-:W-:Y:S05]  /*15c0*/  BSYNC B2 ;  /* 0x0000000000027941 */ /* 0x000fea0003800000 */
.L_x_8549:
[C---:B------:R-:W-:Y:S02]  /*15d0*/  IADD3 R5, P0, -R11.reuse, 0x4, RZ ;  /* 0x000000040b057810 */ /* 0x040fe40007f1e1ff */
[----:B------:R-:W-:Y:S02]  /*15e0*/  IADD3 R10, R11, -0x4, R2 ;  /* 0xfffffffc0b0a7810 */ /* 0x000fe40007ffe002 */
[----:B------:R-:W-:Y:S02]  /*15f0*/  LEA R12, P1, R5, R12, 0x2 ;  /* 0x0000000c050c7211 */ /* 0x000fe400078210ff */
[----:B------:R-:W-:-:S04]  /*1600*/  IADD3.X R6, RZ, -0x1, RZ, P0, !PT ;  /* 0xffffffffff067810 */ /* 0x000fc800007fe4ff */
[----:B------:R-:W-:-:S07]  /*1610*/  LEA.HI.X R13, R5, R13, R6, 0x2, P1 ;  /* 0x0000000d050d7211 */ /* 0x000fce00008f1406 */
.L_x_8548:
[----:B------:R-:W-:Y:S05]  /*1620*/  BSYNC B1 ;  /* 0x0000000000017941 */ /* 0x000fea0003800000 */
.L_x_8547:
[----:B------:R-:W-:Y:S01]  /*1630*/  LEA R5, R17, 0x3, 0x2 ;  /* 0x0000000311057811 */ /* 0x000fe200078e10ff */
[----:B------:R-:W-:Y:S01]  /*1640*/  BSSY B1, `(.L_x_8553) ;  /* 0x0000015000017945 */ /* 0x000fe20003800000 */
[----:B------:R-:W-:Y:S01]  /*1650*/  ISETP.NE.AND P1, PT, RZ, UR27, PT ;  /* 0x0000001bff007c0c */ /* 0x000fe2000bf25270 */
[--C-:B------:R-:W-:Y:S01]  /*1660*/  IMAD.MOV.U32 R16, RZ, RZ, R4.reuse ;  /* 0x000000ffff107224 */ /* 0x100fe200078e0004 */
[----:B------:R-:W-:Y:S01]  /*1670*/  ISETP.GE.U32.AND P0, PT, R5, R10, PT ;  /* 0x0000000a0500720c */ /* 0x000fe20003f06070 */
[----:B------:R-:W-:Y:S01]  /*1680*/  IMAD.MOV.U32 R18, RZ, RZ, R4 ;  /* 0x000000ffff127224 */ /* 0x000fe200078e0004 */
[----:B------:R-:W-:Y:S02]  /*1690*/  ISETP.NE.AND P2, PT, R3, RZ, PT ;  /* 0x000000ff0300720c */ /* 0x000fe40003f45270 */
[----:B------:R-:W-:-:S09]  /*16a0*/  MOV R2, R4 ;  /* 0x0000000400027202 */ /* 0x000fd20000000f00 */
[----:B------:R-:W-:Y:S05]  /*16b0*/  @P0 BRA `(.L_x_8554) ;  /* 0x0000000000340947 */ /* 0x000fea0003800000 */
[----:B------:R-:W-:Y:S01]  /*16c0*/  MOV R2, R4 ;  /* 0x0000000400027202 */ /* 0x000fe20000000f00 */
[----:B------:R-:W-:-:S07]  /*16d0*/  IMAD.MOV.U32 R18, RZ, RZ, R4 ;  /* 0x000000ffff127224 */ /* 0x000fce00078e0004 */
.L_x_8555:
[----:B------:R-:W-:Y:S01]  /*16e0*/  IMAD.WIDE.U32 R4, R17, 0x10, R12 ;  /* 0x0000001011047825 */ /* 0x000fe200078e000c */
[----:B------:R-:W-:-:S05]  /*16f0*/  ULDC UR4, c[0x0][0x224] ;  /* 0x0000890000047ab9 */ /* 0x000fca0000000800 */
[----:B------:R-:W2:Y:S01]  /*1700*/  LDG.E.128 R4, desc[UR36][R4.64] ;  /* 0x0000002404047981 */ /* 0x000ea2000c1e1d00 */
[----:B------:R-:W-:-:S04]  /*1710*/  IADD3 R17, R17, UR4, RZ ;  /* 0x0000000411117c10 */ /* 0x000fc8000fffe0ff */
[----:B------:R-:W-:-:S04]  /*1720*/  LEA R11, R17, 0x3, 0x2 ;  /* 0x00000003110b7811 */ /* 0x000fc800078e10ff */
[----:B------:R-:W-:Y:S01]  /*1730*/  ISETP.GE.U32.AND P0, PT, R11, R10, PT ;  /* 0x0000000a0b00720c */ /* 0x000fe20003f06070 */
[----:B--2---:R-:W-:Y:S01]  /*1740*/  IMAD.IADD R9, R4, 0x1, R9 ;  /* 0x0000000104097824 */ /* 0x004fe200078e0209 */
[----:B------:R-:W-:Y:S01]  /*1750*/  IADD3 R18, R5, R18, RZ ;  /* 0x0000001205127210 */ /* 0x000fe20007ffe0ff */
[----:B------:R-:W-:Y:S01]  /*1760*/  IMAD.IADD R2, R6, 0x1, R2 ;  /* 0x0000000106027824 */ /* 0x000fe200078e0202 */
[----:B------:R-:W-:-:S09]  /*1770*/  IADD3 R16, R7, R16, RZ ;  /* 0x0000001007107210 */ /* 0x000fd20007ffe0ff */
[----:B------:R-:W-:Y:S05]  /*1780*/  @!P0 BRA `(.L_x_8555) ;  /* 0xfffffffc00d48947 */ /* 0x000fea000383ffff */
.L_x_8554:
[----:B------:R-:W-:Y:S05]  /*1790*/  BSYNC B1 ;  /* 0x0000000000017941 */ /* 0x000fea0003800000 */
.L_x_8553:
        /* <DEDUP_REMOVED lines=8> */
.L_x_8557:
[----:B------:R-:W-:Y:S05]  /*1820*/  BSYNC B1 ;  /* 0x0000000000017941 */ /* 0x000fea0003800000 */
.L_x_8556:
        /* <DEDUP_REMOVED lines=10> */
[----:B--2---:R-:W-:-:S07]  /*18d0*/  IMAD.IADD R9, R9, 0x1, R12 ;  /* 0x0000000109097824 */ /* 0x004fce00078e020c */
.L_x_8559:
[----:B------:R-:W-:Y:S05]  /*18e0*/  BSYNC B1 ;  /* 0x0000000000017941 */ /* 0x000fea0003800000 */
.L_x_8558:
[----:B------:R-:W-:-:S04]  /*18f0*/  IADD3 R9, R2, R18, R9 ;  /* 0x0000001202097210 */ /* 0x000fc80007ffe009 */
[----:B------:R-:W-:Y:S01]  /*1900*/  IADD3 R16, R9, R16, RZ ;  /* 0x0000001009107210 */ /* 0x000fe20007ffe0ff */
[----:B------:R-:W-:Y:S06]  /*1910*/  BRA `(.L_x_8545) ;  /* 0x0000009400407947 */ /* 0x000fec0003800000 */
.L_x_8546:
        /* <DEDUP_REMOVED lines=24> */
.L_x_8568:
        /* <DEDUP_REMOVED lines=286> */
.L_x_8564:
        /* <DEDUP_REMOVED lines=242> */
[----:B-1----:R-:W-:Y:S02]  /*3ba0*/  IADD3 R21, -R11, RZ, RZ ;  /* 0x000000ff0b157210 */ /* 0x002fe40007ffe1ff */
        /* <DEDUP_REMOVED lines=11> */
.L_x_8565:
        /* <DEDUP_REMOVED lines=8> */
[----:B--2---:R-:W-:Y:S01]  /*3ce0*/  MOV R19, R5 ;  /* 0x0000000500137202 */ /* 0x004fe20000000f00 */
        /* <DEDUP_REMOVED lines=245> */
.L_x_8566:
[----:B--2---:R-:W-:-:S04]  /*4c40*/  LOP3.LUT R19, R10, 0xfffffffc, RZ, 0xc0, !PT ;  /* 0xfffffffc0a137812 */ /* 0x004fc800078ec0ff */
[----:B------:R-:W-:-:S05]  /*4c50*/  IADD3 R18, P1, R12, R19, RZ ;  /* 0x000000130c127210 */ /* 0x000fca0007f3e0ff */
[----:B------:R-:W-:-:S05]  /*4c60*/  IMAD.X R19, RZ, RZ, R13, P1 ;  /* 0x000000ffff137224 */ /* 0x000fca00008e060d */
[----:B------:R2:W5:Y:S01]  /*4c70*/  LDG.E R10, desc[UR36][R18.64] ;  /* 0x00000024120a7981 */ /* 0x000562000c1e1900 */
[----:B------:R-:W-:Y:S01]  /*4c80*/  IADD3 R5, R5, R4, RZ ;  /* 0x0000000405057210 */ /* 0x000fe20007ffe0ff */
        /* <DEDUP_REMOVED lines=247> */
.L_x_8567:
[----:B--2---:R-:W-:Y:S01]  /*5c00*/  LOP3.LUT R19, R2, 0xfffffffc, RZ, 0xc0, !PT ;  /* 0xfffffffc02137812 */ /* 0x004fe200078ec0ff */
[----:B------:R-:W-:-:S03]  /*5c10*/  ULDC UR4, c[0x0][0x21c] ;  /* 0x0000870000047ab9 */ /* 0x000fc60000000800 */
[----:B------:R-:W-:-:S05]  /*5c20*/  IADD3 R18, P1, R12, R19, RZ ;  /* 0x000000130c127210 */ /* 0x000fca0007f3e0ff */
[----:B------:R-:W-:-:S05]  /*5c30*/  IMAD.X R19, RZ, RZ, R13, P1 ;  /* 0x000000ffff137224 */ /* 0x000fca00008e060d */
[----:B------:R-:W2:Y:S01]  /*5c40*/  LDG.E R22, desc[UR36][R18.64] ;  /* 0x0000002412167981 */ /* 0x000ea2000c1e1900 */
[----:B------:R-:W-:Y:S01]  /*5c50*/  IADD3 R5, R5, R4, RZ ;  /* 0x0000000405057210 */ /* 0x000fe20007ffe0ff */
[----:B------:R-:W-:Y:S01]  /*5c60*/  IMAD.U32 R2, RZ, RZ, UR4 ;  /* 0x00000004ff027e24 */ /* 0x000fe2000f8e00ff */
[----:B-----5:R-:W-:Y:S01]  /*5c70*/  IADD3 R9, R20, R9, RZ ;  /* 0x0000000914097210 */ /* 0x020fe20007ffe0ff */
[----:B------:R-:W-:Y:S01]  /*5c80*/  IMAD.IADD R8, R11, 0x1, R8 ;  /* 0x000000010b087824 */ /* 0x000fe200078e0208 */
[----:B------:R-:W-:Y:S01]  /*5c90*/  IADD3 R7, R10, R7, RZ ;  /* 0x000000070a077210 */ /* 0x000fe20007ffe0ff */
[----:B-1----:R-:W-:-:S05]  /*5ca0*/  IMAD R21, R4, 0x3, R5 ;  /* 0x0000000304157824 */ /* 0x002fca00078e0205 */
[----:B------:R-:W-:Y:S01]  /*5cb0*/  ISETP.GE.U32.AND P1, PT, R21, R2, PT ;  /* 0x000000021500720c */ /* 0x000fe20003f26070 */
[----:B--2---:R-:W-:-:S12]  /*5cc0*/  IMAD.IADD R6, R22, 0x1, R6 ;  /* 0x0000000116067824 */ /* 0x004fd800078e0206 */
[----:B------:R-:W-:Y:S05]  /*5cd0*/  @!P1 BRA `(.L_x_8568) ;  /* 0xffffffbc00709947 */ /* 0x000fea000383ffff */
[----:B------:R-:W-:Y:S05]  /*5ce0*/  BSYNC B2 ;  /* 0x0000000000027941 */ /* 0x000fea0003800000 */
.L_x_8563:
[----:B------:R-:W-:Y:S05]  /*5cf0*/  BSYNC B1 ;  /* 0x0000000000017941 */ /* 0x000fea0003800000 */
.L_x_8562:
        /* <DEDUP_REMOVED lines=280> */
.L_x_8571:
[----:B0-----:R-:W-:-:S04]  /*6e80*/  LOP3.LUT R17, R20, 0xfffffffc, RZ, 0xc0, !PT ;  /* 0xfffffffc14117812 */ /* 0x001fc800078ec0ff */
        /* <DEDUP_REMOVED lines=280> */
.L_x_8572:
        /* <DEDUP_REMOVED lines=281> */
.L_x_8573:
        /* <DEDUP_REMOVED lines=281> */
.L_x_8574:
[----:B------:R-:W-:-:S04]  /*a330*/  LOP3.LUT R23, R22, 0xfffffffc, RZ, 0xc0, !PT ;  /* 0xfffffffc16177812 */ /* 0x000fc800078ec0ff */
[----:B------:R-:W-:-:S05]  /*a340*/  IADD3 R22, P1, R12, R23, RZ ;  /* 0x000000170c167210 */ /* 0x000fca0007f3e0ff */
[----:B------:R-:W-:-:S05]  /*a350*/  IMAD.X R23, RZ, RZ, R13, P1 ;  /* 0x000000ffff177224 */ /* 0x000fca00008e060d */
[----:B------:R1:W5:Y:S03]  /*a360*/  LDG.E R22, desc[UR36][R22.64] ;  /* 0x0000002416167981 */ /* 0x000366000c1e1900 */
.L_x_8570:
[----:B------:R-:W-:Y:S05]  /*a370*/  BSYNC B1 ;  /* 0x0000000000017941 */ /* 0x000fea0003800000 */
.L_x_8569:
        /* <DEDUP_REMOVED lines=11> */
[----:B------:R-:W-:-:S04]  /*a430*/  @!P0 ISETP.GE.U32.AND P1, PT, R5, R2, PT ;  /* 0x000000020500820c */ /* 0x000fc80003f26070 */
[----:B------:R-:W-:-:S04]  /*a440*/  @!P0 SEL R5, R22, RZ, !P1 ;  /* 0x000000ff16058207 */ /* 0x000fc80004800000 */
[----:B------:R-:W-:-:S07]  /*a450*/  @!P0 IADD3 R6, R6, R5, RZ ;  /* 0x0000000506068210 */ /* 0x000fce0007ffe0ff */
.L_x_8576:
[----:B------:R-:W-:Y:S05]  /*a460*/  BSYNC B1 ;  /* 0x0000000000017941 */ /* 0x000fea0003800000 */
.L_x_8575:
[----:B------:R-:W-:-:S04]  /*a470*/  IADD3 R7, R7, R8, R9 ;  /* 0x0000000807077210 */ /* 0x000fc80007ffe009 */
[----:B0-----:R-:W-:Y:S01]  /*a480*/  IADD3 R16, R7, R6, RZ ;  /* 0x0000000607107210 */ /* 0x001fe20007ffe0ff */
[----:B------:R-:W-:Y:S06]  /*a490*/  BRA `(.L_x_8545) ;  /* 0x0000000800607947 */ /* 0x000fec0003800000 */
.L_x_8561:
        /* <DEDUP_REMOVED lines=10> */
.L_x_8580:
        /* <DEDUP_REMOVED lines=17> */
[----:B------:R-:W-:Y:S02]  /*a650*/  ISETP.GE.U32.AND P0, PT, R23, R2, PT ;  /* 0x000000021700720c */ /* 0x000fe40003f06070 */
[----:B--2---:R-:W-:Y:S02]  /*a660*/  IADD3 R21, R8, R21, RZ ;  /* 0x0000001508157210 */ /* 0x004fe40007ffe0ff */
[----:B---3--:R-:W-:Y:S01]  /*a670*/  IADD3 R20, R11, R20, RZ ;  /* 0x000000140b147210 */ /* 0x008fe20007ffe0ff */
[----:B----4-:R-:W-:Y:S01]  /*a680*/  IMAD.IADD R7, R16, 0x1, R7 ;  /* 0x0000000110077824 */ /* 0x010fe200078e0207 */
[----:B-----5:R-:W-:-:S07]  /*a690*/  IADD3 R6, R19, R6, RZ ;  /* 0x0000000613067210 */ /* 0x020fce0007ffe0ff */
[----:B------:R-:W-:Y:S05]  /*a6a0*/  @!P0 BRA `(.L_x_8580) ;  /* 0xfffffffc00a48947 */ /* 0x000fea000383ffff */
[----:B------:R-:W-:Y:S05]  /*a6b0*/  BSYNC B2 ;  /* 0x0000000000027941 */ /* 0x000fea0003800000 */
.L_x_8579:
[----:B------:R-:W-:Y:S01]  /*a6c0*/  IMAD.MOV.U32 R17, RZ, RZ, R11 ;  /* 0x000000ffff117224 */ /* 0x000fe200078e000b */
[----:B------:R-:W-:Y:S02]  /*a6d0*/  MOV R10, R8 ;  /* 0x00000008000a7202 */ /* 0x000fe40000000f00 */
[----:B------:R-:W-:-:S07]  /*a6e0*/  MOV R11, R19 ;  /* 0x00000013000b7202 */ /* 0x000fce0000000f00 */
.L_x_8578:
[----:B------:R-:W-:Y:S05]  /*a6f0*/  BSYNC B1 ;  /* 0x0000000000017941 */ /* 0x000fea0003800000 */
.L_x_8577:
        /* <DEDUP_REMOVED lines=23> */
.L_x_8582:
[----:B------:R-:W-:Y:S05]  /*a870*/  BSYNC B1 ;  /* 0x0000000000017941 */ /* 0x000fea0003800000 */
.L_x_8581:
        /* <DEDUP_REMOVED lines=11> */
[----:B------:R-:W-:-:S04]  /*a930*/  @!P0 ISETP.GE.U32.AND P1, PT, R5, R2, PT ;  /* 0x000000020500820c */ /* 0x000fc80003f26070 */
[----:B------:R-:W-:-:S04]  /*a940*/  @!P0 SEL R11, R11, RZ, !P1 ;  /* 0x000000ff0b0b8207 */ /* 0x000fc80004800000 */
[----:B------:R-:W-:-:S07]  /*a950*/  @!P0 IADD3 R6, R6, R11, RZ ;  /* 0x0000000b06068210 */ /* 0x000fce0007ffe0ff */
.L_x_8584:
[----:B------:R-:W-:Y:S05]  /*a960*/  BSYNC B1 ;  /* 0x0000000000017941 */ /* 0x000fea0003800000 */
.L_x_8583:
[----:B------:R-:W-:-:S05]  /*a970*/  IADD3 R7, R7, R20, R21 ;  /* 0x0000001407077210 */ /* 0x000fca0007ffe015 */
[----:B-----5:R-:W-:Y:S01]  /*a980*/  IMAD.IADD R16, R7, 0x1, R6 ;  /* 0x0000000107107824 */ /* 0x020fe200078e0206 */
[----:B------:R-:W-:Y:S06]  /*a990*/  BRA `(.L_x_8545) ;  /* 0x0000000400207947 */ /* 0x000fec0003800000 */
.L_x_8560:
        /* <DEDUP_REMOVED lines=12> */
.L_x_8588:
        /* <DEDUP_REMOVED lines=20> */
.L_x_8587:
[----:B------:R-:W-:Y:S01]  /*aba0*/  MOV R20, R8 ;  /* 0x0000000800147202 */ /* 0x000fe20000000f00 */
[----:B------:R-:W-:-:S07]  /*abb0*/  IMAD.MOV.U32 R10, RZ, RZ, R21 ;  /* 0x000000ffff0a7224 */ /* 0x000fce00078e0015 */
.L_x_8586:
[----:B------:R-:W-:Y:S05]  /*abc0*/  BSYNC B1 ;  /* 0x0000000000017941 */ /* 0x000fea0003800000 */
.L_x_8585:
        /* <DEDUP_REMOVED lines=19> */
.L_x_8590:
[----:B------:R-:W-:Y:S05]  /*ad00*/  BSYNC B1 ;  /* 0x0000000000017941 */ /* 0x000fea0003800000 */
.L_x_8589:
[----:B------:R-:W-:Y:S04]  /*ad10*/  BSSY B1, `(.L_x_8591) ;  /* 0x000000e000017945 */ /* 0x000fe80003800000 */
[----:B------:R-:W-:Y:S05]  /*ad20*/  @P1 BRA `(.L_x_8592) ;  /* 0x0000000000301947 */ /* 0x000fea0003800000 */
[----:B0-----:R-:W-:Y:S02]  /*ad30*/  IADD3 R9, R17, R4, RZ ;  /* 0x0000000411097210 */ /* 0x001fe40007ffe0ff */
        /* <DEDUP_REMOVED lines=11> */
.L_x_8592:
[----:B------:R-:W-:Y:S05]  /*adf0*/  BSYNC B1 ;  /* 0x0000000000017941 */ /* 0x000fea0003800000 */
.L_x_8591:
[----:B------:R-:W-:-:S04]  /*ae00*/  IADD3 R5, R7, R6, R5 ;  /* 0x0000000607057210 */ /* 0x000fc80007ffe005 */
[----:B------:R-:W-:-:S07]  /*ae10*/  IADD3 R16, R5, R16, RZ ;  /* 0x0000001005107210 */ /* 0x000fce0007ffe0ff */
.L_x_8545:
[----:B------:R-:W-:Y:S05]  /*ae20*/  BSYNC B0 ;  /* 0x0000000000007941 */ /* 0x000fea0003800000 */
.L_x_8544:
        /* <DEDUP_REMOVED lines=16> */
.L_x_8594:
[----:B------:R-:W-:Y:S01]  /*af30*/  IADD3 R7, R3, R2, RZ ;  /* 0x0000000203077210 */ /* 0x000fe20007ffe0ff */
[----:B------:R-:W-:Y:S03]  /*af40*/  BAR.SYNC.DEFER_BLOCKING 0x0 ;  /* 0x0000000000007b1d */ /* 0x000fe60000010000 */
[----:B------:R-:W-:-:S04]  /*af50*/  ISETP.GE.U32.AND P0, PT, R7, UR7, PT ;  /* 0x0000000707007c0c */ /* 0x000fc8000bf06070 */
[----:B------:R-:W-:-:S13]  /*af60*/  ISETP.GE.U32.OR P0, PT, R3, R2, P0 ;  /* 0x000000020300720c */ /* 0x000fda0000706470 */
[----:B------:R-:W-:-:S05]  /*af70*/  @!P0 IMAD R4, R7, UR6, R0 ;  /* 0x0000000607048c24 */ /* 0x000fca000f8e0200 */
[----:B------:R-:W-:-:S05]  /*af80*/  @!P0 LEA R4, R4, UR4, 0x2 ;  /* 0x0000000404048c11 */ /* 0x000fca000f8e10ff */
[----:B------:R-:W2:Y:S02]  /*af90*/  @!P0 LDS R7, [R4] ;  /* 0x0000000004078984 */ /* 0x000ea40000000800 */
[----:B--2---:R-:W-:-:S05]  /*afa0*/  @!P0 IADD3 R16, R16, R7, RZ ;  /* 0x0000000710108210 */ /* 0x004fca0007ffe0ff */
[----:B------:R2:W-:Y:S01]  /*afb0*/  @!P0 STS [R5], R16 ;  /* 0x0000001005008388 */ /* 0x0005e20000000800 */
[----:B------:R-:W-:Y:S02]  /*afc0*/  ISETP.GT.AND P0, PT, R2, 0x1, PT ;  /* 0x000000010200780c */ /* 0x000fe40003f04270 */
[----:B------:R-:W-:-:S11]  /*afd0*/  SHF.R.S32.HI R2, RZ, 0x1, R2 ;  /* 0x00000001ff027819 */ /* 0x000fd60000011402 */
[----:B--2---:R-:W-:Y:S05]  /*afe0*/  @P0 BRA `(.L_x_8594) ;  /* 0xfffffffc00d00947 */ /* 0x004fea000383ffff */
.L_x_8593:
        /* <DEDUP_REMOVED lines=16> */
[----:B------:R-:W-:-:S03]  /*b0f0*/  HFMA2.MMA R2, -RZ, RZ, 0, 1.9073486328125e-06 ;  /* 0x00000020ff027435 */ /* 0x000fc600000001ff */
[----:B------:R-:W-:-:S13]  /*b100*/  ISETP.GE.AND P0, PT, R4, 0x20, PT ;  /* 0x000000200400780c */ /* 0x000fda0003f06270 */
[----:B0-----:R-:W-:Y:S05]  /*b110*/  @!P0 BRA `(.L_x_8596) ;  /* 0x0000000000308947 */ /* 0x001fea0003800000 */
.L_x_8597:
[----:B------:R-:W-:Y:S01]  /*b120*/  IADD3 R2, R0, R4, RZ ;  /* 0x0000000400027210 */ /* 0x000fe20007ffe0ff */
[----:B------:R-:W-:Y:S03]  /*b130*/  BAR.SYNC.DEFER_BLOCKING 0x0 ;  /* 0x0000000000007b1d */ /* 0x000fe60000010000 */
[----:B------:R-:W-:-:S04]  /*b140*/  ISETP.GE.U32.AND P0, PT, R2, R9, PT ;  /* 0x000000090200720c */ /* 0x000fc80003f06070 */
[----:B------:R-:W-:-:S13]  /*b150*/  ISETP.GE.U32.OR P0, PT, R0, R4, P0 ;  /* 0x000000040000720c */ /* 0x000fda0000706470 */
[----:B------:R-:W-:Y:S01]  /*b160*/  @!P0 IMAD R2, R4, 0x4, R5 ;  /* 0x0000000404028824 */ /* 0x000fe200078e0205 */
[----:B------:R-:W-:-:S04]  /*b170*/  SHF.R.S32.HI R4, RZ, 0x1, R4 ;  /* 0x00000001ff047819 */ /* 0x000fc80000011404 */
[----:B------:R-:W0:Y:S02]  /*b180*/  @!P0 LDS R7, [R2] ;  /* 0x0000000002078984 */ /* 0x000e240000000800 */
[----:B0-----:R-:W-:-:S05]  /*b190*/  @!P0 IADD3 R16, R16, R7, RZ ;  /* 0x0000000710108210 */ /* 0x001fca0007ffe0ff */
[----:B------:R0:W-:Y:S01]  /*b1a0*/  @!P0 STS [R5], R16 ;  /* 0x0000001005008388 */ /* 0x0001e20000000800 */
[----:B------:R-:W-:-:S13]  /*b1b0*/  ISETP.GE.AND P0, PT, R4, 0x20, PT ;  /* 0x000000200400780c */ /* 0x000fda0003f06270 */
[----:B0-----:R-:W-:Y:S05]  /*b1c0*/  @P0 BRA `(.L_x_8597) ;  /* 0xfffffffc00d40947 */ /* 0x001fea000383ffff */
[----:B------:R-:W-:-:S07]  /*b1d0*/  MOV R2, 0x20 ;  /* 0x0000002000027802 */ /* 0x000fce0000000f00 */
.L_x_8596:
[----:B------:R-:W-:Y:S01]  /*b1e0*/  BAR.SYNC.DEFER_BLOCKING 0x0 ;  /* 0x0000000000007b1d */ /* 0x000fe20000010000 */
[----:B------:R-:W-:-:S13]  /*b1f0*/  ISETP.GE.AND P0, PT, R2, 0x2, PT ;  /* 0x000000020200780c */ /* 0x000fda0003f06270 */
[----:B------:R-:W-:Y:S05]  /*b200*/  @!P0 BRA `(.L_x_8595) ;  /* 0x0000000000188947 */ /* 0x000fea0003800000 */
[----:B------:R-:W-:-:S07]  /*b210*/  IMAD.MOV.U32 R5, RZ, RZ, 0x1 ;  /* 0x00000001ff057424 */ /* 0x000fce00078e00ff */
.L_x_8598:
[----:B------:R0:W2:Y:S02]  /*b220*/  SHFL.DOWN PT, R7, R16, R5, 0x1f ;  /* 0x08001f0510077589 */ /* 0x0000a400000e0000 */
[----:B0-----:R-:W-:-:S04]  /*b230*/  SHF.L.U32 R5, R5, 0x1, RZ ;  /* 0x0000000105057819 */ /* 0x001fc800000006ff */
[----:B------:R-:W-:Y:S02]  /*b240*/  ISETP.GE.AND P0, PT, R5, R2, PT ;  /* 0x000000020500720c */ /* 0x000fe40003f06270 */
[----:B--2---:R-:W-:-:S11]  /*b250*/  IADD3 R16, R7, R16, RZ ;  /* 0x0000001007107210 */ /* 0x004fd60007ffe0ff */
[----:B------:R-:W-:Y:S05]  /*b260*/  @!P0 BRA `(.L_x_8598) ;  /* 0xfffffffc00ec8947 */ /* 0x000fea000383ffff */
.L_x_8595:
[----:B0-----:R-:W0:Y:S01]  /*b270*/  LDC R13, c[0x0][0x3ec] ;  /* 0x0000fb00ff0d7b82 */ /* 0x001e220000000800 */
[----:B------:R-:W-:Y:S01]  /*b280*/  IMAD.MOV.U32 R17, RZ, RZ, RZ ;  /* 0x000000ffff117224 */ /* 0x000fe200078e00ff */
[----:B0-----:R-:W-:-:S13]  /*b290*/  ISETP.NE.AND P1, PT, R13, RZ, PT ;  /* 0x000000ff0d00720c */ /* 0x001fda0003f25270 */
        /* <DEDUP_REMOVED lines=274> */
.L_x_8599:
        /* <DEDUP_REMOVED lines=296> */
.L_x_8601:
        /* <DEDUP_REMOVED lines=17> */
.L_x_8603:
[----:B0-----:R-:W-:Y:S05]  /*d750*/  BSYNC B0 ;  /* 0x0000000000007941 */ /* 0x001fea0003800000 */
.L_x_8602:
        /* <DEDUP_REMOVED lines=14> */
.L_x_8605:
[----:B------:R-:W-:Y:S05]  /*d840*/  BSYNC B0 ;  /* 0x0000000000007941 */ /* 0x000fea0003800000 */
.L_x_8604:
        /* <DEDUP_REMOVED lines=35> */
.L_x_8607:
[----:B------:R-:W-:Y:S05]  /*da80*/  BSYNC B0 ;  /* 0x0000000000007941 */ /* 0x000fea0003800000 */
.L_x_8606:
        /* <DEDUP_REMOVED lines=31> */
.L_x_8612:
[----:B------:R-:W-:-:S04]  /*dc80*/  IMAD.IADD R11, R2, 0x1, R13 ;  /* 0x00000001020b7824 */ /* 0x000fc800078e020d */
[----:B--2---:R-:W-:-:S06]  /*dc90*/  IMAD.WIDE.U32 R10, R11, 0x4, R8 ;  /* 0x000000040b0a7825 */ /* 0x004fcc00078e0008 */
[----:B------:R-:W2:Y:S01]  /*dca0*/  LDG.E R11, desc[UR36][R10.64] ;  /* 0x000000240a0b7981 */ /* 0x000ea2000c1e1900 */
[----:B------:R-:W-:-:S04]  /*dcb0*/  IADD3 R13, R14, R13, RZ ;  /* 0x0000000d0e0d7210 */ /* 0x000fc80007ffe0ff */
[----:B------:R-:W-:Y:S02]  /*dcc0*/  ISETP.GE.U32.AND P0, PT, R13, UR6, PT ;  /* 0x000000060d007c0c */ /* 0x000fe4000bf06070 */
[----:B--2---:R-:W-:-:S11]  /*dcd0*/  IADD3 R16, R11, R16, RZ ;  /* 0x000000100b107210 */ /* 0x004fd60007ffe0ff */
[----:B------:R-:W-:Y:S05]  /*dce0*/  @!P0 BRA `(.L_x_8612) ;  /* 0xfffffffc00e48947 */ /* 0x000fea000383ffff */
[----:B------:R-:W-:Y:S05]  /*dcf0*/  BSYNC B1 ;  /* 0x0000000000017941 */ /* 0x000fea0003800000 */
.L_x_8611:
[----:B------:R-:W-:Y:S05]  /*dd00*/  BRA `(.L_x_8610) ;  /* 0x0000000000447947 */ /* 0x000fea0003800000 */
.L_x_8609:
        /* <DEDUP_REMOVED lines=8> */
[----:B-----5:R-:W3:Y:S02]  /*dd90*/  LDC R18, c[0x0][0x4] ;  /* 0x00000100ff127b82 */ /* 0x020ee40000000800 */
.L_x_8613:
[----:B------:R-:W-:-:S05]  /*dda0*/  IADD3 R11, R2, R13, RZ ;  /* 0x0000000d020b7210 */ /* 0x000fca0007ffe0ff */
[----:B0-----:R-:W-:-:S04]  /*ddb0*/  IMAD R11, R11, R14, R0 ;  /* 0x0000000e0b0b7224 */ /* 0x001fc800078e0200 */
[----:B--2---:R-:W-:-:S06]  /*ddc0*/  IMAD.WIDE.U32 R10, R11, 0x4, R8 ;  /* 0x000000040b0a7825 */ /* 0x004fcc00078e0008 */
[----:B------:R-:W2:Y:S01]  /*ddd0*/  LDG.E R11, desc[UR36][R10.64] ;  /* 0x000000240a0b7981 */ /* 0x000ea2000c1e1900 */
[----:B---3--:R-:W-:-:S04]  /*dde0*/  IADD3 R13, R18, R13, RZ ;  /* 0x0000000d120d7210 */ /* 0x008fc80007ffe0ff */
[----:B------:R-:W-:Y:S01]  /*ddf0*/  ISETP.GE.U32.AND P0, PT, R13, UR5, PT ;  /* 0x000000050d007c0c */ /* 0x000fe2000bf06070 */
[----:B--2---:R-:W-:-:S12]  /*de00*/  IMAD.IADD R16, R11, 0x1, R16 ;  /* 0x000000010b107824 */ /* 0x004fd800078e0210 */
[----:B------:R-:W-:Y:S05]  /*de10*/  @!P0 BRA `(.L_x_8613) ;  /* 0xfffffffc00e08947 */ /* 0x000fea000383ffff */
.L_x_8610:
[----:B------:R-:W-:Y:S05]  /*de20*/  BSYNC B0 ;  /* 0x0000000000007941 */ /* 0x000fea0003800000 */
.L_x_8608:
        /* <DEDUP_REMOVED lines=13> */
.L_x_8615:
[----:B------:R-:W-:Y:S01]  /*df00*/  IADD3 R8, R3, R2, RZ ;  /* 0x0000000203087210 */ /* 0x000fe20007ffe0ff */
[----:B------:R-:W-:Y:S03]  /*df10*/  BAR.SYNC.DEFER_BLOCKING 0x0 ;  /* 0x0000000000007b1d */ /* 0x000fe60000010000 */
[----:B------:R-:W-:-:S04]  /*df20*/  ISETP.GE.U32.AND P0, PT, R8, UR5, PT ;  /* 0x0000000508007c0c */ /* 0x000fc8000bf06070 */
[----:B------:R-:W-:-:S13]  /*df30*/  ISETP.GE.U32.OR P0, PT, R3, R2, P0 ;  /* 0x000000020300720c */ /* 0x000fda0000706470 */
[----:B------:R-:W-:-:S05]  /*df40*/  @!P0 IMAD R8, R8, R13, R0 ;  /* 0x0000000d08088224 */ /* 0x000fca00078e0200 */
[----:B------:R-:W-:-:S05]  /*df50*/  @!P0 LEA R8, R8, UR7, 0x2 ;  /* 0x0000000708088c11 */ /* 0x000fca000f8e10ff */
[----:B-----5:R-:W0:Y:S02]  /*df60*/  @!P0 LDS R11, [R8] ;  /* 0x00000000080b8984 */ /* 0x020e240000000800 */
[----:B0-----:R-:W-:-:S05]  /*df70*/  @!P0 IMAD.IADD R16, R16, 0x1, R11 ;  /* 0x0000000110108824 */ /* 0x001fca00078e020b */
[----:B------:R2:W-:Y:S01]  /*df80*/  @!P0 STS [R9], R16 ;  /* 0x0000001009008388 */ /* 0x0005e20000000800 */
[----:B------:R-:W-:Y:S02]  /*df90*/  ISETP.GT.AND P0, PT, R2, 0x1, PT ;  /* 0x000000010200780c */ /* 0x000fe40003f04270 */
[----:B------:R-:W-:-:S11]  /*dfa0*/  SHF.R.S32.HI R2, RZ, 0x1, R2 ;  /* 0x00000001ff027819 */ /* 0x000fd60000011402 */
[----:B--2---:R-:W-:Y:S05]  /*dfb0*/  @P0 BRA `(.L_x_8615) ;  /* 0xfffffffc00d00947 */ /* 0x004fea000383ffff */
.L_x_8614:
        /* <DEDUP_REMOVED lines=10> */
.L_x_8618:
[----:B------:R-:W-:Y:S01]  /*e060*/  IMAD.IADD R2, R0, 0x1, R3 ;  /* 0x0000000100027824 */ /* 0x000fe200078e0203 */
[----:B------:R-:W-:Y:S04]  /*e070*/  BAR.SYNC.DEFER_BLOCKING 0x0 ;  /* 0x0000000000007b1d */ /* 0x000fe80000010000 */
[----:B------:R-:W-:-:S04]  /*e080*/  ISETP.GE.U32.AND P0, PT, R2, R13, PT ;  /* 0x0000000d0200720c */ /* 0x000fc80003f06070 */
[----:B------:R-:W-:-:S13]  /*e090*/  ISETP.GE.U32.OR P0, PT, R0, R3, P0 ;  /* 0x000000030000720c */ /* 0x000fda0000706470 */
[----:B------:R-:W-:Y:S02]  /*e0a0*/  @!P0 LEA R2, R3, R9, 0x2 ;  /* 0x0000000903028211 */ /* 0x000fe400078e10ff */
[----:B------:R-:W-:-:S03]  /*e0b0*/  SHF.R.S32.HI R3, RZ, 0x1, R3 ;  /* 0x00000001ff037819 */ /* 0x000fc60000011403 */
[----:B-----5:R-:W0:Y:S02]  /*e0c0*/  @!P0 LDS R11, [R2] ;  /* 0x00000000020b8984 */ /* 0x020e240000000800 */
[----:B0-----:R-:W-:-:S05]  /*e0d0*/  @!P0 IADD3 R16, R16, R11, RZ ;  /* 0x0000000b10108210 */ /* 0x001fca0007ffe0ff */
[----:B------:R2:W-:Y:S01]  /*e0e0*/  @!P0 STS [R9], R16 ;  /* 0x0000001009008388 */ /* 0x0005e20000000800 */
[----:B------:R-:W-:-:S13]  /*e0f0*/  ISETP.GE.AND P0, PT, R3, 0x20, PT ;  /* 0x000000200300780c */ /* 0x000fda0003f06270 */
[----:B--2---:R-:W-:Y:S05]  /*e100*/  @P0 BRA `(.L_x_8618) ;  /* 0xfffffffc00d40947 */ /* 0x004fea000383ffff */
[----:B------:R-:W-:-:S07]  /*e110*/  IMAD.MOV.U32 R2, RZ, RZ, 0x20 ;  /* 0x00000020ff027424 */ /* 0x000fce00078e00ff */
.L_x_8617:
[----:B------:R-:W-:Y:S01]  /*e120*/  BAR.SYNC.DEFER_BLOCKING 0x0 ;  /* 0x0000000000007b1d */ /* 0x000fe20000010000 */
[----:B------:R-:W-:-:S13]  /*e130*/  ISETP.GE.AND P0, PT, R2, 0x2, PT ;  /* 0x000000020200780c */ /* 0x000fda0003f06270 */
[----:B------:R-:W-:Y:S05]  /*e140*/  @!P0 BRA `(.L_x_8616) ;  /* 0x0000000000188947 */ /* 0x000fea0003800000 */
[----:B------:R-:W-:-:S07]  /*e150*/  MOV R3, 0x1 ;  /* 0x0000000100037802 */ /* 0x000fce0000000f00 */
.L_x_8619:
[----:B0-----:R0:W2:Y:S02]  /*e160*/  SHFL.DOWN PT, R9, R16, R3, 0x1f ;  /* 0x08001f0310097589 */ /* 0x0010a400000e0000 */
[----:B0-----:R-:W-:-:S04]  /*e170*/  SHF.L.U32 R3, R3, 0x1, RZ ;  /* 0x0000000103037819 */ /* 0x001fc800000006ff */
[----:B------:R-:W-:Y:S01]  /*e180*/  ISETP.GE.AND P0, PT, R3, R2, PT ;  /* 0x000000020300720c */ /* 0x000fe20003f06270 */
[----:B--2---:R-:W-:-:S12]  /*e190*/  IMAD.IADD R16, R9, 0x1, R16 ;  /* 0x0000000109107824 */ /* 0x004fd800078e0210 */
[----:B------:R-:W-:Y:S05]  /*e1a0*/  @!P0 BRA `(.L_x_8619) ;  /* 0xfffffffc00ec8947 */ /* 0x000fea000383ffff */
.L_x_8616:
        /* <DEDUP_REMOVED lines=10> */
[----:B0-----:R-:W-:-:S07]  /*e250*/  IADD3 R16, R16, R3, RZ ;  /* 0x0000000310107210 */ /* 0x001fce0007ffe0ff */
.L_x_8621:
        /* <DEDUP_REMOVED lines=20> */
.L_x_8623:
[----:B------:R-:W-:Y:S02]  /*e3a0*/  ULDC.64 UR4, c[0x0][0x5f0] ;  /* 0x00017c0000047ab9 */ /* 0x000fe40000000a00 */
[----:B------:R-:W-:-:S04]  /*e3b0*/  IADD3 R2, P0, R17, UR4, RZ ;  /* 0x0000000411027c10 */ /* 0x000fc8000ff1e0ff */
[----:B------:R-:W-:-:S05]  /*e3c0*/  IADD3.X R3, RZ, UR5, RZ, P0, !PT ;  /* 0x00000005ff037c10 */ /* 0x000fca00087fe4ff */
[----:B------:R-:W-:Y:S01]  /*e3d0*/  STG.E desc[UR36][R2.64], R16 ;  /* 0x0000001002007986 */ /* 0x000fe2000c101924 */
[----:B------:R-:W-:Y:S05]  /*e3e0*/  EXIT ;  /* 0x000000000000794d */ /* 0x000fea0003800000 */
.L_x_8622:
[----:B------:R-:W-:Y:S01]  /*e3f0*/  STG.E desc[UR36][R4.64], R16 ;  /* 0x0000001004007986 */ /* 0x000fe2000c101924 */
[----:B------:R-:W-:Y:S05]  /*e400*/  EXIT ;  /* 0x000000000000794d */ /* 0x000fea0003800000 */
.L_x_8620:
[----:B------:R-:W-:Y:S01]  /*e410*/  ISETP.NE.AND P0, PT, RZ, UR38, PT ;  /* 0x00000026ff007c0c */ /* 0x000fe2000bf05270 */
[----:B------:R-:W-:Y:S02]  /*e420*/  ULDC.U8 UR4, c[0x0][0x621] ;  /* 0x0001884000047ab9 */ /* 0x000fe40000000000 */
[----:B------:R-:W-:-:S10]  /*e430*/  ISETP.NE.AND P1, PT, RZ, UR4, PT ;  /* 0x00000004ff007c0c */ /* 0x000fd4000bf25270 */
[----:B------:R-:W-:Y:S05]  /*e440*/  @!P0 BRA `(.L_x_8624) ;  /* 0x0000000000088947 */ /* 0x000fea0003800000 */
[----:B------:R-:W0:Y:S02]  /*e450*/  LDG.E R3, desc[UR36][R6.64] ;  /* 0x0000002406037981 */ /* 0x000e24000c1e1900 */
[----:B0-----:R-:W-:-:S07]  /*e460*/  IMAD.IADD R16, R16, 0x1, R3 ;  /* 0x0000000110107824 */ /* 0x001fce00078e0203 */
.L_x_8624:
        /* <DEDUP_REMOVED lines=8> */
[----:B------:R-:W-:Y:S01]  /*e4f0*/  HFMA2.MMA R8, -RZ, RZ, 0, 4.4763088226318359375e-05 ;  /* 0x000002efff087435 */ /* 0x000fe200000001ff */
[----:B------:R-:W-:Y:S01]  /*e500*/  MOV R5, UR5 ;  /* 0x0000000500057c02 */ /* 0x000fe20008000f00 */
[----:B------:R-:W2:Y:S01]  /*e510*/  LDC.64 R2, c[0x4][R2] ;  /* 0x0100000002027b82 */ /* 0x000ea20000000a00 */
        /* <DEDUP_REMOVED lines=8> */
[----:B012---:R-:W-:Y:S05]  /*e5a0*/  CALL.ABS.NOINC R2 ;  /* 0x0000000002007343 */ /* 0x007fea0003c00000 */
.L_x_8626:
[----:B------:R-:W-:Y:S02]  /*e5b0*/  ULDC.64 UR4, c[0x0][0x5f0] ;  /* 0x00017c0000047ab9 */ /* 0x000fe40000000a00 */
[----:B------:R-:W-:-:S04]  /*e5c0*/  IADD3 R2, P0, R17, UR4, RZ ;  /* 0x0000000411027c10 */ /* 0x000fc8000ff1e0ff */
[----:B------:R-:W-:-:S05]  /*e5d0*/  IADD3.X R3, RZ, UR5, RZ, P0, !PT ;  /* 0x00000005ff037c10 */ /* 0x000fca00087fe4ff */
[----:B------:R-:W-:Y:S01]  /*e5e0*/  STG.E desc[UR36][R2.64], R16 ;  /* 0x0000001002007986 */ /* 0x000fe2000c101924 */
[----:B------:R-:W-:Y:S05]  /*e5f0*/  EXIT ;  /* 0x000000000000794d */ /* 0x000fea0003800000 */
.L_x_8625:
[----:B------:R-:W-:Y:S01]  /*e600*/  STG.E desc[UR36][R6.64], R16 ;  /* 0x0000001006007986 */ /* 0x000fe2000c101924 */
[----:B------:R-:W-:Y:S05]  /*e610*/  EXIT ;  /* 0x000000000000794d */ /* 0x000fea0003800000 */
.L_x_8600:
        /* <DEDUP_REMOVED lines=20> */
[----:B--2---:R-:W-:-:S07]  /*e760*/  IADD3 R16, R16, R3, RZ ;  /* 0x0000000310107210 */ /* 0x004fce0007ffe0ff */
.L_x_8628:
        /* <DEDUP_REMOVED lines=20> */
.L_x_8630:
[----:B------:R-:W-:Y:S02]  /*e8b0*/  ULDC.64 UR4, c[0x0][0x5f0] ;  /* 0x00017c0000047ab9 */ /* 0x000fe40000000a00 */
[----:B------:R-:W-:-:S05]  /*e8c0*/  IADD3 R2, P0, R17, UR4, RZ ;  /* 0x0000000411027c10 */ /* 0x000fca000ff1e0ff */
[----:B------:R-:W-:-:S05]  /*e8d0*/  IMAD.X R3, RZ, RZ, UR5, P0 ;  /* 0x00000005ff037e24 */ /* 0x000fca00080e06ff */
[----:B------:R-:W-:Y:S01]  /*e8e0*/  STG.E desc[UR36][R2.64], R16 ;  /* 0x0000001002007986 */ /* 0x000fe2000c101924 */
[----:B------:R-:W-:Y:S05]  /*e8f0*/  EXIT ;  /* 0x000000000000794d */ /* 0x000fea0003800000 */
.L_x_8629:
[----:B------:R-:W-:Y:S01]  /*e900*/  STG.E desc[UR36][R4.64], R16 ;  /* 0x0000001004007986 */ /* 0x000fe2000c101924 */
[----:B------:R-:W-:Y:S05]  /*e910*/  EXIT ;  /* 0x000000000000794d */ /* 0x000fea0003800000 */
.L_x_8627:
[----:B------:R-:W-:Y:S01]  /*e920*/  ISETP.NE.AND P0, PT, RZ, UR38, PT ;  /* 0x00000026ff007c0c */ /* 0x000fe2000bf05270 */
[----:B------:R-:W-:Y:S02]  /*e930*/  ULDC.U8 UR4, c[0x0][0x621] ;  /* 0x0001884000047ab9 */ /* 0x000fe40000000000 */
[----:B------:R-:W-:-:S10]  /*e940*/  ISETP.NE.AND P1, PT, RZ, UR4, PT ;  /* 0x00000004ff007c0c */ /* 0x000fd4000bf25270 */
[----:B------:R-:W-:Y:S05]  /*e950*/  @!P0 BRA `(.L_x_8631) ;  /* 0x0000000000088947 */ /* 0x000fea0003800000 */
[----:B------:R-:W2:Y:S02]  /*e960*/  LDG.E R3, desc[UR36][R6.64] ;  /* 0x0000002406037981 */ /* 0x000ea4000c1e1900 */
[----:B--2---:R-:W-:-:S07]  /*e970*/  IADD3 R16, R16, R3, RZ ;  /* 0x0000000310107210 */ /* 0x004fce0007ffe0ff */
.L_x_8631:
        /* <DEDUP_REMOVED lines=20> */
.L_x_8633:
[----:B------:R-:W-:Y:S02]  /*eac0*/  ULDC.64 UR4, c[0x0][0x5f0] ;  /* 0x00017c0000047ab9 */ /* 0x000fe40000000a00 */
[----:B------:R-:W-:-:S04]  /*ead0*/  IADD3 R2, P0, R17, UR4, RZ ;  /* 0x0000000411027c10 */ /* 0x000fc8000ff1e0ff */
[----:B------:R-:W-:-:S05]  /*eae0*/  IADD3.X R3, RZ, UR5, RZ, P0, !PT ;  /* 0x00000005ff037c10 */ /* 0x000fca00087fe4ff */
[----:B------:R-:W-:Y:S01]  /*eaf0*/  STG.E desc[UR36][R2.64], R16 ;  /* 0x0000001002007986 */ /* 0x000fe2000c101924 */
[----:B------:R-:W-:Y:S05]  /*eb00*/  EXIT ;  /* 0x000000000000794d */ /* 0x000fea0003800000 */
.L_x_8632:
[----:B------:R-:W-:Y:S01]  /*eb10*/  STG.E desc[UR36][R6.64], R16 ;  /* 0x0000001006007986 */ /* 0x000fe2000c101924 */
[----:B------:R-:W-:Y:S05]  /*eb20*/  EXIT ;  /* 0x000000000000794d */ /* 0x000fea0003800000 */
.L_x_8634:
        /* <DEDUP_REMOVED lines=13> */
.L_x_9887:


//--------------------- .text._ZN2at6native13reduce_kernelILi256ELi2ENS0_8ReduceOpIiNS0_14func_wrapper_tIiZNS0_11sum_functorIiiiEclERNS_14TensorIteratorEEUliiE_EEjiLi4ELi4EEEEEvT1_ --------------------------
	.section	.text._ZN2at6native13reduce_kernelILi256ELi2ENS0_8ReduceOpIiNS0_14func_wrapper_tIiZNS0_11sum_functorIiiiEclERNS_14TensorIteratorEEUliiE_EEjiLi4ELi4EEEEEvT1_,"ax",@progbits
	.align	128
        .global         _ZN2at6native13reduce_kernelILi256ELi2ENS0_8ReduceOpIiNS0_14func_wrapper_tIiZNS0_11sum_functorIiiiEclERNS_14TensorIteratorEEUliiE_EEjiLi4ELi4EEEEEvT1_
        .type           _ZN2at6native13reduce_kernelILi256ELi2ENS0_8ReduceOpIiNS0_14func_wrapper_tIiZNS0_11sum_functorIiiiEclERNS_14TensorIteratorEEUliiE_EEjiLi4ELi4EEEEEvT1_,@function
        .size           _ZN2at6native13reduce_kernelILi256ELi2ENS0_8ReduceOpIiNS0_14func_wrapper_tIiZNS0_11sum_functorIiiiEclERNS_14TensorIteratorEEUliiE_EEjiLi4ELi4EEEEEvT1_,(.L_x_9888 - _ZN2at6native13reduce_kernelILi256ELi2ENS0_8ReduceOpIiNS0_14func_wrapper_tIiZNS0_11sum_functorIiiiEclERNS_14TensorIteratorEEUliiE_EEjiLi4ELi4EEEEEvT1_)
        .other          _ZN2at6native13reduce_kernelILi256ELi2ENS0_8ReduceOpIiNS0_14func_wrapper_tIiZNS0_11sum_functorIiiiEclERNS_14TensorIteratorEEUliiE_EEjiLi4ELi4EEEEEvT1_,@"STO_CUDA_ENTRY STV_DEFAULT"
_ZN2at6native13reduce_kernelILi256ELi2ENS0_8ReduceOpIiNS0_14func_wrapper_tIiZNS0_11sum_functorIiiiEclERNS_14TensorIteratorEEUliiE_EEjiLi4ELi4EEEEEvT1_:
.text._ZN2at6native13reduce_kernelILi256ELi2ENS0_8ReduceOpIiNS0_14func_wrapper_tIiZNS0_11sum_functorIiiiEclERNS_14TensorIteratorEEUliiE_EEjiLi4ELi4EEEEEvT1_:
        /* <DEDUP_REMOVED lines=288> */
.L_x_8635:
        /* <DEDUP_REMOVED lines=44> */
.L_x_8639:
        /* <DEDUP_REMOVED lines=25> */
.L_x_8645:
[----:B------:R-:W-:Y:S05]  /*1650*/  BSYNC B2 ;  /* 0x0000000000027941 */ /* 0x000fea0003800000 */
.L_x_8644:
        /* <DEDUP_REMOVED lines=9> */
[----:B--2---:R-:W-:-:S07]  /*16f0*/  IADD3 R3, R4, UR4, RZ ;  /* 0x0000000404037c10 */ /* 0x004fce000fffe0ff */
.L_x_8643:
[----:B------:R-:W-:Y:S05]  /*1700*/  BSYNC B1 ;  /* 0x0000000000017941 */ /* 0x000fea0003800000 */
.L_x_8642:
[----:B------:R-:W0:Y:S01]  /*1710*/  LDC R7, c[0x0][0x21c] ;  /* 0x00008700ff077b82 */ /* 0x000e220000000800 */
[----:B------:R-:W-:-:S04]  /*1720*/  IADD3 R5, P0, -R6, 0x4, RZ ;  /* 0x0000000406057810 */ /* 0x000fc80007f1e1ff */
[----:B------:R-:W-:Y:S01]  /*1730*/  LEA R18, P1, R5, R18, 0x2 ;  /* 0x0000001205127211 */ /* 0x000fe200078210ff */
[----:B------:R-:W-:-:S05]  /*1740*/  IMAD.X R4, RZ, RZ, -0x1, P0 ;  /* 0xffffffffff047424 */ /* 0x000fca00000e06ff */
[----:B------:R-:W-:Y:S02]  /*1750*/  LEA.HI.X R19, R5, R19, R4, 0x2, P1 ;  /* 0x0000001305137211 */ /* 0x000fe400008f1404 */
[----:B0-----:R-:W-:-:S07]  /*1760*/  IADD3 R0, R6, -0x4, R7 ;  /* 0xfffffffc06007810 */ /* 0x001fce0007ffe007 */
.L_x_8641:
[----:B------:R-:W-:Y:S05]  /*1770*/  BSYNC B0 ;  /* 0x0000000000007941 */ /* 0x000fea0003800000 */
.L_x_8640:
        /* <DEDUP_REMOVED lines=14> */
.L_x_8648:
[----:B------:R-:W-:Y:S01]  /*1860*/  IMAD.WIDE.U32 R4, R9, 0x10, R18 ;  /* 0x0000001009047825 */ /* 0x000fe200078e0012 */
[----:B------:R-:W-:-:S05]  /*1870*/  ULDC UR4, c[0x0][0x224] ;  /* 0x0000890000047ab9 */ /* 0x000fca0000000800 */
[----:B------:R-:W2:Y:S01]  /*1880*/  LDG.E.128 R4, desc[UR60][R4.64] ;  /* 0x0000003c04047981 */ /* 0x000ea2000c1e1d00 */
[----:B------:R-:W-:-:S05]  /*1890*/  VIADD R9, R9, UR4 ;  /* 0x0000000409097c36 */ /* 0x000fca0008000000 */
[----:B------:R-:W-:-:S04]  /*18a0*/  LEA R11, R9, 0x3, 0x2 ;  /* 0x00000003090b7811 */ /* 0x000fc800078e10ff */
[----:B------:R-:W-:Y:S02]  /*18b0*/  ISETP.GE.U32.AND P0, PT, R11, R0, PT ;  /* 0x000000000b00720c */ /* 0x000fe40003f06070 */
[----:B--2---:R-:W-:Y:S01]  /*18c0*/  IADD3 R3, R4, R3, RZ ;  /* 0x0000000304037210 */ /* 0x004fe20007ffe0ff */
[----:B------:R-:W-:Y:S01]  /*18d0*/  IMAD.IADD R12, R5, 0x1, R12 ;  /* 0x00000001050c7824 */ /* 0x000fe200078e020c */
[----:B------:R-:W-:Y:S01]  /*18e0*/  IADD3 R10, R6, R10, RZ ;  /* 0x0000000a060a7210 */ /* 0x000fe20007ffe0ff */
[----:B------:R-:W-:-:S08]  /*18f0*/  IMAD.IADD R8, R7, 0x1, R8 ;  /* 0x0000000107087824 */ /* 0x000fd000078e0208 */
[----:B------:R-:W-:Y:S05]  /*1900*/  @!P0 BRA `(.L_x_8648) ;  /* 0xfffffffc00d48947 */ /* 0x000fea000383ffff */
.L_x_8647:
[----:B------:R-:W-:Y:S05]  /*1910*/  BSYNC B0 ;  /* 0x0000000000007941 */ /* 0x000fea0003800000 */
.L_x_8646:
        /* <DEDUP_REMOVED lines=8> */
.L_x_8650:
[----:B------:R-:W-:Y:S05]  /*19a0*/  BSYNC B0 ;  /* 0x0000000000007941 */ /* 0x000fea0003800000 */
.L_x_8649:
        /* <DEDUP_REMOVED lines=10> */
[----:B--2---:R-:W-:-:S07]  /*1a50*/  IADD3 R3, R3, R18, RZ ;  /* 0x0000001203037210 */ /* 0x004fce0007ffe0ff */
.L_x_8652:
[----:B------:R-:W-:Y:S05]  /*1a60*/  BSYNC B0 ;  /* 0x0000000000007941 */ /* 0x000fea0003800000 */
.L_x_8651:
[----:B------:R-:W-:Y:S01]  /*1a70*/  IADD3 R3, R10, R12, R3 ;  /* 0x0000000c0a037210 */ /* 0x000fe20007ffe003 */
[----:B------:R-:W-:-:S03]  /*1a80*/  IMAD.MOV.U32 R19, RZ, RZ, RZ ;  /* 0x000000ffff137224 */ /* 0x000fc600078e00ff */
[----:B------:R-:W-:Y:S01]  /*1a90*/  IADD3 R18, R3, R8, RZ ;  /* 0x0000000803127210 */ /* 0x000fe20007ffe0ff */
[----:B------:R-:W-:Y:S06]  /*1aa0*/  BRA `(.L_x_8637) ;  /* 0x00000098005c7947 */ /* 0x000fec0003800000 */
.L_x_8638:
        /* <DEDUP_REMOVED lines=32> */
.L_x_8661:
        /* <DEDUP_REMOVED lines=297> */
.L_x_8657:
        /* <DEDUP_REMOVED lines=253> */
.L_x_8658:
        /* <DEDUP_REMOVED lines=253> */
.L_x_8659:
        /* <DEDUP_REMOVED lines=251> */
.L_x_8660:
[----:B------:R-:W-:Y:S01]  /*5e90*/  LOP3.LUT R27, R22, 0xfffffff8, RZ, 0xc0, !PT ;  /* 0xfffffff8161b7812 */ /* 0x000fe200078ec0ff */
[----:B------:R-:W-:Y:S01]  /*5ea0*/  IMAD.IADD R11, R11, 0x1, R10 ;  /* 0x000000010b0b7824 */ /* 0x000fe200078e020a */
[----:B------:R-:W-:Y:S02]  /*5eb0*/  ULDC UR4, c[0x0][0x21c] ;  /* 0x0000870000047ab9 */ /* 0x000fe40000000800 */
[----:B------:R-:W-:-:S04]  /*5ec0*/  IADD3 R26, P1, R18, R27, RZ ;  /* 0x0000001b121a7210 */ /* 0x000fc80007f3e0ff */
[----:B------:R-:W-:-:S06]  /*5ed0*/  IADD3.X R27, RZ, R19, RZ, P1, !PT ;  /* 0x00000013ff1b7210 */ /* 0x000fcc0000ffe4ff */
[----:B------:R-:W2:Y:S01]  /*5ee0*/  LDG.E.64 R26, desc[UR60][R26.64] ;  /* 0x0000003c1a1a7981 */ /* 0x000ea2000c1e1b00 */
[----:B------:R-:W-:Y:S01]  /*5ef0*/  IMAD R29, R10, 0x3, R11 ;  /* 0x000000030a1d7824 */ /* 0x000fe200078e020b */
[----:B------:R-:W-:Y:S01]  /*5f00*/  MOV R22, UR4 ;  /* 0x0000000400167c02 */ /* 0x000fe20008000f00 */
[----:B-----5:R-:W-:Y:S01]  /*5f10*/  IMAD.IADD R3, R14, 0x1, R3 ;  /* 0x000000010e037824 */ /* 0x020fe200078e0203 */
[----:B------:R-:W-:Y:S01]  /*5f20*/  IADD3 R0, R15, R0, RZ ;  /* 0x000000000f007210 */ /* 0x000fe20007ffe0ff */
[----:B------:R-:W-:Y:S01]  /*5f30*/  IMAD.IADD R5, R20, 0x1, R5 ;  /* 0x0000000114057824 */ /* 0x000fe200078e0205 */
[----:B------:R-:W-:Y:S01]  /*5f40*/  ISETP.GE.U32.AND P1, PT, R29, R22, PT ;  /* 0x000000161d00720c */ /* 0x000fe20003f26070 */
[----:B------:R-:W-:Y:S01]  /*5f50*/  IMAD.IADD R6, R24, 0x1, R6 ;  /* 0x0000000118067824 */ /* 0x000fe200078e0206 */
[----:B------:R-:W-:Y:S02]  /*5f60*/  IADD3 R4, R21, R4, RZ ;  /* 0x0000000415047210 */ /* 0x000fe40007ffe0ff */
[----:B------:R-:W-:Y:S01]  /*5f70*/  IADD3 R7, R25, R7, RZ ;  /* 0x0000000719077210 */ /* 0x000fe20007ffe0ff */
[----:B--2---:R-:W-:Y:S01]  /*5f80*/  IMAD.IADD R9, R26, 0x1, R9 ;  /* 0x000000011a097824 */ /* 0x004fe200078e0209 */
[----:B------:R-:W-:-:S07]  /*5f90*/  IADD3 R8, R27, R8, RZ ;  /* 0x000000081b087210 */ /* 0x000fce0007ffe0ff */
[----:B------:R-:W-:Y:S05]  /*5fa0*/  @!P1 BRA `(.L_x_8661) ;  /* 0xffffffbc00409947 */ /* 0x000fea000383ffff */
[----:B------:R-:W-:Y:S05]  /*5fb0*/  BSYNC B1 ;  /* 0x0000000000017941 */ /* 0x000fea0003800000 */
.L_x_8656:
[----:B------:R-:W-:Y:S05]  /*5fc0*/  BSYNC B0 ;  /* 0x0000000000007941 */ /* 0x000fea0003800000 */
.L_x_8655:
        /* <DEDUP_REMOVED lines=280> */
.L_x_8664:
        /* <DEDUP_REMOVED lines=281> */
.L_x_8665:
        /* <DEDUP_REMOVED lines=281> */
.L_x_8666:
        /* <DEDUP_REMOVED lines=281> */
.L_x_8667:
[----:B------:R-:W-:-:S04]  /*a600*/  LOP3.LUT R27, R29, 0xfffffff8, RZ, 0xc0, !PT ;  /* 0xfffffff81d1b7812 */ /* 0x000fc800078ec0ff */
[----:B------:R-:W-:-:S04]  /*a610*/  IADD3 R26, P1, R18, R27, RZ ;  /* 0x0000001b121a7210 */ /* 0x000fc80007f3e0ff */
[----:B------:R-:W-:-:S06]  /*a620*/  IADD3.X R27, RZ, R19, RZ, P1, !PT ;  /* 0x00000013ff1b7210 */ /* 0x000fcc0000ffe4ff */
[----:B------:R-:W5:Y:S03]  /*a630*/  LDG.E.64 R26, desc[UR60][R26.64] ;  /* 0x0000003c1a1a7981 */ /* 0x000f66000c1e1b00 */
.L_x_8663:
[----:B------:R-:W-:Y:S05]  /*a640*/  BSYNC B0 ;  /* 0x0000000000007941 */ /* 0x000fea0003800000 */
.L_x_8662:
[----:B------:R-:W-:Y:S04]  /*a650*/  BSSY B0, `(.L_x_8668) ;  /* 0x0000012000007945 */ /* 0x000fe80003800000 */
[----:B------:R-:W-:Y:S05]  /*a660*/  @P0 BRA `(.L_x_8669) ;  /* 0x0000000000400947 */ /* 0x000fea0003800000 */
[----:B------:R-:W-:Y:S01]  /*a670*/  IADD3 R11, R11, R10, RZ ;  /* 0x0000000a0b0b7210 */ /* 0x000fe20007ffe0ff */
[----:B-----5:R-:W-:Y:S01]  /*a680*/  IMAD.IADD R3, R3, 0x1, R14 ;  /* 0x0000000103037824 */ /* 0x020fe200078e020e */
[----:B------:R-:W-:Y:S02]  /*a690*/  IADD3 R0, R0, R15, RZ ;  /* 0x0000000f00007210 */ /* 0x000fe40007ffe0ff */
[----:B------:R-:W-:-:S13]  /*a6a0*/  ISETP.GE.U32.AND P0, PT, R11, R22, PT ;  /* 0x000000160b00720c */ /* 0x000fda0003f06070 */
[----:B------:R-:W-:Y:S05]  /*a6b0*/  @P0 BRA `(.L_x_8669) ;  /* 0x00000000002c0947 */ /* 0x000fea0003800000 */
[----:B------:R-:W-:Y:S01]  /*a6c0*/  IADD3 R11, R11, R10, RZ ;  /* 0x0000000a0b0b7210 */ /* 0x000fe20007ffe0ff */
[----:B------:R-:W-:Y:S01]  /*a6d0*/  IMAD.IADD R5, R5, 0x1, R20 ;  /* 0x0000000105057824 */ /* 0x000fe200078e0214 */
[----:B------:R-:W-:Y:S02]  /*a6e0*/  IADD3 R4, R4, R21, RZ ;  /* 0x0000001504047210 */ /* 0x000fe40007ffe0ff */
[----:B------:R-:W-:-:S13]  /*a6f0*/  ISETP.GE.U32.AND P0, PT, R11, R22, PT ;  /* 0x000000160b00720c */ /* 0x000fda0003f06070 */
[----:B------:R-:W-:Y:S05]  /*a700*/  @P0 BRA `(.L_x_8669) ;  /* 0x0000000000180947 */ /* 0x000fea0003800000 */
[----:B------:R-:W-:Y:S01]  /*a710*/  IADD3 R11, R11, R10, RZ ;  /* 0x0000000a0b0b7210 */ /* 0x000fe20007ffe0ff */
[----:B------:R-:W-:Y:S01]  /*a720*/  IMAD.IADD R6, R6, 0x1, R24 ;  /* 0x0000000106067824 */ /* 0x000fe200078e0218 */
[----:B------:R-:W-:Y:S02]  /*a730*/  IADD3 R7, R7, R25, RZ ;  /* 0x0000001907077210 */ /* 0x000fe40007ffe0ff */
[----:B------:R-:W-:-:S13]  /*a740*/  ISETP.GE.U32.AND P0, PT, R11, R22, PT ;  /* 0x000000160b00720c */ /* 0x000fda0003f06070 */
[----:B------:R-:W-:Y:S01]  /*a750*/  @!P0 IADD3 R9, R9, R26, RZ ;  /* 0x0000001a09098210 */ /* 0x000fe20007ffe0ff */
[----:B------:R-:W-:-:S07]  /*a760*/  @!P0 IMAD.IADD R8, R8, 0x1, R27 ;  /* 0x0000000108088824 */ /* 0x000fce00078e021b */
.L_x_8669:
[----:B------:R-:W-:Y:S05]  /*a770*/  BSYNC B0 ;  /* 0x0000000000007941 */ /* 0x000fea0003800000 */
.L_x_8668:
[----:B------:R-:W-:Y:S02]  /*a780*/  IADD3 R7, R7, R4, R0 ;  /* 0x0000000407077210 */ /* 0x000fe40007ffe000 */
[----:B------:R-:W-:Y:S02]  /*a790*/  IADD3 R6, R6, R5, R3 ;  /* 0x0000000506067210 */ /* 0x000fe40007ffe003 */
[----:B------:R-:W-:Y:S02]  /*a7a0*/  IADD3 R19, R7, R8, RZ ;  /* 0x0000000807137210 */ /* 0x000fe40007ffe0ff */
[----:B------:R-:W-:Y:S01]  /*a7b0*/  IADD3 R18, R6, R9, RZ ;  /* 0x0000000906127210 */ /* 0x000fe20007ffe0ff */
[----:B------:R-:W-:Y:S06]  /*a7c0*/  BRA `(.L_x_8637) ;  /* 0x0000000c00147947 */ /* 0x000fec0003800000 */
.L_x_8654:
        /* <DEDUP_REMOVED lines=16> */
.L_x_8672:
        /* <DEDUP_REMOVED lines=22> */
[----:B--2---:R-:W-:Y:S02]  /*aa30*/  IADD3 R9, R12, R9, RZ ;  /* 0x000000090c097210 */ /* 0x004fe40007ffe0ff */
[----:B------:R-:W-:Y:S01]  /*aa40*/  IADD3 R6, R13, R6, RZ ;  /* 0x000000060d067210 */ /* 0x000fe20007ffe0ff */
[----:B---3--:R-:W-:Y:S01]  /*aa50*/  IMAD.IADD R7, R14, 0x1, R7 ;  /* 0x000000010e077824 */ /* 0x008fe200078e0207 */
[----:B------:R-:W-:Y:S02]  /*aa60*/  IADD3 R4, R15, R4, RZ ;  /* 0x000000040f047210 */ /* 0x000fe40007ffe0ff */
[----:B----4-:R-:W-:Y:S01]  /*aa70*/  IADD3 R5, R24, R5, RZ ;  /* 0x0000000518057210 */ /* 0x010fe20007ffe0ff */
[----:B------:R-:W-:Y:S01]  /*aa80*/  IMAD.IADD R0, R25, 0x1, R0 ;  /* 0x0000000119007824 */ /* 0x000fe200078e0200 */
[----:B-----5:R-:W-:-:S02]  /*aa90*/  IADD3 R3, R20, R3, RZ ;  /* 0x0000000314037210 */ /* 0x020fc40007ffe0ff */
[----:B------:R-:W-:Y:S01]  /*aaa0*/  IADD3 R8, R21, R8, RZ ;  /* 0x0000000815087210 */ /* 0x000fe20007ffe0ff */
[----:B------:R-:W-:Y:S06]  /*aab0*/  @!P0 BRA `(.L_x_8672) ;  /* 0xfffffffc00848947 */ /* 0x000fec000383ffff */
[----:B------:R-:W-:Y:S05]  /*aac0*/  BSYNC B1 ;  /* 0x0000000000017941 */ /* 0x000fea0003800000 */
.L_x_8671:
[----:B------:R-:W-:Y:S05]  /*aad0*/  BSYNC B0 ;  /* 0x0000000000007941 */ /* 0x000fea0003800000 */
.L_x_8670:
        /* <DEDUP_REMOVED lines=27> */
.L_x_8674:
[----:B------:R-:W-:Y:S05]  /*ac90*/  BSYNC B0 ;  /* 0x0000000000007941 */ /* 0x000fea0003800000 */
.L_x_8673:
[----:B------:R-:W-:Y:S04]  /*aca0*/  BSSY B0, `(.L_x_8675) ;  /* 0x0000012000007945 */ /* 0x000fe80003800000 */
[----:B------:R-:W-:Y:S05]  /*acb0*/  @P1 BRA `(.L_x_8676) ;  /* 0x0000000000401947 */ /* 0x000fea0003800000 */
[----:B------:R-:W-:Y:S01]  /*acc0*/  IMAD.IADD R11, R11, 0x1, R10 ;  /* 0x000000010b0b7824 */ /* 0x000fe200078e020a */
[----:B-----5:R-:W-:Y:S02]  /*acd0*/  IADD3 R9, R9, R12, RZ ;  /* 0x0000000c09097210 */ /* 0x020fe40007ffe0ff */
[----:B------:R-:W-:Y:S02]  /*ace0*/  IADD3 R6, R6, R13, RZ ;  /* 0x0000000d06067210 */ /* 0x000fe40007ffe0ff */
[----:B------:R-:W-:-:S13]  /*acf0*/  ISETP.GE.U32.AND P0, PT, R11, R22, PT ;  /* 0x000000160b00720c */ /* 0x000fda0003f06070 */
[----:B------:R-:W-:Y:S05]  /*ad00*/  @P0 BRA `(.L_x_8676) ;  /* 0x00000000002c0947 */ /* 0x000fea0003800000 */
[----:B------:R-:W-:Y:S01]  /*ad10*/  IMAD.IADD R11, R11, 0x1, R10 ;  /* 0x000000010b0b7824 */ /* 0x000fe200078e020a */
[----:B------:R-:W-:Y:S02]  /*ad20*/  IADD3 R7, R7, R14, RZ ;  /* 0x0000000e07077210 */ /* 0x000fe40007ffe0ff */
[----:B------:R-:W-:Y:S02]  /*ad30*/  IADD3 R4, R4, R15, RZ ;  /* 0x0000000f04047210 */ /* 0x000fe40007ffe0ff */
[----:B------:R-:W-:-:S13]  /*ad40*/  ISETP.GE.U32.AND P0, PT, R11, R22, PT ;  /* 0x000000160b00720c */ /* 0x000fda0003f06070 */
[----:B------:R-:W-:Y:S05]  /*ad50*/  @P0 BRA `(.L_x_8676) ;  /* 0x0000000000180947 */ /* 0x000fea0003800000 */
[----:B------:R-:W-:Y:S01]  /*ad60*/  IMAD.IADD R11, R11, 0x1, R10 ;  /* 0x000000010b0b7824 */ /* 0x000fe200078e020a */
[----:B------:R-:W-:Y:S02]  /*ad70*/  IADD3 R5, R5, R24, RZ ;  /* 0x0000001805057210 */ /* 0x000fe40007ffe0ff */
[----:B------:R-:W-:Y:S02]  /*ad80*/  IADD3 R0, R0, R25, RZ ;  /* 0x0000001900007210 */ /* 0x000fe40007ffe0ff */
[----:B------:R-:W-:-:S13]  /*ad90*/  ISETP.GE.U32.AND P0, PT, R11, R22, PT ;  /* 0x000000160b00720c */ /* 0x000fda0003f06070 */
[----:B------:R-:W-:Y:S01]  /*ada0*/  @!P0 IMAD.IADD R3, R3, 0x1, R20 ;  /* 0x0000000103038824 */ /* 0x000fe200078e0214 */
[----:B------:R-:W-:-:S07]  /*adb0*/  @!P0 IADD3 R8, R8, R21, RZ ;  /* 0x0000001508088210 */ /* 0x000fce0007ffe0ff */
.L_x_8676:
[----:B------:R-:W-:Y:S05]  /*adc0*/  BSYNC B0 ;  /* 0x0000000000007941 */ /* 0x000fea0003800000 */
.L_x_8675:
[----:B0-----:R-:W-:Y:S02]  /*add0*/  IADD3 R18, R5, R7, R9 ;  /* 0x0000000705127210 */ /* 0x001fe40007ffe009 */
[----:B------:R-:W-:-:S03]  /*ade0*/  IADD3 R19, R0, R4, R6 ;  /* 0x0000000400137210 */ /* 0x000fc60007ffe006 */
[----:B------:R-:W-:Y:S01]  /*adf0*/  IMAD.IADD R18, R18, 0x1, R3 ;  /* 0x0000000112127824 */ /* 0x000fe200078e0203 */
[----:B------:R-:W-:Y:S01]  /*ae00*/  IADD3 R19, R19, R8, RZ ;  /* 0x0000000813137210 */ /* 0x000fe20007ffe0ff */
[----:B------:R-:W-:Y:S06]  /*ae10*/  BRA `(.L_x_8637) ;  /* 0x0000000400807947 */ /* 0x000fec0003800000 */
.L_x_8653:
        /* <DEDUP_REMOVED lines=20> */
.L_x_8679:
        /* <DEDUP_REMOVED lines=18> */
[----:B--2---:R-:W-:Y:S01]  /*b080*/  IMAD.IADD R25, R10, 0x1, R25 ;  /* 0x000000010a197824 */ /* 0x004fe200078e0219 */
[----:B------:R-:W-:Y:S02]  /*b090*/  IADD3 R24, R11, R24, RZ ;  /* 0x000000180b187210 */ /* 0x000fe40007ffe0ff */
[----:B---3--:R-:W-:Y:S01]  /*b0a0*/  IADD3 R9, R12, R9, RZ ;  /* 0x000000090c097210 */ /* 0x008fe20007ffe0ff */
[----:B------:R-:W-:Y:S01]  /*b0b0*/  IMAD.IADD R8, R13, 0x1, R8 ;  /* 0x000000010d087824 */ /* 0x000fe200078e0208 */
[----:B----4-:R-:W-:Y:S02]  /*b0c0*/  IADD3 R7, R20, R7, RZ ;  /* 0x0000000714077210 */ /* 0x010fe40007ffe0ff */
[----:B------:R-:W-:Y:S01]  /*b0d0*/  IADD3 R6, R21, R6, RZ ;  /* 0x0000000615067210 */ /* 0x000fe20007ffe0ff */
[----:B-----5:R-:W-:Y:S01]  /*b0e0*/  IMAD.IADD R5, R14, 0x1, R5 ;  /* 0x000000010e057824 */ /* 0x020fe200078e0205 */
[----:B------:R-:W-:-:S03]  /*b0f0*/  IADD3 R4, R15, R4, RZ ;  /* 0x000000040f047210 */ /* 0x000fc60007ffe0ff */
[----:B------:R-:W-:Y:S05]  /*b100*/  @!P0 BRA `(.L_x_8679) ;  /* 0xfffffffc00948947 */ /* 0x000fea000383ffff */
[----:B------:R-:W-:Y:S05]  /*b110*/  BSYNC B1 ;  /* 0x0000000000017941 */ /* 0x000fea0003800000 */
.L_x_8678:
[----:B------:R-:W-:Y:S05]  /*b120*/  BSYNC B0 ;  /* 0x0000000000007941 */ /* 0x000fea0003800000 */
.L_x_8677:
[----:B------:R-:W-:Y:S01]  /*b130*/  ISETP.GE.U32.AND P1, PT, R3, R22, PT ;  /* 0x000000160300720c */ /* 0x000fe20003f26070 */
[----:B------:R-:W-:-:S12]  /*b140*/  BSSY B0, `(.L_x_8680) ;  /* 0x0000016000007945 */ /* 0x000fd80003800000 */
[----:B------:R-:W-:Y:S05]  /*b150*/  @P1 BRA `(.L_x_8681) ;  /* 0x0000000000501947 */ /* 0x000fea0003800000 */
[----:B------:R-:W-:-:S05]  /*b160*/  SHF.R.U32.HI R11, RZ, 0x1, R3 ;  /* 0x00000001ff0b7819 */ /* 0x000fca0000011603 */
[----:B------:R-:W-:-:S06]  /*b170*/  IMAD.WIDE.U32 R10, R11, 0x8, R18 ;  /* 0x000000080b0a7825 */ /* 0x000fcc00078e0012 */
[----:B------:R-:W5:Y:S01]  /*b180*/  LDG.E.64 R10, desc[UR60][R10.64] ;  /* 0x0000003c0a0a7981 */ /* 0x000f62000c1e1b00 */
[----:B------:R-:W-:-:S04]  /*b190*/  IADD3 R27, R3, R0, RZ ;  /* 0x00000000031b7210 */ /* 0x000fc80007ffe0ff */
[----:B------:R-:W-:-:S13]  /*b1a0*/  ISETP.GE.U32.AND P0, PT, R27, R22, PT ;  /* 0x000000161b00720c */ /* 0x000fda0003f06070 */
[----:B------:R-:W-:Y:S05]  /*b1b0*/  @P0 BRA `(.L_x_8681) ;  /* 0x0000000000380947 */ /* 0x000fea0003800000 */
[----:B------:R-:W-:-:S05]  /*b1c0*/  SHF.R.U32.HI R13, RZ, 0x1, R27 ;  /* 0x00000001ff0d7819 */ /* 0x000fca000001161b */
[----:B------:R-:W-:-:S06]  /*b1d0*/  IMAD.WIDE.U32 R12, R13, 0x8, R18 ;  /* 0x000000080d0c7825 */ /* 0x000fcc00078e0012 */
[----:B------:R-:W5:Y:S01]  /*b1e0*/  LDG.E.64 R12, desc[UR60][R12.64] ;  /* 0x0000003c0c0c7981 */ /* 0x000f62000c1e1b00 */
[----:B------:R-:W-:-:S05]  /*b1f0*/  IMAD.IADD R27, R27, 0x1, R0 ;  /* 0x000000011b1b7824 */ /* 0x000fca00078e0200 */
        /* <DEDUP_REMOVED lines=10> */
.L_x_8681:
[----:B------:R-:W-:Y:S05]  /*b2a0*/  BSYNC B0 ;  /* 0x0000000000007941 */ /* 0x000fea0003800000 */
.L_x_8680:
        /* <DEDUP_REMOVED lines=18> */
.L_x_8683:
[----:B------:R-:W-:Y:S05]  /*b3d0*/  BSYNC B0 ;  /* 0x0000000000007941 */ /* 0x000fea0003800000 */
.L_x_8682:
[----:B0-----:R-:W-:Y:S02]  /*b3e0*/  IADD3 R19, R6, R8, R24 ;  /* 0x0000000806137210 */ /* 0x001fe40007ffe018 */
[----:B------:R-:W-:Y:S02]  /*b3f0*/  IADD3 R18, R7, R9, R25 ;  /* 0x0000000907127210 */ /* 0x000fe40007ffe019 */
[----:B------:R-:W-:Y:S02]  /*b400*/  IADD3 R19, R19, R4, RZ ;  /* 0x0000000413137210 */ /* 0x000fe40007ffe0ff */
[----:B------:R-:W-:-:S07]  /*b410*/  IADD3 R18, R18, R5, RZ ;  /* 0x0000000512127210 */ /* 0x000fce0007ffe0ff */
.L_x_8637:
[----:B------:R-:W-:Y:S05]  /*b420*/  BSYNC B6 ;  /* 0x0000000000067941 */ /* 0x000fea0003800000 */
.L_x_8636:
        /* <DEDUP_REMOVED lines=15> */
.L_x_8685:
        /* <DEDUP_REMOVED lines=8> */
[----:B-1----:R-:W-:Y:S02]  /*b5a0*/  @!P0 IADD3 R18, R18, R6, RZ ;  /* 0x0000000612128210 */ /* 0x002fe40007ffe0ff */
[----:B------:R-:W-:-:S05]  /*b5b0*/  @!P0 IADD3 R19, R19, R7, RZ ;  /* 0x0000000713138210 */ /* 0x000fca0007ffe0ff */
[----:B------:R2:W-:Y:S01]  /*b5c0*/  @!P0 STS.64 [R0], R18 ;  /* 0x0000001200008388 */ /* 0x0005e20000000a00 */
[----:B------:R-:W-:Y:S02]  /*b5d0*/  ISETP.GT.AND P0, PT, R4, 0x1, PT ;  /* 0x000000010400780c */ /* 0x000fe40003f04270 */
[----:B------:R-:W-:-:S11]  /*b5e0*/  SHF.R.S32.HI R4, RZ, 0x1, R4 ;  /* 0x00000001ff047819 */ /* 0x000fd60000011404 */
[----:B--2---:R-:W-:Y:S05]  /*b5f0*/  @P0 BRA `(.L_x_8685) ;  /* 0xfffffffc00c80947 */ /* 0x004fea000383ffff */
.L_x_8684:
        /* <DEDUP_REMOVED lines=19> */
.L_x_8688:
        /* <DEDUP_REMOVED lines=8> */
[----:B-1----:R-:W-:Y:S02]  /*b7b0*/  @!P0 IADD3 R18, R18, R6, RZ ;  /* 0x0000000612128210 */ /* 0x002fe40007ffe0ff */
[----:B------:R-:W-:-:S05]  /*b7c0*/  @!P0 IADD3 R19, R19, R7, RZ ;  /* 0x0000000713138210 */ /* 0x000fca0007ffe0ff */
[----:B------:R1:W-:Y:S01]  /*b7d0*/  @!P0 STS.64 [R3], R18 ;  /* 0x0000001203008388 */ /* 0x0003e20000000a00 */
[----:B------:R-:W-:-:S13]  /*b7e0*/  ISETP.GE.AND P0, PT, R4, 0x20, PT ;  /* 0x000000200400780c */ /* 0x000fda0003f06270 */
[----:B-1----:R-:W-:Y:S05]  /*b7f0*/  @P0 BRA `(.L_x_8688) ;  /* 0xfffffffc00cc0947 */ /* 0x002fea000383ffff */
[----:B------:R-:W-:-:S07]  /*b800*/  IMAD.MOV.U32 R0, RZ, RZ, 0x20 ;  /* 0x00000020ff007424 */ /* 0x000fce00078e00ff */
.L_x_8687:
[----:B------:R-:W-:Y:S01]  /*b810*/  ISETP.GE.AND P0, PT, R0, 0x2, PT ;  /* 0x000000020000780c */ /* 0x000fe20003f06270 */
[----:B------:R-:W-:Y:S05]  /*b820*/  WARPSYNC.ALL ;  /* 0x0000000000007948 */ /* 0x000fea0003800000 */
[----:B------:R-:W-:Y:S07]  /*b830*/  BAR.SYNC.DEFER_BLOCKING 0x0 ;  /* 0x0000000000007b1d */ /* 0x000fee0000010000 */
[----:B------:R-:W-:Y:S05]  /*b840*/  @!P0 BRA `(.L_x_8686) ;  /* 0x0000000000208947 */ /* 0x000fea0003800000 */
[----:B------:R-:W-:-:S07]  /*b850*/  MOV R3, 0x1 ;  /* 0x0000000100037802 */ /* 0x000fce0000000f00 */
.L_x_8689:
[----:B------:R-:W1:Y:S04]  /*b860*/  SHFL.DOWN PT, R5, R18, R3, 0x1f ;  /* 0x08001f0312057589 */ /* 0x000e6800000e0000 */
[----:B------:R2:W3:Y:S02]  /*b870*/  SHFL.DOWN PT, R4, R19, R3, 0x1f ;  /* 0x08001f0313047589 */ /* 0x0004e400000e0000 */
[----:B--2---:R-:W-:-:S04]  /*b880*/  SHF.L.U32 R3, R3, 0x1, RZ ;  /* 0x0000000103037819 */ /* 0x004fc800000006ff */
[----:B------:R-:W-:Y:S01]  /*b890*/  ISETP.GE.AND P0, PT, R3, R0, PT ;  /* 0x000000000300720c */ /* 0x000fe20003f06270 */
[----:B-1----:R-:W-:Y:S01]  /*b8a0*/  IMAD.IADD R18, R5, 0x1, R18 ;  /* 0x0000000105127824 */ /* 0x002fe200078e0212 */
[----:B---3--:R-:W-:-:S11]  /*b8b0*/  IADD3 R19, R4, R19, RZ ;  /* 0x0000001304137210 */ /* 0x008fd60007ffe0ff */
[----:B------:R-:W-:Y:S05]  /*b8c0*/  @!P0 BRA `(.L_x_8689) ;  /* 0xfffffffc00e48947 */ /* 0x000fea000383ffff */
.L_x_8686:
        /* <DEDUP_REMOVED lines=278> */
.L_x_8690:
        /* <DEDUP_REMOVED lines=278> */
.L_x_8691:
        /* <DEDUP_REMOVED lines=297> */
.L_x_8693:
        /* <DEDUP_REMOVED lines=277> */
.L_x_8694:
        /* <DEDUP_REMOVED lines=16> */
.L_x_8696:
[----:B------:R-:W-:Y:S05]  /*10070*/  BSYNC B0 ;  /* 0x0000000000007941 */ /* 0x000fea0003800000 */
.L_x_8695:
        /* <DEDUP_REMOVED lines=15> */
.L_x_8698:
[----:B------:R-:W-:Y:S05]  /*10170*/  BSYNC B0 ;  /* 0x0000000000007941 */ /* 0x000fea0003800000 */
.L_x_8697:
        /* <DEDUP_REMOVED lines=35> */
.L_x_8700:
[----:B------:R-:W-:Y:S05]  /*103b0*/  BSYNC B0 ;  /* 0x0000000000007941 */ /* 0x000fea0003800000 */
.L_x_8699:
        /* <DEDUP_REMOVED lines=35> */
.L_x_8705:
[----:B------:R-:W-:-:S04]  /*105f0*/  IMAD.IADD R13, R15, 0x1, R14 ;  /* 0x000000010f0d7824 */ /* 0x000fc800078e020e */
[----:B-1----:R-:W-:-:S05]  /*10600*/  IMAD.WIDE.U32 R12, R13, 0x8, R10 ;  /* 0x000000080d0c7825 */ /* 0x002fca00078e000a */
[----:B------:R-:W2:Y:S04]  /*10610*/  LDG.E R21, desc[UR60][R12.64] ;  /* 0x0000003c0c157981 */ /* 0x000ea8000c1e1900 */
[----:B------:R-:W3:Y:S01]  /*10620*/  LDG.E R0, desc[UR60][R12.64+0x4] ;  /* 0x0000043c0c007981 */ /* 0x000ee2000c1e1900 */
[----:B------:R-:W-:-:S04]  /*10630*/  IADD3 R14, R19, R14, RZ ;  /* 0x0000000e130e7210 */ /* 0x000fc80007ffe0ff */
[----:B------:R-:W-:Y:S02]  /*10640*/  ISETP.GE.U32.AND P0, PT, R14, UR8, PT ;  /* 0x000000080e007c0c */ /* 0x000fe4000bf06070 */
[----:B--2---:R-:W-:Y:S01]  /*10650*/  IADD3 R16, R21, R16, RZ ;  /* 0x0000001015107210 */ /* 0x004fe20007ffe0ff */
[----:B---3--:R-:W-:-:S10]  /*10660*/  IMAD.IADD R17, R0, 0x1, R17 ;  /* 0x0000000100117824 */ /* 0x008fd400078e0211 */
[----:B------:R-:W-:Y:S05]  /*10670*/  @!P0 BRA `(.L_x_8705) ;  /* 0xfffffffc00dc8947 */ /* 0x000fea000383ffff */
[----:B------:R-:W-:Y:S05]  /*10680*/  BSYNC B1 ;  /* 0x0000000000017941 */ /* 0x000fea0003800000 */
.L_x_8704:
[----:B------:R-:W-:Y:S05]  /*10690*/  BRA `(.L_x_8703) ;  /* 0x0000000000547947 */ /* 0x000fea0003800000 */
.L_x_8702:
[----:B------:R-:W-:Y:S01]  /*106a0*/  ULDC UR7, c[0x0][0x22c] ;  /* 0x00008b0000077ab9 */ /* 0x000fe20000000800 */
[----:B------:R-:W-:Y:S02]  /*106b0*/  MOV R17, UR9 ;  /* 0x0000000900117c02 */ /* 0x000fe40008000f00 */
[----:B------:R-:W-:-:S13]  /*106c0*/  ISETP.GE.U32.AND P0, PT, R2, UR7, PT ;  /* 0x0000000702007c0c */ /* 0x000fda000bf06070 */
[----:B------:R-:W-:Y:S05]  /*106d0*/  @P0 BRA `(.L_x_8703) ;  /* 0x0000000000440947 */ /* 0x000fea0003800000 */
[----:B------:R-:W-:Y:S01]  /*106e0*/  ULDC UR6, c[0x0][0x10] ;  /* 0x0000040000067ab9 */ /* 0x000fe20000000800 */
[----:B------:R-:W1:Y:S01]  /*106f0*/  LDC R18, c[0x0][RZ] ;  /* 0x00000000ff127b82 */ /* 0x000e620000000800 */
[----:B------:R-:W-:Y:S01]  /*10700*/  MOV R15, R2 ;  /* 0x00000002000f7202 */ /* 0x000fe20000000f00 */
[----:B------:R-:W-:Y:S02]  /*10710*/  IMAD.U32 R17, RZ, RZ, UR9 ;  /* 0x00000009ff117e24 */ /* 0x000fe4000f8e00ff */
[----:B------:R-:W-:-:S04]  /*10720*/  IMAD R0, R0, UR6, RZ ;  /* 0x0000000600007c24 */ /* 0x000fc8000f8e02ff */
[----:B------:R-:W2:Y:S08]  /*10730*/  LDC.64 R10, c[0x0][0x608] ;  /* 0x00018200ff0a7b82 */ /* 0x000eb00000000a00 */
[----:B------:R-:W3:Y:S02]  /*10740*/  LDC R20, c[0x0][0x4] ;  /* 0x00000100ff147b82 */ /* 0x000ee40000000800 */
.L_x_8706:
[----:B0-----:R-:W-:-:S05]  /*10750*/  IADD3 R12, R0, R15, RZ ;  /* 0x0000000f000c7210 */ /* 0x001fca0007ffe0ff */
[----:B-1----:R-:W-:-:S04]  /*10760*/  IMAD R13, R12, R18, R23 ;  /* 0x000000120c0d7224 */ /* 0x002fc800078e0217 */
[----:B--2---:R-:W-:-:S05]  /*10770*/  IMAD.WIDE.U32 R12, R13, 0x8, R10 ;  /* 0x000000080d0c7825 */ /* 0x004fca00078e000a */
[----:B------:R-:W2:Y:S04]  /*10780*/  LDG.E R19, desc[UR60][R12.64] ;  /* 0x0000003c0c137981 */ /* 0x000ea8000c1e1900 */
[----:B------:R-:W4:Y:S01]  /*10790*/  LDG.E R14, desc[UR60][R12.64+0x4] ;  /* 0x0000043c0c0e7981 */ /* 0x000f22000c1e1900 */
[----:B---3--:R-:W-:-:S04]  /*107a0*/  IADD3 R15, R20, R15, RZ ;  /* 0x0000000f140f7210 */ /* 0x008fc80007ffe0ff */
[----:B------:R-:W-:Y:S01]  /*107b0*/  ISETP.GE.U32.AND P0, PT, R15, UR7, PT ;  /* 0x000000070f007c0c */ /* 0x000fe2000bf06070 */
[----:B--2---:R-:W-:Y:S01]  /*107c0*/  IMAD.IADD R16, R19, 0x1, R16 ;  /* 0x0000000113107824 */ /* 0x004fe200078e0210 */
[----:B----4-:R-:W-:-:S11]  /*107d0*/  IADD3 R17, R14, R17, RZ ;  /* 0x000000110e117210 */ /* 0x010fd60007ffe0ff */
[----:B------:R-:W-:Y:S05]  /*107e0*/  @!P0 BRA `(.L_x_8706) ;  /* 0xfffffffc00d88947 */ /* 0x000fea000383ffff */
.L_x_8703:
[----:B------:R-:W-:Y:S05]  /*107f0*/  BSYNC B0 ;  /* 0x0000000000007941 */ /* 0x000fea0003800000 */
.L_x_8701:
        /* <DEDUP_REMOVED lines=13> */
.L_x_8708:
[----:B------:R-:W-:Y:S01]  /*108d0*/  IMAD.IADD R10, R2, 0x1, R11 ;  /* 0x00000001020a7824 */ /* 0x000fe200078e020b */
[----:B------:R-:W-:Y:S04]  /*108e0*/  BAR.SYNC.DEFER_BLOCKING 0x0 ;  /* 0x0000000000007b1d */ /* 0x000fe80000010000 */
[----:B------:R-:W-:-:S04]  /*108f0*/  ISETP.GE.U32.AND P0, PT, R10, UR6, PT ;  /* 0x000000060a007c0c */ /* 0x000fc8000bf06070 */
[----:B------:R-:W-:-:S13]  /*10900*/  ISETP.GE.U32.OR P0, PT, R2, R11, P0 ;  /* 0x0000000b0200720c */ /* 0x000fda0000706470 */
[----:B------:R-:W-:-:S05]  /*10910*/  @!P0 IMAD R10, R10, R14, R23 ;  /* 0x0000000e0a0a8224 */ /* 0x000fca00078e0217 */
[----:B------:R-:W-:-:S05]  /*10920*/  @!P0 LEA R10, R10, UR4, 0x3 ;  /* 0x000000040a0a8c11 */ /* 0x000fca000f8e18ff */
[----:B0-----:R-:W1:Y:S02]  /*10930*/  @!P0 LDS.64 R12, [R10] ;  /* 0x000000000a0c8984 */ /* 0x001e640000000a00 */
[----:B-1----:R-:W-:Y:S02]  /*10940*/  @!P0 IADD3 R16, R16, R12, RZ ;  /* 0x0000000c10108210 */ /* 0x002fe40007ffe0ff */
[----:B------:R-:W-:-:S05]  /*10950*/  @!P0 IADD3 R17, R17, R13, RZ ;  /* 0x0000000d11118210 */ /* 0x000fca0007ffe0ff */
[----:B------:R2:W-:Y:S01]  /*10960*/  @!P0 STS.64 [R0], R16 ;  /* 0x0000001000008388 */ /* 0x0005e20000000a00 */
[----:B------:R-:W-:Y:S02]  /*10970*/  ISETP.GT.AND P0, PT, R11, 0x1, PT ;  /* 0x000000010b00780c */ /* 0x000fe40003f04270 */
[----:B------:R-:W-:-:S11]  /*10980*/  SHF.R.S32.HI R11, RZ, 0x1, R11 ;  /* 0x00000001ff0b7819 */ /* 0x000fd6000001140b */
[----:B--2---:R-:W-:Y:S05]  /*10990*/  @P0 BRA `(.L_x_8708) ;  /* 0xfffffffc00cc0947 */ /* 0x004fea000383ffff */
.L_x_8707:
        /* <DEDUP_REMOVED lines=10> */
.L_x_8711:
[----:B------:R-:W-:Y:S01]  /*10a40*/  IADD3 R2, R23, R10, RZ ;  /* 0x0000000a17027210 */ /* 0x000fe20007ffe0ff */
[----:B------:R-:W-:Y:S03]  /*10a50*/  BAR.SYNC.DEFER_BLOCKING 0x0 ;  /* 0x0000000000007b1d */ /* 0x000fe60000010000 */
[----:B------:R-:W-:-:S04]  /*10a60*/  ISETP.GE.U32.AND P0, PT, R2, R14, PT ;  /* 0x0000000e0200720c */ /* 0x000fc80003f06070 */
[----:B------:R-:W-:-:S13]  /*10a70*/  ISETP.GE.U32.OR P0, PT, R23, R10, P0 ;  /* 0x0000000a1700720c */ /* 0x000fda0000706470 */
[----:B------:R-:W-:Y:S01]  /*10a80*/  @!P0 IMAD R2, R10, 0x8, R0 ;  /* 0x000000080a028824 */ /* 0x000fe200078e0200 */
[----:B------:R-:W-:-:S04]  /*10a90*/  SHF.R.S32.HI R10, RZ, 0x1, R10 ;  /* 0x00000001ff0a7819 */ /* 0x000fc8000001140a */
[----:B0-----:R-:W1:Y:S02]  /*10aa0*/  @!P0 LDS.64 R12, [R2] ;  /* 0x00000000020c8984 */ /* 0x001e640000000a00 */
[----:B-1----:R-:W-:Y:S02]  /*10ab0*/  @!P0 IADD3 R16, R16, R12, RZ ;  /* 0x0000000c10108210 */ /* 0x002fe40007ffe0ff */
[----:B------:R-:W-:-:S05]  /*10ac0*/  @!P0 IADD3 R17, R17, R13, RZ ;  /* 0x0000000d11118210 */ /* 0x000fca0007ffe0ff */
[----:B------:R2:W-:Y:S01]  /*10ad0*/  @!P0 STS.64 [R0], R16 ;  /* 0x0000001000008388 */ /* 0x0005e20000000a00 */
[----:B------:R-:W-:-:S13]  /*10ae0*/  ISETP.GE.AND P0, PT, R10, 0x20, PT ;  /* 0x000000200a00780c */ /* 0x000fda0003f06270 */
[----:B--2---:R-:W-:Y:S05]  /*10af0*/  @P0 BRA `(.L_x_8711) ;  /* 0xfffffffc00d00947 */ /* 0x004fea000383ffff */
[----:B------:R-:W-:-:S07]  /*10b00*/  IMAD.MOV.U32 R2, RZ, RZ, 0x20 ;  /* 0x00000020ff027424 */ /* 0x000fce00078e00ff */
.L_x_8710:
[----:B------:R-:W-:Y:S01]  /*10b10*/  BAR.SYNC.DEFER_BLOCKING 0x0 ;  /* 0x0000000000007b1d */ /* 0x000fe20000010000 */
[----:B------:R-:W-:-:S13]  /*10b20*/  ISETP.GE.AND P0, PT, R2, 0x2, PT ;  /* 0x000000020200780c */ /* 0x000fda0003f06270 */
[----:B------:R-:W-:Y:S05]  /*10b30*/  @!P0 BRA `(.L_x_8709) ;  /* 0x0000000000208947 */ /* 0x000fea0003800000 */
[----:B------:R-:W-:-:S07]  /*10b40*/  MOV R11, 0x1 ;  /* 0x00000001000b7802 */ /* 0x000fce0000000f00 */
.L_x_8712:
[----:B0-----:R-:W0:Y:S04]  /*10b50*/  SHFL.DOWN PT, R13, R16, R11, 0x1f ;  /* 0x08001f0b100d7589 */ /* 0x001e2800000e0000 */
[----:B-1----:R1:W2:Y:S02]  /*10b60*/  SHFL.DOWN PT, R0, R17, R11, 0x1f ;  /* 0x08001f0b11007589 */ /* 0x0022a400000e0000 */
[----:B-1----:R-:W-:-:S04]  /*10b70*/  SHF.L.U32 R11, R11, 0x1, RZ ;  /* 0x000000010b0b7819 */ /* 0x002fc800000006ff */
[----:B------:R-:W-:Y:S01]  /*10b80*/  ISETP.GE.AND P0, PT, R11, R2, PT ;  /* 0x000000020b00720c */ /* 0x000fe20003f06270 */
[----:B0-----:R-:W-:Y:S01]  /*10b90*/  IMAD.IADD R16, R13, 0x1, R16 ;  /* 0x000000010d107824 */ /* 0x001fe200078e0210 */
[----:B--2---:R-:W-:-:S11]  /*10ba0*/  IADD3 R17, R0, R17, RZ ;  /* 0x0000001100117210 */ /* 0x004fd60007ffe0ff */
[----:B------:R-:W-:Y:S05]  /*10bb0*/  @!P0 BRA `(.L_x_8712) ;  /* 0xfffffffc00e48947 */ /* 0x000fea000383ffff */
.L_x_8709:
        /* <DEDUP_REMOVED lines=11> */
[----:B--2---:R-:W-:Y:S01]  /*10c70*/  IADD3 R16, R16, R3, RZ ;  /* 0x0000000310107210 */ /* 0x004fe20007ffe0ff */
[----:B---3--:R-:W-:-:S07]  /*10c80*/  IMAD.IADD R17, R17, 0x1, R0 ;  /* 0x0000000111117824 */ /* 0x008fce00078e0200 */
.L_x_8714:
        /* <DEDUP_REMOVED lines=21> */
.L_x_8716:
        /* <DEDUP_REMOVED lines=22> */
.L_x_8717:
[----:B------:R-:W-:Y:S02]  /*10f40*/  ULDC.64 UR4, c[0x0][0x5f0] ;  /* 0x00017c0000047ab9 */ /* 0x000fe40000000a00 */
[----:B------:R-:W-:-:S04]  /*10f50*/  IADD3 R22, P0, R22, UR4, RZ ;  /* 0x0000000416167c10 */ /* 0x000fc8000ff1e0ff */
[----:B------:R-:W-:-:S05]  /*10f60*/  IADD3.X R23, RZ, UR5, RZ, P0, !PT ;  /* 0x00000005ff177c10 */ /* 0x000fca00087fe4ff */
[----:B------:R-:W-:Y:S01]  /*10f70*/  STG.E desc[UR60][R22.64], R17 ;  /* 0x0000001116007986 */ /* 0x000fe2000c10193c */
[----:B------:R-:W-:Y:S05]  /*10f80*/  EXIT ;  /* 0x000000000000794d */ /* 0x000fea0003800000 */
.L_x_8715:
[----:B------:R-:W-:Y:S04]  /*10f90*/  STG.E desc[UR60][R4.64], R16 ;  /* 0x0000001004007986 */ /* 0x000fe8000c10193c */
[----:B------:R-:W-:Y:S01]  /*10fa0*/  STG.E desc[UR60][R4.64+0x4], R17 ;  /* 0x0000041104007986 */ /* 0x000fe2000c10193c */
[----:B------:R-:W-:Y:S05]  /*10fb0*/  EXIT ;  /* 0x000000000000794d */ /* 0x000fea0003800000 */
.L_x_8713:
[----:B------:R-:W-:Y:S01]  /*10fc0*/  ISETP.NE.AND P0, PT, RZ, UR36, PT ;  /* 0x00000024ff007c0c */ /* 0x000fe2000bf05270 */
[----:B------:R-:W-:Y:S02]  /*10fd0*/  ULDC.U8 UR4, c[0x0][0x621] ;  /* 0x0001884000047ab9 */ /* 0x000fe40000000000 */
[----:B------:R-:W-:-:S10]  /*10fe0*/  ISETP.NE.AND P1, PT, RZ, UR4, PT ;  /* 0x00000004ff007c0c */ /* 0x000fd4000bf25270 */
[----:B------:R-:W-:Y:S05]  /*10ff0*/  @!P0 BRA `(.L_x_8718) ;  /* 0x0000000000108947 */ /* 0x000fea0003800000 */
[----:B------:R-:W2:Y:S04]  /*11000*/  LDG.E R3, desc[UR60][R6.64] ;  /* 0x0000003c06037981 */ /* 0x000ea8000c1e1900 */
[----:B-1----:R-:W3:Y:S01]  /*11010*/  LDG.E R0, desc[UR60][R8.64] ;  /* 0x0000003c08007981 */ /* 0x002ee2000c1e1900 */
[----:B--2---:R-:W-:Y:S01]  /*11020*/  IMAD.IADD R16, R16, 0x1, R3 ;  /* 0x0000000110107824 */ /* 0x004fe200078e0203 */
[----:B---3--:R-:W-:-:S07]  /*11030*/  IADD3 R17, R17, R0, RZ ;  /* 0x0000000011117210 */ /* 0x008fce0007ffe0ff */
.L_x_8718:
        /* <DEDUP_REMOVED lines=21> */
.L_x_8720:
        /* <DEDUP_REMOVED lines=22> */
.L_x_8721:
[----:B------:R-:W-:Y:S02]  /*112f0*/  ULDC.64 UR4, c[0x0][0x5f0] ;  /* 0x00017c0000047ab9 */ /* 0x000fe40000000a00 */
[----:B------:R-:W-:-:S05]  /*11300*/  IADD3 R22, P0, R22, UR4, RZ ;  /* 0x0000000416167c10 */ /* 0x000fca000ff1e0ff */
[----:B------:R-:W-:-:S05]  /*11310*/  IMAD.X R23, RZ, RZ, UR5, P0 ;  /* 0x00000005ff177e24 */ /* 0x000fca00080e06ff */
[----:B------:R-:W-:Y:S01]  /*11320*/  STG.E desc[UR60][R22.64], R17 ;  /* 0x0000001116007986 */ /* 0x000fe2000c10193c */
[----:B------:R-:W-:Y:S05]  /*11330*/  EXIT ;  /* 0x000000000000794d */ /* 0x000fea0003800000 */
.L_x_8719:
[----:B------:R-:W-:Y:S04]  /*11340*/  STG.E desc[UR60][R6.64], R16 ;  /* 0x0000001006007986 */ /* 0x000fe8000c10193c */
[----:B------:R-:W-:Y:S01]  /*11350*/  STG.E desc[UR60][R8.64], R17 ;  /* 0x0000001108007986 */ /* 0x000fe2000c10193c */
[----:B------:R-:W-:Y:S05]  /*11360*/  EXIT ;  /* 0x000000000000794d */ /* 0x000fea0003800000 */
.L_x_8692:
        /* <DEDUP_REMOVED lines=21> */
[----:B--2---:R-:W-:Y:S02]  /*114c0*/  IADD3 R18, R18, R3, RZ ;  /* 0x0000000312127210 */ /* 0x004fe40007ffe0ff */
[----:B---3--:R-:W-:-:S07]  /*114d0*/  IADD3 R19, R19, R0, RZ ;  /* 0x0000000013137210 */ /* 0x008fce0007ffe0ff */
.L_x_8723:
        /* <DEDUP_REMOVED lines=21> */
.L_x_8725:
        /* <DEDUP_REMOVED lines=22> */
.L_x_8726:
[----:B------:R-:W-:Y:S02]  /*11790*/  ULDC.64 UR4, c[0x0][0x5f0] ;  /* 0x00017c0000047ab9 */ /* 0x000fe40000000a00 */
[----:B------:R-:W-:-:S04]  /*117a0*/  IADD3 R22, P0, R22, UR4, RZ ;  /* 0x0000000416167c10 */ /* 0x000fc8000ff1e0ff */
[----:B------:R-:W-:-:S05]  /*117b0*/  IADD3.X R23, RZ, UR5, RZ, P0, !PT ;  /* 0x00000005ff177c10 */ /* 0x000fca00087fe4ff */
[----:B------:R-:W-:Y:S01]  /*117c0*/  STG.E desc[UR60][R22.64], R19 ;  /* 0x0000001316007986 */ /* 0x000fe2000c10193c */
[----:B------:R-:W-:Y:S05]  /*117d0*/  EXIT ;  /* 0x000000000000794d */ /* 0x000fea0003800000 */
.L_x_8724:
[----:B------:R-:W-:Y:S04]  /*117e0*/  STG.E desc[UR60][R4.64], R18 ;  /* 0x0000001204007986 */ /* 0x000fe8000c10193c */
[----:B------:R-:W-:Y:S01]  /*117f0*/  STG.E desc[UR60][R4.64+0x4], R19 ;  /* 0x0000041304007986 */ /* 0x000fe2000c10193c */
[----:B------:R-:W-:Y:S05]  /*11800*/  EXIT ;  /* 0x000000000000794d */ /* 0x000fea0003800000 */
.L_x_8722:
[----:B-1----:R-:W-:Y:S01]  /*11810*/  ISETP.NE.AND P0, PT, R0, RZ, PT ;  /* 0x000000ff0000720c */ /* 0x002fe20003f05270 */
[----:B------:R-:W-:Y:S02]  /*11820*/  ULDC.U8 UR4, c[0x0][0x621] ;  /* 0x0001884000047ab9 */ /* 0x000fe40000000000 */
[----:B------:R-:W-:-:S10]  /*11830*/  ISETP.NE.AND P1, PT, RZ, UR4, PT ;  /* 0x00000004ff007c0c */ /* 0x000fd4000bf25270 */
[----:B------:R-:W-:Y:S05]  /*11840*/  @!P0 BRA `(.L_x_8727) ;  /* 0x0000000000108947 */ /* 0x000fea0003800000 */
[----:B------:R-:W2:Y:S04]  /*11850*/  LDG.E R3, desc[UR60][R6.64] ;  /* 0x0000003c06037981 */ /* 0x000ea8000c1e1900 */
[----:B------:R-:W3:Y:S01]  /*11860*/  LDG.E R0, desc[UR60][R8.64] ;  /* 0x0000003c08007981 */ /* 0x000ee2000c1e1900 */
[----:B--2---:R-:W-:Y:S01]  /*11870*/  IADD3 R18, R18, R3, RZ ;  /* 0x0000000312127210 */ /* 0x004fe20007ffe0ff */
[----:B---3--:R-:W-:-:S07]  /*11880*/  IMAD.IADD R19, R19, 0x1, R0 ;  /* 0x0000000113137824 */ /* 0x008fce00078e0200 */
.L_x_8727:
        /* <DEDUP_REMOVED lines=21> */
.L_x_8729:
        /* <DEDUP_REMOVED lines=22> */
.L_x_8730:
[----:B------:R-:W-:Y:S02]  /*11b40*/  ULDC.64 UR4, c[0x0][0x5f0] ;  /* 0x00017c0000047ab9 */ /* 0x000fe40000000a00 */
[----:B------:R-:W-:-:S04]  /*11b50*/  IADD3 R22, P0, R22, UR4, RZ ;  /* 0x0000000416167c10 */ /* 0x000fc8000ff1e0ff */
[----:B------:R-:W-:-:S05]  /*11b60*/  IADD3.X R23, RZ, UR5, RZ, P0, !PT ;  /* 0x00000005ff177c10 */ /* 0x000fca00087fe4ff */
[----:B------:R-:W-:Y:S01]  /*11b70*/  STG.E desc[UR60][R22.64], R19 ;  /* 0x0000001316007986 */ /* 0x000fe2000c10193c */
[----:B------:R-:W-:Y:S05]  /*11b80*/  EXIT ;  /* 0x000000000000794d */ /* 0x000fea0003800000 */
.L_x_8728:
[----:B------:R-:W-:Y:S04]  /*11b90*/  STG.E desc[UR60][R6.64], R18 ;  /* 0x0000001206007986 */ /* 0x000fe8000c10193c */
[----:B------:R-:W-:Y:S01]  /*11ba0*/  STG.E desc[UR60][R8.64], R19 ;  /* 0x0000001308007986 */ /* 0x000fe2000c10193c */
[----:B------:R-:W-:Y:S05]  /*11bb0*/  EXIT ;  /* 0x000000000000794d */ /* 0x000fea0003800000 */
.L_x_8731:
        /* <DEDUP_REMOVED lines=12> */
.L_x_9888:


//--------------------- .text._ZN2at6native13reduce_kernelILi128ELi4ENS0_8ReduceOpIiNS0_14func_wrapper_tIiZNS0_11sum_functorIiiiEclERNS_14TensorIteratorEEUliiE_EEjiLi4ELi4EEEEEvT1_ --------------------------
	.section	.text._ZN2at6native13reduce_kernelILi128ELi4ENS0_8ReduceOpIiNS0_14func_wrapper_tIiZNS0_11sum_functorIiiiEclERNS_14TensorIteratorEEUliiE_EEjiLi4ELi4EEEEEvT1_,"ax",@progbits
	.align	128
        .global         _ZN2at6native13reduce_kernelILi128ELi4ENS0_8ReduceOpIiNS0_14func_wrapper_tIiZNS0_11sum_functorIiiiEclERNS_14TensorIteratorEEUliiE_EEjiLi4ELi4EEEEEvT1_
        .type           _ZN2at6native13reduce_kernelILi128ELi4ENS0_8ReduceOpIiNS0_14func_wrapper_tIiZNS0_11sum_functorIiiiEclERNS_14TensorIteratorEEUliiE_EEjiLi4ELi4EEEEEvT1_,@function
        .size           _ZN2at6native13reduce_kernelILi128ELi4ENS0_8ReduceOpIiNS0_14func_wrapper_tIiZNS0_11sum_functorIiiiEclERNS_14TensorIteratorEEUliiE_EEjiLi4ELi4EEEEEvT1_,(.L_x_9889 - _ZN2at6native13reduce_kernelILi128ELi4ENS0_8ReduceOpIiNS0_14func_wrapper_tIiZNS0_11sum_functorIiiiEclERNS_14TensorIteratorEEUliiE_EEjiLi4ELi4EEEEEvT1_)
        .other          _ZN2at6native13reduce_kernelILi128ELi4ENS0_8ReduceOpIiNS0_14func_wrapper_tIiZNS0_11sum_functorIiiiEclERNS_14TensorIteratorEEUliiE_EEjiLi4ELi4EEEEEvT1_,@"STO_CUDA_ENTRY STV_DEFAULT"
_ZN2at6native13reduce_kernelILi128ELi4ENS0_8ReduceOpIiNS0_14func_wrapper_tIiZNS0_11sum_functorIiiiEclERNS_14TensorIteratorEEUliiE_EEjiLi4ELi4EEEEEvT1_:
.text._ZN2at6native13reduce_kernelILi128ELi4ENS0_8ReduceOpIiNS0_14func_wrapper_tIiZNS0_11sum_functorIiiiEclERNS_14TensorIteratorEEUliiE_EEjiLi4ELi4EEEEEvT1_:
        /* <DEDUP_REMOVED lines=293> */
.L_x_8732:
        /* <DEDUP_REMOVED lines=30> */
.L_x_8736:
        /* <DEDUP_REMOVED lines=25> */
.L_x_8742:
[----:B------:R-:W-:Y:S05]  /*15c0*/  BSYNC B2 ;  /* 0x0000000000027941 */ /* 0x000fea0003800000 */
.L_x_8741:
        /* <DEDUP_REMOVED lines=10> */
.L_x_8740:
[----:B------:R-:W-:Y:S05]  /*1670*/  BSYNC B1 ;  /* 0x0000000000017941 */ /* 0x000fea0003800000 */
.L_x_8739:
[----:B------:R-:W0:Y:S01]  /*1680*/  LDC R7, c[0x0][0x21c] ;  /* 0x00008700ff077b82 */ /* 0x000e220000000800 */
[----:B------:R-:W-:-:S04]  /*1690*/  IADD3 R5, P0, -R6, 0x4, RZ ;  /* 0x0000000406057810 */ /* 0x000fc80007f1e1ff */
[----:B------:R-:W-:Y:S02]  /*16a0*/  LEA R40, P1, R5, R40, 0x2 ;  /* 0x0000002805287211 */ /* 0x000fe400078210ff */
[----:B------:R-:W-:-:S04]  /*16b0*/  IADD3.X R4, RZ, -0x1, RZ, P0, !PT ;  /* 0xffffffffff047810 */ /* 0x000fc800007fe4ff */
[----:B------:R-:W-:Y:S02]  /*16c0*/  LEA.HI.X R41, R5, R41, R4, 0x2, P1 ;  /* 0x0000002905297211 */ /* 0x000fe400008f1404 */
[----:B0-----:R-:W-:-:S07]  /*16d0*/  IADD3 R0, R6, -0x4, R7 ;  /* 0xfffffffc06007810 */ /* 0x001fce0007ffe007 */
.L_x_8738:
[----:B------:R-:W-:Y:S05]  /*16e0*/  BSYNC B0 ;  /* 0x0000000000007941 */ /* 0x000fea0003800000 */
.L_x_8737:
        /* <DEDUP_REMOVED lines=14> */
.L_x_8745:
        /* <DEDUP_REMOVED lines=11> */
.L_x_8744:
[----:B------:R-:W-:Y:S05]  /*1880*/  BSYNC B0 ;  /* 0x0000000000007941 */ /* 0x000fea0003800000 */
.L_x_8743:
        /* <DEDUP_REMOVED lines=8> */
.L_x_8747:
[----:B------:R-:W-:Y:S05]  /*1910*/  BSYNC B0 ;  /* 0x0000000000007941 */ /* 0x000fea0003800000 */
.L_x_8746:
        /* <DEDUP_REMOVED lines=11> */
.L_x_8749:
[----:B------:R-:W-:Y:S05]  /*19d0*/  BSYNC B0 ;  /* 0x0000000000007941 */ /* 0x000fea0003800000 */
.L_x_8748:
[----:B------:R-:W-:Y:S01]  /*19e0*/  IADD3 R3, R8, R10, R3 ;  /* 0x0000000a08037210 */ /* 0x000fe20007ffe003 */
[----:B------:R-:W-:Y:S01]  /*19f0*/  HFMA2.MMA R25, -RZ, RZ, 0, 0 ;  /* 0x00000000ff197435 */ /* 0x000fe200000001ff */
[----:B------:R-:W-:-:S03]  /*1a00*/  CS2R R26, SRZ ;  /* 0x00000000001a7805 */ /* 0x000fc6000001ff00 */
[----:B------:R-:W-:Y:S01]  /*1a10*/  IMAD.IADD R24, R3, 0x1, R24 ;  /* 0x0000000103187824 */ /* 0x000fe200078e0218 */
[----:B------:R-:W-:Y:S06]  /*1a20*/  BRA `(.L_x_8734) ;  /* 0x000000a000047947 */ /* 0x000fec0003800000 */
.L_x_8735:
        /* <DEDUP_REMOVED lines=48> */
.L_x_8758:
        /* <DEDUP_REMOVED lines=297> */
.L_x_8754:
        /* <DEDUP_REMOVED lines=252> */
.L_x_8755:
        /* <DEDUP_REMOVED lines=253> */
.L_x_8756:
[----:B------:R-:W-:-:S04]  /*4f50*/  LOP3.LUT R9, R24, 0xfffffff0, RZ, 0xc0, !PT ;  /* 0xfffffff018097812 */ /* 0x000fc800078ec0ff */
[----:B------:R-:W-:-:S04]  /*4f60*/  IADD3 R8, P1, R40, R9, RZ ;  /* 0x0000000928087210 */ /* 0x000fc80007f3e0ff */
[----:B------:R-:W-:-:S06]  /*4f70*/  IADD3.X R9, RZ, R41, RZ, P1, !PT ;  /* 0x00000029ff097210 */ /* 0x000fcc0000ffe4ff */
[----:B------:R-:W5:Y:S01]  /*4f80*/  LDG.E.128 R8, desc[UR60][R8.64] ;  /* 0x0000003c08087981 */ /* 0x000f62000c1e1d00 */
[----:B------:R-:W-:Y:S01]  /*4f90*/  IMAD.IADD R43, R43, 0x1, R0 ;  /* 0x000000012b2b7824 */ /* 0x000fe200078e0200 */
        /* <DEDUP_REMOVED lines=245> */
.L_x_8757:
[----:B------:R-:W-:Y:S01]  /*5ef0*/  LOP3.LUT R25, R42, 0xfffffff0, RZ, 0xc0, !PT ;  /* 0xfffffff02a197812 */ /* 0x000fe200078ec0ff */
[----:B------:R-:W-:-:S03]  /*5f00*/  ULDC UR4, c[0x0][0x21c] ;  /* 0x0000870000047ab9 */ /* 0x000fc60000000800 */
[----:B------:R-:W-:-:S05]  /*5f10*/  IADD3 R24, P1, R40, R25, RZ ;  /* 0x0000001928187210 */ /* 0x000fca0007f3e0ff */
[----:B------:R-:W-:-:S06]  /*5f20*/  IMAD.X R25, RZ, RZ, R41, P1 ;  /* 0x000000ffff197224 */ /* 0x000fcc00008e0629 */
[----:B------:R-:W2:Y:S01]  /*5f30*/  LDG.E.128 R24, desc[UR60][R24.64] ;  /* 0x0000003c18187981 */ /* 0x000ea2000c1e1d00 */
[----:B------:R-:W-:Y:S01]  /*5f40*/  IADD3 R43, R43, R0, RZ ;  /* 0x000000002b2b7210 */ /* 0x000fe20007ffe0ff */
[----:B------:R-:W-:Y:S01]  /*5f50*/  IMAD.U32 R42, RZ, RZ, UR4 ;  /* 0x00000004ff2a7e24 */ /* 0x000fe2000f8e00ff */
[----:B-----5:R-:W-:Y:S01]  /*5f60*/  IADD3 R39, R20, R39, RZ ;  /* 0x0000002714277210 */ /* 0x020fe20007ffe0ff */
        /* <DEDUP_REMOVED lines=13> */
[----:B--2---:R-:W-:Y:S01]  /*6040*/  IADD3 R5, R24, R5, RZ ;  /* 0x0000000518057210 */ /* 0x004fe20007ffe0ff */
[----:B------:R-:W-:Y:S01]  /*6050*/  IMAD.IADD R6, R25, 0x1, R6 ;  /* 0x0000000119067824 */ /* 0x000fe200078e0206 */
[----:B------:R-:W-:Y:S01]  /*6060*/  IADD3 R3, R26, R3, RZ ;  /* 0x000000031a037210 */ /* 0x000fe20007ffe0ff */
[----:B------:R-:W-:-:S04]  /*6070*/  IMAD.IADD R4, R27, 0x1, R4 ;  /* 0x000000011b047824 */ /* 0x000fc800078e0204 */
[----:B------:R-:W-:Y:S05]  /*6080*/  @!P1 BRA `(.L_x_8758) ;  /* 0xffffffbc00289947 */ /* 0x000fea000383ffff */
[----:B------:R-:W-:Y:S05]  /*6090*/  BSYNC B1 ;  /* 0x0000000000017941 */ /* 0x000fea0003800000 */
.L_x_8753:
[----:B------:R-:W-:Y:S05]  /*60a0*/  BSYNC B0 ;  /* 0x0000000000007941 */ /* 0x000fea0003800000 */
.L_x_8752:
        /* <DEDUP_REMOVED lines=280> */
.L_x_8761:
        /* <DEDUP_REMOVED lines=281> */
.L_x_8762:
        /* <DEDUP_REMOVED lines=281> */
.L_x_8763:
        /* <DEDUP_REMOVED lines=281> */
.L_x_8764:
[----:B------:R-:W-:-:S04]  /*a6e0*/  LOP3.LUT R25, R45, 0xfffffff0, RZ, 0xc0, !PT ;  /* 0xfffffff02d197812 */ /* 0x000fc800078ec0ff */
[----:B------:R-:W-:-:S05]  /*a6f0*/  IADD3 R24, P1, R40, R25, RZ ;  /* 0x0000001928187210 */ /* 0x000fca0007f3e0ff */
[----:B------:R-:W-:-:S06]  /*a700*/  IMAD.X R25, RZ, RZ, R41, P1 ;  /* 0x000000ffff197224 */ /* 0x000fcc00008e0629 */
[----:B------:R-:W5:Y:S02]  /*a710*/  LDG.E.128 R24, desc[UR60][R24.64] ;  /* 0x0000003c18187981 */ /* 0x000f64000c1e1d00 */
.L_x_8760:
[----:B------:R-:W-:Y:S05]  /*a720*/  BSYNC B0 ;  /* 0x0000000000007941 */ /* 0x000fea0003800000 */
.L_x_8759:
[----:B------:R-:W-:Y:S04]  /*a730*/  BSSY B0, `(.L_x_8765) ;  /* 0x000001a000007945 */ /* 0x000fe80003800000 */
[----:B------:R-:W-:Y:S05]  /*a740*/  @P0 BRA `(.L_x_8766) ;  /* 0x0000000000600947 */ /* 0x000fea0003800000 */
[----:B------:R-:W-:Y:S01]  /*a750*/  IADD3 R43, R43, R0, RZ ;  /* 0x000000002b2b7210 */ /* 0x000fe20007ffe0ff */
[----:B-----5:R-:W-:Y:S01]  /*a760*/  IMAD.IADD R39, R39, 0x1, R20 ;  /* 0x0000000127277824 */ /* 0x020fe200078e0214 */
        /* <DEDUP_REMOVED lines=21> */
[----:B------:R-:W-:-:S07]  /*a8c0*/  @!P0 IADD3 R4, R4, R27, RZ ;  /* 0x0000001b04048210 */ /* 0x000fce0007ffe0ff */
.L_x_8766:
[----:B------:R-:W-:Y:S05]  /*a8d0*/  BSYNC B0 ;  /* 0x0000000000007941 */ /* 0x000fea0003800000 */
.L_x_8765:
[----:B-----5:R-:W-:Y:S02]  /*a8e0*/  IADD3 R27, R16, R30, R34 ;  /* 0x0000001e101b7210 */ /* 0x020fe40007ffe022 */
[----:B------:R-:W-:Y:S02]  /*a8f0*/  IADD3 R25, R28, R32, R38 ;  /* 0x000000201c197210 */ /* 0x000fe40007ffe026 */
[----:B------:R-:W-:Y:S01]  /*a900*/  IADD3 R26, R7, R31, R35 ;  /* 0x0000001f071a7210 */ /* 0x000fe20007ffe023 */
[----:B------:R-:W-:Y:S01]  /*a910*/  IMAD.IADD R27, R27, 0x1, R4 ;  /* 0x000000011b1b7824 */ /* 0x000fe200078e0204 */
[----:B------:R-:W-:Y:S01]  /*a920*/  IADD3 R24, R29, R33, R39 ;  /* 0x000000211d187210 */ /* 0x000fe20007ffe027 */
[----:B------:R-:W-:Y:S01]  /*a930*/  IMAD.IADD R25, R25, 0x1, R6 ;  /* 0x0000000119197824 */ /* 0x000fe200078e0206 */
[----:B------:R-:W-:Y:S02]  /*a940*/  IADD3 R26, R26, R3, RZ ;  /* 0x000000031a1a7210 */ /* 0x000fe40007ffe0ff */
[----:B------:R-:W-:Y:S01]  /*a950*/  IADD3 R24, R24, R5, RZ ;  /* 0x0000000518187210 */ /* 0x000fe20007ffe0ff */
[----:B------:R-:W-:Y:S06]  /*a960*/  BRA `(.L_x_8734) ;  /* 0x0000001000347947 */ /* 0x000fec0003800000 */
.L_x_8751:
        /* <DEDUP_REMOVED lines=32> */
.L_x_8769:
        /* <DEDUP_REMOVED lines=22> */
[----:B--2---:R-:W-:Y:S01]  /*acd0*/  IMAD.IADD R29, R24, 0x1, R29 ;  /* 0x00000001181d7824 */ /* 0x004fe200078e021d */
[----:B------:R-:W-:Y:S01]  /*ace0*/  IADD3 R28, R25, R28, RZ ;  /* 0x0000001c191c7210 */ /* 0x000fe20007ffe0ff */
[----:B------:R-:W-:Y:S01]  /*acf0*/  IMAD.IADD R7, R26, 0x1, R7 ;  /* 0x000000011a077824 */ /* 0x000fe200078e0207 */
[----:B------:R-:W-:Y:S01]  /*ad00*/  IADD3 R16, R27, R16, RZ ;  /* 0x000000101b107210 */ /* 0x000fe20007ffe0ff */
[----:B---3--:R-:W-:Y:S01]  /*ad10*/  IMAD.IADD R33, R20, 0x1, R33 ;  /* 0x0000000114217824 */ /* 0x008fe200078e0221 */
[----:B------:R-:W-:Y:S01]  /*ad20*/  IADD3 R32, R21, R32, RZ ;  /* 0x0000002015207210 */ /* 0x000fe20007ffe0ff */
[----:B------:R-:W-:Y:S01]  /*ad30*/  IMAD.IADD R31, R22, 0x1, R31 ;  /* 0x00000001161f7824 */ /* 0x000fe200078e021f */
[----:B------:R-:W-:Y:S01]  /*ad40*/  IADD3 R30, R23, R30, RZ ;  /* 0x0000001e171e7210 */ /* 0x000fe20007ffe0ff */
[----:B----4-:R-:W-:Y:S01]  /*ad50*/  IMAD.IADD R34, R8, 0x1, R34 ;  /* 0x0000000108227824 */ /* 0x010fe200078e0222 */
[----:B------:R-:W-:Y:S01]  /*ad60*/  IADD3 R35, R9, R35, RZ ;  /* 0x0000002309237210 */ /* 0x000fe20007ffe0ff */
[----:B------:R-:W-:Y:S01]  /*ad70*/  IMAD.IADD R36, R10, 0x1, R36 ;  /* 0x000000010a247824 */ /* 0x000fe200078e0224 */
[----:B------:R-:W-:Y:S01]  /*ad80*/  IADD3 R37, R11, R37, RZ ;  /* 0x000000250b257210 */ /* 0x000fe20007ffe0ff */
[----:B-----5:R-:W-:Y:S01]  /*ad90*/  IMAD.IADD R3, R12, 0x1, R3 ;  /* 0x000000010c037824 */ /* 0x020fe200078e0203 */
[----:B------:R-:W-:Y:S01]  /*ada0*/  IADD3 R6, R13, R6, RZ ;  /* 0x000000060d067210 */ /* 0x000fe20007ffe0ff */
[----:B------:R-:W-:Y:S01]  /*adb0*/  IMAD.IADD R5, R14, 0x1, R5 ;  /* 0x000000010e057824 */ /* 0x000fe200078e0205 */
[----:B------:R-:W-:Y:S01]  /*adc0*/  IADD3 R4, R15, R4, RZ ;  /* 0x000000040f047210 */ /* 0x000fe20007ffe0ff */
[----:B------:R-:W-:Y:S06]  /*add0*/  @!P0 BRA `(.L_x_8769) ;  /* 0xfffffffc00648947 */ /* 0x000fec000383ffff */
[----:B------:R-:W-:Y:S05]  /*ade0*/  BSYNC B1 ;  /* 0x0000000000017941 */ /* 0x000fea0003800000 */
.L_x_8768:
[----:B------:R-:W-:Y:S05]  /*adf0*/  BSYNC B0 ;  /* 0x0000000000007941 */ /* 0x000fea0003800000 */
.L_x_8767:
        /* <DEDUP_REMOVED lines=27> */
.L_x_8771:
[----:B------:R-:W-:Y:S05]  /*afb0*/  BSYNC B0 ;  /* 0x0000000000007941 */ /* 0x000fea0003800000 */
.L_x_8770:
        /* <DEDUP_REMOVED lines=26> */
.L_x_8773:
[----:B------:R-:W-:Y:S05]  /*b160*/  BSYNC B0 ;  /* 0x0000000000007941 */ /* 0x000fea0003800000 */
.L_x_8772:
        /* <DEDUP_REMOVED lines=9> */
.L_x_8750:
        /* <DEDUP_REMOVED lines=36> */
.L_x_8776:
        /* <DEDUP_REMOVED lines=18> */
[----:B--2---:R-:W-:Y:S01]  /*b560*/  IADD3 R34, R20, R34, RZ ;  /* 0x0000002214227210 */ /* 0x004fe20007ffe0ff */
[----:B------:R-:W-:Y:S01]  /*b570*/  IMAD.IADD R32, R21, 0x1, R32 ;  /* 0x0000000115207824 */ /* 0x000fe200078e0220 */
[----:B------:R-:W-:Y:S01]  /*b580*/  IADD3 R33, R22, R33, RZ ;  /* 0x0000002116217210 */ /* 0x000fe20007ffe0ff */
[----:B------:R-:W-:Y:S01]  /*b590*/  IMAD.IADD R30, R23, 0x1, R30 ;  /* 0x00000001171e7824 */ /* 0x000fe200078e021e */
[----:B---3--:R-:W-:Y:S01]  /*b5a0*/  IADD3 R31, R24, R31, RZ ;  /* 0x0000001f181f7210 */ /* 0x008fe20007ffe0ff */
[----:B------:R-:W-:Y:S01]  /*b5b0*/  IMAD.IADD R28, R25, 0x1, R28 ;  /* 0x00000001191c7824 */ /* 0x000fe200078e021c */
[----:B------:R-:W-:Y:S01]  /*b5c0*/  IADD3 R29, R26, R29, RZ ;  /* 0x0000001d1a1d7210 */ /* 0x000fe20007ffe0ff */
[----:B------:R-:W-:Y:S01]  /*b5d0*/  IMAD.IADD R16, R27, 0x1, R16 ;  /* 0x000000011b107824 */ /* 0x000fe200078e0210 */
[----:B----4-:R-:W-:Y:S01]  /*b5e0*/  IADD3 R7, R8, R7, RZ ;  /* 0x0000000708077210 */ /* 0x010fe20007ffe0ff */
[----:B------:R-:W-:Y:S01]  /*b5f0*/  IMAD.IADD R6, R9, 0x1, R6 ;  /* 0x0000000109067824 */ /* 0x000fe200078e0206 */
[----:B------:R-:W-:Y:S01]  /*b600*/  IADD3 R35, R10, R35, RZ ;  /* 0x000000230a237210 */ /* 0x000fe20007ffe0ff */
[----:B------:R-:W-:Y:S01]  /*b610*/  IMAD.IADD R36, R11, 0x1, R36 ;  /* 0x000000010b247824 */ /* 0x000fe200078e0224 */
[----:B-----5:R-:W-:Y:S01]  /*b620*/  IADD3 R3, R12, R3, RZ ;  /* 0x000000030c037210 */ /* 0x020fe20007ffe0ff */
[----:B------:R-:W-:Y:S01]  /*b630*/  IMAD.IADD R0, R13, 0x1, R0 ;  /* 0x000000010d007824 */ /* 0x000fe200078e0200 */
[----:B------:R-:W-:Y:S01]  /*b640*/  IADD3 R5, R14, R5, RZ ;  /* 0x000000050e057210 */ /* 0x000fe20007ffe0ff */
[----:B------:R-:W-:Y:S01]  /*b650*/  IMAD.IADD R38, R15, 0x1, R38 ;  /* 0x000000010f267824 */ /* 0x000fe200078e0226 */
[----:B------:R-:W-:Y:S06]  /*b660*/  @!P0 BRA `(.L_x_8776) ;  /* 0xfffffffc00748947 */ /* 0x000fec000383ffff */
[----:B------:R-:W-:Y:S05]  /*b670*/  BSYNC B1 ;  /* 0x0000000000017941 */ /* 0x000fea0003800000 */
.L_x_8775:
[----:B------:R-:W-:Y:S05]  /*b680*/  BSYNC B0 ;  /* 0x0000000000007941 */ /* 0x000fea0003800000 */
.L_x_8774:
        /* <DEDUP_REMOVED lines=23> */
.L_x_8778:
[----:B------:R-:W-:Y:S05]  /*b800*/  BSYNC B0 ;  /* 0x0000000000007941 */ /* 0x000fea0003800000 */
.L_x_8777:
[----:B------:R-:W-:Y:S04]  /*b810*/  BSSY B0, `(.L_x_8779) ;  /* 0x000001a000007945 */ /* 0x000fe80003800000 */
[----:B------:R-:W-:Y:S05]  /*b820*/  @P1 BRA `(.L_x_8780) ;  /* 0x0000000000601947 */ /* 0x000fea0003800000 */
[----:B------:R-:W-:Y:S01]  /*b830*/  IMAD.IADD R37, R37, 0x1, R4 ;  /* 0x0000000125257824 */ /* 0x000fe200078e0204 */
[----:B-----5:R-:W-:Y:S01]  /*b840*/  IADD3 R34, R34, R20, RZ ;  /* 0x0000001422227210 */ /* 0x020fe20007ffe0ff */
        /* <DEDUP_REMOVED lines=18> */
[----:B------:R-:W-:Y:S01]  /*b970*/  @!P0 IADD3 R3, R3, R12, RZ ;  /* 0x0000000c03038210 */ /* 0x000fe20007ffe0ff */
[----:B------:R-:W-:Y:S01]  /*b980*/  @!P0 IMAD.IADD R0, R0, 0x1, R13 ;  /* 0x0000000100008824 */ /* 0x000fe200078e020d */
[----:B------:R-:W-:Y:S01]  /*b990*/  @!P0 IADD3 R5, R5, R14, RZ ;  /* 0x0000000e05058210 */ /* 0x000fe20007ffe0ff */
[----:B------:R-:W-:-:S07]  /*b9a0*/  @!P0 IMAD.IADD R38, R38, 0x1, R15 ;  /* 0x0000000126268824 */ /* 0x000fce00078e020f */
.L_x_8780:
[----:B------:R-:W-:Y:S05]  /*b9b0*/  BSYNC B0 ;  /* 0x0000000000007941 */ /* 0x000fea0003800000 */
.L_x_8779:
[----:B-----5:R-:W-:Y:S02]  /*b9c0*/  IADD3 R26, R35, R29, R33 ;  /* 0x0000001d231a7210 */ /* 0x020fe40007ffe021 */
[----:B------:R-:W-:Y:S02]  /*b9d0*/  IADD3 R24, R7, R31, R34 ;  /* 0x0000001f07187210 */ /* 0x000fe40007ffe022 */
[----:B------:R-:W-:Y:S01]  /*b9e0*/  IADD3 R27, R36, R16, R30 ;  /* 0x00000010241b7210 */ /* 0x000fe20007ffe01e */
[----:B------:R-:W-:Y:S01]  /*b9f0*/  IMAD.IADD R26, R26, 0x1, R5 ;  /* 0x000000011a1a7824 */ /* 0x000fe200078e0205 */
[----:B------:R-:W-:Y:S01]  /*ba00*/  IADD3 R25, R6, R28, R32 ;  /* 0x0000001c06197210 */ /* 0x000fe20007ffe020 */
[----:B------:R-:W-:Y:S01]  /*ba10*/  IMAD.IADD R24, R24, 0x1, R3 ;  /* 0x0000000118187824 */ /* 0x000fe200078e0203 */
[----:B------:R-:W-:Y:S02]  /*ba20*/  IADD3 R27, R27, R38, RZ ;  /* 0x000000261b1b7210 */ /* 0x000fe40007ffe0ff */
[----:B------:R-:W-:-:S07]  /*ba30*/  IADD3 R25, R25, R0, RZ ;  /* 0x0000000019197210 */ /* 0x000fce0007ffe0ff */
.L_x_8734:
[----:B------:R-:W-:Y:S05]  /*ba40*/  BSYNC B6 ;  /* 0x0000000000067941 */ /* 0x000fea0003800000 */
.L_x_8733:
        /* <DEDUP_REMOVED lines=15> */
.L_x_8782:
[----:B------:R-:W-:Y:S01]  /*bb40*/  IADD3 R6, R2, R4, RZ ;  /* 0x0000000402067210 */ /* 0x000fe20007ffe0ff */
[----:B------:R-:W-:Y:S05]  /*bb50*/  WARPSYNC.ALL ;  /* 0x0000000000007948 */ /* 0x000fea0003800000 */
[----:B------:R-:W-:Y:S01]  /*bb60*/  BAR.SYNC.DEFER_BLOCKING 0x0 ;  /* 0x0000000000007b1d */ /* 0x000fe20000010000 */
[----:B------:R-:W-:-:S04]  /*bb70*/  ISETP.GE.U32.AND P0, PT, R6, R5, PT ;  /* 0x000000050600720c */ /* 0x000fc80003f06070 */
[----:B------:R-:W-:-:S13]  /*bb80*/  ISETP.GE.U32.OR P0, PT, R2, R4, P0 ;  /* 0x000000040200720c */ /* 0x000fda0000706470 */
[----:B------:R-:W-:-:S04]  /*bb90*/  @!P0 IMAD R6, R6, R12, R17 ;  /* 0x0000000c06068224 */ /* 0x000fc800078e0211 */
[----:B------:R-:W-:-:S05]  /*bba0*/  @!P0 IMAD R6, R6, 0x10, R3 ;  /* 0x0000001006068824 */ /* 0x000fca00078e0203 */
[----:B------:R-:W1:Y:S02]  /*bbb0*/  @!P0 LDS.128 R8, [R6] ;  /* 0x0000000006088984 */ /* 0x000e640000000c00 */
[----:B-12---:R-:W-:Y:S01]  /*bbc0*/  @!P0 IADD3 R24, R24, R8, RZ ;  /* 0x0000000818188210 */ /* 0x006fe20007ffe0ff */
[----:B------:R-:W-:Y:S01]  /*bbd0*/  @!P0 IMAD.IADD R25, R25, 0x1, R9 ;  /* 0x0000000119198824 */ /* 0x000fe200078e0209 */
[----:B------:R-:W-:Y:S01]  /*bbe0*/  @!P0 IADD3 R26, R26, R10, RZ ;  /* 0x0000000a1a1a8210 */ /* 0x000fe20007ffe0ff */
[----:B------:R-:W-:-:S05]  /*bbf0*/  @!P0 IMAD.IADD R27, R27, 0x1, R11 ;  /* 0x000000011b1b8824 */ /* 0x000fca00078e020b */
[----:B------:R2:W-:Y:S01]  /*bc00*/  @!P0 STS.128 [R0], R24 ;  /* 0x0000001800008388 */ /* 0x0005e20000000c00 */
[----:B------:R-:W-:Y:S02]  /*bc10*/  ISETP.GT.AND P0, PT, R4, 0x1, PT ;  /* 0x000000010400780c */ /* 0x000fe40003f04270 */
[----:B------:R-:W-:-:S11]  /*bc20*/  SHF.R.S32.HI R4, RZ, 0x1, R4 ;  /* 0x00000001ff047819 */ /* 0x000fd60000011404 */
[----:B------:R-:W-:Y:S05]  /*bc30*/  @P0 BRA `(.L_x_8782) ;  /* 0xfffffffc00c00947 */ /* 0x000fea000383ffff */
.L_x_8781:
        /* <DEDUP_REMOVED lines=19> */
.L_x_8785:
        /* <DEDUP_REMOVED lines=8> */
[----:B-1----:R-:W-:Y:S01]  /*bdf0*/  @!P0 IADD3 R24, R24, R8, RZ ;  /* 0x0000000818188210 */ /* 0x002fe20007ffe0ff */
[----:B------:R-:W-:Y:S01]  /*be00*/  @!P0 IMAD.IADD R25, R25, 0x1, R9 ;  /* 0x0000000119198824 */ /* 0x000fe200078e0209 */
[----:B------:R-:W-:Y:S01]  /*be10*/  @!P0 IADD3 R26, R26, R10, RZ ;  /* 0x0000000a1a1a8210 */ /* 0x000fe20007ffe0ff */
[----:B------:R-:W-:-:S05]  /*be20*/  @!P0 IMAD.IADD R27, R27, 0x1, R11 ;  /* 0x000000011b1b8824 */ /* 0x000fca00078e020b */
[----:B------:R1:W-:Y:S01]  /*be30*/  @!P0 STS.128 [R3], R24 ;  /* 0x0000001803008388 */ /* 0x0003e20000000c00 */
[----:B------:R-:W-:-:S13]  /*be40*/  ISETP.GE.AND P0, PT, R4, 0x20, PT ;  /* 0x000000200400780c */ /* 0x000fda0003f06270 */
[----:B------:R-:W-:Y:S05]  /*be50*/  @P0 BRA `(.L_x_8785) ;  /* 0xfffffffc00c40947 */ /* 0x000fea000383ffff */
[----:B------:R-:W-:-:S11]  /*be60*/  HFMA2.MMA R0, -RZ, RZ, 0, 1.9073486328125e-06 ;  /* 0x00000020ff007435 */ /* 0x000fd600000001ff */
.L_x_8784:
[----:B------:R-:W-:Y:S01]  /*be70*/  ISETP.GE.AND P0, PT, R0, 0x2, PT ;  /* 0x000000020000780c */ /* 0x000fe20003f06270 */
[----:B------:R-:W-:Y:S05]  /*be80*/  WARPSYNC.ALL ;  /* 0x0000000000007948 */ /* 0x000fea0003800000 */
[----:B------:R-:W-:Y:S07]  /*be90*/  BAR.SYNC.DEFER_BLOCKING 0x0 ;  /* 0x0000000000007b1d */ /* 0x000fee0000010000 */
[----:B------:R-:W-:Y:S05]  /*bea0*/  @!P0 BRA `(.L_x_8783) ;  /* 0x0000000000308947 */ /* 0x000fea0003800000 */
[----:B-1----:R-:W-:-:S07]  /*beb0*/  IMAD.MOV.U32 R3, RZ, RZ, 0x1 ;  /* 0x00000001ff037424 */ /* 0x002fce00078e00ff */
.L_x_8786:
[----:B------:R-:W1:Y:S04]  /*bec0*/  SHFL.DOWN PT, R5, R24, R3, 0x1f ;  /* 0x08001f0318057589 */ /* 0x000e6800000e0000 */
[----:B------:R-:W2:Y:S04]  /*bed0*/  SHFL.DOWN PT, R4, R25, R3, 0x1f ;  /* 0x08001f0319047589 */ /* 0x000ea800000e0000 */
[----:B------:R-:W3:Y:S04]  /*bee0*/  SHFL.DOWN PT, R7, R26, R3, 0x1f ;  /* 0x08001f031a077589 */ /* 0x000ee800000e0000 */
[----:B------:R4:W5:Y:S02]  /*bef0*/  SHFL.DOWN PT, R6, R27, R3, 0x1f ;  /* 0x08001f031b067589 */ /* 0x00096400000e0000 */
[----:B----4-:R-:W-:Y:S01]  /*bf00*/  SHF.L.U32 R3, R3, 0x1, RZ ;  /* 0x0000000103037819 */ /* 0x010fe200000006ff */
[----:B-1----:R-:W-:-:S03]  /*bf10*/  IMAD.IADD R24, R5, 0x1, R24 ;  /* 0x0000000105187824 */ /* 0x002fc600078e0218 */
[----:B------:R-:W-:Y:S02]  /*bf20*/  ISETP.GE.AND P0, PT, R3, R0, PT ;  /* 0x000000000300720c */ /* 0x000fe40003f06270 */
[----:B--2---:R-:W-:Y:S01]  /*bf30*/  IADD3 R25, R4, R25, RZ ;  /* 0x0000001904197210 */ /* 0x004fe20007ffe0ff */
[----:B---3--:R-:W-:Y:S01]  /*bf40*/  IMAD.IADD R26, R7, 0x1, R26 ;  /* 0x00000001071a7824 */ /* 0x008fe200078e021a */
[----:B-----5:R-:W-:-:S09]  /*bf50*/  IADD3 R27, R6, R27, RZ ;  /* 0x0000001b061b7210 */ /* 0x020fd20007ffe0ff */
[----:B------:R-:W-:Y:S05]  /*bf60*/  @!P0 BRA `(.L_x_8786) ;  /* 0xfffffffc00d48947 */ /* 0x000fea000383ffff */
.L_x_8783:
        /* <DEDUP_REMOVED lines=279> */
.L_x_8787:
        /* <DEDUP_REMOVED lines=278> */
.L_x_8788:
        /* <DEDUP_REMOVED lines=279> */
.L_x_8789:
        /* <DEDUP_REMOVED lines=277> */
.L_x_8790:
        /* <DEDUP_REMOVED lines=297> */
.L_x_8792:
        /* <DEDUP_REMOVED lines=277> */
.L_x_8793:
        /* <DEDUP_REMOVED lines=279> */
.L_x_8794:
        /* <DEDUP_REMOVED lines=277> */
.L_x_8795:
        /* <DEDUP_REMOVED lines=16> */
.L_x_8797:
[----:B------:R-:W-:Y:S05]  /*14ca0*/  BSYNC B0 ;  /* 0x0000000000007941 */ /* 0x000fea0003800000 */
.L_x_8796:
        /* <DEDUP_REMOVED lines=17> */
.L_x_8799:
[----:B------:R-:W-:Y:S05]  /*14dc0*/  BSYNC B0 ;  /* 0x0000000000007941 */ /* 0x000fea0003800000 */
.L_x_8798:
        /* <DEDUP_REMOVED lines=35> */
.L_x_8801:
[----:B------:R-:W-:Y:S05]  /*15000*/  BSYNC B0 ;  /* 0x0000000000007941 */ /* 0x000fea0003800000 */
.L_x_8800:
        /* <DEDUP_REMOVED lines=38> */
.L_x_8806:
        /* <DEDUP_REMOVED lines=8> */
[----:B------:R-:W-:Y:S02]  /*152f0*/  ISETP.GE.U32.AND P0, PT, R6, UR8, PT ;  /* 0x0000000806007c0c */ /* 0x000fe4000bf06070 */
[----:B--2---:R-:W-:Y:S02]  /*15300*/  IADD3 R24, R29, R24, RZ ;  /* 0x000000181d187210 */ /* 0x004fe40007ffe0ff */
[----:B---3--:R-:W-:Y:S01]  /*15310*/  IADD3 R25, R0, R25, RZ ;  /* 0x0000001900197210 */ /* 0x008fe20007ffe0ff */
[----:B----4-:R-:W-:Y:S01]  /*15320*/  IMAD.IADD R26, R31, 0x1, R26 ;  /* 0x000000011f1a7824 */ /* 0x010fe200078e021a */
[----:B-----5:R-:W-:-:S07]  /*15330*/  IADD3 R27, R28, R27, RZ ;  /* 0x0000001b1c1b7210 */ /* 0x020fce0007ffe0ff */
[----:B------:R-:W-:Y:S05]  /*15340*/  @!P0 BRA `(.L_x_8806) ;  /* 0xfffffffc00c88947 */ /* 0x000fea000383ffff */
[----:B------:R-:W-:Y:S05]  /*15350*/  BSYNC B1 ;  /* 0x0000000000017941 */ /* 0x000fea0003800000 */
.L_x_8805:
[----:B------:R-:W-:Y:S05]  /*15360*/  BRA `(.L_x_8804) ;  /* 0x0000000000747947 */ /* 0x000fea0003800000 */
.L_x_8803:
        /* <DEDUP_REMOVED lines=15> */
.L_x_8807:
[----:B------:R-:W-:-:S04]  /*15460*/  IMAD.IADD R6, R0, 0x1, R23 ;  /* 0x0000000100067824 */ /* 0x000fc800078e0217 */
[----:B-1----:R-:W-:-:S04]  /*15470*/  IMAD R7, R6, R32, R17 ;  /* 0x0000002006077224 */ /* 0x002fc800078e0211 */
[----:B--2---:R-:W-:-:S05]  /*15480*/  IMAD.WIDE.U32 R6, R7, 0x10, R4 ;  /* 0x0000001007067825 */ /* 0x004fca00078e0004 */
[----:B------:R-:W2:Y:S04]  /*15490*/  LDG.E R29, desc[UR60][R6.64] ;  /* 0x0000003c061d7981 */ /* 0x000ea8000c1e1900 */
[----:B------:R-:W4:Y:S04]  /*154a0*/  LDG.E R28, desc[UR60][R6.64+0x4] ;  /* 0x0000043c061c7981 */ /* 0x000f28000c1e1900 */
[----:B------:R-:W5:Y:S04]  /*154b0*/  LDG.E R31, desc[UR60][R6.64+0x8] ;  /* 0x0000083c061f7981 */ /* 0x000f68000c1e1900 */
[----:B------:R-:W5:Y:S01]  /*154c0*/  LDG.E R30, desc[UR60][R6.64+0xc] ;  /* 0x00000c3c061e7981 */ /* 0x000f62000c1e1900 */
[----:B---3--:R-:W-:-:S04]  /*154d0*/  IADD3 R23, R34, R23, RZ ;  /* 0x0000001722177210 */ /* 0x008fc80007ffe0ff */
[----:B------:R-:W-:Y:S02]  /*154e0*/  ISETP.GE.U32.AND P0, PT, R23, UR7, PT ;  /* 0x0000000717007c0c */ /* 0x000fe4000bf06070 */
[----:B--2---:R-:W-:Y:S01]  /*154f0*/  IADD3 R24, R29, R24, RZ ;  /* 0x000000181d187210 */ /* 0x004fe20007ffe0ff */
[----:B----4-:R-:W-:Y:S01]  /*15500*/  IMAD.IADD R25, R28, 0x1, R25 ;  /* 0x000000011c197824 */ /* 0x010fe200078e0219 */
[----:B-----5:R-:W-:Y:S02]  /*15510*/  IADD3 R26, R31, R26, RZ ;  /* 0x0000001a1f1a7210 */ /* 0x020fe40007ffe0ff */
[----:B------:R-:W-:-:S07]  /*15520*/  IADD3 R27, R30, R27, RZ ;  /* 0x0000001b1e1b7210 */ /* 0x000fce0007ffe0ff */
[----:B------:R-:W-:Y:S05]  /*15530*/  @!P0 BRA `(.L_x_8807) ;  /* 0xfffffffc00c88947 */ /* 0x000fea000383ffff */
.L_x_8804:
[----:B------:R-:W-:Y:S05]  /*15540*/  BSYNC B0 ;  /* 0x0000000000007941 */ /* 0x000fea0003800000 */
.L_x_8802:
        /* <DEDUP_REMOVED lines=12> */
[----:B------:R-:W-:-:S07]  /*15610*/  IMAD.U32 R23, RZ, RZ, UR5 ;  /* 0x00000005ff177e24 */ /* 0x000fce000f8e00ff */
.L_x_8809:
[----:B------:R-:W-:Y:S01]  /*15620*/  IADD3 R4, R2, R23, RZ ;  /* 0x0000001702047210 */ /* 0x000fe20007ffe0ff */
[----:B------:R-:W-:Y:S03]  /*15630*/  BAR.SYNC.DEFER_BLOCKING 0x0 ;  /* 0x0000000000007b1d */ /* 0x000fe60000010000 */
[----:B------:R-:W-:-:S04]  /*15640*/  ISETP.GE.U32.AND P0, PT, R4, UR6, PT ;  /* 0x0000000604007c0c */ /* 0x000fc8000bf06070 */
[----:B------:R-:W-:-:S13]  /*15650*/  ISETP.GE.U32.OR P0, PT, R2, R23, P0 ;  /* 0x000000170200720c */ /* 0x000fda0000706470 */
[----:B------:R-:W-:-:S05]  /*15660*/  @!P0 IMAD R4, R4, R28, R17 ;  /* 0x0000001c04048224 */ /* 0x000fca00078e0211 */
[----:B------:R-:W-:-:S06]  /*15670*/  @!P0 LEA R4, R4, UR4, 0x4 ;  /* 0x0000000404048c11 */ /* 0x000fcc000f8e20ff */
[----:B------:R-:W1:Y:S02]  /*15680*/  @!P0 LDS.128 R4, [R4] ;  /* 0x0000000004048984 */ /* 0x000e640000000c00 */
[----:B-12---:R-:W-:Y:S01]  /*15690*/  @!P0 IADD3 R24, R24, R4, RZ ;  /* 0x0000000418188210 */ /* 0x006fe20007ffe0ff */
[----:B------:R-:W-:Y:S01]  /*156a0*/  @!P0 IMAD.IADD R25, R25, 0x1, R5 ;  /* 0x0000000119198824 */ /* 0x000fe200078e0205 */
[----:B------:R-:W-:Y:S02]  /*156b0*/  @!P0 IADD3 R26, R26, R6, RZ ;  /* 0x000000061a1a8210 */ /* 0x000fe40007ffe0ff */
[----:B------:R-:W-:-:S05]  /*156c0*/  @!P0 IADD3 R27, R27, R7, RZ ;  /* 0x000000071b1b8210 */ /* 0x000fca0007ffe0ff */
[----:B------:R2:W-:Y:S01]  /*156d0*/  @!P0 STS.128 [R0], R24 ;  /* 0x0000001800008388 */ /* 0x0005e20000000c00 */
[----:B------:R-:W-:Y:S02]  /*156e0*/  ISETP.GT.AND P0, PT, R23, 0x1, PT ;  /* 0x000000011700780c */ /* 0x000fe40003f04270 */
[----:B------:R-:W-:-:S11]  /*156f0*/  SHF.R.S32.HI R23, RZ, 0x1, R23 ;  /* 0x00000001ff177819 */ /* 0x000fd60000011417 */
[----:B------:R-:W-:Y:S05]  /*15700*/  @P0 BRA `(.L_x_8809) ;  /* 0xfffffffc00c40947 */ /* 0x000fea000383ffff */
.L_x_8808:
        /* <DEDUP_REMOVED lines=11> */
.L_x_8812:
[----:B------:R-:W-:Y:S01]  /*157c0*/  IMAD.IADD R4, R17, 0x1, R2 ;  /* 0x0000000111047824 */ /* 0x000fe200078e0202 */
[----:B------:R-:W-:Y:S04]  /*157d0*/  BAR.SYNC.DEFER_BLOCKING 0x0 ;  /* 0x0000000000007b1d */ /* 0x000fe80000010000 */
[----:B------:R-:W-:-:S04]  /*157e0*/  ISETP.GE.U32.AND P0, PT, R4, R28, PT ;  /* 0x0000001c0400720c */ /* 0x000fc80003f06070 */
[----:B------:R-:W-:-:S13]  /*157f0*/  ISETP.GE.U32.OR P0, PT, R17, R2, P0 ;  /* 0x000000021100720c */ /* 0x000fda0000706470 */
[----:B------:R-:W-:Y:S02]  /*15800*/  @!P0 LEA R4, R2, R0, 0x4 ;  /* 0x0000000002048211 */ /* 0x000fe400078e20ff */
[----:B------:R-:W-:-:S04]  /*15810*/  SHF.R.S32.HI R2, RZ, 0x1, R2 ;  /* 0x00000001ff027819 */ /* 0x000fc80000011402 */
[----:B------:R-:W1:Y:S02]  /*15820*/  @!P0 LDS.128 R4, [R4] ;  /* 0x0000000004048984 */ /* 0x000e640000000c00 */
[----:B-123--:R-:W-:Y:S01]  /*15830*/  @!P0 IADD3 R24, R24, R4, RZ ;  /* 0x0000000418188210 */ /* 0x00efe20007ffe0ff */
[----:B------:R-:W-:Y:S01]  /*15840*/  @!P0 IMAD.IADD R25, R25, 0x1, R5 ;  /* 0x0000000119198824 */ /* 0x000fe200078e0205 */
[----:B------:R-:W-:Y:S02]  /*15850*/  @!P0 IADD3 R26, R26, R6, RZ ;  /* 0x000000061a1a8210 */ /* 0x000fe40007ffe0ff */
[----:B------:R-:W-:-:S05]  /*15860*/  @!P0 IADD3 R27, R27, R7, RZ ;  /* 0x000000071b1b8210 */ /* 0x000fca0007ffe0ff */
[----:B------:R3:W-:Y:S01]  /*15870*/  @!P0 STS.128 [R0], R24 ;  /* 0x0000001800008388 */ /* 0x0007e20000000c00 */
[----:B------:R-:W-:-:S13]  /*15880*/  ISETP.GE.AND P0, PT, R2, 0x20, PT ;  /* 0x000000200200780c */ /* 0x000fda0003f06270 */
[----:B------:R-:W-:Y:S05]  /*15890*/  @P0 BRA `(.L_x_8812) ;  /* 0xfffffffc00c80947 */ /* 0x000fea000383ffff */
[----:B------:R-:W-:-:S07]  /*158a0*/  IMAD.MOV.U32 R2, RZ, RZ, 0x20 ;  /* 0x00000020ff027424 */ /* 0x000fce00078e00ff */
.L_x_8811:
[----:B------:R-:W-:Y:S01]  /*158b0*/  BAR.SYNC.DEFER_BLOCKING 0x0 ;  /* 0x0000000000007b1d */ /* 0x000fe20000010000 */
[----:B------:R-:W-:-:S13]  /*158c0*/  ISETP.GE.AND P0, PT, R2, 0x2, PT ;  /* 0x000000020200780c */ /* 0x000fda0003f06270 */
[----:B------:R-:W-:Y:S05]  /*158d0*/  @!P0 BRA `(.L_x_8810) ;  /* 0x0000000000308947 */ /* 0x000fea0003800000 */
[----:B------:R-:W-:-:S07]  /*158e0*/  MOV R5, 0x1 ;  /* 0x0000000100057802 */ /* 0x000fce0000000f00 */
.L_x_8813:
[----:B------:R-:W4:Y:S04]  /*158f0*/  SHFL.DOWN PT, R7, R24, R5, 0x1f ;  /* 0x08001f0518077589 */ /* 0x000f2800000e0000 */
[----:B-123--:R-:W1:Y:S04]  /*15900*/  SHFL.DOWN PT, R0, R25, R5, 0x1f ;  /* 0x08001f0519007589 */ /* 0x00ee6800000e0000 */
[----:B------:R-:W2:Y:S04]  /*15910*/  SHFL.DOWN PT, R17, R26, R5, 0x1f ;  /* 0x08001f051a117589 */ /* 0x000ea800000e0000 */
[----:B------:R3:W5:Y:S02]  /*15920*/  SHFL.DOWN PT, R4, R27, R5, 0x1f ;  /* 0x08001f051b047589 */ /* 0x00076400000e0000 */
[----:B---3--:R-:W-:Y:S01]  /*15930*/  SHF.L.U32 R5, R5, 0x1, RZ ;  /* 0x0000000105057819 */ /* 0x008fe200000006ff */
[----:B----4-:R-:W-:-:S03]  /*15940*/  IMAD.IADD R24, R7, 0x1, R24 ;  /* 0x0000000107187824 */ /* 0x010fc600078e0218 */
[----:B------:R-:W-:Y:S02]  /*15950*/  ISETP.GE.AND P0, PT, R5, R2, PT ;  /* 0x000000020500720c */ /* 0x000fe40003f06270 */
[----:B-1----:R-:W-:Y:S02]  /*15960*/  IADD3 R25, R0, R25, RZ ;  /* 0x0000001900197210 */ /* 0x002fe40007ffe0ff */
[----:B--2---:R-:W-:Y:S01]  /*15970*/  IADD3 R26, R17, R26, RZ ;  /* 0x0000001a111a7210 */ /* 0x004fe20007ffe0ff */
[----:B-----5:R-:W-:-:S08]  /*15980*/  IMAD.IADD R27, R4, 0x1, R27 ;  /* 0x00000001041b7824 */ /* 0x020fd000078e021b */
[----:B------:R-:W-:Y:S05]  /*15990*/  @!P0 BRA `(.L_x_8813) ;  /* 0xfffffffc00d48947 */ /* 0x000fea000383ffff */
.L_x_8810:
        /* <DEDUP_REMOVED lines=13> */
[----:B----4-:R-:W-:-:S02]  /*15a70*/  IADD3 R24, R24, R3, RZ ;  /* 0x0000000318187210 */ /* 0x010fc40007ffe0ff */
[----:B--2---:R-:W-:Y:S01]  /*15a80*/  IADD3 R25, R25, R0, RZ ;  /* 0x0000000019197210 */ /* 0x004fe20007ffe0ff */
[----:B---3--:R-:W-:Y:S01]  /*15a90*/  IMAD.IADD R26, R26, 0x1, R5 ;  /* 0x000000011a1a7824 */ /* 0x008fe200078e0205 */
[----:B-----5:R-:W-:-:S07]  /*15aa0*/  IADD3 R27, R27, R2, RZ ;  /* 0x000000021b1b7210 */ /* 0x020fce0007ffe0ff */
.L_x_8815:
        /* <DEDUP_REMOVED lines=21> */
.L_x_8817:
        /* <DEDUP_REMOVED lines=22> */
.L_x_8818:
        /* <DEDUP_REMOVED lines=22> */
.L_x_8819:
        /* <DEDUP_REMOVED lines=22> */
.L_x_8820:
[----:B------:R-:W-:Y:S02]  /*16020*/  ULDC.64 UR4, c[0x0][0x5f0] ;  /* 0x00017c0000047ab9 */ /* 0x000fe40000000a00 */
[----:B------:R-:W-:-:S04]  /*16030*/  IADD3 R16, P0, R16, UR4, RZ ;  /* 0x0000000410107c10 */ /* 0x000fc8000ff1e0ff */
[----:B------:R-:W-:-:S05]  /*16040*/  IADD3.X R17, RZ, UR5, RZ, P0, !PT ;  /* 0x00000005ff117c10 */ /* 0x000fca00087fe4ff */
[----:B------:R-:W-:Y:S01]  /*16050*/  STG.E desc[UR60][R16.64], R27 ;  /* 0x0000001b10007986 */ /* 0x000fe2000c10193c */
[----:B------:R-:W-:Y:S05]  /*16060*/  EXIT ;  /* 0x000000000000794d */ /* 0x000fea0003800000 */
.L_x_8816:
[----:B------:R-:W-:Y:S04]  /*16070*/  STG.E desc[UR60][R8.64], R24 ;  /* 0x0000001808007986 */ /* 0x000fe8000c10193c */
[----:B------:R-:W-:Y:S04]  /*16080*/  STG.E desc[UR60][R8.64+0x4], R25 ;  /* 0x0000041908007986 */ /* 0x000fe8000c10193c */
[----:B------:R-:W-:Y:S04]  /*16090*/  STG.E desc[UR60][R8.64+0x8], R26 ;  /* 0x0000081a08007986 */ /* 0x000fe8000c10193c */
[----:B------:R-:W-:Y:S01]  /*160a0*/  STG.E desc[UR60][R8.64+0xc], R27 ;  /* 0x00000c1b08007986 */ /* 0x000fe2000c10193c */
[----:B------:R-:W-:Y:S05]  /*160b0*/  EXIT ;  /* 0x000000000000794d */ /* 0x000fea0003800000 */
.L_x_8814:
        /* <DEDUP_REMOVED lines=8> */
[----:B----4-:R-:W-:Y:S01]  /*16140*/  IMAD.IADD R24, R24, 0x1, R3 ;  /* 0x0000000118187824 */ /* 0x010fe200078e0203 */
[----:B--2---:R-:W-:-:S02]  /*16150*/  IADD3 R25, R25, R0, RZ ;  /* 0x0000000019197210 */ /* 0x004fc40007ffe0ff */
[----:B---3--:R-:W-:Y:S01]  /*16160*/  IADD3 R26, R26, R5, RZ ;  /* 0x000000051a1a7210 */ /* 0x008fe20007ffe0ff */
[----:B-----5:R-:W-:-:S07]  /*16170*/  IMAD.IADD R27, R27, 0x1, R2 ;  /* 0x000000011b1b7824 */ /* 0x020fce00078e0202 */
.L_x_8821:
        /* <DEDUP_REMOVED lines=21> */
.L_x_8823:
        /* <DEDUP_REMOVED lines=22> */
.L_x_8824:
        /* <DEDUP_REMOVED lines=22> */
.L_x_8825:
        /* <DEDUP_REMOVED lines=22> */
.L_x_8826:
[----:B------:R-:W-:Y:S02]  /*166f0*/  ULDC.64 UR4, c[0x0][0x5f0] ;  /* 0x00017c0000047ab9 */ /* 0x000fe40000000a00 */
[----:B------:R-:W-:-:S04]  /*16700*/  IADD3 R16, P0, R16, UR4, RZ ;  /* 0x0000000410107c10 */ /* 0x000fc8000ff1e0ff */
[----:B------:R-:W-:-:S05]  /*16710*/  IADD3.X R17, RZ, UR5, RZ, P0, !PT ;  /* 0x00000005ff117c10 */ /* 0x000fca00087fe4ff */
[----:B------:R-:W-:Y:S01]  /*16720*/  STG.E desc[UR60][R16.64], R27 ;  /* 0x0000001b10007986 */ /* 0x000fe2000c10193c */
[----:B------:R-:W-:Y:S05]  /*16730*/  EXIT ;  /* 0x000000000000794d */ /* 0x000fea0003800000 */
.L_x_8822:
[----:B------:R-:W-:Y:S04]  /*16740*/  STG.E desc[UR60][R10.64], R24 ;  /* 0x000000180a007986 */ /* 0x000fe8000c10193c */
[----:B------:R-:W-:Y:S04]  /*16750*/  STG.E desc[UR60][R12.64], R25 ;  /* 0x000000190c007986 */ /* 0x000fe8000c10193c */
[----:B------:R-:W-:Y:S04]  /*16760*/  STG.E desc[UR60][R14.64], R26 ;  /* 0x0000001a0e007986 */ /* 0x000fe8000c10193c */
[----:B------:R-:W-:Y:S01]  /*16770*/  STG.E desc[UR60][R20.64], R27 ;  /* 0x0000001b14007986 */ /* 0x000fe2000c10193c */
[----:B------:R-:W-:Y:S05]  /*16780*/  EXIT ;  /* 0x000000000000794d */ /* 0x000fea0003800000 */
.L_x_8791:
        /* <DEDUP_REMOVED lines=23> */
[----:B--2---:R-:W-:Y:S01]  /*16900*/  IADD3 R24, R24, R3, RZ ;  /* 0x0000000318187210 */ /* 0x004fe20007ffe0ff */
[----:B---3--:R-:W-:Y:S01]  /*16910*/  IMAD.IADD R25, R25, 0x1, R0 ;  /* 0x0000000119197824 */ /* 0x008fe200078e0200 */
[----:B----4-:R-:W-:-:S02]  /*16920*/  IADD3 R26, R26, R5, RZ ;  /* 0x000000051a1a7210 */ /* 0x010fc40007ffe0ff */
[----:B-----5:R-:W-:-:S07]  /*16930*/  IADD3 R27, R27, R2, RZ ;  /* 0x000000021b1b7210 */ /* 0x020fce0007ffe0ff */
.L_x_8828:
        /* <DEDUP_REMOVED lines=21> */
.L_x_8830:
        /* <DEDUP_REMOVED lines=22> */
.L_x_8831:
        /* <DEDUP_REMOVED lines=22> */
.L_x_8832:
        /* <DEDUP_REMOVED lines=22> */
.L_x_8833:
[----:B------:R-:W-:Y:S02]  /*16eb0*/  ULDC.64 UR4, c[0x0][0x5f0] ;  /* 0x00017c0000047ab9 */ /* 0x000fe40000000a00 */
[----:B------:R-:W-:-:S05]  /*16ec0*/  IADD3 R16, P0, R16, UR4, RZ ;  /* 0x0000000410107c10 */ /* 0x000fca000ff1e0ff */
[----:B------:R-:W-:-:S05]  /*16ed0*/  IMAD.X R17, RZ, RZ, UR5, P0 ;  /* 0x00000005ff117e24 */ /* 0x000fca00080e06ff */
[----:B------:R-:W-:Y:S01]  /*16ee0*/  STG.E desc[UR60][R16.64], R27 ;  /* 0x0000001b10007986 */ /* 0x000fe2000c10193c */
[----:B------:R-:W-:Y:S05]  /*16ef0*/  EXIT ;  /* 0x000000000000794d */ /* 0x000fea0003800000 */
.L_x_8829:
[----:B------:R-:W-:Y:S04]  /*16f00*/  STG.E desc[UR60][R8.64], R24 ;  /* 0x0000001808007986 */ /* 0x000fe8000c10193c */
[----:B------:R-:W-:Y:S04]  /*16f10*/  STG.E desc[UR60][R8.64+0x4], R25 ;  /* 0x0000041908007986 */ /* 0x000fe8000c10193c */
[----:B------:R-:W-:Y:S04]  /*16f20*/  STG.E desc[UR60][R8.64+0x8], R26 ;  /* 0x0000081a08007986 */ /* 0x000fe8000c10193c */
[----:B------:R-:W-:Y:S01]  /*16f30*/  STG.E desc[UR60][R8.64+0xc], R27 ;  /* 0x00000c1b08007986 */ /* 0x000fe2000c10193c */
[----:B------:R-:W-:Y:S05]  /*16f40*/  EXIT ;  /* 0x000000000000794d */ /* 0x000fea0003800000 */
.L_x_8827:
        /* <DEDUP_REMOVED lines=8> */
[----:B--2---:R-:W-:-:S02]  /*16fd0*/  IADD3 R24, R24, R3, RZ ;  /* 0x0000000318187210 */ /* 0x004fc40007ffe0ff */
[----:B---3--:R-:W-:Y:S01]  /*16fe0*/  IADD3 R25, R25, R0, RZ ;  /* 0x0000000019197210 */ /* 0x008fe20007ffe0ff */
[----:B----4-:R-:W-:Y:S01]  /*16ff0*/  IMAD.IADD R26, R26, 0x1, R9 ;  /* 0x000000011a1a7824 */ /* 0x010fe200078e0209 */
[----:B-----5:R-:W-:-:S07]  /*17000*/  IADD3 R27, R27, R2, RZ ;  /* 0x000000021b1b7210 */ /* 0x020fce0007ffe0ff */
.L_x_8834:
        /* <DEDUP_REMOVED lines=21> */
.L_x_8836:
        /* <DEDUP_REMOVED lines=22> */
.L_x_8837:
        /* <DEDUP_REMOVED lines=22> */
.L_x_8838:
        /* <DEDUP_REMOVED lines=22> */
.L_x_8839:
[----:B------:R-:W-:Y:S02]  /*17580*/  ULDC.64 UR4, c[0x0][0x5f0] ;  /* 0x00017c0000047ab9 */ /* 0x000fe40000000a00 */
[----:B------:R-:W-:-:S04]  /*17590*/  IADD3 R16, P0, R16, UR4, RZ ;  /* 0x0000000410107c10 */ /* 0x000fc8000ff1e0ff */
[----:B------:R-:W-:-:S05]  /*175a0*/  IADD3.X R17, RZ, UR5, RZ, P0, !PT ;  /* 0x00000005ff117c10 */ /* 0x000fca00087fe4ff */
[----:B------:R-:W-:Y:S01]  /*175b0*/  STG.E desc[UR60][R16.64], R27 ;  /* 0x0000001b10007986 */ /* 0x000fe2000c10193c */
[----:B------:R-:W-:Y:S05]  /*175c0*/  EXIT ;  /* 0x000000000000794d */ /* 0x000fea0003800000 */
.L_x_8835:
[----:B------:R-:W-:Y:S04]  /*175d0*/  STG.E desc[UR60][R4.64], R24 ;  /* 0x0000001804007986 */ /* 0x000fe8000c10193c */
[----:B------:R-:W-:Y:S04]  /*175e0*/  STG.E desc[UR60][R6.64], R25 ;  /* 0x0000001906007986 */ /* 0x000fe8000c10193c */
[----:B------:R-:W-:Y:S04]  /*175f0*/  STG.E desc[UR60][R10.64], R26 ;  /* 0x0000001a0a007986 */ /* 0x000fe8000c10193c */
[----:B------:R-:W-:Y:S01]  /*17600*/  STG.E desc[UR60][R12.64], R27 ;  /* 0x0000001b0c007986 */ /* 0x000fe2000c10193c */
[----:B------:R-:W-:Y:S05]  /*17610*/  EXIT ;  /* 0x000000000000794d */ /* 0x000fea0003800000 */
.L_x_8840:
        /* <DEDUP_REMOVED lines=14> */
.L_x_9889:


//--------------------- .text._ZN2at6native13reduce_kernelILi512ELi1ENS0_8ReduceOpIaNS0_14func_wrapper_tIaZNS0_11sum_functorIaaaEclERNS_14TensorIteratorEEUlaaE_EEjaLi4ELi4EEEEEvT1_ --------------------------
	.section	.text._ZN2at6native13reduce_kernelILi512ELi1ENS0_8ReduceOpIaNS0_14func_wrapper_tIaZNS0_11sum_functorIaaaEclERNS_14TensorIteratorEEUlaaE_EEjaLi4ELi4EEEEEvT1_,"ax",@progbits
	.align	128
        .global         _ZN2at6native13reduce_kernelILi512ELi1ENS0_8ReduceOpIaNS0_14func_wrapper_tIaZNS0_11sum_functorIaaaEclERNS_14TensorIteratorEEUlaaE_EEjaLi4ELi4EEEEEvT1_
        .type           _ZN2at6native13reduce_kernelILi512ELi1ENS0_8ReduceOpIaNS0_14func_wrapper_tIaZNS0_11sum_functorIaaaEclERNS_14TensorIteratorEEUlaaE_EEjaLi4ELi4EEEEEvT1_,@function
        .size           _ZN2at6native13reduce_kernelILi512ELi1ENS0_8ReduceOpIaNS0_14func_wrapper_tIaZNS0_11sum_functorIaaaEclERNS_14TensorIteratorEEUlaaE_EEjaLi4ELi4EEEEEvT1_,(.L_x_9890 - _ZN2at6native13reduce_kernelILi512ELi1ENS0_8ReduceOpIaNS0_14func_wrapper_tIaZNS0_11sum_functorIaaaEclERNS_14TensorIteratorEEUlaaE_EEjaLi4ELi4EEEEEvT1_)
        .other          _ZN2at6native13reduce_kernelILi512ELi1ENS0_8ReduceOpIaNS0_14func_wrapper_tIaZNS0_11sum_functorIaaaEclERNS_14TensorIteratorEEUlaaE_EEjaLi4ELi4EEEEEvT1_,@"STO_CUDA_ENTRY STV_DEFAULT"
_ZN2at6native13reduce_kernelILi512ELi1ENS0_8ReduceOpIaNS0_14func_wrapper_tIaZNS0_11sum_functorIaaaEclERNS_14TensorIteratorEEUlaaE_EEjaLi4ELi4EEEEEvT1_:
.text._ZN2at6native13reduce_kernelILi512ELi1ENS0_8ReduceOpIaNS0_14func_wrapper_tIaZNS0_11sum_functorIaaaEclERNS_14TensorIteratorEEUlaaE_EEjaLi4ELi4EEEEEvT1_:
        /* <DEDUP_REMOVED lines=286> */
.L_x_8841:
        /* <DEDUP_REMOVED lines=49> */
.L_x_8850:
[----:B------:R-:W-:Y:S05]  /*14f0*/  BSYNC B3 ;  /* 0x0000000000037941 */ /* 0x000fea0003800000 */
.L_x_8849:
[----:B------:R-:W-:-:S04]  /*1500*/  PRMT R2, R2, 0x9910, RZ ;  /* 0x0000991002027816 */ /* 0x000fc800000000ff */
[----:B------:R-:W-:-:S13]  /*1510*/  ISETP.NE.AND P0, PT, R2, RZ, PT ;  /* 0x000000ff0200720c */ /* 0x000fda0003f05270 */
[----:B------:R-:W-:Y:S05]  /*1520*/  @!P0 BRA `(.L_x_8848) ;  /* 0x00000000001c8947 */ /* 0x000fea0003800000 */
[----:B------:R-:W-:Y:S01]  /*1530*/  IADD3 R2, P0, P1, R12, R7, R20 ;  /* 0x000000070c027210 */ /* 0x000fe2000791e014 */
[----:B------:R-:W-:-:S03]  /*1540*/  ULDC UR4, c[0x0][0x5e4] ;  /* 0x0001790000047ab9 */ /* 0x000fc60000000800 */
[----:B------:R-:W-:Y:S02]  /*1550*/  IADD3 R2, P2, R2, R6, RZ ;  /* 0x0000000602027210 */ /* 0x000fe40007f5e0ff */
[----:B------:R-:W-:-:S04]  /*1560*/  IADD3.X R3, R17, R8, RZ, P0, P1 ;  /* 0x0000000811037210 */ /* 0x000fc800007e24ff */
[----:B------:R-:W-:-:S06]  /*1570*/  IADD3.X R3, R3, UR4, RZ, P2, !PT ;  /* 0x0000000403037c10 */ /* 0x000fcc00097fe4ff */
[----:B------:R-:W2:Y:S02]  /*1580*/  LDG.E.U8 R3, desc[UR36][R2.64] ;  /* 0x0000002402037981 */ /* 0x000ea4000c1e1100 */
[----:B--2---:R-:W-:-:S07]  /*1590*/  IMAD.IADD R4, R4, 0x1, R3 ;  /* 0x0000000104047824 */ /* 0x004fce00078e0203 */
.L_x_8848:
[----:B------:R-:W-:Y:S05]  /*15a0*/  BSYNC B2 ;  /* 0x0000000000027941 */ /* 0x000fea0003800000 */
.L_x_8847:
[----:B------:R-:W-:Y:S02]  /*15b0*/  IADD3 R7, P0, P1, R7, 0x4, R12 ;  /* 0x0000000407077810 */ /* 0x000fe4000791e00c */
[----:B------:R-:W-:Y:S02]  /*15c0*/  IADD3 R5, R13, -0x4, R10 ;  /* 0xfffffffc0d057810 */ /* 0x000fe40007ffe00a */
[----:B------:R-:W-:-:S09]  /*15d0*/  IADD3.X R8, R8, RZ, R17, P0, P1 ;  /* 0x000000ff08087210 */ /* 0x000fd200007e2411 */
.L_x_8846:
[----:B------:R-:W-:Y:S05]  /*15e0*/  BSYNC B1 ;  /* 0x0000000000017941 */ /* 0x000fea0003800000 */
.L_x_8845:
        /* <DEDUP_REMOVED lines=9> */
[C---:B------:R-:W-:Y:S02]  /*1680*/  PRMT R7, R11.reuse, 0x7610, R7 ;  /* 0x000076100b077816 */ /* 0x040fe40000000007 */
[----:B------:R-:W-:Y:S01]  /*1690*/  PRMT R10, R11, 0x7610, R10 ;  /* 0x000076100b0a7816 */ /* 0x000fe2000000000a */
[----:B------:R-:W-:Y:S06]  /*16a0*/  @P0 BRA `(.L_x_8852) ;  /* 0x0000000000440947 */ /* 0x000fec0003800000 */
[C---:B------:R-:W-:Y:S02]  /*16b0*/  PRMT R7, R6.reuse, 0x7610, R7 ;  /* 0x0000761006077816 */ /* 0x040fe40000000007 */
[----:B------:R-:W-:-:S07]  /*16c0*/  PRMT R10, R6, 0x7610, R10 ;  /* 0x00007610060a7816 */ /* 0x000fce000000000a */
.L_x_8853:
        /* <DEDUP_REMOVED lines=8> */
[C---:B------:R-:W-:Y:S01]  /*1750*/  PRMT R17, R12.reuse, 0x7771, RZ ;  /* 0x000077710c117816 */ /* 0x040fe200000000ff */
[----:B------:R-:W-:Y:S01]  /*1760*/  IMAD.IADD R4, R11, 0x1, R4 ;  /* 0x000000010b047824 */ /* 0x000fe200078e0204 */
[----:B------:R-:W-:Y:S01]  /*1770*/  PRMT R19, R12, 0x7773, RZ ;  /* 0x000077730c137816 */ /* 0x000fe200000000ff */
[----:B------:R-:W-:Y:S01]  /*1780*/  IMAD.IADD R7, R8, 0x1, R7 ;  /* 0x0000000108077824 */ /* 0x000fe200078e0207 */
[----:B------:R-:W-:-:S02]  /*1790*/  IADD3 R10, R17, R10, RZ ;  /* 0x0000000a110a7210 */ /* 0x000fc40007ffe0ff */
[----:B------:R-:W-:Y:S01]  /*17a0*/  IADD3 R6, R19, R6, RZ ;  /* 0x0000000613067210 */ /* 0x000fe20007ffe0ff */
[----:B------:R-:W-:Y:S06]  /*17b0*/  @!P0 BRA `(.L_x_8853) ;  /* 0xfffffffc00c48947 */ /* 0x000fec000383ffff */
.L_x_8852:
[----:B------:R-:W-:Y:S05]  /*17c0*/  BSYNC B1 ;  /* 0x0000000000017941 */ /* 0x000fea0003800000 */
.L_x_8851:
        /* <DEDUP_REMOVED lines=8> */
.L_x_8855:
[----:B------:R-:W-:Y:S05]  /*1850*/  BSYNC B1 ;  /* 0x0000000000017941 */ /* 0x000fea0003800000 */
.L_x_8854:
        /* <DEDUP_REMOVED lines=9> */
[----:B------:R-:W-:-:S06]  /*18f0*/  LEA.HI.X.SX32 R3, R11, R3, 0x1, P0 ;  /* 0x000000030b037211 */ /* 0x000fcc00000f0eff */
[----:B------:R-:W2:Y:S02]  /*1900*/  LDG.E.U8 R3, desc[UR36][R2.64] ;  /* 0x0000002402037981 */ /* 0x000ea4000c1e1100 */
[----:B--2---:R-:W-:-:S07]  /*1910*/  IMAD.IADD R4, R4, 0x1, R3 ;  /* 0x0000000104047824 */ /* 0x004fce00078e0203 */
.L_x_8857:
[----:B------:R-:W-:Y:S05]  /*1920*/  BSYNC B1 ;  /* 0x0000000000017941 */ /* 0x000fea0003800000 */
.L_x_8856:
[----:B------:R-:W-:-:S04]  /*1930*/  IADD3 R7, R7, R10, R4 ;  /* 0x0000000a07077210 */ /* 0x000fc80007ffe004 */
[----:B------:R-:W-:-:S04]  /*1940*/  IADD3 R7, R7, R6, RZ ;  /* 0x0000000607077210 */ /* 0x000fc80007ffe0ff */
[----:B------:R-:W-:Y:S01]  /*1950*/  PRMT R16, R7, 0x7610, R16 ;  /* 0x0000761007107816 */ /* 0x000fe20000000010 */
[----:B------:R-:W-:Y:S06]  /*1960*/  BRA `(.L_x_8843) ;  /* 0x0000009400c07947 */ /* 0x000fec0003800000 */
.L_x_8844:
        /* <DEDUP_REMOVED lines=8> */
[----:B------:R-:W-:Y:S01]  /*19f0*/  MOV R4, UR4 ;  /* 0x0000000400047c02 */ /* 0x000fe20008000f00 */
        /* <DEDUP_REMOVED lines=15> */
.L_x_8867:
        /* <DEDUP_REMOVED lines=51> */
[----:B--2---:R-:W-:Y:S09]  /*1e20*/  @!P0 BRA `(.L_x_8863) ;  /* 0x0000000c00cc8947 */ /* 0x004ff20003800000 */
[----:B------:R-:W-:Y:S01]  /*1e30*/  MOV R10, RZ ;  /* 0x000000ff000a7202 */ /* 0x000fe20000000f00 */
[----:B------:R-:W-:Y:S01]  /*1e40*/  IMAD.MOV.U32 R11, RZ, RZ, R5 ;  /* 0x000000ffff0b7224 */ /* 0x000fe200078e0005 */
[----:B0-----:R-:W-:-:S03]  /*1e50*/  ISETP.NE.AND P1, PT, R16, 0x2, PT ;  /* 0x000000021000780c */ /* 0x001fc60003f25270 */
        /* <DEDUP_REMOVED lines=240> */
.L_x_8863:
[----:B------:R-:W-:Y:S02]  /*2d60*/  ULDC UR38, c[0x0][0x220] ;  /* 0x0000880000267ab9 */ /* 0x000fe40000000800 */
[----:B------:R-:W-:Y:S01]  /*2d70*/  IMAD.U32 R6, RZ, RZ, UR38 ;  /* 0x00000026ff067e24 */ /* 0x000fe2000f8e00ff */
[----:B------:R-:W-:Y:S02]  /*2d80*/  ULDC.64 UR38, c[0x0][0x5e0] ;  /* 0x0001780000267ab9 */ /* 0x000fe40000000a00 */
[----:B------:R-:W-:-:S04]  /*2d90*/  IADD3 R22, P1, P2, R22, UR38, R7 ;  /* 0x0000002616167c10 */ /* 0x000fc8000fa3e007 */
[----:B------:R-:W-:-:S06]  /*2da0*/  IADD3.X R23, RZ, UR39, R8, P1, P2 ;  /* 0x00000027ff177c10 */ /* 0x000fcc0008fe4408 */
[----:B------:R1:W5:Y:S01]  /*2db0*/  LDG.E.U8 R23, desc[UR36][R22.64] ;  /* 0x0000002416177981 */ /* 0x000362000c1e1100 */
[----:B------:R-:W-:Y:S01]  /*2dc0*/  IADD3 R5, R5, R6, RZ ;  /* 0x0000000605057210 */ /* 0x000fe20007ffe0ff */
[----:B------:R-:W-:Y:S06]  /*2dd0*/  @!P0 BRA `(.L_x_8864) ;  /* 0x0000000c00cc8947 */ /* 0x000fec0003800000 */
[----:B------:R-:W-:Y:S01]  /*2de0*/  MOV R11, R5 ;  /* 0x00000005000b7202 */ /* 0x000fe20000000f00 */
[----:B------:R-:W-:Y:S01]  /*2df0*/  IMAD.MOV.U32 R10, RZ, RZ, RZ ;  /* 0x000000ffff0a7224 */ /* 0x000fe200078e00ff */
[----:B0-----:R-:W-:-:S03]  /*2e00*/  ISETP.NE.AND P1, PT, R16, 0x2, PT ;  /* 0x000000021000780c */ /* 0x001fc60003f25270 */
[----:B------:R-:W-:-:S05]  /*2e10*/  IMAD.HI.U32 R10, R5, UR31, R10 ;  /* 0x0000001f050a7c27 */ /* 0x000fca000f8e000a */
[----:B------:R-:W-:Y:S01]  /*2e20*/  SHF.R.U32.HI R11, RZ, UR34, R10 ;  /* 0x00000022ff0b7c19 */ /* 0x000fe2000801160a */
[----:B------:R-:W-:-:S03]  /*2e30*/  IMAD.MOV.U32 R10, RZ, RZ, RZ ;  /* 0x000000ffff0a7224 */ /* 0x000fc600078e00ff */
[C---:B------:R-:W-:Y:S01]  /*2e40*/  IADD3 R12, -R11.reuse, RZ, RZ ;  /* 0x000000ff0b0c7210 */ /* 0x040fe20007ffe1ff */
        /* <DEDUP_REMOVED lines=226> */
[----:B-1----:R-:W1:Y:S08]  /*3c70*/  @P1 LDC R22, c[0x0][0x380] ;  /* 0x0000e000ff161b82 */ /* 0x002e700000000800 */
        /* <DEDUP_REMOVED lines=9> */
.L_x_8864:
[----:B------:R-:W-:-:S04]  /*3d10*/  IADD3 R10, P1, P2, R18, UR38, R7 ;  /* 0x00000026120a7c10 */ /* 0x000fc8000fa3e007 */
[----:B------:R-:W-:-:S05]  /*3d20*/  IADD3.X R11, RZ, UR39, R8, P1, P2 ;  /* 0x00000027ff0b7c10 */ /* 0x000fca0008fe4408 */
[----:B-1----:R1:W5:Y:S01]  /*3d30*/  LDG.E.U8 R22, desc[UR36][R10.64] ;  /* 0x000000240a167981 */ /* 0x002362000c1e1100 */
        /* <DEDUP_REMOVED lines=248> */
.L_x_8865:
[----:B------:R-:W-:-:S04]  /*4cc0*/  IADD3 R24, P1, P2, R24, UR38, R7 ;  /* 0x0000002618187c10 */ /* 0x000fc8000fa3e007 */
[----:B------:R-:W-:-:S05]  /*4cd0*/  IADD3.X R25, RZ, UR39, R8, P1, P2 ;  /* 0x00000027ff197c10 */ /* 0x000fca0008fe4408 */
[----:B------:R2:W5:Y:S01]  /*4ce0*/  LDG.E.U8 R21, desc[UR36][R24.64] ;  /* 0x0000002418157981 */ /* 0x000562000c1e1100 */
[----:B------:R-:W-:Y:S01]  /*4cf0*/  IADD3 R5, R5, R6, RZ ;  /* 0x0000000605057210 */ /* 0x000fe20007ffe0ff */
        /* <DEDUP_REMOVED lines=235> */
[----:B--2---:R-:W1:Y:S08]  /*5bb0*/  @P1 LDC R24, c[0x0][0x380] ;  /* 0x0000e000ff181b82 */ /* 0x004e700000000800 */
        /* <DEDUP_REMOVED lines=9> */
.L_x_8866:
[----:B------:R-:W-:Y:S01]  /*5c50*/  IADD3 R18, P1, P2, R18, UR38, R7 ;  /* 0x0000002612127c10 */ /* 0x000fe2000fa3e007 */
[----:B------:R-:W-:-:S03]  /*5c60*/  ULDC UR4, c[0x0][0x218] ;  /* 0x0000860000047ab9 */ /* 0x000fc60000000800 */
[----:B------:R-:W-:-:S06]  /*5c70*/  IADD3.X R19, RZ, UR39, R8, P1, P2 ;  /* 0x00000027ff137c10 */ /* 0x000fcc0008fe4408 */
[----:B------:R-:W3:Y:S01]  /*5c80*/  LDG.E.U8 R19, desc[UR36][R18.64] ;  /* 0x0000002412137981 */ /* 0x000ee2000c1e1100 */
[----:B------:R-:W-:Y:S01]  /*5c90*/  IADD3 R5, R5, R6, RZ ;  /* 0x0000000605057210 */ /* 0x000fe20007ffe0ff */
[----:B-1----:R-:W-:Y:S01]  /*5ca0*/  IMAD.U32 R10, RZ, RZ, UR4 ;  /* 0x00000004ff0a7e24 */ /* 0x002fe2000f8e00ff */
[----:B-----5:R-:W-:Y:S01]  /*5cb0*/  IADD3 R0, R23, R0, RZ ;  /* 0x0000000017007210 */ /* 0x020fe20007ffe0ff */
[----:B------:R-:W-:Y:S01]  /*5cc0*/  IMAD.IADD R3, R22, 0x1, R3 ;  /* 0x0000000116037824 */ /* 0x000fe200078e0203 */
[----:B------:R-:W-:Y:S01]  /*5cd0*/  IADD3 R2, R21, R2, RZ ;  /* 0x0000000215027210 */ /* 0x000fe20007ffe0ff */
[----:B------:R-:W-:-:S05]  /*5ce0*/  IMAD R11, R6, 0x3, R5 ;  /* 0x00000003060b7824 */ /* 0x000fca00078e0205 */
[----:B------:R-:W-:Y:S01]  /*5cf0*/  ISETP.GE.U32.AND P1, PT, R11, R10, PT ;  /* 0x0000000a0b00720c */ /* 0x000fe20003f26070 */
[----:B---3--:R-:W-:-:S12]  /*5d00*/  IMAD.IADD R4, R19, 0x1, R4 ;  /* 0x0000000113047824 */ /* 0x008fd800078e0204 */
[----:B------:R-:W-:Y:S05]  /*5d10*/  @!P1 BRA `(.L_x_8867) ;  /* 0xffffffbc00749947 */ /* 0x000fea000383ffff */
[----:B------:R-:W-:Y:S05]  /*5d20*/  BSYNC B2 ;  /* 0x0000000000027941 */ /* 0x000fea0003800000 */
.L_x_8862:
[----:B------:R-:W-:-:S07]  /*5d30*/  PRMT R18, R19, 0x7610, R18 ;  /* 0x0000761013127816 */ /* 0x000fce0000000012 */
.L_x_8861:
[----:B------:R-:W-:Y:S05]  /*5d40*/  BSYNC B1 ;  /* 0x0000000000017941 */ /* 0x000fea0003800000 */
.L_x_8860:
        /* <DEDUP_REMOVED lines=254> */
[----:B--2---:R-:W-:-:S05]  /*6d30*/  IMAD.HI.U32 R24, R13, UR7, R12 ;  /* 0x000000070d187c27 */ /* 0x004fca000f8e000c */
        /* <DEDUP_REMOVED lines=25> */
.L_x_8870:
[----:B0-----:R-:W0:Y:S02]  /*6ed0*/  LDC.64 R16, c[0x0][0x5e0] ;  /* 0x00017800ff107b82 */ /* 0x001e240000000a00 */
[----:B0-----:R-:W-:-:S04]  /*6ee0*/  IADD3 R12, P2, P3, R19, R16, R7 ;  /* 0x00000010130c7210 */ /* 0x001fc80007b5e007 */
[----:B------:R-:W-:-:S05]  /*6ef0*/  IADD3.X R13, RZ, R17, R8, P2, P3 ;  /* 0x00000011ff0d7210 */ /* 0x000fca00017e6408 */
[----:B------:R1:W5:Y:S01]  /*6f00*/  LDG.E.U8 R23, desc[UR36][R12.64] ;  /* 0x000000240c177981 */ /* 0x000362000c1e1100 */
[----:B--2---:R-:W-:-:S04]  /*6f10*/  IADD3 R25, R5, R6, RZ ;  /* 0x0000000605197210 */ /* 0x004fc80007ffe0ff */
[----:B------:R-:W-:-:S13]  /*6f20*/  ISETP.GE.U32.AND P2, PT, R25, R10, PT ;  /* 0x0000000a1900720c */ /* 0x000fda0003f46070 */
[----:B-1----:R-:W-:Y:S05]  /*6f30*/  @P2 BRA `(.L_x_8869) ;  /* 0x0000003400142947 */ /* 0x002fea0003800000 */
        /* <DEDUP_REMOVED lines=262> */
[----:B------:R-:W-:-:S03]  /*7fa0*/  @P2 MOV R26, RZ ;  /* 0x000000ff001a2202 */ /* 0x000fc60000000f00 */
[----:B------:R-:W-:-:S04]  /*7fb0*/  IMAD.MOV R28, RZ, RZ, -R27 ;  /* 0x000000ffff1c7224 */ /* 0x000fc800078e0a1b */
[----:B------:R-:W1:Y:S01]  /*7fc0*/  @P2 LDC R22, c[0x0][0x3e4] ;  /* 0x0000f900ff162b82 */ /* 0x000e620000000800 */
[----:B------:R-:W-:Y:S01]  /*7fd0*/  IMAD R28, R28, UR4, R29 ;  /* 0x000000041c1c7c24 */ /* 0x000fe2000f8e021d */
[----:B------:R-:W-:-:S03]  /*7fe0*/  ULDC UR4, c[0x0][0x3e0] ;  /* 0x0000f80000047ab9 */ /* 0x000fc60000000800 */
[----:B------:R-:W-:Y:S02]  /*7ff0*/  IMAD R19, R28, UR4, R19 ;  /* 0x000000041c137c24 */ /* 0x000fe4000f8e0213 */
[----:B0-----:R-:W-:Y:S02]  /*8000*/  @P2 IMAD.HI.U32 R13, R27, R13, R26 ;  /* 0x0000000d1b0d2227 */ /* 0x001fe400078e001a */
[----:B------:R-:W0:Y:S03]  /*8010*/  @P2 LDC R26, c[0x0][0x380] ;  /* 0x0000e000ff1a2b82 */ /* 0x000e260000000800 */
[----:B0-----:R-:W-:-:S05]  /*8020*/  @P2 SHF.R.U32.HI R13, RZ, R26, R13 ;  /* 0x0000001aff0d2219 */ /* 0x001fca000001160d */
[----:B------:R-:W-:-:S04]  /*8030*/  @P2 IMAD.MOV R13, RZ, RZ, -R13 ;  /* 0x000000ffff0d2224 */ /* 0x000fc800078e0a0d */
[----:B------:R-:W-:-:S04]  /*8040*/  @P2 IMAD R12, R12, R13, R27 ;  /* 0x0000000d0c0c2224 */ /* 0x000fc800078e021b */
[----:B-1----:R-:W-:-:S07]  /*8050*/  @P2 IMAD R19, R12, R22, R19 ;  /* 0x000000160c132224 */ /* 0x002fce00078e0213 */
.L_x_8871:
        /* <DEDUP_REMOVED lines=276> */
[----:B-1----:R-:W-:-:S05]  /*91a0*/  @P2 SHF.R.U32.HI R13, RZ, R21, R13 ;  /* 0x00000015ff0d2219 */ /* 0x002fca000001160d */
[----:B------:R-:W-:-:S04]  /*91b0*/  @P2 IMAD.MOV R13, RZ, RZ, -R13 ;  /* 0x000000ffff0d2224 */ /* 0x000fc800078e0a0d */
[----:B------:R-:W-:-:S04]  /*91c0*/  @P2 IMAD R12, R12, R13, R27 ;  /* 0x0000000d0c0c2224 */ /* 0x000fc800078e021b */
[----:B0-----:R-:W-:-:S07]  /*91d0*/  @P2 IMAD R19, R12, R26, R19 ;  /* 0x0000001a0c132224 */ /* 0x001fce00078e0213 */
.L_x_8872:
        /* <DEDUP_REMOVED lines=274> */
[----:B------:R-:W-:Y:S01]  /*a300*/  ULDC UR4, c[0x0][0x3e0] ;  /* 0x0000f80000047ab9 */ /* 0x000fe20000000800 */
[----:B-1----:R-:W-:Y:S02]  /*a310*/  @P1 SHF.R.U32.HI R12, RZ, R25, R12 ;  /* 0x00000019ff0c1219 */ /* 0x002fe4000001160c */
[----:B------:R-:W-:-:S03]  /*a320*/  IMAD R24, R13, UR4, R24 ;  /* 0x000000040d187c24 */ /* 0x000fc6000f8e0218 */
[----:B------:R-:W-:-:S04]  /*a330*/  @P1 IMAD.MOV R19, RZ, RZ, -R12 ;  /* 0x000000ffff131224 */ /* 0x000fc800078e0a0c */
[----:B------:R-:W-:-:S04]  /*a340*/  @P1 IMAD R18, R18, R19, R27 ;  /* 0x0000001312121224 */ /* 0x000fc800078e021b */
[----:B--2---:R-:W-:-:S07]  /*a350*/  @P1 IMAD R24, R18, R11, R24 ;  /* 0x0000000b12181224 */ /* 0x004fce00078e0218 */
.L_x_8873:
[----:B------:R-:W-:-:S04]  /*a360*/  IADD3 R16, P1, P2, R24, R16, R7 ;  /* 0x0000001018107210 */ /* 0x000fc80007a3e007 */
[----:B------:R-:W-:-:S05]  /*a370*/  IADD3.X R17, RZ, R17, R8, P1, P2 ;  /* 0x00000011ff117210 */ /* 0x000fca0000fe4408 */
[----:B------:R1:W5:Y:S04]  /*a380*/  LDG.E.U8 R18, desc[UR36][R16.64] ;  /* 0x0000002410127981 */ /* 0x000368000c1e1100 */
.L_x_8869:
[----:B------:R-:W-:Y:S05]  /*a390*/  BSYNC B1 ;  /* 0x0000000000017941 */ /* 0x000fea0003800000 */
.L_x_8868:
[----:B------:R-:W-:Y:S04]  /*a3a0*/  BSSY B1, `(.L_x_8874) ;  /* 0x0000010000017945 */ /* 0x000fe80003800000 */
[----:B------:R-:W-:Y:S05]  /*a3b0*/  @P0 BRA `(.L_x_8875) ;  /* 0x0000000000380947 */ /* 0x000fea0003800000 */
[----:B------:R-:W-:Y:S01]  /*a3c0*/  IADD3 R5, R5, R6, RZ ;  /* 0x0000000605057210 */ /* 0x000fe20007ffe0ff */
[----:B-----5:R-:W-:-:S03]  /*a3d0*/  IMAD.IADD R0, R0, 0x1, R23 ;  /* 0x0000000100007824 */ /* 0x020fc600078e0217 */
[----:B------:R-:W-:-:S13]  /*a3e0*/  ISETP.GE.U32.AND P0, PT, R5, R10, PT ;  /* 0x0000000a0500720c */ /* 0x000fda0003f06070 */
[----:B------:R-:W-:Y:S05]  /*a3f0*/  @P0 BRA `(.L_x_8875) ;  /* 0x0000000000280947 */ /* 0x000fea0003800000 */
[----:B------:R-:W-:Y:S02]  /*a400*/  IADD3 R5, R5, R6, RZ ;  /* 0x0000000605057210 */ /* 0x000fe40007ffe0ff */
[----:B------:R-:W-:Y:S02]  /*a410*/  IADD3 R3, R3, R22, RZ ;  /* 0x0000001603037210 */ /* 0x000fe40007ffe0ff */
[----:B------:R-:W-:-:S13]  /*a420*/  ISETP.GE.U32.AND P0, PT, R5, R10, PT ;  /* 0x0000000a0500720c */ /* 0x000fda0003f06070 */
[----:B------:R-:W-:Y:S02]  /*a430*/  @!P0 IMAD.IADD R5, R5, 0x1, R6 ;  /* 0x0000000105058824 */ /* 0x000fe400078e0206 */
[----:B------:R-:W-:-:S03]  /*a440*/  @!P0 IMAD.IADD R21, R2, 0x1, R21 ;  /* 0x0000000102158824 */ /* 0x000fc600078e0215 */
[----:B------:R-:W-:Y:S02]  /*a450*/  @!P0 ISETP.GE.U32.AND P1, PT, R5, R10, PT ;  /* 0x0000000a0500820c */ /* 0x000fe40003f26070 */
[----:B------:R-:W-:Y:S02]  /*a460*/  @!P0 PRMT R2, R21, 0x7610, R2 ;  /* 0x0000761015028816 */ /* 0x000fe40000000002 */
[----:B------:R-:W-:-:S04]  /*a470*/  @!P0 SEL R5, R18, RZ, !P1 ;  /* 0x000000ff12058207 */ /* 0x000fc80004800000 */
[----:B------:R-:W-:-:S04]  /*a480*/  @!P0 IADD3 R5, R4, R5, RZ ;  /* 0x0000000504058210 */ /* 0x000fc80007ffe0ff */
[----:B------:R-:W-:-:S07]  /*a490*/  @!P0 PRMT R4, R5, 0x7610, R4 ;  /* 0x0000761005048816 */ /* 0x000fce0000000004 */
.L_x_8875:
[----:B------:R-:W-:Y:S05]  /*a4a0*/  BSYNC B1 ;  /* 0x0000000000017941 */ /* 0x000fea0003800000 */
.L_x_8874:
[----:B------:R-:W-:-:S05]  /*a4b0*/  IADD3 R3, R2, R3, R0 ;  /* 0x0000000302037210 */ /* 0x000fca0007ffe000 */
[----:B------:R-:W-:-:S05]  /*a4c0*/  IMAD.IADD R3, R3, 0x1, R4 ;  /* 0x0000000103037824 */ /* 0x000fca00078e0204 */
[----:B01----:R-:W-:Y:S01]  /*a4d0*/  PRMT R16, R3, 0x7610, R16 ;  /* 0x0000761003107816 */ /* 0x003fe20000000010 */
[----:B------:R-:W-:Y:S06]  /*a4e0*/  BRA `(.L_x_8843) ;  /* 0x0000000800e07947 */ /* 0x000fec0003800000 */
.L_x_8859:
        /* <DEDUP_REMOVED lines=10> */
.L_x_8879:
[-C--:B------:R-:W-:Y:S01]  /*a590*/  IADD3 R3, R6, R5.reuse, RZ ;  /* 0x0000000506037210 */ /* 0x080fe20007ffe0ff */
[----:B------:R-:W-:Y:S01]  /*a5a0*/  IMAD R2, R22, R5, RZ ;  /* 0x0000000516027224 */ /* 0x000fe200078e02ff */
[----:B------:R-:W-:-:S03]  /*a5b0*/  ULDC.64 UR4, c[0x0][0x5e0] ;  /* 0x0001780000047ab9 */ /* 0x000fc60000000a00 */
[C---:B------:R-:W-:Y:S01]  /*a5c0*/  IMAD.IADD R13, R3.reuse, 0x1, R6 ;  /* 0x00000001030d7824 */ /* 0x040fe200078e0206 */
[--C-:B------:R-:W-:Y:S01]  /*a5d0*/  IADD3 R2, P0, P1, R2, UR4, R7.reuse ;  /* 0x0000000402027c10 */ /* 0x100fe2000f91e007 */
[-C--:B------:R-:W-:Y:S02]  /*a5e0*/  IMAD R12, R3, R22.reuse, RZ ;  /* 0x00000016030c7224 */ /* 0x080fe400078e02ff */
[C---:B------:R-:W-:Y:S01]  /*a5f0*/  IMAD R16, R13.reuse, R22, RZ ;  /* 0x000000160d107224 */ /* 0x040fe200078e02ff */
[----:B------:R-:W-:Y:S02]  /*a600*/  IADD3 R5, R13, R6, RZ ;  /* 0x000000060d057210 */ /* 0x000fe40007ffe0ff */
[--C-:B------:R-:W-:Y:S02]  /*a610*/  IADD3 R12, P2, P3, R12, UR4, R7.reuse ;  /* 0x000000040c0c7c10 */ /* 0x100fe4000fb5e007 */
[----:B------:R-:W-:Y:S01]  /*a620*/  IADD3.X R3, RZ, UR5, R8, P0, P1 ;  /* 0x00000005ff037c10 */ /* 0x000fe200087e2408 */
[----:B------:R-:W-:Y:S01]  /*a630*/  IMAD R18, R5, R22, RZ ;  /* 0x0000001605127224 */ /* 0x000fe200078e02ff */
[----:B------:R-:W-:-:S02]  /*a640*/  IADD3 R16, P0, P1, R16, UR4, R7 ;  /* 0x0000000410107c10 */ /* 0x000fc4000f91e007 */
[--C-:B------:R-:W-:Y:S01]  /*a650*/  IADD3.X R13, RZ, UR5, R8.reuse, P2, P3 ;  /* 0x00000005ff0d7c10 */ /* 0x100fe200097e6408 */
[----:B------:R-:W2:Y:S01]  /*a660*/  LDG.E.U8 R2, desc[UR36][R2.64] ;  /* 0x0000002402027981 */ /* 0x000ea2000c1e1100 */
[----:B------:R-:W-:Y:S02]  /*a670*/  IADD3 R18, P2, P3, R18, UR4, R7 ;  /* 0x0000000412127c10 */ /* 0x000fe4000fb5e007 */
[--C-:B------:R-:W-:Y:S01]  /*a680*/  IADD3.X R17, RZ, UR5, R8.reuse, P0, P1 ;  /* 0x00000005ff117c10 */ /* 0x100fe200087e2408 */
[----:B------:R-:W3:Y:S01]  /*a690*/  LDG.E.U8 R12, desc[UR36][R12.64] ;  /* 0x000000240c0c7981 */ /* 0x000ee2000c1e1100 */
[----:B------:R-:W-:-:S04]  /*a6a0*/  IADD3.X R19, RZ, UR5, R8, P2, P3 ;  /* 0x00000005ff137c10 */ /* 0x000fc800097e6408 */
[----:B------:R-:W4:Y:S04]  /*a6b0*/  LDG.E.U8 R17, desc[UR36][R16.64] ;  /* 0x0000002410117981 */ /* 0x000f28000c1e1100 */
[----:B------:R-:W5:Y:S01]  /*a6c0*/  LDG.E.U8 R23, desc[UR36][R18.64] ;  /* 0x0000002412177981 */ /* 0x000f62000c1e1100 */
[----:B------:R-:W-:-:S04]  /*a6d0*/  IMAD.IADD R5, R5, 0x1, R6 ;  /* 0x0000000105057824 */ /* 0x000fc800078e0206 */
[----:B------:R-:W-:-:S05]  /*a6e0*/  IMAD R25, R6, 0x3, R5 ;  /* 0x0000000306197824 */ /* 0x000fca00078e0205 */
[----:B------:R-:W-:Y:S02]  /*a6f0*/  ISETP.GE.U32.AND P0, PT, R25, R10, PT ;  /* 0x0000000a1900720c */ /* 0x000fe40003f06070 */
[----:B--2---:R-:W-:Y:S01]  /*a700*/  IADD3 R21, R2, R21, RZ ;  /* 0x0000001502157210 */ /* 0x004fe20007ffe0ff */
[----:B---3--:R-:W-:Y:S01]  /*a710*/  IMAD.IADD R11, R12, 0x1, R11 ;  /* 0x000000010c0b7824 */ /* 0x008fe200078e020b */
[----:B----4-:R-:W-:Y:S01]  /*a720*/  IADD3 R0, R17, R0, RZ ;  /* 0x0000000011007210 */ /* 0x010fe20007ffe0ff */
[----:B-----5:R-:W-:-:S08]  /*a730*/  IMAD.IADD R4, R23, 0x1, R4 ;  /* 0x0000000117047824 */ /* 0x020fd000078e0204 */
[----:B------:R-:W-:Y:S05]  /*a740*/  @!P0 BRA `(.L_x_8879) ;  /* 0xfffffffc00908947 */ /* 0x000fea000383ffff */
[----:B------:R-:W-:Y:S05]  /*a750*/  BSYNC B2 ;  /* 0x0000000000027941 */ /* 0x000fea0003800000 */
.L_x_8878:
[----:B------:R-:W-:Y:S02]  /*a760*/  PRMT R19, R17, 0x7610, R19 ;  /* 0x0000761011137816 */ /* 0x000fe40000000013 */
[----:B------:R-:W-:Y:S02]  /*a770*/  PRMT R16, R2, 0x7610, R16 ;  /* 0x0000761002107816 */ /* 0x000fe40000000010 */
[----:B------:R-:W-:Y:S02]  /*a780*/  PRMT R18, R12, 0x7610, R18 ;  /* 0x000076100c127816 */ /* 0x000fe40000000012 */
[----:B------:R-:W-:-:S07]  /*a790*/  PRMT R17, R23, 0x7610, R17 ;  /* 0x0000761017117816 */ /* 0x000fce0000000011 */
.L_x_8877:
[----:B------:R-:W-:Y:S05]  /*a7a0*/  BSYNC B1 ;  /* 0x0000000000017941 */ /* 0x000fea0003800000 */
.L_x_8876:
        /* <DEDUP_REMOVED lines=8> */
[----:B------:R-:W-:-:S04]  /*a830*/  IADD3 R23, R5, R6, RZ ;  /* 0x0000000605177210 */ /* 0x000fc80007ffe0ff */
[----:B------:R-:W-:-:S13]  /*a840*/  ISETP.GE.U32.AND P1, PT, R23, R10, PT ;  /* 0x0000000a1700720c */ /* 0x000fda0003f26070 */
[----:B0-----:R-:W-:Y:S05]  /*a850*/  @P1 BRA `(.L_x_8881) ;  /* 0x0000000000441947 */ /* 0x001fea0003800000 */
[----:B------:R-:W-:-:S05]  /*a860*/  IMAD R12, R23, R22, RZ ;  /* 0x00000016170c7224 */ /* 0x000fca00078e02ff */
[----:B------:R-:W-:-:S04]  /*a870*/  IADD3 R12, P1, P2, R12, R2, R7 ;  /* 0x000000020c0c7210 */ /* 0x000fc80007a3e007 */
[----:B------:R-:W-:-:S05]  /*a880*/  IADD3.X R13, RZ, R3, R8, P1, P2 ;  /* 0x00000003ff0d7210 */ /* 0x000fca0000fe4408 */
[----:B------:R0:W5:Y:S01]  /*a890*/  LDG.E.U8 R18, desc[UR36][R12.64] ;  /* 0x000000240c127981 */ /* 0x000162000c1e1100 */
[----:B------:R-:W-:-:S05]  /*a8a0*/  IMAD.IADD R23, R23, 0x1, R6 ;  /* 0x0000000117177824 */ /* 0x000fca00078e0206 */
[----:B------:R-:W-:-:S13]  /*a8b0*/  ISETP.GE.U32.AND P1, PT, R23, R10, PT ;  /* 0x0000000a1700720c */ /* 0x000fda0003f26070 */
[----:B0-----:R-:W-:Y:S05]  /*a8c0*/  @P1 BRA `(.L_x_8881) ;  /* 0x0000000000281947 */ /* 0x001fea0003800000 */
[C---:B------:R-:W-:Y:S01]  /*a8d0*/  IADD3 R13, R23.reuse, R6, RZ ;  /* 0x00000006170d7210 */ /* 0x040fe20007ffe0ff */
[----:B------:R-:W-:-:S03]  /*a8e0*/  IMAD R12, R23, R22, RZ ;  /* 0x00000016170c7224 */ /* 0x000fc600078e02ff */
[----:B------:R-:W-:Y:S02]  /*a8f0*/  ISETP.GE.U32.AND P1, PT, R13, R10, PT ;  /* 0x0000000a0d00720c */ /* 0x000fe40003f26070 */
[----:B------:R-:W-:-:S11]  /*a900*/  IADD3 R12, P2, P3, R12, R2, R7 ;  /* 0x000000020c0c7210 */ /* 0x000fd60007b5e007 */
[----:B------:R-:W-:Y:S01]  /*a910*/  @!P1 IMAD R22, R13, R22, RZ ;  /* 0x000000160d169224 */ /* 0x000fe200078e02ff */
[----:B------:R-:W-:-:S04]  /*a920*/  IADD3.X R13, RZ, R3, R8, P2, P3 ;  /* 0x00000003ff0d7210 */ /* 0x000fc800017e6408 */
[----:B------:R-:W-:Y:S01]  /*a930*/  @!P1 IADD3 R2, P4, P5, R22, R2, R7 ;  /* 0x0000000216029210 */ /* 0x000fe20007d9e007 */
[----:B------:R0:W5:Y:S03]  /*a940*/  LDG.E.U8 R19, desc[UR36][R12.64] ;  /* 0x000000240c137981 */ /* 0x000166000c1e1100 */
[----:B------:R-:W-:-:S05]  /*a950*/  @!P1 IADD3.X R3, RZ, R3, R8, P4, P5 ;  /* 0x00000003ff039210 */ /* 0x000fca00027ea408 */
[----:B------:R0:W5:Y:S04]  /*a960*/  @!P1 LDG.E.U8 R17, desc[UR36][R2.64] ;  /* 0x0000002402119981 */ /* 0x000168000c1e1100 */
.L_x_8881:
[----:B------:R-:W-:Y:S05]  /*a970*/  BSYNC B1 ;  /* 0x0000000000017941 */ /* 0x000fea0003800000 */
.L_x_8880:
[----:B------:R-:W-:Y:S04]  /*a980*/  BSSY B1, `(.L_x_8882) ;  /* 0x0000011000017945 */ /* 0x000fe80003800000 */
[----:B------:R-:W-:Y:S05]  /*a990*/  @P0 BRA `(.L_x_8883) ;  /* 0x00000000003c0947 */ /* 0x000fea0003800000 */
[----:B0-----:R-:W-:Y:S01]  /*a9a0*/  IMAD.IADD R3, R5, 0x1, R6 ;  /* 0x0000000105037824 */ /* 0x001fe200078e0206 */
[----:B-----5:R-:W-:-:S04]  /*a9b0*/  IADD3 R16, R21, R16, RZ ;  /* 0x0000001015107210 */ /* 0x020fc80007ffe0ff */
[----:B------:R-:W-:Y:S02]  /*a9c0*/  ISETP.GE.U32.AND P0, PT, R3, R10, PT ;  /* 0x0000000a0300720c */ /* 0x000fe40003f06070 */
[----:B------:R-:W-:-:S11]  /*a9d0*/  PRMT R21, R16, 0x7610, R21 ;  /* 0x0000761010157816 */ /* 0x000fd60000000015 */
[----:B------:R-:W-:Y:S05]  /*a9e0*/  @P0 BRA `(.L_x_8883) ;  /* 0x0000000000280947 */ /* 0x000fea0003800000 */
[----:B------:R-:W-:Y:S02]  /*a9f0*/  IMAD.IADD R3, R3, 0x1, R6 ;  /* 0x0000000103037824 */ /* 0x000fe400078e0206 */
[----:B------:R-:W-:-:S03]  /*aa00*/  IMAD.IADD R11, R11, 0x1, R18 ;  /* 0x000000010b0b7824 */ /* 0x000fc600078e0212 */
[----:B------:R-:W-:-:S13]  /*aa10*/  ISETP.GE.U32.AND P0, PT, R3, R10, PT ;  /* 0x0000000a0300720c */ /* 0x000fda0003f06070 */
[----:B------:R-:W-:Y:S02]  /*aa20*/  @!P0 IADD3 R3, R3, R6, RZ ;  /* 0x0000000603038210 */ /* 0x000fe40007ffe0ff */
[----:B------:R-:W-:Y:S02]  /*aa30*/  @!P0 IADD3 R19, R0, R19, RZ ;  /* 0x0000001300138210 */ /* 0x000fe40007ffe0ff */
[----:B------:R-:W-:Y:S02]  /*aa40*/  @!P0 ISETP.GE.U32.AND P1, PT, R3, R10, PT ;  /* 0x0000000a0300820c */ /* 0x000fe40003f26070 */
[----:B------:R-:W-:Y:S02]  /*aa50*/  @!P0 PRMT R0, R19, 0x7610, R0 ;  /* 0x0000761013008816 */ /* 0x000fe40000000000 */
[----:B------:R-:W-:-:S05]  /*aa60*/  @!P0 SEL R17, R17, RZ, !P1 ;  /* 0x000000ff11118207 */ /* 0x000fca0004800000 */
[----:B------:R-:W-:-:S05]  /*aa70*/  @!P0 IMAD.IADD R17, R4, 0x1, R17 ;  /* 0x0000000104118824 */ /* 0x000fca00078e0211 */
[----:B------:R-:W-:-:S07]  /*aa80*/  @!P0 PRMT R4, R17, 0x7610, R4 ;  /* 0x0000761011048816 */ /* 0x000fce0000000004 */
.L_x_8883:
[----:B------:R-:W-:Y:S05]  /*aa90*/  BSYNC B1 ;  /* 0x0000000000017941 */ /* 0x000fea0003800000 */
.L_x_8882:
[----:B------:R-:W-:-:S04]  /*aaa0*/  IADD3 R11, R0, R11, R21 ;  /* 0x0000000b000b7210 */ /* 0x000fc80007ffe015 */
[----:B------:R-:W-:-:S04]  /*aab0*/  IADD3 R11, R11, R4, RZ ;  /* 0x000000040b0b7210 */ /* 0x000fc80007ffe0ff */
[----:B-----5:R-:W-:Y:S01]  /*aac0*/  PRMT R16, R11, 0x7610, R16 ;  /* 0x000076100b107816 */ /* 0x020fe20000000010 */
[----:B------:R-:W-:Y:S06]  /*aad0*/  BRA `(.L_x_8843) ;  /* 0x0000000400647947 */ /* 0x000fec0003800000 */
.L_x_8858:
[----:B------:R-:W0:Y:S01]  /*aae0*/  LDC R0, c[0x0][0x220] ;  /* 0x00008800ff007b82 */ /* 0x000e220000000800 */
[----:B------:R-:W-:Y:S01]  /*aaf0*/  ULDC.U8 UR4, c[0x0][0x211] ;  /* 0x0000844000047ab9 */ /* 0x000fe20000000000 */
[----:B------:R-:W-:Y:S01]  /*ab00*/  BSSY B1, `(.L_x_8884) ;  /* 0x0000028000017945 */ /* 0x000fe20003800000 */
[----:B------:R-:W-:Y:S01]  /*ab10*/  IMAD.U32 R6, RZ, RZ, UR4 ;  /* 0x00000004ff067e24 */ /* 0x000fe2000f8e00ff */
[----:B------:R-:W-:Y:S01]  /*ab20*/  MOV R11, UR4 ;  /* 0x00000004000b7c02 */ /* 0x000fe20008000f00 */
[----:B------:R-:W-:Y:S01]  /*ab30*/  IMAD.U32 R18, RZ, RZ, UR4 ;  /* 0x00000004ff127e24 */ /* 0x000fe2000f8e00ff */
[----:B------:R-:W-:Y:S01]  /*ab40*/  MOV R19, UR4 ;  /* 0x0000000400137c02 */ /* 0x000fe20008000f00 */
[----:B0-----:R-:W-:-:S05]  /*ab50*/  IMAD R3, R0, 0x3, R21 ;  /* 0x0000000300037824 */ /* 0x001fca00078e0215 */
[----:B------:R-:W-:-:S13]  /*ab60*/  ISETP.GE.U32.AND P0, PT, R3, R10, PT ;  /* 0x0000000a0300720c */ /* 0x000fda0003f06070 */
[----:B------:R-:W-:Y:S05]  /*ab70*/  @P0 BRA `(.L_x_8885) ;  /* 0x0000000000800947 */ /* 0x000fea0003800000 */
[----:B------:R-:W-:Y:S01]  /*ab80*/  BSSY B2, `(.L_x_8886) ;  /* 0x000001c000027945 */ /* 0x000fe20003800000 */
[C---:B------:R-:W-:Y:S02]  /*ab90*/  PRMT R11, R6.reuse, 0x7610, R11 ;  /* 0x00007610060b7816 */ /* 0x040fe4000000000b */
[C---:B------:R-:W-:Y:S02]  /*aba0*/  PRMT R18, R6.reuse, 0x7610, R18 ;  /* 0x0000761006127816 */ /* 0x040fe40000000012 */
[----:B------:R-:W-:-:S07]  /*abb0*/  PRMT R19, R6, 0x7610, R19 ;  /* 0x0000761006137816 */ /* 0x000fce0000000013 */
.L_x_8887:
[C---:B------:R-:W-:Y:S01]  /*abc0*/  IMAD.IADD R4, R21.reuse, 0x1, R0 ;  /* 0x0000000115047824 */ /* 0x040fe200078e0200 */
[----:B------:R-:W-:Y:S02]  /*abd0*/  ULDC.64 UR4, c[0x0][0x5e0] ;  /* 0x0001780000047ab9 */ /* 0x000fe40000000a00 */
[--C-:B------:R-:W-:Y:S02]  /*abe0*/  IADD3 R2, P0, P1, R21, UR4, R7.reuse ;  /* 0x0000000415027c10 */ /* 0x100fe4000f91e007 */
[C---:B------:R-:W-:Y:S02]  /*abf0*/  IADD3 R12, R4.reuse, R0, RZ ;  /* 0x00000000040c7210 */ /* 0x040fe40007ffe0ff */
[----:B------:R-:W-:Y:S02]  /*ac00*/  IADD3 R4, P2, P3, R4, UR4, R7 ;  /* 0x0000000404047c10 */ /* 0x000fe4000fb5e007 */
[----:B------:R-:W-:Y:S01]  /*ac10*/  IADD3.X R3, RZ, UR5, R8, P0, P1 ;  /* 0x00000005ff037c10 */ /* 0x000fe200087e2408 */
        /* <DEDUP_REMOVED lines=12> */
[----:B------:R-:W-:Y:S01]  /*ace0*/  ISETP.GE.U32.AND P0, PT, R23, R10, PT ;  /* 0x0000000a1700720c */ /* 0x000fe20003f06070 */
[----:B--2---:R-:W-:Y:S01]  /*acf0*/  IMAD.IADD R19, R2, 0x1, R19 ;  /* 0x0000000102137824 */ /* 0x004fe200078e0213 */
[----:B---3--:R-:W-:Y:S01]  /*ad00*/  IADD3 R18, R5, R18, RZ ;  /* 0x0000001205127210 */ /* 0x008fe20007ffe0ff */
[----:B----4-:R-:W-:Y:S01]  /*ad10*/  IMAD.IADD R11, R12, 0x1, R11 ;  /* 0x000000010c0b7824 */ /* 0x010fe200078e020b */
[----:B-----5:R-:W-:-:S09]  /*ad20*/  IADD3 R6, R17, R6, RZ ;  /* 0x0000000611067210 */ /* 0x020fd20007ffe0ff */
[----:B------:R-:W-:Y:S05]  /*ad30*/  @!P0 BRA `(.L_x_8887) ;  /* 0xfffffffc00a08947 */ /* 0x000fea000383ffff */
[----:B------:R-:W-:Y:S05]  /*ad40*/  BSYNC B2 ;  /* 0x0000000000027941 */ /* 0x000fea0003800000 */
.L_x_8886:
[----:B------:R-:W-:Y:S02]  /*ad50*/  PRMT R22, R2, 0x7610, R22 ;  /* 0x0000761002167816 */ /* 0x000fe40000000016 */
[----:B------:R-:W-:Y:S02]  /*ad60*/  PRMT R13, R5, 0x7610, R13 ;  /* 0x00007610050d7816 */ /* 0x000fe4000000000d */
[----:B------:R-:W-:-:S07]  /*ad70*/  PRMT R16, R17, 0x7610, R16 ;  /* 0x0000761011107816 */ /* 0x000fce0000000010 */
.L_x_8885:
[----:B------:R-:W-:Y:S05]  /*ad80*/  BSYNC B1 ;  /* 0x0000000000017941 */ /* 0x000fea0003800000 */
.L_x_8884:
        /* <DEDUP_REMOVED lines=24> */
.L_x_8889:
[----:B------:R-:W-:Y:S05]  /*af10*/  BSYNC B1 ;  /* 0x0000000000017941 */ /* 0x000fea0003800000 */
.L_x_8888:
[----:B------:R-:W-:Y:S04]  /*af20*/  BSSY B1, `(.L_x_8890) ;  /* 0x0000011000017945 */ /* 0x000fe80003800000 */
[----:B------:R-:W-:Y:S05]  /*af30*/  @P0 BRA `(.L_x_8891) ;  /* 0x00000000003c0947 */ /* 0x000fea0003800000 */
[----:B0-----:R-:W-:Y:S01]  /*af40*/  IADD3 R3, R21, R0, RZ ;  /* 0x0000000015037210 */ /* 0x001fe20007ffe0ff */
[----:B-----5:R-:W-:-:S03]  /*af50*/  IMAD.IADD R19, R19, 0x1, R22 ;  /* 0x0000000113137824 */ /* 0x020fc600078e0216 */
[----:B------:R-:W-:-:S13]  /*af60*/  ISETP.GE.U32.AND P0, PT, R3, R10, PT ;  /* 0x0000000a0300720c */ /* 0x000fda0003f06070 */
[----:B------:R-:W-:Y:S05]  /*af70*/  @P0 BRA `(.L_x_8891) ;  /* 0x00000000002c0947 */ /* 0x000fea0003800000 */
[----:B------:R-:W-:Y:S02]  /*af80*/  IADD3 R3, R3, R0, RZ ;  /* 0x0000000003037210 */ /* 0x000fe40007ffe0ff */
[----:B------:R-:W-:Y:S02]  /*af90*/  IADD3 R13, R18, R13, RZ ;  /* 0x0000000d120d7210 */ /* 0x000fe40007ffe0ff */
[----:B------:R-:W-:Y:S02]  /*afa0*/  ISETP.GE.U32.AND P0, PT, R3, R10, PT ;  /* 0x0000000a0300720c */ /* 0x000fe40003f06070 */
[----:B------:R-:W-:-:S11]  /*afb0*/  PRMT R18, R13, 0x7610, R18 ;  /* 0x000076100d127816 */ /* 0x000fd60000000012 */
[----:B------:R-:W-:Y:S02]  /*afc0*/  @!P0 IMAD.IADD R3, R3, 0x1, R0 ;  /* 0x0000000103038824 */ /* 0x000fe400078e0200 */
[----:B------:R-:W-:-:S03]  /*afd0*/  @!P0 IMAD.IADD R12, R11, 0x1, R12 ;  /* 0x000000010b0c8824 */ /* 0x000fc600078e020c */
[----:B------:R-:W-:Y:S02]  /*afe0*/  @!P0 ISETP.GE.U32.AND P1, PT, R3, R10, PT ;  /* 0x0000000a0300820c */ /* 0x000fe40003f26070 */
[----:B------:R-:W-:Y:S02]  /*aff0*/  @!P0 PRMT R11, R12, 0x7610, R11 ;  /* 0x000076100c0b8816 */ /* 0x000fe4000000000b */
[----:B------:R-:W-:-:S04]  /*b000*/  @!P0 SEL R3, R16, RZ, !P1 ;  /* 0x000000ff10038207 */ /* 0x000fc80004800000 */
[----:B------:R-:W-:-:S04]  /*b010*/  @!P0 IADD3 R3, R6, R3, RZ ;  /* 0x0000000306038210 */ /* 0x000fc80007ffe0ff */
[----:B------:R-:W-:-:S07]  /*b020*/  @!P0 PRMT R6, R3, 0x7610, R6 ;  /* 0x0000761003068816 */ /* 0x000fce0000000006 */
.L_x_8891:
[----:B------:R-:W-:Y:S05]  /*b030*/  BSYNC B1 ;  /* 0x0000000000017941 */ /* 0x000fea0003800000 */
.L_x_8890:
[----:B------:R-:W-:-:S05]  /*b040*/  IADD3 R11, R11, R18, R19 ;  /* 0x000000120b0b7210 */ /* 0x000fca0007ffe013 */
[----:B------:R-:W-:-:S05]  /*b050*/  IMAD.IADD R11, R11, 0x1, R6 ;  /* 0x000000010b0b7824 */ /* 0x000fca00078e0206 */
[----:B-----5:R-:W-:-:S07]  /*b060*/  PRMT R16, R11, 0x7610, R16 ;  /* 0x000076100b107816 */ /* 0x020fce0000000010 */
.L_x_8843:
[----:B------:R-:W-:Y:S05]  /*b070*/  BSYNC B0 ;  /* 0x0000000000007941 */ /* 0x000fea0003800000 */
.L_x_8842:
[----:B------:R-:W-:Y:S02]  /*b080*/  ULDC UR4, c[0x0][0x230] ;  /* 0x00008c0000047ab9 */ /* 0x000fe40000000800 */
[----:B------:R-:W-:-:S13]  /*b090*/  ISETP.NE.AND P0, PT, RZ, UR4, PT ;  /* 0x00000004ff007c0c */ /* 0x000fda000bf05270 */
[----:B------:R-:W-:Y:S05]  /*b0a0*/  @!P0 BRA `(.L_x_8892) ;  /* 0x0000000000608947 */ /* 0x000fea0003800000 */
[----:B------:R-:W1:Y:S01]  /*b0b0*/  S2UR UR5, SR_CgaCtaId ;  /* 0x00000000000579c3 */ /* 0x000e620000008800 */
[----:B------:R-:W-:Y:S01]  /*b0c0*/  UMOV UR4, 0x400 ;  /* 0x0000040000047882 */ /* 0x000fe20000000000 */
[----:B------:R-:W-:Y:S01]  /*b0d0*/  ULDC UR6, c[0x0][0x0] ;  /* 0x0000000000067ab9 */ /* 0x000fe20000000800 */
[----:B------:R-:W-:Y:S01]  /*b0e0*/  UIADD3 UR4, UR4, 0x10, URZ ;  /* 0x0000001004047890 */ /* 0x000fe2000fffe03f */
[----:B0-----:R-:W-:Y:S01]  /*b0f0*/  IMAD R3, R9, UR6, R20 ;  /* 0x0000000609037c24 */ /* 0x001fe2000f8e0214 */
[----:B------:R-:W-:Y:S02]  /*b100*/  ULDC UR7, c[0x0][0x4] ;  /* 0x0000010000077ab9 */ /* 0x000fe40000000800 */
[----:B-1----:R-:W-:Y:S02]  /*b110*/  ULEA UR4, UR5, UR4, 0x18 ;  /* 0x0000000405047291 */ /* 0x002fe4000f8ec03f */
[----:B------:R-:W-:-:S06]  /*b120*/  USHF.R.U32.HI UR5, URZ, 0x1, UR7 ;  /* 0x000000013f057899 */ /* 0x000fcc0008011607 */
[----:B------:R-:W-:Y:S01]  /*b130*/  ISETP.NE.AND P0, PT, RZ, UR5, PT ;  /* 0x00000005ff007c0c */ /* 0x000fe2000bf05270 */
[----:B------:R1:W-:-:S12]  /*b140*/  STS.U8 [R3+UR4], R16 ;  /* 0x0000001003007988 */ /* 0x0003d80008000004 */
[----:B-1----:R-:W-:Y:S05]  /*b150*/  @!P0 BRA `(.L_x_8892) ;  /* 0x0000000000348947 */ /* 0x002fea0003800000 */
[----:B------:R-:W-:-:S07]  /*b160*/  MOV R0, UR5 ;  /* 0x0000000500007c02 */ /* 0x000fce0008000f00 */
.L_x_8893:
[----:B------:R-:W-:Y:S01]  /*b170*/  IMAD.IADD R5, R9, 0x1, R0 ;  /* 0x0000000109057824 */ /* 0x000fe200078e0200 */
[----:B------:R-:W-:Y:S01]  /*b180*/  BAR.SYNC.DEFER_BLOCKING 0x0 ;  /* 0x0000000000007b1d */ /* 0x000fe20000010000 */
[----:B------:R-:W-:-:S03]  /*b190*/  ISETP.GT.AND P1, PT, R0, 0x1, PT ;  /* 0x000000010000780c */ /* 0x000fc60003f24270 */
[----:B------:R-:W-:-:S04]  /*b1a0*/  ISETP.GE.U32.AND P0, PT, R5, UR7, PT ;  /* 0x0000000705007c0c */ /* 0x000fc8000bf06070 */
[----:B------:R-:W-:Y:S02]  /*b1b0*/  ISETP.GE.U32.OR P0, PT, R9, R0, P0 ;  /* 0x000000000900720c */ /* 0x000fe40000706470 */
[----:B------:R-:W-:-:S11]  /*b1c0*/  SHF.R.S32.HI R0, RZ, 0x1, R0 ;  /* 0x00000001ff007819 */ /* 0x000fd60000011400 */
[----:B------:R-:W-:-:S05]  /*b1d0*/  @!P0 IMAD R2, R5, UR6, R20 ;  /* 0x0000000605028c24 */ /* 0x000fca000f8e0214 */
[----:B------:R-:W0:Y:S02]  /*b1e0*/  @!P0 LDS.U8 R5, [R2+UR4] ;  /* 0x0000000402058984 */ /* 0x000e240008000000 */
[----:B01----:R-:W-:-:S04]  /*b1f0*/  @!P0 IADD3 R4, R16, R5, RZ ;  /* 0x0000000510048210 */ /* 0x003fc80007ffe0ff */
[----:B------:R-:W-:Y:S01]  /*b200*/  @!P0 PRMT R16, R4, 0x7610, R16 ;  /* 0x0000761004108816 */ /* 0x000fe20000000010 */
[----:B------:R1:W-:Y:S01]  /*b210*/  @!P0 STS.U8 [R3+UR4], R4 ;  /* 0x0000000403008988 */ /* 0x0003e20008000004 */
[----:B------:R-:W-:Y:S05]  /*b220*/  @P1 BRA `(.L_x_8893) ;  /* 0xfffffffc00d01947 */ /* 0x000fea000383ffff */
.L_x_8892:
[----:B------:R-:W-:Y:S02]  /*b230*/  ULDC UR4, c[0x0][0x22c] ;  /* 0x00008b0000047ab9 */ /* 0x000fe40000000800 */
[----:B------:R-:W-:-:S13]  /*b240*/  ISETP.NE.AND P0, PT, RZ, UR4, PT ;  /* 0x00000004ff007c0c */ /* 0x000fda000bf05270 */
[----:B------:R-:W-:Y:S05]  /*b250*/  @!P0 BRA `(.L_x_8894) ;  /* 0x0000000000a48947 */ /* 0x000fea0003800000 */
[----:B------:R-:W3:Y:S02]  /*b260*/  LDC R7, c[0x0][RZ] ;  /* 0x00000000ff077b82 */ /* 0x000ee40000000800 */
[----:B---3--:R-:W-:Y:S01]  /*b270*/  ISETP.GT.AND P0, PT, R7, 0x20, PT ;  /* 0x000000200700780c */ /* 0x008fe20003f04270 */
[----:B------:R-:W-:-:S12]  /*b280*/  IMAD.MOV.U32 R0, RZ, RZ, R7 ;  /* 0x000000ffff007224 */ /* 0x000fd800078e0007 */
[----:B------:R-:W-:Y:S05]  /*b290*/  @!P0 BRA `(.L_x_8895) ;  /* 0x0000000000648947 */ /* 0x000fea0003800000 */
[----:B------:R-:W3:Y:S01]  /*b2a0*/  S2UR UR5, SR_CgaCtaId ;  /* 0x00000000000579c3 */ /* 0x000ee20000008800 */
[-C--:B------:R-:W-:Y:S01]  /*b2b0*/  LEA.HI R0, R7, R7.reuse, RZ, 0x1 ;  /* 0x0000000707007211 */ /* 0x080fe200078f08ff */
[----:B------:R-:W-:Y:S01]  /*b2c0*/  UMOV UR4, 0x400 ;  /* 0x0000040000047882 */ /* 0x000fe20000000000 */
[----:B01----:R-:W-:Y:S01]  /*b2d0*/  IMAD R3, R9, R7, R20 ;  /* 0x0000000709037224 */ /* 0x003fe200078e0214 */
[----:B------:R-:W-:Y:S01]  /*b2e0*/  UIADD3 UR4, UR4, 0x10, URZ ;  /* 0x0000001004047890 */ /* 0x000fe2000fffe03f */
[----:B------:R-:W-:Y:S01]  /*b2f0*/  SHF.R.S32.HI R4, RZ, 0x1, R0 ;  /* 0x00000001ff047819 */ /* 0x000fe20000011400 */
[----:B------:R-:W-:-:S03]  /*b300*/  HFMA2.MMA R0, -RZ, RZ, 0, 1.9073486328125e-06 ;  /* 0x00000020ff007435 */ /* 0x000fc600000001ff */
[----:B------:R-:W-:Y:S01]  /*b310*/  ISETP.GE.AND P0, PT, R4, 0x20, PT ;  /* 0x000000200400780c */ /* 0x000fe20003f06270 */
[----:B---3--:R-:W-:-:S06]  /*b320*/  ULEA UR4, UR5, UR4, 0x18 ;  /* 0x0000000405047291 */ /* 0x008fcc000f8ec03f */
[----:B------:R-:W-:-:S03]  /*b330*/  VIADD R2, R3, UR4 ;  /* 0x0000000403027c36 */ /* 0x000fc60008000000 */
[----:B------:R3:W-:Y:S03]  /*b340*/  STS.U8 [R3+UR4], R16 ;  /* 0x0000001003007988 */ /* 0x0007e60008000004 */
[----:B------:R-:W-:Y:S05]  /*b350*/  @!P0 BRA `(.L_x_8895) ;  /* 0x0000000000348947 */ /* 0x000fea0003800000 */
.L_x_8896:
[----:B------:R-:W-:Y:S01]  /*b360*/  IADD3 R0, R20, R4, RZ ;  /* 0x0000000414007210 */ /* 0x000fe20007ffe0ff */
[----:B------:R-:W-:Y:S03]  /*b370*/  BAR.SYNC.DEFER_BLOCKING 0x0 ;  /* 0x0000000000007b1d */ /* 0x000fe60000010000 */
[----:B------:R-:W-:-:S04]  /*b380*/  ISETP.GE.U32.AND P0, PT, R0, R7, PT ;  /* 0x000000070000720c */ /* 0x000fc80003f06070 */
[----:B------:R-:W-:-:S13]  /*b390*/  ISETP.GE.U32.OR P0, PT, R20, R4, P0 ;  /* 0x000000041400720c */ /* 0x000fda0000706470 */
[--C-:B------:R-:W-:Y:S01]  /*b3a0*/  @!P0 IMAD.IADD R0, R2, 0x1, R4.reuse ;  /* 0x0000000102008824 */ /* 0x100fe200078e0204 */
[----:B------:R-:W-:-:S04]  /*b3b0*/  SHF.R.S32.HI R4, RZ, 0x1, R4 ;  /* 0x00000001ff047819 */ /* 0x000fc80000011404 */
[----:B0-----:R-:W0:Y:S01]  /*b3c0*/  @!P0 LDS.U8 R5, [R0] ;  /* 0x0000000000058984 */ /* 0x001e220000000000 */
[----:B------:R-:W-:Y:S02]  /*b3d0*/  ISETP.GE.AND P1, PT, R4, 0x20, PT ;  /* 0x000000200400780c */ /* 0x000fe40003f26270 */
[----:B0-----:R-:W-:-:S04]  /*b3e0*/  @!P0 IADD3 R6, R16, R5, RZ ;  /* 0x0000000510068210 */ /* 0x001fc80007ffe0ff */
[----:B---3--:R-:W-:Y:S01]  /*b3f0*/  @!P0 PRMT R16, R6, 0x7610, R16 ;  /* 0x0000761006108816 */ /* 0x008fe20000000010 */
[----:B------:R0:W-:Y:S06]  /*b400*/  @!P0 STS.U8 [R3+UR4], R6 ;  /* 0x0000000603008988 */ /* 0x0001ec0008000004 */
[----:B------:R-:W-:Y:S05]  /*b410*/  @P1 BRA `(.L_x_8896) ;  /* 0xfffffffc00d01947 */ /* 0x000fea000383ffff */
[----:B------:R-:W-:-:S07]  /*b420*/  IMAD.MOV.U32 R0, RZ, RZ, 0x20 ;  /* 0x00000020ff007424 */ /* 0x000fce00078e00ff */
.L_x_8895:
[----:B------:R-:W-:Y:S01]  /*b430*/  BAR.SYNC.DEFER_BLOCKING 0x0 ;  /* 0x0000000000007b1d */ /* 0x000fe20000010000 */
[----:B------:R-:W-:-:S13]  /*b440*/  ISETP.GE.AND P0, PT, R0, 0x2, PT ;  /* 0x000000020000780c */ /* 0x000fda0003f06270 */
[----:B------:R-:W-:Y:S05]  /*b450*/  @!P0 BRA `(.L_x_8894) ;  /* 0x0000000000248947 */ /* 0x000fea0003800000 */
[----:B01-3--:R-:W-:-:S07]  /*b460*/  MOV R3, 0x1 ;  /* 0x0000000100037802 */ /* 0x00bfce0000000f00 */
.L_x_8897:
[----:B------:R-:W-:-:S04]  /*b470*/  LOP3.LUT R2, R16, 0xffff, RZ, 0xc0, !PT ;  /* 0x0000ffff10027812 */ /* 0x000fc800078ec0ff */
[----:B------:R-:W-:-:S05]  /*b480*/  PRMT R2, R2, 0x8880, RZ ;  /* 0x0000888002027816 */ /* 0x000fca00000000ff */
[----:B------:R0:W1:Y:S02]  /*b490*/  SHFL.DOWN PT, R5, R2, R3, 0x1f ;  /* 0x08001f0302057589 */ /* 0x00006400000e0000 */
[----:B0-----:R-:W-:-:S05]  /*b4a0*/  IMAD.SHL.U32 R3, R3, 0x2, RZ ;  /* 0x0000000203037824 */ /* 0x001fca00078e00ff */
[----:B------:R-:W-:Y:S02]  /*b4b0*/  ISETP.GE.AND P0, PT, R3, R0, PT ;  /* 0x000000000300720c */ /* 0x000fe40003f06270 */
[----:B-1----:R-:W-:-:S04]  /*b4c0*/  IADD3 R5, R5, R16, RZ ;  /* 0x0000001005057210 */ /* 0x002fc80007ffe0ff */
[----:B------:R-:W-:-:S07]  /*b4d0*/  PRMT R16, R5, 0x7610, R16 ;  /* 0x0000761005107816 */ /* 0x000fce0000000010 */
[----:B------:R-:W-:Y:S05]  /*b4e0*/  @!P0 BRA `(.L_x_8897) ;  /* 0xfffffffc00e08947 */ /* 0x000fea000383ffff */
.L_x_8894:
        /* <DEDUP_REMOVED lines=9> */
[----:B-1-3--:R-:W-:-:S05]  /*b580*/  SHF.R.U32.HI R3, RZ, UR5, R2 ;  /* 0x00000005ff037c19 */ /* 0x00afca0008011602 */
        /* <DEDUP_REMOVED lines=267> */
.L_x_8898:
[----:B------:R-:W-:Y:S01]  /*c640*/  ULDC.64 UR4, c[0x0][0x5f8] ;  /* 0x00017e0000047ab9 */ /* 0x000fe20000000a00 */
[----:B------:R-:W-:Y:S01]  /*c650*/  ULDC UR6, c[0x0][0x234] ;  /* 0x00008d0000067ab9 */ /* 0x000fe20000000800 */
[----:B------:R-:W-:Y:S02]  /*c660*/  ISETP.NE.U32.AND P0, PT, RZ, UR4, PT ;  /* 0x00000004ff007c0c */ /* 0x000fe4000bf05070 */
[----:B-1-3--:R-:W-:Y:S02]  /*c670*/  CS2R R2, SRZ ;  /* 0x0000000000027805 */ /* 0x00afe4000001ff00 */
[----:B------:R-:W-:Y:S02]  /*c680*/  ISETP.NE.AND P3, PT, RZ, UR6, PT ;  /* 0x00000006ff007c0c */ /* 0x000fe4000bf65270 */
[----:B------:R-:W-:Y:S02]  /*c690*/  ISETP.NE.AND.EX P0, PT, RZ, UR5, PT, P0 ;  /* 0x00000005ff007c0c */ /* 0x000fe4000bf05300 */
[----:B------:R-:W-:-:S11]  /*c6a0*/  MOV R8, RZ ;  /* 0x000000ff00087202 */ /* 0x000fd60000000f00 */
[----:B------:R-:W-:-:S05]  /*c6b0*/  @P0 IADD3 R2, P2, R17, UR4, RZ ;  /* 0x0000000411020c10 */ /* 0x000fca000ff5e0ff */
[----:B------:R-:W-:-:S05]  /*c6c0*/  @P0 IMAD.X R3, RZ, RZ, UR5, P2 ;  /* 0x00000005ff030e24 */ /* 0x000fca00090e06ff */
[----:B------:R-:W-:Y:S01]  /*c6d0*/  @P0 MOV R8, R3 ;  /* 0x0000000300080202 */ /* 0x000fe20000000f00 */
[----:B------:R-:W-:Y:S06]  /*c6e0*/  @!P3 BRA `(.L_x_8899) ;  /* 0x000000200084b947 */ /* 0x000fec0003800000 */
        /* <DEDUP_REMOVED lines=281> */
.L_x_8900:
        /* <DEDUP_REMOVED lines=15> */
.L_x_8902:
[----:B0-----:R-:W-:Y:S05]  /*d970*/  BSYNC B0 ;  /* 0x0000000000007941 */ /* 0x001fea0003800000 */
.L_x_8901:
        /* <DEDUP_REMOVED lines=12> */
[----:B------:R-:W-:-:S05]  /*da40*/  IADD3 R4, P2, R5, UR4, RZ ;  /* 0x0000000405047c10 */ /* 0x000fca000ff5e0ff */
[----:B------:R-:W-:-:S05]  /*da50*/  IMAD.X R5, RZ, RZ, UR5, P2 ;  /* 0x00000005ff057e24 */ /* 0x000fca00090e06ff */
[----:B------:R0:W-:Y:S03]  /*da60*/  STG.E.U8 desc[UR36][R4.64], R16 ;  /* 0x0000001004007986 */ /* 0x0001e6000c101124 */
.L_x_8904:
[----:B------:R-:W-:Y:S05]  /*da70*/  BSYNC B0 ;  /* 0x0000000000007941 */ /* 0x000fea0003800000 */
.L_x_8903:
        /* <DEDUP_REMOVED lines=18> */
[----:B------:R-:W3:Y:S01]  /*dba0*/  POPC R7, UR4 ;  /* 0x0000000400077d09 */ /* 0x000ee20008000000 */
[----:B0-----:R-:W-:Y:S01]  /*dbb0*/  IMAD.WIDE.U32 R4, R0, 0x4, R4 ;  /* 0x0000000400047825 */ /* 0x001fe200078e0004 */
[----:B-1----:R-:W-:-:S13]  /*dbc0*/  ISETP.EQ.U32.AND P0, PT, R10, R11, PT ;  /* 0x0000000b0a00720c */ /* 0x002fda0003f02070 */
[----:B---3--:R-:W3:Y:S01]  /*dbd0*/  @P0 ATOMG.E.ADD.STRONG.GPU PT, R5, desc[UR36][R4.64], R7 ;  /* 0x00000007040509a8 */ /* 0x008ee200081ee1e4 */
        /* <DEDUP_REMOVED lines=8> */
[----:B---3--:R-:W0:Y:S02]  /*dc60*/  SHFL.IDX PT, R6, R5, R10, 0x1f ;  /* 0x00001f0a05067589 */ /* 0x008e2400000e0000 */
[----:B0-----:R-:W-:-:S04]  /*dc70*/  IADD3 R6, R6, R11, RZ ;  /* 0x0000000b06067210 */ /* 0x001fc80007ffe0ff */
[----:B------:R-:W-:-:S04]  /*dc80*/  ISETP.NE.AND P0, PT, R6, UR4, PT ;  /* 0x0000000406007c0c */ /* 0x000fc8000bf05270 */
[----:B------:R-:W-:-:S05]  /*dc90*/  SEL R4, RZ, 0x1, P0 ;  /* 0x00000001ff047807 */ /* 0x000fca0000000000 */
[----:B------:R1:W-:Y:S04]  /*dca0*/  STS.U8 [UR5], R4 ;  /* 0x00000004ff007988 */ /* 0x0003e80008000005 */
.L_x_8906:
[----:B------:R-:W-:Y:S05]  /*dcb0*/  BSYNC B0 ;  /* 0x0000000000007941 */ /* 0x000fea0003800000 */
.L_x_8905:
        /* <DEDUP_REMOVED lines=31> */
.L_x_8911:
[----:B------:R-:W-:-:S04]  /*deb0*/  IADD3 R4, R7, R6, RZ ;  /* 0x0000000607047210 */ /* 0x000fc80007ffe0ff */
[----:B------:R-:W-:-:S04]  /*dec0*/  IADD3 R4, P0, R4, UR10, RZ ;  /* 0x0000000a04047c10 */ /* 0x000fc8000ff1e0ff */
[----:B------:R-:W-:-:S06]  /*ded0*/  IADD3.X R5, RZ, UR11, RZ, P0, !PT ;  /* 0x0000000bff057c10 */ /* 0x000fcc00087fe4ff */
[----:B------:R-:W3:Y:S01]  /*dee0*/  LDG.E.U8 R5, desc[UR36][R4.64] ;  /* 0x0000002404057981 */ /* 0x000ee2000c1e1100 */
[----:B------:R-:W-:-:S05]  /*def0*/  IMAD.IADD R6, R11, 0x1, R6 ;  /* 0x000000010b067824 */ /* 0x000fca00078e0206 */
[----:B------:R-:W-:Y:S02]  /*df00*/  ISETP.GE.U32.AND P0, PT, R6, UR6, PT ;  /* 0x0000000606007c0c */ /* 0x000fe4000bf06070 */
[----:B---3--:R-:W-:-:S11]  /*df10*/  IADD3 R16, R5, R16, RZ ;  /* 0x0000001005107210 */ /* 0x008fd60007ffe0ff */
[----:B------:R-:W-:Y:S05]  /*df20*/  @!P0 BRA `(.L_x_8911) ;  /* 0xfffffffc00e08947 */ /* 0x000fea000383ffff */
[----:B------:R-:W-:Y:S05]  /*df30*/  BSYNC B1 ;  /* 0x0000000000017941 */ /* 0x000fea0003800000 */
.L_x_8910:
[----:B------:R-:W-:Y:S05]  /*df40*/  BRA `(.L_x_8909) ;  /* 0x0000000000487947 */ /* 0x000fea0003800000 */
.L_x_8908:
[----:B------:R-:W-:Y:S01]  /*df50*/  ULDC UR5, c[0x0][0x228] ;  /* 0x00008a0000057ab9 */ /* 0x000fe20000000800 */
[----:B------:R-:W-:Y:S01]  /*df60*/  ULDC.64 UR10, c[0x0][0x600] ;  /* 0x00018000000a7ab9 */ /* 0x000fe20000000a00 */
[----:B------:R-:W-:-:S13]  /*df70*/  ISETP.GE.U32.AND P0, PT, R9, UR5, PT ;  /* 0x0000000509007c0c */ /* 0x000fda000bf06070 */
[----:B------:R-:W-:Y:S05]  /*df80*/  @P0 BRA `(.L_x_8909) ;  /* 0x0000000000380947 */ /* 0x000fea0003800000 */
[----:B------:R-:W-:Y:S01]  /*df90*/  ULDC UR4, c[0x0][0x10] ;  /* 0x0000040000047ab9 */ /* 0x000fe20000000800 */
[----:B------:R-:W0:Y:S01]  /*dfa0*/  LDC R6, c[0x0][RZ] ;  /* 0x00000000ff067b82 */ /* 0x000e220000000800 */
[----:B------:R-:W-:Y:S01]  /*dfb0*/  MOV R7, R9 ;  /* 0x0000000900077202 */ /* 0x000fe20000000f00 */
[----:B------:R-:W-:-:S06]  /*dfc0*/  IMAD R0, R0, UR4, RZ ;  /* 0x0000000400007c24 */ /* 0x000fcc000f8e02ff */
[----:B------:R-:W1:Y:S02]  /*dfd0*/  LDC R10, c[0x0][0x4] ;  /* 0x00000100ff0a7b82 */ /* 0x000e640000000800 */
.L_x_8912:
[----:B------:R-:W-:-:S04]  /*dfe0*/  IMAD.IADD R5, R0, 0x1, R7 ;  /* 0x0000000100057824 */ /* 0x000fc800078e0207 */
[----:B0-----:R-:W-:-:S05]  /*dff0*/  IMAD R5, R5, R6, R20 ;  /* 0x0000000605057224 */ /* 0x001fca00078e0214 */
[----:B------:R-:W-:-:S04]  /*e000*/  IADD3 R4, P0, R5, UR10, RZ ;  /* 0x0000000a05047c10 */ /* 0x000fc8000ff1e0ff */
[----:B------:R-:W-:-:S06]  /*e010*/  IADD3.X R5, RZ, UR11, RZ, P0, !PT ;  /* 0x0000000bff057c10 */ /* 0x000fcc00087fe4ff */
[----:B------:R-:W3:Y:S01]  /*e020*/  LDG.E.U8 R5, desc[UR36][R4.64] ;  /* 0x0000002404057981 */ /* 0x000ee2000c1e1100 */
[----:B-1----:R-:W-:-:S04]  /*e030*/  IADD3 R7, R10, R7, RZ ;  /* 0x000000070a077210 */ /* 0x002fc80007ffe0ff */
[----:B------:R-:W-:Y:S01]  /*e040*/  ISETP.GE.U32.AND P0, PT, R7, UR5, PT ;  /* 0x0000000507007c0c */ /* 0x000fe2000bf06070 */
[----:B---3--:R-:W-:-:S12]  /*e050*/  IMAD.IADD R16, R5, 0x1, R16 ;  /* 0x0000000105107824 */ /* 0x008fd800078e0210 */
[----:B------:R-:W-:Y:S05]  /*e060*/  @!P0 BRA `(.L_x_8912) ;  /* 0xfffffffc00dc8947 */ /* 0x000fea000383ffff */
.L_x_8909:
[----:B------:R-:W-:Y:S05]  /*e070*/  BSYNC B0 ;  /* 0x0000000000007941 */ /* 0x000fea0003800000 */
.L_x_8907:
        /* <DEDUP_REMOVED lines=11> */
[----:B------:R-:W-:-:S07]  /*e130*/  MOV R0, UR4 ;  /* 0x0000000400007c02 */ /* 0x000fce0008000f00 */
.L_x_8914:
[----:B------:R-:W-:Y:S01]  /*e140*/  IADD3 R4, R9, R0, RZ ;  /* 0x0000000009047210 */ /* 0x000fe20007ffe0ff */
[----:B------:R-:W-:Y:S01]  /*e150*/  BAR.SYNC.DEFER_BLOCKING 0x0 ;  /* 0x0000000000007b1d */ /* 0x000fe20000010000 */
[----:B------:R-:W-:Y:S02]  /*e160*/  ISETP.GT.AND P2, PT, R0, 0x1, PT ;  /* 0x000000010000780c */ /* 0x000fe40003f44270 */
[----:B------:R-:W-:-:S04]  /*e170*/  ISETP.GE.U32.AND P0, PT, R4, UR5, PT ;  /* 0x0000000504007c0c */ /* 0x000fc8000bf06070 */
[----:B------:R-:W-:Y:S02]  /*e180*/  ISETP.GE.U32.OR P0, PT, R9, R0, P0 ;  /* 0x000000000900720c */ /* 0x000fe40000706470 */
[----:B------:R-:W-:-:S11]  /*e190*/  SHF.R.S32.HI R0, RZ, 0x1, R0 ;  /* 0x00000001ff007819 */ /* 0x000fd60000011400 */
[----:B------:R-:W-:-:S05]  /*e1a0*/  @!P0 IMAD R4, R4, R11, R20 ;  /* 0x0000000b04048224 */ /* 0x000fca00078e0214 */
[----:B-1----:R-:W1:Y:S02]  /*e1b0*/  @!P0 LDS.U8 R7, [R4+UR7] ;  /* 0x0000000704078984 */ /* 0x002e640008000000 */
[----:B-1----:R-:W-:-:S05]  /*e1c0*/  @!P0 IMAD.IADD R6, R16, 0x1, R7 ;  /* 0x0000000110068824 */ /* 0x002fca00078e0207 */
[----:B------:R1:W-:Y:S01]  /*e1d0*/  @!P0 STS.U8 [R5+UR7], R6 ;  /* 0x0000000605008988 */ /* 0x0003e20008000007 */
[----:B0-----:R-:W-:Y:S01]  /*e1e0*/  @!P0 PRMT R16, R6, 0x7610, R16 ;  /* 0x0000761006108816 */ /* 0x001fe20000000010 */
[----:B------:R-:W-:Y:S06]  /*e1f0*/  @P2 BRA `(.L_x_8914) ;  /* 0xfffffffc00d02947 */ /* 0x000fec000383ffff */
.L_x_8913:
[----:B------:R-:W-:Y:S01]  /*e200*/  IADD3 R0, R5, UR7, RZ ;  /* 0x0000000705007c10 */ /* 0x000fe2000fffe0ff */
[----:B------:R-:W-:Y:S06]  /*e210*/  @!P3 BRA `(.L_x_8915) ;  /* 0x000000000088b947 */ /* 0x000fec0003800000 */
[----:B------:R-:W-:Y:S02]  /*e220*/  ISETP.GT.AND P0, PT, R11, 0x20, PT ;  /* 0x000000200b00780c */ /* 0x000fe40003f04270 */
[----:B------:R-:W-:-:S11]  /*e230*/  MOV R4, R11 ;  /* 0x0000000b00047202 */ /* 0x000fd60000000f00 */
[----:B------:R-:W-:Y:S05]  /*e240*/  @!P0 BRA `(.L_x_8916) ;  /* 0x00000000004c8947 */ /* 0x000fea0003800000 */
[----:B------:R-:W-:Y:S01]  /*e250*/  LEA.HI R4, R11, R11, RZ, 0x1 ;  /* 0x0000000b0b047211 */ /* 0x000fe200078f08ff */
[----:B------:R3:W-:Y:S03]  /*e260*/  STS.U8 [R5+UR7], R16 ;  /* 0x0000001005007988 */ /* 0x0007e60008000007 */
[----:B-1----:R-:W-:Y:S01]  /*e270*/  SHF.R.S32.HI R6, RZ, 0x1, R4 ;  /* 0x00000001ff067819 */ /* 0x002fe20000011404 */
[----:B------:R-:W-:-:S03]  /*e280*/  IMAD.MOV.U32 R4, RZ, RZ, 0x20 ;  /* 0x00000020ff047424 */ /* 0x000fc600078e00ff */
[----:B------:R-:W-:-:S13]  /*e290*/  ISETP.GE.AND P0, PT, R6, 0x20, PT ;  /* 0x000000200600780c */ /* 0x000fda0003f06270 */
[----:B---3--:R-:W-:Y:S05]  /*e2a0*/  @!P0 BRA `(.L_x_8916) ;  /* 0x0000000000348947 */ /* 0x008fea0003800000 */
.L_x_8917:
[----:B------:R-:W-:Y:S01]  /*e2b0*/  IADD3 R4, R20, R6, RZ ;  /* 0x0000000614047210 */ /* 0x000fe20007ffe0ff */
[----:B------:R-:W-:Y:S03]  /*e2c0*/  BAR.SYNC.DEFER_BLOCKING 0x0 ;  /* 0x0000000000007b1d */ /* 0x000fe60000010000 */
[----:B------:R-:W-:-:S04]  /*e2d0*/  ISETP.GE.U32.AND P0, PT, R4, R11, PT ;  /* 0x0000000b0400720c */ /* 0x000fc80003f06070 */
[----:B------:R-:W-:-:S13]  /*e2e0*/  ISETP.GE.U32.OR P0, PT, R20, R6, P0 ;  /* 0x000000061400720c */ /* 0x000fda0000706470 */
[----:B------:R-:W-:Y:S02]  /*e2f0*/  @!P0 IADD3 R4, R0, R6, RZ ;  /* 0x0000000600048210 */ /* 0x000fe40007ffe0ff */
[----:B------:R-:W-:-:S03]  /*e300*/  SHF.R.S32.HI R6, RZ, 0x1, R6 ;  /* 0x00000001ff067819 */ /* 0x000fc60000011406 */
[----:B-1----:R-:W1:Y:S01]  /*e310*/  @!P0 LDS.U8 R7, [R4] ;  /* 0x0000000004078984 */ /* 0x002e620000000000 */
[----:B------:R-:W-:Y:S01]  /*e320*/  ISETP.GE.AND P2, PT, R6, 0x20, PT ;  /* 0x000000200600780c */ /* 0x000fe20003f46270 */
[----:B-1----:R-:W-:-:S05]  /*e330*/  @!P0 IMAD.IADD R10, R16, 0x1, R7 ;  /* 0x00000001100a8824 */ /* 0x002fca00078e0207 */
[----:B------:R1:W-:Y:S01]  /*e340*/  @!P0 STS.U8 [R5+UR7], R10 ;  /* 0x0000000a05008988 */ /* 0x0003e20008000007 */
[----:B0-----:R-:W-:-:S06]  /*e350*/  @!P0 PRMT R16, R10, 0x7610, R16 ;  /* 0x000076100a108816 */ /* 0x001fcc0000000010 */
[----:B------:R-:W-:Y:S05]  /*e360*/  @P2 BRA `(.L_x_8917) ;  /* 0xfffffffc00d02947 */ /* 0x000fea000383ffff */
[----:B------:R-:W-:-:S11]  /*e370*/  HFMA2.MMA R4, -RZ, RZ, 0, 1.9073486328125e-06 ;  /* 0x00000020ff047435 */ /* 0x000fd600000001ff */
.L_x_8916:
[----:B------:R-:W-:Y:S01]  /*e380*/  BAR.SYNC.DEFER_BLOCKING 0x0 ;  /* 0x0000000000007b1d */ /* 0x000fe20000010000 */
[----:B------:R-:W-:-:S13]  /*e390*/  ISETP.GE.AND P0, PT, R4, 0x2, PT ;  /* 0x000000020400780c */ /* 0x000fda0003f06270 */
[----:B------:R-:W-:Y:S05]  /*e3a0*/  @!P0 BRA `(.L_x_8915) ;  /* 0x0000000000248947 */ /* 0x000fea0003800000 */
[----:B01----:R-:W-:-:S07]  /*e3b0*/  MOV R5, 0x1 ;  /* 0x0000000100057802 */ /* 0x003fce0000000f00 */
.L_x_8918:
        /* <DEDUP_REMOVED lines=8> */
.L_x_8915:
        /* <DEDUP_REMOVED lines=9> */
[----:B01----:R-:W3:Y:S02]  /*e4d0*/  LDG.E.U8 R5, desc[UR36][R2.64] ;  /* 0x0000002402057981 */ /* 0x003ee4000c1e1100 */
[----:B---3--:R-:W-:-:S04]  /*e4e0*/  IADD3 R5, R16, R5, RZ ;  /* 0x0000000510057210 */ /* 0x008fc80007ffe0ff */
[----:B------:R-:W-:-:S07]  /*e4f0*/  PRMT R16, R5, 0x7610, R16 ;  /* 0x0000761005107816 */ /* 0x000fce0000000010 */
.L_x_8920:
[----:B------:R-:W-:Y:S05]  /*e500*/  @!P1 BRA `(.L_x_8921) ;  /* 0x0000000000609947 */ /* 0x000fea0003800000 */
[----:B------:R-:W3:Y:S02]  /*e510*/  LDC R0, c[0x0][0x61c] ;  /* 0x00018700ff007b82 */ /* 0x000ee40000000800 */
[----:B---3--:R-:W-:-:S13]  /*e520*/  ISETP.NE.AND P0, PT, R0, 0x1, PT ;  /* 0x000000010000780c */ /* 0x008fda0003f05270 */
[----:B------:R-:W-:Y:S05]  /*e530*/  @!P0 BRA `(.L_x_8922) ;  /* 0x0000000000408947 */ /* 0x000fea0003800000 */
[----:B------:R-:W-:Y:S01]  /*e540*/  MOV R2, 0x0 ;  /* 0x0000000000027802 */ /* 0x000fe20000000f00 */
[----:B------:R-:W-:Y:S01]  /*e550*/  ULDC.64 UR4, c[0x4][0x7c8] ;  /* 0x0101f20000047ab9 */ /* 0x000fe20000000a00 */
[----:B------:R-:W-:Y:S01]  /*e560*/  ULDC.64 UR6, c[0x4][0x88] ;  /* 0x0100220000067ab9 */ /* 0x000fe20000000a00 */
[----:B------:R-:W-:Y:S01]  /*e570*/  IMAD.U32 R4, RZ, RZ, UR4 ;  /* 0x00000004ff047e24 */ /* 0x000fe2000f8e00ff */
[----:B01----:R-:W-:Y:S01]  /*e580*/  MOV R5, UR5 ;  /* 0x0000000500057c02 */ /* 0x003fe20008000f00 */
        /* <DEDUP_REMOVED lines=9> */
[----:B-----5:R-:W-:-:S07]  /*e620*/  LEPC R20, `(.L_x_8922) ;  /* 0x000000001014794e */ /* 0x020fce0000000000 */
[----:B0-2---:R-:W-:Y:S05]  /*e630*/  CALL.ABS.NOINC R2 ;  /* 0x0000000002007343 */ /* 0x005fea0003c00000 */
.L_x_8922:
[----:B------:R-:W-:Y:S02]  /*e640*/  ULDC.64 UR4, c[0x0][0x5e8] ;  /* 0x00017a0000047ab9 */ /* 0x000fe40000000a00 */
[----:B------:R-:W-:-:S05]  /*e650*/  IADD3 R2, P0, R17, UR4, RZ ;  /* 0x0000000411027c10 */ /* 0x000fca000ff1e0ff */
[----:B------:R-:W-:-:S05]  /*e660*/  IMAD.X R3, RZ, RZ, UR5, P0 ;  /* 0x00000005ff037e24 */ /* 0x000fca00080e06ff */
[----:B------:R-:W-:Y:S01]  /*e670*/  STG.E.U8 desc[UR36][R2.64], R16 ;  /* 0x0000001002007986 */ /* 0x000fe2000c101124 */
[----:B------:R-:W-:Y:S05]  /*e680*/  EXIT ;  /* 0x000000000000794d */ /* 0x000fea0003800000 */
.L_x_8921:
[----:B------:R-:W-:Y:S01]  /*e690*/  STG.E.U8 desc[UR36][R2.64], R16 ;  /* 0x0000001002007986 */ /* 0x000fe2000c101124 */
[----:B------:R-:W-:Y:S05]  /*e6a0*/  EXIT ;  /* 0x000000000000794d */ /* 0x000fea0003800000 */
.L_x_8919:
[----:B------:R-:W-:Y:S01]  /*e6b0*/  ISETP.NE.AND P1, PT, RZ, UR38, PT ;  /* 0x00000026ff007c0c */ /* 0x000fe2000bf25270 */
[----:B------:R-:W-:Y:S01]  /*e6c0*/  ULDC.64 UR4, c[0x0][0x5e8] ;  /* 0x00017a0000047ab9 */ /* 0x000fe20000000a00 */
[----:B------:R-:W-:Y:S01]  /*e6d0*/  ULDC.U8 UR6, c[0x0][0x619] ;  /* 0x0001864000067ab9 */ /* 0x000fe20000000000 */
[----:B------:R-:W-:Y:S02]  /*e6e0*/  IADD3 R2, P0, R17, UR4, RZ ;  /* 0x0000000411027c10 */ /* 0x000fe4000ff1e0ff */
[----:B------:R-:W-:Y:S02]  /*e6f0*/  ISETP.NE.AND P2, PT, RZ, UR6, PT ;  /* 0x00000006ff007c0c */ /* 0x000fe4000bf45270 */
[----:B------:R-:W-:-:S06]  /*e700*/  IADD3.X R3, RZ, UR5, RZ, P0, !PT ;  /* 0x00000005ff037c10 */ /* 0x000fcc00087fe4ff */
[----:B------:R-:W-:Y:S05]  /*e710*/  @!P1 BRA `(.L_x_8923) ;  /* 0x00000000000c9947 */ /* 0x000fea0003800000 */
[----:B01----:R-:W3:Y:S02]  /*e720*/  LDG.E.U8 R5, desc[UR36][R2.64] ;  /* 0x0000002402057981 */ /* 0x003ee4000c1e1100 */
[----:B---3--:R-:W-:-:S04]  /*e730*/  IADD3 R5, R16, R5, RZ ;  /* 0x0000000510057210 */ /* 0x008fc80007ffe0ff */
[----:B------:R-:W-:-:S07]  /*e740*/  PRMT R16, R5, 0x7610, R16 ;  /* 0x0000761005107816 */ /* 0x000fce0000000010 */
.L_x_8923:
        /* <DEDUP_REMOVED lines=20> */
.L_x_8925:
[----:B------:R-:W-:Y:S02]  /*e890*/  ULDC.64 UR4, c[0x0][0x5e8] ;  /* 0x00017a0000047ab9 */ /* 0x000fe40000000a00 */
[----:B------:R-:W-:-:S05]  /*e8a0*/  IADD3 R2, P0, R17, UR4, RZ ;  /* 0x0000000411027c10 */ /* 0x000fca000ff1e0ff */
[----:B------:R-:W-:-:S05]  /*e8b0*/  IMAD.X R3, RZ, RZ, UR5, P0 ;  /* 0x00000005ff037e24 */ /* 0x000fca00080e06ff */
[----:B------:R-:W-:Y:S01]  /*e8c0*/  STG.E.U8 desc[UR36][R2.64], R16 ;  /* 0x0000001002007986 */ /* 0x000fe2000c101124 */
[----:B------:R-:W-:Y:S05]  /*e8d0*/  EXIT ;  /* 0x000000000000794d */ /* 0x000fea0003800000 */
.L_x_8924:
[----:B------:R-:W-:Y:S01]  /*e8e0*/  STG.E.U8 desc[UR36][R2.64], R16 ;  /* 0x0000001002007986 */ /* 0x000fe2000c101124 */
[----:B------:R-:W-:Y:S05]  /*e8f0*/  EXIT ;  /* 0x000000000000794d */ /* 0x000fea0003800000 */
.L_x_8899:
        /* <DEDUP_REMOVED lines=19> */
[----:B------:R-:W3:Y:S02]  /*ea30*/  LDG.E.U8 R5, desc[UR36][R2.64] ;  /* 0x0000002402057981 */ /* 0x000ee4000c1e1100 */
[----:B---3--:R-:W-:-:S04]  /*ea40*/  IADD3 R5, R16, R5, RZ ;  /* 0x0000000510057210 */ /* 0x008fc80007ffe0ff */
[----:B------:R-:W-:-:S07]  /*ea50*/  PRMT R16, R5, 0x7610, R16 ;  /* 0x0000761005107816 */ /* 0x000fce0000000010 */
.L_x_8927:
        /* <DEDUP_REMOVED lines=20> */
.L_x_8929:
[----:B------:R-:W-:Y:S02]  /*eba0*/  ULDC.64 UR4, c[0x0][0x5e8] ;  /* 0x00017a0000047ab9 */ /* 0x000fe40000000a00 */
[----:B------:R-:W-:-:S04]  /*ebb0*/  IADD3 R2, P0, R17, UR4, RZ ;  /* 0x0000000411027c10 */ /* 0x000fc8000ff1e0ff */
[----:B------:R-:W-:-:S05]  /*ebc0*/  IADD3.X R3, RZ, UR5, RZ, P0, !PT ;  /* 0x00000005ff037c10 */ /* 0x000fca00087fe4ff */
[----:B------:R-:W-:Y:S01]  /*ebd0*/  STG.E.U8 desc[UR36][R2.64], R16 ;  /* 0x0000001002007986 */ /* 0x000fe2000c101124 */
[----:B------:R-:W-:Y:S05]  /*ebe0*/  EXIT ;  /* 0x000000000000794d */ /* 0x000fea0003800000 */
.L_x_8928:
[----:B------:R-:W-:Y:S01]  /*ebf0*/  STG.E.U8 desc[UR36][R2.64], R16 ;  /* 0x0000001002007986 */ /* 0x000fe2000c101124 */
[----:B------:R-:W-:Y:S05]  /*ec00*/  EXIT ;  /* 0x000000000000794d */ /* 0x000fea0003800000 */
.L_x_8926:
[----:B------:R-:W-:Y:S01]  /*ec10*/  ISETP.NE.AND P1, PT, RZ, UR38, PT ;  /* 0x00000026ff007c0c */ /* 0x000fe2000bf25270 */
[----:B------:R-:W-:Y:S01]  /*ec20*/  ULDC.64 UR4, c[0x0][0x5e8] ;  /* 0x00017a0000047ab9 */ /* 0x000fe20000000a00 */
[----:B------:R-:W-:Y:S01]  /*ec30*/  ULDC.U8 UR6, c[0x0][0x619] ;  /* 0x0001864000067ab9 */ /* 0x000fe20000000000 */
[----:B------:R-:W-:Y:S02]  /*ec40*/  IADD3 R2, P0, R17, UR4, RZ ;  /* 0x0000000411027c10 */ /* 0x000fe4000ff1e0ff */
[----:B------:R-:W-:-:S03]  /*ec50*/  ISETP.NE.AND P2, PT, RZ, UR6, PT ;  /* 0x00000006ff007c0c */ /* 0x000fc6000bf45270 */
[----:B------:R-:W-:-:S05]  /*ec60*/  IMAD.X R3, RZ, RZ, UR5, P0 ;  /* 0x00000005ff037e24 */ /* 0x000fca00080e06ff */
[----:B------:R-:W-:Y:S05]  /*ec70*/  @!P1 BRA `(.L_x_8930) ;  /* 0x00000000000c9947 */ /* 0x000fea0003800000 */
[----:B------:R-:W3:Y:S02]  /*ec80*/  LDG.E.U8 R5, desc[UR36][R2.64] ;  /* 0x0000002402057981 */ /* 0x000ee4000c1e1100 */
[----:B---3--:R-:W-:-:S04]  /*ec90*/  IADD3 R5, R16, R5, RZ ;  /* 0x0000000510057210 */ /* 0x008fc80007ffe0ff */
[----:B------:R-:W-:-:S07]  /*eca0*/  PRMT R16, R5, 0x7610, R16 ;  /* 0x0000761005107816 */ /* 0x000fce0000000010 */
.L_x_8930:
        /* <DEDUP_REMOVED lines=20> */
.L_x_8932:
[----:B------:R-:W-:Y:S02]  /*edf0*/  ULDC.64 UR4, c[0x0][0x5e8] ;  /* 0x00017a0000047ab9 */ /* 0x000fe40000000a00 */
[----:B------:R-:W-:-:S04]  /*ee00*/  IADD3 R2, P0, R17, UR4, RZ ;  /* 0x0000000411027c10 */ /* 0x000fc8000ff1e0ff */
[----:B------:R-:W-:-:S05]  /*ee10*/  IADD3.X R3, RZ, UR5, RZ, P0, !PT ;  /* 0x00000005ff037c10 */ /* 0x000fca00087fe4ff */
[----:B------:R-:W-:Y:S01]  /*ee20*/  STG.E.U8 desc[UR36][R2.64], R16 ;  /* 0x0000001002007986 */ /* 0x000fe2000c101124 */
[----:B------:R-:W-:Y:S05]  /*ee30*/  EXIT ;  /* 0x000000000000794d */ /* 0x000fea0003800000 */
.L_x_8931:
[----:B------:R-:W-:Y:S01]  /*ee40*/  STG.E.U8 desc[UR36][R2.64], R16 ;  /* 0x0000001002007986 */ /* 0x000fe2000c101124 */
[----:B------:R-:W-:Y:S05]  /*ee50*/  EXIT ;  /* 0x000000000000794d */ /* 0x000fea0003800000 */
.L_x_8933:
        /* <DEDUP_REMOVED lines=10> */
.L_x_9890:


//--------------------- .text._ZN2at6native13reduce_kernelILi256ELi2ENS0_8ReduceOpIaNS0_14func_wrapper_tIaZNS0_11sum_functorIaaaEclERNS_14TensorIteratorEEUlaaE_EEjaLi4ELi4EEEEEvT1_ --------------------------
	.section	.text._ZN2at6native13reduce_kernelILi256ELi2ENS0_8ReduceOpIaNS0_14func_wrapper_tIaZNS0_11sum_functorIaaaEclERNS_14TensorIteratorEEUlaaE_EEjaLi4ELi4EEEEEvT1_,"ax",@progbits
	.align	128
        .global         _ZN2at6native13reduce_kernelILi256ELi2ENS0_8ReduceOpIaNS0_14func_wrapper_tIaZNS0_11sum_functorIaaaEclERNS_14TensorIteratorEEUlaaE_EEjaLi4ELi4EEEEEvT1_
        .type           _ZN2at6native13reduce_kernelILi256ELi2ENS0_8ReduceOpIaNS0_14func_wrapper_tIaZNS0_11sum_functorIaaaEclERNS_14TensorIteratorEEUlaaE_EEjaLi4ELi4EEEEEvT1_,@function
        .size           _ZN2at6native13reduce_kernelILi256ELi2ENS0_8ReduceOpIaNS0_14func_wrapper_tIaZNS0_11sum_functorIaaaEclERNS_14TensorIteratorEEUlaaE_EEjaLi4ELi4EEEEEvT1_,(.L_x_9891 - _ZN2at6native13reduce_kernelILi256ELi2ENS0_8ReduceOpIaNS0_14func_wrapper_tIaZNS0_11sum_functorIaaaEclERNS_14TensorIteratorEEUlaaE_EEjaLi4ELi4EEEEEvT1_)
        .other          _ZN2at6native13reduce_kernelILi256ELi2ENS0_8ReduceOpIaNS0_14func_wrapper_tIaZNS0_11sum_functorIaaaEclERNS_14TensorIteratorEEUlaaE_EEjaLi4ELi4EEEEEvT1_,@"STO_CUDA_ENTRY STV_DEFAULT"
_ZN2at6native13reduce_kernelILi256ELi2ENS0_8ReduceOpIaNS0_14func_wrapper_tIaZNS0_11sum_functorIaaaEclERNS_14TensorIteratorEEUlaaE_EEjaLi4ELi4EEEEEvT1_:
.text._ZN2at6native13reduce_kernelILi256ELi2ENS0_8ReduceOpIaNS0_14func_wrapper_tIaZNS0_11sum_functorIaaaEclERNS_14TensorIteratorEEUlaaE_EEjaLi4ELi4EEEEEvT1_:
        /* <DEDUP_REMOVED lines=12> */
[----:B0-----:R-:W-:Y:S01]  /*00c0*/  IMAD R3, R4, UR7, R3 ;  /* 0x0000000704037c24 */ /* 0x001fe2000f8e0203 */
[----:B------:R-:W-:-:S03]  /*00d0*/  HFMA2.MMA R4, -RZ, RZ, 0, 0 ;  /* 0x00000000ff047435 */ /* 0x000fc600000001ff */
        /* <DEDUP_REMOVED lines=273> */
.L_x_8934:
        /* <DEDUP_REMOVED lines=37> */
[----:B------:R-:W-:-:S02]  /*1440*/  IMAD.U32 R7, RZ, RZ, UR5 ;  /* 0x00000005ff077e24 */ /* 0x000fc4000f8e00ff */
[----:B------:R-:W-:Y:S02]  /*1450*/  IMAD.U32 R11, RZ, RZ, UR7 ;  /* 0x00000007ff0b7e24 */ /* 0x000fe4000f8e00ff */
[----:B------:R-:W-:Y:S02]  /*1460*/  IMAD.MOV.U32 R8, RZ, RZ, 0x1e3 ;  /* 0x000001e3ff087424 */ /* 0x000fe400078e00ff */
[----:B------:R-:W-:-:S07]  /*1470*/  IMAD.MOV.U32 R13, RZ, RZ, RZ ;  /* 0x000000ffff0d7224 */ /* 0x000fce00078e00ff */
[----:B------:R-:W-:-:S07]  /*1480*/  LEPC R20, `(.L_x_8938) ;  /* 0x000000001014794e */ /* 0x000fce0000000000 */
[----:B0-----:R-:W-:Y:S05]  /*1490*/  CALL.ABS.NOINC R14 ;  /* 0x000000000e007343 */ /* 0x001fea0003c00000 */
.L_x_8938:
        /* <DEDUP_REMOVED lines=27> */
.L_x_8944:
[----:B------:R-:W-:Y:S05]  /*1650*/  BSYNC B2 ;  /* 0x0000000000027941 */ /* 0x000fea0003800000 */
.L_x_8943:
[----:B------:R-:W-:-:S04]  /*1660*/  PRMT R3, R3, 0x9910, RZ ;  /* 0x0000991003037816 */ /* 0x000fc800000000ff */
[----:B------:R-:W-:-:S13]  /*1670*/  ISETP.NE.AND P0, PT, R3, RZ, PT ;  /* 0x000000ff0300720c */ /* 0x000fda0003f05270 */
[----:B------:R-:W-:Y:S05]  /*1680*/  @!P0 BRA `(.L_x_8942) ;  /* 0x00000000001c8947 */ /* 0x000fea0003800000 */
[----:B------:R-:W-:Y:S01]  /*1690*/  IADD3 R4, P0, P1, R18, R25, R2 ;  /* 0x0000001912047210 */ /* 0x000fe2000791e002 */
[----:B------:R-:W-:-:S03]  /*16a0*/  ULDC UR4, c[0x0][0x5e4] ;  /* 0x0001790000047ab9 */ /* 0x000fc60000000800 */
[----:B------:R-:W-:Y:S02]  /*16b0*/  IADD3 R4, P2, R4, R8, RZ ;  /* 0x0000000804047210 */ /* 0x000fe40007f5e0ff */
[----:B------:R-:W-:-:S04]  /*16c0*/  IADD3.X R3, R19, RZ, RZ, P0, P1 ;  /* 0x000000ff13037210 */ /* 0x000fc800007e24ff */
[----:B------:R-:W-:-:S06]  /*16d0*/  IADD3.X R5, R3, UR4, RZ, P2, !PT ;  /* 0x0000000403057c10 */ /* 0x000fcc00097fe4ff */
[----:B------:R-:W2:Y:S02]  /*16e0*/  LDG.E.U8 R5, desc[UR58][R4.64] ;  /* 0x0000003a04057981 */ /* 0x000ea4000c1e1100 */
[----:B--2---:R-:W-:-:S07]  /*16f0*/  IADD3 R0, R0, R5, RZ ;  /* 0x0000000500007210 */ /* 0x004fce0007ffe0ff */
.L_x_8942:
[----:B------:R-:W-:Y:S05]  /*1700*/  BSYNC B1 ;  /* 0x0000000000017941 */ /* 0x000fea0003800000 */
.L_x_8941:
[----:B------:R-:W0:Y:S01]  /*1710*/  LDC R4, c[0x0][0x218] ;  /* 0x00008600ff047b82 */ /* 0x000e220000000800 */
[----:B------:R-:W-:Y:S01]  /*1720*/  IADD3 R18, P0, P1, R25, R8, R18 ;  /* 0x0000000819127210 */ /* 0x000fe2000791e012 */
[----:B------:R-:W-:-:S03]  /*1730*/  ULDC UR4, c[0x0][0x5e4] ;  /* 0x0001790000047ab9 */ /* 0x000fc60000000800 */
[----:B------:R-:W-:Y:S02]  /*1740*/  IADD3 R18, P2, R18, 0x4, RZ ;  /* 0x0000000412127810 */ /* 0x000fe40007f5e0ff */
[----:B------:R-:W-:-:S05]  /*1750*/  IADD3.X R19, RZ, UR4, R19, P0, P1 ;  /* 0x00000004ff137c10 */ /* 0x000fca00087e2413 */
[----:B------:R-:W-:Y:S01]  /*1760*/  IMAD.X R19, RZ, RZ, R19, P2 ;  /* 0x000000ffff137224 */ /* 0x000fe200010e0613 */
[----:B0-----:R-:W-:-:S07]  /*1770*/  IADD3 R3, R7, -0x4, R4 ;  /* 0xfffffffc07037810 */ /* 0x001fce0007ffe004 */
.L_x_8940:
[----:B------:R-:W-:Y:S05]  /*1780*/  BSYNC B0 ;  /* 0x0000000000007941 */ /* 0x000fea0003800000 */
.L_x_8939:
[----:B------:R-:W0:Y:S01]  /*1790*/  LDC.64 R4, c[0x0][0x230] ;  /* 0x00008c00ff047b82 */ /* 0x000e220000000a00 */
[----:B------:R-:W-:Y:S01]  /*17a0*/  ULDC UR4, c[0x0][0x22c] ;  /* 0x00008b0000047ab9 */ /* 0x000fe20000000800 */
[----:B------:R-:W-:Y:S01]  /*17b0*/  BSSY B0, `(.L_x_8945) ;  /* 0x000001c000007945 */ /* 0x000fe20003800000 */
[----:B------:R-:W-:Y:S01]  /*17c0*/  IMAD R7, R2, UR4, RZ ;  /* 0x0000000402077c24 */ /* 0x000fe2000f8e02ff */
[----:B------:R-:W-:-:S03]  /*17d0*/  ISETP.NE.AND P2, PT, R23, RZ, PT ;  /* 0x000000ff1700720c */ /* 0x000fc60003f45270 */
[----:B0-----:R-:W-:Y:S01]  /*17e0*/  IMAD R7, R23, R4, R7 ;  /* 0x0000000417077224 */ /* 0x001fe200078e0207 */
[----:B------:R-:W-:Y:S02]  /*17f0*/  ISETP.NE.AND P1, PT, R4, RZ, PT ;  /* 0x000000ff0400720c */ /* 0x000fe40003f25270 */
[----:B------:R-:W-:Y:S01]  /*1800*/  PRMT R4, R6, 0x7610, R4 ;  /* 0x0000761006047816 */ /* 0x000fe20000000004 */
[--C-:B------:R-:W-:Y:S01]  /*1810*/  IMAD R11, R16, R5, R7.reuse ;  /* 0x00000005100b7224 */ /* 0x100fe200078e0207 */
[----:B------:R-:W-:-:S04]  /*1820*/  PRMT R7, R6, 0x7610, R7 ;  /* 0x0000761006077816 */ /* 0x000fc80000000007 */
[----:B------:R-:W-:-:S04]  /*1830*/  LEA R8, R11, 0x3, 0x2 ;  /* 0x000000030b087811 */ /* 0x000fc800078e10ff */
[----:B------:R-:W-:-:S13]  /*1840*/  ISETP.GE.U32.AND P0, PT, R8, R3, PT ;  /* 0x000000030800720c */ /* 0x000fda0003f06070 */
[----:B------:R-:W-:Y:S05]  /*1850*/  @P0 BRA `(.L_x_8946) ;  /* 0x0000000000440947 */ /* 0x000fea0003800000 */
[C---:B------:R-:W-:Y:S02]  /*1860*/  PRMT R7, R4.reuse, 0x7610, R7 ;  /* 0x0000761004077816 */ /* 0x040fe40000000007 */
[----:B------:R-:W-:-:S07]  /*1870*/  PRMT R6, R4, 0x7610, R6 ;  /* 0x0000761004067816 */ /* 0x000fce0000000006 */
.L_x_8947:
        /* <DEDUP_REMOVED lines=15> */
.L_x_8946:
[----:B------:R-:W-:Y:S05]  /*1970*/  BSYNC B0 ;  /* 0x0000000000007941 */ /* 0x000fea0003800000 */
.L_x_8945:
        /* <DEDUP_REMOVED lines=8> */
.L_x_8949:
[----:B------:R-:W-:Y:S05]  /*1a00*/  BSYNC B0 ;  /* 0x0000000000007941 */ /* 0x000fea0003800000 */
.L_x_8948:
        /* <DEDUP_REMOVED lines=11> */
[----:B--2---:R-:W-:-:S07]  /*1ac0*/  IADD3 R0, R0, R19, RZ ;  /* 0x0000001300007210 */ /* 0x004fce0007ffe0ff */
.L_x_8951:
[----:B------:R-:W-:Y:S05]  /*1ad0*/  BSYNC B0 ;  /* 0x0000000000007941 */ /* 0x000fea0003800000 */
.L_x_8950:
[----:B------:R-:W-:Y:S02]  /*1ae0*/  IADD3 R7, R7, R6, R0 ;  /* 0x0000000607077210 */ /* 0x000fe40007ffe000 */
[----:B------:R-:W-:-:S03]  /*1af0*/  PRMT R18, RZ, 0x7610, R18 ;  /* 0x00007610ff127816 */ /* 0x000fc60000000012 */
[----:B------:R-:W-:-:S05]  /*1b00*/  IMAD.IADD R7, R7, 0x1, R4 ;  /* 0x0000000107077824 */ /* 0x000fca00078e0204 */
[----:B------:R-:W-:Y:S01]  /*1b10*/  PRMT R25, R7, 0x7610, R25 ;  /* 0x0000761007197816 */ /* 0x000fe20000000019 */
[----:B------:R-:W-:Y:S06]  /*1b20*/  BRA `(.L_x_8936) ;  /* 0x0000009c005c7947 */ /* 0x000fec0003800000 */
.L_x_8937:
        /* <DEDUP_REMOVED lines=32> */
.L_x_8960:
        /* <DEDUP_REMOVED lines=284> */
.L_x_8956:
[----:B------:R-:W-:Y:S01]  /*2ef0*/  LOP3.LUT R15, R0, 0xfffffffe, RZ, 0xc0, !PT ;  /* 0xfffffffe000f7812 */ /* 0x000fe200078ec0ff */
[----:B------:R-:W-:-:S03]  /*2f00*/  ULDC UR36, c[0x0][0x220] ;  /* 0x0000880000247ab9 */ /* 0x000fc60000000800 */
[----:B------:R-:W-:-:S04]  /*2f10*/  IADD3 R14, P1, R15, R18, RZ ;  /* 0x000000120f0e7210 */ /* 0x000fc80007f3e0ff */
[----:B------:R-:W-:-:S05]  /*2f20*/  IADD3.X R15, RZ, R19, RZ, P1, !PT ;  /* 0x00000013ff0f7210 */ /* 0x000fca0000ffe4ff */
[----:B------:R-:W2:Y:S01]  /*2f30*/  LDG.E.U16 R14, desc[UR58][R14.64] ;  /* 0x0000003a0e0e7981 */ /* 0x000ea2000c1e1500 */
[----:B------:R-:W-:-:S05]  /*2f40*/  IMAD.U32 R0, RZ, RZ, UR36 ;  /* 0x00000024ff007e24 */ /* 0x000fca000f8e00ff */
[----:B------:R-:W-:Y:S02]  /*2f50*/  IADD3 R27, R27, R0, RZ ;  /* 0x000000001b1b7210 */ /* 0x000fe40007ffe0ff */
[C---:B--2---:R-:W-:Y:S02]  /*2f60*/  PRMT R11, R14.reuse, 0x7770, RZ ;  /* 0x000077700e0b7816 */ /* 0x044fe400000000ff */
[----:B------:R-:W-:Y:S01]  /*2f70*/  PRMT R12, R14, 0x7771, RZ ;  /* 0x000077710e0c7816 */ /* 0x000fe200000000ff */
        /* <DEDUP_REMOVED lines=233> */
.L_x_8957:
[----:B------:R-:W-:-:S04]  /*3e10*/  LOP3.LUT R13, R13, 0xfffffffe, RZ, 0xc0, !PT ;  /* 0xfffffffe0d0d7812 */ /* 0x000fc800078ec0ff */
[----:B------:R-:W-:-:S05]  /*3e20*/  IADD3 R14, P1, R13, R18, RZ ;  /* 0x000000120d0e7210 */ /* 0x000fca0007f3e0ff */
[----:B------:R-:W-:-:S05]  /*3e30*/  IMAD.X R15, RZ, RZ, R19, P1 ;  /* 0x000000ffff0f7224 */ /* 0x000fca00008e0613 */
[----:B------:R-:W2:Y:S01]  /*3e40*/  LDG.E.U16 R14, desc[UR58][R14.64] ;  /* 0x0000003a0e0e7981 */ /* 0x000ea2000c1e1500 */
[----:B------:R-:W-:Y:S01]  /*3e50*/  IADD3 R27, R27, R0, RZ ;  /* 0x000000001b1b7210 */ /* 0x000fe20007ffe0ff */
[----:B------:R-:W-:Y:S01]  /*3e60*/  IMAD.MOV.U32 R26, RZ, RZ, RZ ;  /* 0x000000ffff1a7224 */ /* 0x000fe200078e00ff */
[----:B------:R-:W-:Y:S02]  /*3e70*/  MOV R24, RZ ;  /* 0x000000ff00187202 */ /* 0x000fe40000000f00 */
        /* <DEDUP_REMOVED lines=246> */
.L_x_8958:
        /* <DEDUP_REMOVED lines=8> */
[----:B------:R-:W-:Y:S01]  /*4e60*/  MOV R26, RZ ;  /* 0x000000ff001a7202 */ /* 0x000fe20000000f00 */
[----:B------:R-:W-:Y:S01]  /*4e70*/  ULDC.64 UR36, c[0x0][0x260] ;  /* 0x0000980000247ab9 */ /* 0x000fe20000000a00 */
        /* <DEDUP_REMOVED lines=240> */
.L_x_8959:
[----:B------:R-:W-:Y:S01]  /*5d80*/  LOP3.LUT R15, R26, 0xfffffffe, RZ, 0xc0, !PT ;  /* 0xfffffffe1a0f7812 */ /* 0x000fe200078ec0ff */
[----:B------:R-:W-:Y:S01]  /*5d90*/  IMAD.IADD R27, R27, 0x1, R0 ;  /* 0x000000011b1b7824 */ /* 0x000fe200078e0200 */
[----:B------:R-:W-:Y:S02]  /*5da0*/  ULDC UR4, c[0x0][0x218] ;  /* 0x0000860000047ab9 */ /* 0x000fe40000000800 */
[----:B------:R-:W-:-:S04]  /*5db0*/  IADD3 R14, P1, R15, R18, RZ ;  /* 0x000000120f0e7210 */ /* 0x000fc80007f3e0ff */
[----:B------:R-:W-:-:S05]  /*5dc0*/  IADD3.X R15, RZ, R19, RZ, P1, !PT ;  /* 0x00000013ff0f7210 */ /* 0x000fca0000ffe4ff */
[----:B------:R-:W2:Y:S01]  /*5dd0*/  LDG.E.U16 R14, desc[UR58][R14.64] ;  /* 0x0000003a0e0e7981 */ /* 0x000ea2000c1e1500 */
[----:B------:R-:W-:Y:S01]  /*5de0*/  IMAD R21, R0, 0x3, R27 ;  /* 0x0000000300157824 */ /* 0x000fe200078e021b */
[----:B------:R-:W-:Y:S01]  /*5df0*/  MOV R26, UR4 ;  /* 0x00000004001a7c02 */ /* 0x000fe20008000f00 */
[----:B------:R-:W-:Y:S01]  /*5e00*/  IMAD.IADD R10, R11, 0x1, R10 ;  /* 0x000000010b0a7824 */ /* 0x000fe200078e020a */
[----:B------:R-:W-:Y:S01]  /*5e10*/  IADD3 R9, R12, R9, RZ ;  /* 0x000000090c097210 */ /* 0x000fe20007ffe0ff */
[----:B------:R-:W-:Y:S01]  /*5e20*/  IMAD.IADD R7, R22, 0x1, R7 ;  /* 0x0000000116077824 */ /* 0x000fe200078e0207 */
[----:B------:R-:W-:Y:S01]  /*5e30*/  ISETP.GE.U32.AND P1, PT, R21, R26, PT ;  /* 0x0000001a1500720c */ /* 0x000fe20003f26070 */
[----:B------:R-:W-:Y:S01]  /*5e40*/  IMAD.IADD R6, R25, 0x1, R6 ;  /* 0x0000000119067824 */ /* 0x000fe200078e0206 */
[----:B------:R-:W-:Y:S02]  /*5e50*/  IADD3 R8, R13, R8, RZ ;  /* 0x000000080d087210 */ /* 0x000fe40007ffe0ff */
[----:B------:R-:W-:-:S02]  /*5e60*/  IADD3 R5, R24, R5, RZ ;  /* 0x0000000518057210 */ /* 0x000fc40007ffe0ff */
[C---:B--2---:R-:W-:Y:S02]  /*5e70*/  PRMT R29, R14.reuse, 0x7770, RZ ;  /* 0x000077700e1d7816 */ /* 0x044fe400000000ff */
[----:B------:R-:W-:-:S03]  /*5e80*/  PRMT R30, R14, 0x7771, RZ ;  /* 0x000077710e1e7816 */ /* 0x000fc600000000ff */
[----:B------:R-:W-:Y:S01]  /*5e90*/  IMAD.IADD R4, R29, 0x1, R4 ;  /* 0x000000011d047824 */ /* 0x000fe200078e0204 */
[----:B------:R-:W-:Y:S01]  /*5ea0*/  IADD3 R3, R30, R3, RZ ;  /* 0x000000031e037210 */ /* 0x000fe20007ffe0ff */
[----:B------:R-:W-:Y:S06]  /*5eb0*/  @!P1 BRA `(.L_x_8960) ;  /* 0xffffffbc009c9947 */ /* 0x000fec000383ffff */
[----:B------:R-:W-:Y:S05]  /*5ec0*/  BSYNC B1 ;  /* 0x0000000000017941 */ /* 0x000fea0003800000 */
.L_x_8955:
[----:B------:R-:W-:Y:S05]  /*5ed0*/  BSYNC B0 ;  /* 0x0000000000007941 */ /* 0x000fea0003800000 */
.L_x_8954:
[----:B------:R-:W-:Y:S01]  /*5ee0*/  ISETP.GE.U32.AND P0, PT, R27, R26, PT ;  /* 0x0000001a1b00720c */ /* 0x000fe20003f06070 */
[----:B------:R-:W-:-:S12]  /*5ef0*/  BSSY B0, `(.L_x_8961) ;  /* 0x000046e000007945 */ /* 0x000fd80003800000 */
[----:B------:R-:W-:Y:S05]  /*5f00*/  @P0 BRA `(.L_x_8962) ;  /* 0x0000004400b00947 */ /* 0x000fea0003800000 */
[----:B0-----:R-:W0:Y:S01]  /*5f10*/  LDC R28, c[0x0][0x254] ;  /* 0x00009500ff1c7b82 */ /* 0x001e220000000800 */
[----:B------:R-:W-:Y:S01]  /*5f20*/  IMAD.MOV.U32 R11, RZ, RZ, RZ ;  /* 0x000000ffff0b7224 */ /* 0x000fe200078e00ff */
[----:B0-----:R-:W-:-:S13]  /*5f30*/  ISETP.NE.AND P1, PT, R28, RZ, PT ;  /* 0x000000ff1c00720c */ /* 0x001fda0003f25270 */
        /* <DEDUP_REMOVED lines=274> */
.L_x_8963:
        /* <DEDUP_REMOVED lines=283> */
.L_x_8964:
        /* <DEDUP_REMOVED lines=283> */
.L_x_8965:
        /* <DEDUP_REMOVED lines=283> */
.L_x_8966:
[----:B------:R-:W-:-:S04]  /*a570*/  LOP3.LUT R29, R29, 0xfffffffe, RZ, 0xc0, !PT ;  /* 0xfffffffe1d1d7812 */ /* 0x000fc800078ec0ff */
[----:B------:R-:W-:-:S04]  /*a580*/  IADD3 R18, P1, R29, R18, RZ ;  /* 0x000000121d127210 */ /* 0x000fc80007f3e0ff */
[----:B------:R-:W-:-:S05]  /*a590*/  IADD3.X R19, RZ, R19, RZ, P1, !PT ;  /* 0x00000013ff137210 */ /* 0x000fca0000ffe4ff */
[----:B------:R-:W2:Y:S02]  /*a5a0*/  LDG.E.U16 R18, desc[UR58][R18.64] ;  /* 0x0000003a12127981 */ /* 0x000ea4000c1e1500 */
[C---:B--2---:R-:W-:Y:S02]  /*a5b0*/  PRMT R29, R18.reuse, 0x7770, RZ ;  /* 0x00007770121d7816 */ /* 0x044fe400000000ff */
[----:B------:R-:W-:-:S07]  /*a5c0*/  PRMT R30, R18, 0x7771, RZ ;  /* 0x00007771121e7816 */ /* 0x000fce00000000ff */
.L_x_8962:
[----:B------:R-:W-:Y:S05]  /*a5d0*/  BSYNC B0 ;  /* 0x0000000000007941 */ /* 0x000fea0003800000 */
.L_x_8961:
        /* <DEDUP_REMOVED lines=20> */
.L_x_8968:
[----:B------:R-:W-:Y:S05]  /*a720*/  BSYNC B0 ;  /* 0x0000000000007941 */ /* 0x000fea0003800000 */
.L_x_8967:
[----:B------:R-:W-:Y:S02]  /*a730*/  IADD3 R7, R6, R7, R10 ;  /* 0x0000000706077210 */ /* 0x000fe40007ffe00a */
[----:B------:R-:W-:-:S03]  /*a740*/  IADD3 R8, R5, R8, R9 ;  /* 0x0000000805087210 */ /* 0x000fc60007ffe009 */
[----:B------:R-:W-:Y:S01]  /*a750*/  IMAD.IADD R7, R7, 0x1, R4 ;  /* 0x0000000107077824 */ /* 0x000fe200078e0204 */
[----:B------:R-:W-:-:S04]  /*a760*/  IADD3 R8, R8, R3, RZ ;  /* 0x0000000308087210 */ /* 0x000fc80007ffe0ff */
[----:B------:R-:W-:Y:S02]  /*a770*/  PRMT R18, R8, 0x7610, R18 ;  /* 0x0000761008127816 */ /* 0x000fe40000000012 */
[----:B------:R-:W-:Y:S01]  /*a780*/  PRMT R25, R7, 0x7610, R25 ;  /* 0x0000761007197816 */ /* 0x000fe20000000019 */
[----:B------:R-:W-:Y:S06]  /*a790*/  BRA `(.L_x_8936) ;  /* 0x0000001000407947 */ /* 0x000fec0003800000 */
.L_x_8953:
        /* <DEDUP_REMOVED lines=18> */
.L_x_8972:
[-C--:B------:R-:W-:Y:S01]  /*a8c0*/  IADD3 R5, R0, R27.reuse, RZ ;  /* 0x0000001b00057210 */ /* 0x080fe20007ffe0ff */
[----:B------:R-:W-:-:S04]  /*a8d0*/  IMAD R27, R20, R27, RZ ;  /* 0x0000001b141b7224 */ /* 0x000fc800078e02ff */
[----:B------:R-:W-:Y:S01]  /*a8e0*/  IMAD.IADD R7, R5, 0x1, R0 ;  /* 0x0000000105077824 */ /* 0x000fe200078e0200 */
[----:B------:R-:W-:Y:S01]  /*a8f0*/  LOP3.LUT R27, R27, 0xfffffffe, RZ, 0xc0, !PT ;  /* 0xfffffffe1b1b7812 */ /* 0x000fe200078ec0ff */
[----:B------:R-:W-:-:S03]  /*a900*/  IMAD R4, R5, R20, RZ ;  /* 0x0000001405047224 */ /* 0x000fc600078e02ff */
[----:B------:R-:W-:Y:S02]  /*a910*/  IADD3 R24, P0, R27, R18, RZ ;  /* 0x000000121b187210 */ /* 0x000fe40007f1e0ff */
[C---:B------:R-:W-:Y:S01]  /*a920*/  IADD3 R27, R7.reuse, R0, RZ ;  /* 0x00000000071b7210 */ /* 0x040fe20007ffe0ff */
[-C--:B------:R-:W-:Y:S01]  /*a930*/  IMAD R7, R7, R20.reuse, RZ ;  /* 0x0000001407077224 */ /* 0x080fe200078e02ff */
[----:B------:R-:W-:Y:S01]  /*a940*/  LOP3.LUT R5, R4, 0xfffffffe, RZ, 0xc0, !PT ;  /* 0xfffffffe04057812 */ /* 0x000fe200078ec0ff */
[----:B------:R-:W-:Y:S02]  /*a950*/  IMAD.X R25, RZ, RZ, R19, P0 ;  /* 0x000000ffff197224 */ /* 0x000fe400000e0613 */
[----:B------:R-:W-:Y:S01]  /*a960*/  IMAD R6, R27, R20, RZ ;  /* 0x000000141b067224 */ /* 0x000fe200078e02ff */
[----:B------:R-:W-:Y:S02]  /*a970*/  IADD3 R4, P1, R5, R18, RZ ;  /* 0x0000001205047210 */ /* 0x000fe40007f3e0ff */
[----:B------:R-:W-:Y:S01]  /*a980*/  LOP3.LUT R7, R7, 0xfffffffe, RZ, 0xc0, !PT ;  /* 0xfffffffe07077812 */ /* 0x000fe200078ec0ff */
[----:B------:R-:W2:Y:S01]  /*a990*/  LDG.E.U16 R25, desc[UR58][R24.64] ;  /* 0x0000003a18197981 */ /* 0x000ea2000c1e1500 */
[----:B------:R-:W-:-:S02]  /*a9a0*/  LOP3.LUT R29, R6, 0xfffffffe, RZ, 0xc0, !PT ;  /* 0xfffffffe061d7812 */ /* 0x000fc400078ec0ff */
[-C--:B------:R-:W-:Y:S02]  /*a9b0*/  IADD3.X R5, RZ, R19.reuse, RZ, P1, !PT ;  /* 0x00000013ff057210 */ /* 0x080fe40000ffe4ff */
[-C--:B------:R-:W-:Y:S02]  /*a9c0*/  IADD3 R6, P0, R7, R18.reuse, RZ ;  /* 0x0000001207067210 */ /* 0x080fe40007f1e0ff */
[----:B------:R-:W-:Y:S01]  /*a9d0*/  IADD3 R28, P1, R29, R18, RZ ;  /* 0x000000121d1c7210 */ /* 0x000fe20007f3e0ff */
[----:B------:R-:W3:Y:S02]  /*a9e0*/  LDG.E.U16 R4, desc[UR58][R4.64] ;  /* 0x0000003a04047981 */ /* 0x000ee4000c1e1500 */
[----:B------:R-:W-:Y:S01]  /*a9f0*/  IMAD.X R7, RZ, RZ, R19, P0 ;  /* 0x000000ffff077224 */ /* 0x000fe200000e0613 */
[----:B------:R-:W-:-:S04]  /*aa00*/  IADD3.X R29, RZ, R19, RZ, P1, !PT ;  /* 0x00000013ff1d7210 */ /* 0x000fc80000ffe4ff */
[----:B------:R-:W4:Y:S04]  /*aa10*/  LDG.E.U16 R6, desc[UR58][R6.64] ;  /* 0x0000003a06067981 */ /* 0x000f28000c1e1500 */
[----:B------:R4:W5:Y:S01]  /*aa20*/  LDG.E.U16 R29, desc[UR58][R28.64] ;  /* 0x0000003a1c1d7981 */ /* 0x000962000c1e1500 */
[----:B------:R-:W-:-:S04]  /*aa30*/  IMAD.IADD R27, R27, 0x1, R0 ;  /* 0x000000011b1b7824 */ /* 0x000fc800078e0200 */
[----:B------:R-:W-:-:S05]  /*aa40*/  IMAD R15, R0, 0x3, R27 ;  /* 0x00000003000f7824 */ /* 0x000fca00078e021b */
[----:B------:R-:W-:Y:S02]  /*aa50*/  ISETP.GE.U32.AND P0, PT, R15, R26, PT ;  /* 0x0000001a0f00720c */ /* 0x000fe40003f06070 */
[C---:B--2---:R-:W-:Y:S02]  /*aa60*/  PRMT R24, R25.reuse, 0x7770, RZ ;  /* 0x0000777019187816 */ /* 0x044fe400000000ff */
[----:B------:R-:W-:Y:S02]  /*aa70*/  PRMT R21, R25, 0x7771, RZ ;  /* 0x0000777119157816 */ /* 0x000fe400000000ff */
[C---:B---3--:R-:W-:Y:S02]  /*aa80*/  PRMT R15, R4.reuse, 0x7770, RZ ;  /* 0x00007770040f7816 */ /* 0x048fe400000000ff */
[----:B------:R-:W-:Y:S02]  /*aa90*/  PRMT R22, R4, 0x7771, RZ ;  /* 0x0000777104167816 */ /* 0x000fe400000000ff */
[----:B----4-:R-:W-:-:S02]  /*aaa0*/  PRMT R28, R6, 0x7771, RZ ;  /* 0x00007771061c7816 */ /* 0x010fc400000000ff */
[----:B------:R-:W-:Y:S02]  /*aab0*/  PRMT R25, R6, 0x7770, RZ ;  /* 0x0000777006197816 */ /* 0x000fe400000000ff */
[C---:B-----5:R-:W-:Y:S02]  /*aac0*/  PRMT R4, R29.reuse, 0x7771, RZ ;  /* 0x000077711d047816 */ /* 0x060fe400000000ff */
[----:B------:R-:W-:Y:S01]  /*aad0*/  PRMT R5, R29, 0x7770, RZ ;  /* 0x000077701d057816 */ /* 0x000fe200000000ff */
[----:B------:R-:W-:Y:S01]  /*aae0*/  IMAD.IADD R8, R21, 0x1, R8 ;  /* 0x0000000115087824 */ /* 0x000fe200078e0208 */
[----:B------:R-:W-:Y:S01]  /*aaf0*/  IADD3 R9, R24, R9, RZ ;  /* 0x0000000918097210 */ /* 0x000fe20007ffe0ff */
[----:B------:R-:W-:Y:S01]  /*ab00*/  IMAD.IADD R13, R22, 0x1, R13 ;  /* 0x00000001160d7824 */ /* 0x000fe200078e020d */
[----:B------:R-:W-:Y:S01]  /*ab10*/  IADD3 R14, R15, R14, RZ ;  /* 0x0000000e0f0e7210 */ /* 0x000fe20007ffe0ff */
[----:B------:R-:W-:Y:S01]  /*ab20*/  IMAD.IADD R11, R28, 0x1, R11 ;  /* 0x000000011c0b7824 */ /* 0x000fe200078e020b */
[----:B------:R-:W-:Y:S01]  /*ab30*/  IADD3 R12, R25, R12, RZ ;  /* 0x0000000c190c7210 */ /* 0x000fe20007ffe0ff */
[----:B------:R-:W-:Y:S01]  /*ab40*/  IMAD.IADD R3, R4, 0x1, R3 ;  /* 0x0000000104037824 */ /* 0x000fe200078e0203 */
[----:B------:R-:W-:Y:S01]  /*ab50*/  IADD3 R10, R5, R10, RZ ;  /* 0x0000000a050a7210 */ /* 0x000fe20007ffe0ff */
[----:B------:R-:W-:Y:S06]  /*ab60*/  @!P0 BRA `(.L_x_8972) ;  /* 0xfffffffc00548947 */ /* 0x000fec000383ffff */
[----:B------:R-:W-:Y:S05]  /*ab70*/  BSYNC B1 ;  /* 0x0000000000017941 */ /* 0x000fea0003800000 */
.L_x_8971:
[----:B------:R-:W-:Y:S02]  /*ab80*/  PRMT R6, R24, 0x7610, R6 ;  /* 0x0000761018067816 */ /* 0x000fe40000000006 */
[----:B------:R-:W-:Y:S02]  /*ab90*/  PRMT R7, R21, 0x7610, R7 ;  /* 0x0000761015077816 */ /* 0x000fe40000000007 */
[----:B------:R-:W-:Y:S02]  /*aba0*/  PRMT R21, R5, 0x7610, R21 ;  /* 0x0000761005157816 */ /* 0x000fe40000000015 */
[----:B------:R-:W-:-:S07]  /*abb0*/  PRMT R24, R4, 0x7610, R24 ;  /* 0x0000761004187816 */ /* 0x000fce0000000018 */
.L_x_8970:
[----:B------:R-:W-:Y:S05]  /*abc0*/  BSYNC B0 ;  /* 0x0000000000007941 */ /* 0x000fea0003800000 */
.L_x_8969:
[----:B------:R-:W-:Y:S01]  /*abd0*/  ISETP.GE.U32.AND P0, PT, R27, R26, PT ;  /* 0x0000001a1b00720c */ /* 0x000fe20003f06070 */
[----:B------:R-:W-:-:S12]  /*abe0*/  BSSY B0, `(.L_x_8973) ;  /* 0x0000028000007945 */ /* 0x000fd80003800000 */
[----:B------:R-:W-:Y:S05]  /*abf0*/  @P0 BRA `(.L_x_8974) ;  /* 0x0000000000980947 */ /* 0x000fea0003800000 */
[----:B------:R-:W-:-:S05]  /*ac00*/  IMAD R4, R27, R20, RZ ;  /* 0x000000141b047224 */ /* 0x000fca00078e02ff */
        /* <DEDUP_REMOVED lines=37> */
.L_x_8974:
[----:B------:R-:W-:Y:S05]  /*ae60*/  BSYNC B0 ;  /* 0x0000000000007941 */ /* 0x000fea0003800000 */
.L_x_8973:
[----:B------:R-:W-:Y:S04]  /*ae70*/  BSSY B0, `(.L_x_8975) ;  /* 0x0000016000007945 */ /* 0x000fe80003800000 */
[----:B------:R-:W-:Y:S05]  /*ae80*/  @P0 BRA `(.L_x_8976) ;  /* 0x0000000000500947 */ /* 0x000fea0003800000 */
[----:B------:R-:W-:Y:S01]  /*ae90*/  IMAD.IADD R5, R27, 0x1, R0 ;  /* 0x000000011b057824 */ /* 0x000fe200078e0200 */
[----:B------:R-:W-:Y:S01]  /*aea0*/  IADD3 R6, R9, R6, RZ ;  /* 0x0000000609067210 */ /* 0x000fe20007ffe0ff */
[----:B------:R-:W-:-:S03]  /*aeb0*/  IMAD.IADD R7, R8, 0x1, R7 ;  /* 0x0000000108077824 */ /* 0x000fc600078e0207 */
[----:B------:R-:W-:Y:S02]  /*aec0*/  ISETP.GE.U32.AND P0, PT, R5, R26, PT ;  /* 0x0000001a0500720c */ /* 0x000fe40003f06070 */
[----:B------:R-:W-:Y:S02]  /*aed0*/  PRMT R9, R6, 0x7610, R9 ;  /* 0x0000761006097816 */ /* 0x000fe40000000009 */
[----:B------:R-:W-:-:S09]  /*aee0*/  PRMT R8, R7, 0x7610, R8 ;  /* 0x0000761007087816 */ /* 0x000fd20000000008 */
        /* <DEDUP_REMOVED lines=14> */
.L_x_8976:
[----:B------:R-:W-:Y:S05]  /*afd0*/  BSYNC B0 ;  /* 0x0000000000007941 */ /* 0x000fea0003800000 */
.L_x_8975:
[----:B------:R-:W-:Y:S02]  /*afe0*/  IADD3 R9, R12, R14, R9 ;  /* 0x0000000e0c097210 */ /* 0x000fe40007ffe009 */
[----:B------:R-:W-:-:S03]  /*aff0*/  IADD3 R8, R11, R13, R8 ;  /* 0x0000000d0b087210 */ /* 0x000fc60007ffe008 */
[----:B------:R-:W-:Y:S01]  /*b000*/  IMAD.IADD R9, R9, 0x1, R10 ;  /* 0x0000000109097824 */ /* 0x000fe200078e020a */
[----:B------:R-:W-:-:S04]  /*b010*/  IADD3 R8, R8, R3, RZ ;  /* 0x0000000308087210 */ /* 0x000fc80007ffe0ff */
[----:B------:R-:W-:Y:S02]  /*b020*/  PRMT R18, R8, 0x7610, R18 ;  /* 0x0000761008127816 */ /* 0x000fe40000000012 */
[----:B------:R-:W-:Y:S01]  /*b030*/  PRMT R25, R9, 0x7610, R25 ;  /* 0x0000761009197816 */ /* 0x000fe20000000019 */
[----:B------:R-:W-:Y:S06]  /*b040*/  BRA `(.L_x_8936) ;  /* 0x0000000800147947 */ /* 0x000fec0003800000 */
.L_x_8952:
[----:B------:R-:W0:Y:S01]  /*b050*/  LDC R8, c[0x0][0x220] ;  /* 0x00008800ff087b82 */ /* 0x000e220000000800 */
[----:B------:R-:W-:Y:S01]  /*b060*/  ULDC.U8 UR4, c[0x0][0x211] ;  /* 0x0000844000047ab9 */ /* 0x000fe20000000000 */
[----:B------:R-:W-:Y:S01]  /*b070*/  BSSY B0, `(.L_x_8977) ;  /* 0x0000041000007945 */ /* 0x000fe20003800000 */
[----:B------:R-:W-:Y:S01]  /*b080*/  MOV R9, UR4 ;  /* 0x0000000400097c02 */ /* 0x000fe20008000f00 */
[----:B------:R-:W-:Y:S01]  /*b090*/  IMAD.U32 R10, RZ, RZ, UR4 ;  /* 0x00000004ff0a7e24 */ /* 0x000fe2000f8e00ff */
[----:B------:R-:W-:Y:S01]  /*b0a0*/  MOV R11, UR4 ;  /* 0x00000004000b7c02 */ /* 0x000fe20008000f00 */
[----:B------:R-:W-:Y:S01]  /*b0b0*/  IMAD.U32 R12, RZ, RZ, UR4 ;  /* 0x00000004ff0c7e24 */ /* 0x000fe2000f8e00ff */
[----:B------:R-:W-:Y:S01]  /*b0c0*/  MOV R0, UR4 ;  /* 0x0000000400007c02 */ /* 0x000fe20008000f00 */
[----:B------:R-:W-:Y:S01]  /*b0d0*/  IMAD.U32 R6, RZ, RZ, UR4 ;  /* 0x00000004ff067e24 */ /* 0x000fe2000f8e00ff */
[----:B------:R-:W-:Y:S01]  /*b0e0*/  MOV R7, UR4 ;  /* 0x0000000400077c02 */ /* 0x000fe20008000f00 */
[----:B0-----:R-:W-:-:S05]  /*b0f0*/  IMAD R3, R8, 0x3, R13 ;  /* 0x0000000308037824 */ /* 0x001fca00078e020d */
        /* <DEDUP_REMOVED lines=11> */
.L_x_8980:
        /* <DEDUP_REMOVED lines=24> */
[----:B------:R-:W-:Y:S02]  /*b330*/  IADD3 R6, R27, R6, RZ ;  /* 0x000000061b067210 */ /* 0x000fe40007ffe0ff */
[C---:B---3--:R-:W-:Y:S01]  /*b340*/  PRMT R5, R15.reuse, 0x7771, RZ ;  /* 0x000077710f057816 */ /* 0x048fe200000000ff */
[----:B------:R-:W-:Y:S01]  /*b350*/  IMAD.IADD R7, R4, 0x1, R7 ;  /* 0x0000000104077824 */ /* 0x000fe200078e0207 */
[----:B------:R-:W-:-:S02]  /*b360*/  PRMT R14, R15, 0x7770, RZ ;  /* 0x000077700f0e7816 */ /* 0x000fc400000000ff */
[C---:B----4-:R-:W-:Y:S01]  /*b370*/  PRMT R24, R20.reuse, 0x7771, RZ ;  /* 0x0000777114187816 */ /* 0x050fe200000000ff */
[----:B------:R-:W-:Y:S01]  /*b380*/  IMAD.IADD R0, R5, 0x1, R0 ;  /* 0x0000000105007824 */ /* 0x000fe200078e0200 */
[----:B------:R-:W-:Y:S02]  /*b390*/  PRMT R25, R20, 0x7770, RZ ;  /* 0x0000777014197816 */ /* 0x000fe400000000ff */
[----:B-----5:R-:W-:Y:S01]  /*b3a0*/  PRMT R29, R22, 0x7770, RZ ;  /* 0x00007770161d7816 */ /* 0x020fe200000000ff */
[----:B------:R-:W-:Y:S01]  /*b3b0*/  IMAD.IADD R11, R24, 0x1, R11 ;  /* 0x00000001180b7824 */ /* 0x000fe200078e020b */
[----:B------:R-:W-:Y:S02]  /*b3c0*/  PRMT R22, R22, 0x7771, RZ ;  /* 0x0000777116167816 */ /* 0x000fe400000000ff */
[----:B------:R-:W-:Y:S02]  /*b3d0*/  IADD3 R3, R14, R3, RZ ;  /* 0x000000030e037210 */ /* 0x000fe40007ffe0ff */
[----:B------:R-:W-:Y:S01]  /*b3e0*/  IADD3 R12, R25, R12, RZ ;  /* 0x0000000c190c7210 */ /* 0x000fe20007ffe0ff */
[----:B------:R-:W-:Y:S01]  /*b3f0*/  IMAD.IADD R9, R22, 0x1, R9 ;  /* 0x0000000116097824 */ /* 0x000fe200078e0209 */
[----:B------:R-:W-:Y:S01]  /*b400*/  IADD3 R10, R29, R10, RZ ;  /* 0x0000000a1d0a7210 */ /* 0x000fe20007ffe0ff */
[----:B------:R-:W-:Y:S06]  /*b410*/  @!P0 BRA `(.L_x_8980) ;  /* 0xfffffffc00648947 */ /* 0x000fec000383ffff */
[----:B------:R-:W-:Y:S05]  /*b420*/  BSYNC B1 ;  /* 0x0000000000017941 */ /* 0x000fea0003800000 */
.L_x_8979:
[----:B------:R-:W-:Y:S02]  /*b430*/  PRMT R15, R27, 0x7610, R15 ;  /* 0x000076101b0f7816 */ /* 0x000fe4000000000f */
[----:B------:R-:W-:Y:S02]  /*b440*/  PRMT R27, R25, 0x7610, R27 ;  /* 0x00007610191b7816 */ /* 0x000fe4000000001b */
[----:B------:R-:W-:Y:S02]  /*b450*/  PRMT R20, R4, 0x7610, R20 ;  /* 0x0000761004147816 */ /* 0x000fe40000000014 */
[----:B------:R-:W-:Y:S02]  /*b460*/  PRMT R21, R5, 0x7610, R21 ;  /* 0x0000761005157816 */ /* 0x000fe40000000015 */
[----:B------:R-:W-:-:S07]  /*b470*/  PRMT R25, R29, 0x7610, R25 ;  /* 0x000076101d197816 */ /* 0x000fce0000000019 */
.L_x_8978:
[----:B------:R-:W-:Y:S05]  /*b480*/  BSYNC B0 ;  /* 0x0000000000007941 */ /* 0x000fea0003800000 */
.L_x_8977:
        /* <DEDUP_REMOVED lines=23> */
[----:B------:R-:W-:-:S13]  /*b600*/  ISETP.GE.U32.AND P1, PT, R27, R26, PT ;  /* 0x0000001a1b00720c */ /* 0x000fda0003f26070 */
[----:B------:R-:W-:-:S04]  /*b610*/  @!P1 LOP3.LUT R27, R27, 0xfffffffe, RZ, 0xc0, !PT ;  /* 0xfffffffe1b1b9812 */ /* 0x000fc800078ec0ff */
        /* <DEDUP_REMOVED lines=12> */
.L_x_8982:
[----:B------:R-:W-:Y:S05]  /*b6e0*/  BSYNC B0 ;  /* 0x0000000000007941 */ /* 0x000fea0003800000 */
.L_x_8981:
        /* <DEDUP_REMOVED lines=20> */
.L_x_8984:
[----:B------:R-:W-:Y:S05]  /*b830*/  BSYNC B0 ;  /* 0x0000000000007941 */ /* 0x000fea0003800000 */
.L_x_8983:
[----:B------:R-:W-:Y:S02]  /*b840*/  IADD3 R3, R12, R3, R6 ;  /* 0x000000030c037210 */ /* 0x000fe40007ffe006 */
[----:B------:R-:W-:-:S03]  /*b850*/  IADD3 R0, R11, R0, R7 ;  /* 0x000000000b007210 */ /* 0x000fc60007ffe007 */
[----:B------:R-:W-:Y:S01]  /*b860*/  IMAD.IADD R3, R3, 0x1, R10 ;  /* 0x0000000103037824 */ /* 0x000fe200078e020a */
[----:B------:R-:W-:-:S04]  /*b870*/  IADD3 R0, R0, R9, RZ ;  /* 0x0000000900007210 */ /* 0x000fc80007ffe0ff */
[----:B------:R-:W-:Y:S02]  /*b880*/  PRMT R18, R0, 0x7610, R18 ;  /* 0x0000761000127816 */ /* 0x000fe40000000012 */
[----:B------:R-:W-:-:S07]  /*b890*/  PRMT R25, R3, 0x7610, R25 ;  /* 0x0000761003197816 */ /* 0x000fce0000000019 */
.L_x_8936:
[----:B------:R-:W-:Y:S05]  /*b8a0*/  BSYNC B6 ;  /* 0x0000000000067941 */ /* 0x000fea0003800000 */
.L_x_8935:
        /* <DEDUP_REMOVED lines=14> */
[----:B------:R1:W-:Y:S09]  /*b990*/  STS.U16 [R0], R5 ;  /* 0x0000000500007388 */ /* 0x0003f20000000400 */
[----:B-1----:R-:W-:Y:S05]  /*b9a0*/  @!P0 BRA `(.L_x_8985) ;  /* 0x00000000005c8947 */ /* 0x002fea0003800000 */
.L_x_8988:
        /* <DEDUP_REMOVED lines=8> */
[----:B-1----:R-:W-:Y:S05]  /*ba30*/  @P0 BRA `(.L_x_8987) ;  /* 0x00000000002c0947 */ /* 0x002fea0003800000 */
[----:B------:R-:W-:-:S04]  /*ba40*/  IMAD R4, R5, R11, R2 ;  /* 0x0000000b05047224 */ /* 0x000fc800078e0202 */
[----:B------:R-:W-:-:S06]  /*ba50*/  IMAD R4, R4, 0x2, R3 ;  /* 0x0000000204047824 */ /* 0x000fcc00078e0203 */
[----:B------:R-:W1:Y:S02]  /*ba60*/  LDS.U16 R4, [R4] ;  /* 0x0000000004047984 */ /* 0x000e640000000400 */
[C---:B-1----:R-:W-:Y:S02]  /*ba70*/  PRMT R5, R4.reuse, 0x7771, RZ ;  /* 0x0000777104057816 */ /* 0x042fe400000000ff */
[----:B------:R-:W-:-:S03]  /*ba80*/  PRMT R6, R4, 0x7770, RZ ;  /* 0x0000777004067816 */ /* 0x000fc600000000ff */
[----:B------:R-:W-:Y:S01]  /*ba90*/  IMAD.IADD R5, R18, 0x1, R5 ;  /* 0x0000000112057824 */ /* 0x000fe200078e0205 */
[----:B------:R-:W-:-:S04]  /*baa0*/  IADD3 R6, R25, R6, RZ ;  /* 0x0000000619067210 */ /* 0x000fc80007ffe0ff */
[C---:B------:R-:W-:Y:S02]  /*bab0*/  PRMT R9, R5.reuse, 0x7604, R6 ;  /* 0x0000760405097816 */ /* 0x040fe40000000006 */
[----:B------:R-:W-:Y:S02]  /*bac0*/  PRMT R25, R6, 0x7610, R25 ;  /* 0x0000761006197816 */ /* 0x000fe40000000019 */
[----:B------:R-:W-:Y:S01]  /*bad0*/  PRMT R18, R5, 0x7610, R18 ;  /* 0x0000761005127816 */ /* 0x000fe20000000012 */
[----:B------:R1:W-:Y:S06]  /*bae0*/  STS.U16 [R0], R9 ;  /* 0x0000000900007388 */ /* 0x0003ec0000000400 */
.L_x_8987:
[----:B------:R-:W-:Y:S05]  /*baf0*/  BSYNC B0 ;  /* 0x0000000000007941 */ /* 0x000fea0003800000 */
.L_x_8986:
[----:B------:R-:W-:Y:S01]  /*bb00*/  MOV R4, R7 ;  /* 0x0000000700047202 */ /* 0x000fe20000000f00 */
[----:B------:R-:W-:Y:S06]  /*bb10*/  @P1 BRA `(.L_x_8988) ;  /* 0xfffffffc00a41947 */ /* 0x000fec000383ffff */
.L_x_8985:
        /* <DEDUP_REMOVED lines=15> */
[----:B------:R1:W-:Y:S01]  /*bc10*/  STS.U16 [R3], R6 ;  /* 0x0000000603007388 */ /* 0x0003e20000000400 */
[----:B------:R-:W-:Y:S01]  /*bc20*/  SHF.R.S32.HI R4, RZ, 0x1, R0 ;  /* 0x00000001ff047819 */ /* 0x000fe20000011400 */
[----:B------:R-:W-:-:S03]  /*bc30*/  HFMA2.MMA R0, -RZ, RZ, 0, 1.9073486328125e-06 ;  /* 0x00000020ff007435 */ /* 0x000fc600000001ff */
[----:B------:R-:W-:-:S13]  /*bc40*/  ISETP.GE.AND P0, PT, R4, 0x20, PT ;  /* 0x000000200400780c */ /* 0x000fda0003f06270 */
[----:B-1----:R-:W-:Y:S05]  /*bc50*/  @!P0 BRA `(.L_x_8990) ;  /* 0x00000000004c8947 */ /* 0x002fea0003800000 */
.L_x_8991:
[----:B------:R-:W-:Y:S01]  /*bc60*/  IMAD.IADD R0, R2, 0x1, R4 ;  /* 0x0000000102007824 */ /* 0x000fe200078e0204 */
[----:B------:R-:W-:Y:S05]  /*bc70*/  WARPSYNC.ALL ;  /* 0x0000000000007948 */ /* 0x000fea0003800000 */
[----:B------:R-:W-:Y:S01]  /*bc80*/  BAR.SYNC.DEFER_BLOCKING 0x0 ;  /* 0x0000000000007b1d */ /* 0x000fe20000010000 */
[----:B------:R-:W-:-:S04]  /*bc90*/  ISETP.GE.U32.AND P0, PT, R0, R7, PT ;  /* 0x000000070000720c */ /* 0x000fc80003f06070 */
[----:B------:R-:W-:-:S13]  /*bca0*/  ISETP.GE.U32.OR P0, PT, R2, R4, P0 ;  /* 0x000000040200720c */ /* 0x000fda0000706470 */
[----:B------:R-:W-:Y:S02]  /*bcb0*/  @!P0 LEA R0, R4, R3, 0x1 ;  /* 0x0000000304008211 */ /* 0x000fe400078e08ff */
[----:B------:R-:W-:-:S04]  /*bcc0*/  SHF.R.S32.HI R4, RZ, 0x1, R4 ;  /* 0x00000001ff047819 */ /* 0x000fc80000011404 */
[----:B-1----:R-:W1:Y:S01]  /*bcd0*/  @!P0 LDS.U16 R0, [R0] ;  /* 0x0000000000008984 */ /* 0x002e620000000400 */
[----:B------:R-:W-:Y:S02]  /*bce0*/  ISETP.GE.AND P1, PT, R4, 0x20, PT ;  /* 0x000000200400780c */ /* 0x000fe40003f26270 */
[C---:B-1----:R-:W-:Y:S02]  /*bcf0*/  @!P0 PRMT R6, R0.reuse, 0x7770, RZ ;  /* 0x0000777000068816 */ /* 0x042fe400000000ff */
[----:B------:R-:W-:-:S03]  /*bd00*/  @!P0 PRMT R5, R0, 0x7771, RZ ;  /* 0x0000777100058816 */ /* 0x000fc600000000ff */
[----:B------:R-:W-:Y:S01]  /*bd10*/  @!P0 IMAD.IADD R6, R25, 0x1, R6 ;  /* 0x0000000119068824 */ /* 0x000fe200078e0206 */
[----:B------:R-:W-:-:S04]  /*bd20*/  @!P0 IADD3 R5, R18, R5, RZ ;  /* 0x0000000512058210 */ /* 0x000fc80007ffe0ff */
[C---:B------:R-:W-:Y:S02]  /*bd30*/  @!P0 PRMT R8, R5.reuse, 0x7604, R6 ;  /* 0x0000760405088816 */ /* 0x040fe40000000006 */
[----:B------:R-:W-:Y:S02]  /*bd40*/  @!P0 PRMT R25, R6, 0x7610, R25 ;  /* 0x0000761006198816 */ /* 0x000fe40000000019 */
[----:B------:R-:W-:Y:S01]  /*bd50*/  @!P0 PRMT R18, R5, 0x7610, R18 ;  /* 0x0000761005128816 */ /* 0x000fe20000000012 */
[----:B------:R1:W-:Y:S01]  /*bd60*/  @!P0 STS.U16 [R3], R8 ;  /* 0x0000000803008388 */ /* 0x0003e20000000400 */
[----:B------:R-:W-:Y:S05]  /*bd70*/  @P1 BRA `(.L_x_8991) ;  /* 0xfffffffc00b81947 */ /* 0x000fea000383ffff */
[----:B------:R-:W-:-:S07]  /*bd80*/  IMAD.MOV.U32 R0, RZ, RZ, 0x20 ;  /* 0x00000020ff007424 */ /* 0x000fce00078e00ff */
.L_x_8990:
[----:B------:R-:W-:Y:S01]  /*bd90*/  ISETP.GE.AND P0, PT, R0, 0x2, PT ;  /* 0x000000020000780c */ /* 0x000fe20003f06270 */
[----:B------:R-:W-:Y:S05]  /*bda0*/  WARPSYNC.ALL ;  /* 0x0000000000007948 */ /* 0x000fea0003800000 */
[----:B------:R-:W-:Y:S07]  /*bdb0*/  BAR.SYNC.DEFER_BLOCKING 0x0 ;  /* 0x0000000000007b1d */ /* 0x000fee0000010000 */
[----:B------:R-:W-:Y:S05]  /*bdc0*/  @!P0 BRA `(.L_x_8989) ;  /* 0x0000000000348947 */ /* 0x000fea0003800000 */
[----:B-1----:R-:W-:-:S07]  /*bdd0*/  MOV R3, 0x1 ;  /* 0x0000000100037802 */ /* 0x002fce0000000f00 */
.L_x_8992:
[----:B------:R-:W-:Y:S02]  /*bde0*/  LOP3.LUT R5, R18, 0xffff, RZ, 0xc0, !PT ;  /* 0x0000ffff12057812 */ /* 0x000fe400078ec0ff */
[----:B------:R-:W-:Y:S02]  /*bdf0*/  LOP3.LUT R4, R25, 0xffff, RZ, 0xc0, !PT ;  /* 0x0000ffff19047812 */ /* 0x000fe400078ec0ff */
[----:B------:R-:W-:Y:S02]  /*be00*/  PRMT R6, R5, 0x8880, RZ ;  /* 0x0000888005067816 */ /* 0x000fe400000000ff */
[----:B------:R-:W-:-:S03]  /*be10*/  PRMT R4, R4, 0x8880, RZ ;  /* 0x0000888004047816 */ /* 0x000fc600000000ff */
[----:B------:R-:W1:Y:S04]  /*be20*/  SHFL.DOWN PT, R5, R6, R3, 0x1f ;  /* 0x08001f0306057589 */ /* 0x000e6800000e0000 */
[----:B------:R2:W3:Y:S02]  /*be30*/  SHFL.DOWN PT, R4, R4, R3, 0x1f ;  /* 0x08001f0304047589 */ /* 0x0004e400000e0000 */
[----:B--2---:R-:W-:-:S05]  /*be40*/  IMAD.SHL.U32 R3, R3, 0x2, RZ ;  /* 0x0000000203037824 */ /* 0x004fca00078e00ff */
[----:B------:R-:W-:Y:S01]  /*be50*/  ISETP.GE.AND P0, PT, R3, R0, PT ;  /* 0x000000000300720c */ /* 0x000fe20003f06270 */
[----:B-1----:R-:W-:Y:S01]  /*be60*/  IMAD.IADD R5, R5, 0x1, R18 ;  /* 0x0000000105057824 */ /* 0x002fe200078e0212 */
[----:B---3--:R-:W-:-:S04]  /*be70*/  IADD3 R25, R4, R25, RZ ;  /* 0x0000001904197210 */ /* 0x008fc80007ffe0ff */
[----:B------:R-:W-:-:S07]  /*be80*/  PRMT R18, R5, 0x7610, R18 ;  /* 0x0000761005127816 */ /* 0x000fce0000000012 */
[----:B------:R-:W-:Y:S05]  /*be90*/  @!P0 BRA `(.L_x_8992) ;  /* 0xfffffffc00d08947 */ /* 0x000fea000383ffff */
.L_x_8989:
[----:B------:R-:W2:Y:S01]  /*bea0*/  LDC R12, c[0x0][0x3e8] ;  /* 0x0000fa00ff0c7b82 */ /* 0x000ea20000000800 */
[----:B------:R-:W-:Y:S01]  /*beb0*/  HFMA2.MMA R19, -RZ, RZ, 0, 0 ;  /* 0x00000000ff137435 */ /* 0x000fe200000001ff */
[----:B------:R-:W-:Y:S01]  /*bec0*/  IMAD.MOV.U32 R22, RZ, RZ, RZ ;  /* 0x000000ffff167224 */ /* 0x000fe200078e00ff */
[----:B--2---:R-:W-:-:S13]  /*bed0*/  ISETP.NE.AND P1, PT, R12, RZ, PT ;  /* 0x000000ff0c00720c */ /* 0x004fda0003f25270 */
[----:B------:R-:W-:Y:S05]  /*bee0*/  @!P1 BRA `(.L_x_8993) ;  /* 0x0000001000449947 */ /* 0x000fea0003800000 */
[----:B------:R-:W-:Y:S01]  /*bef0*/  MOV R16, RZ ;  /* 0x000000ff00107202 */ /* 0x000fe20000000f00 */
[----:B------:R-:W-:Y:S01]  /*bf00*/  ULDC.64 UR4, c[0x0][0x3f0] ;  /* 0x0000fc0000047ab9 */ /* 0x000fe20000000a00 */
[----:B------:R-:W-:-:S03]  /*bf10*/  ISETP.NE.AND P0, PT, R12, 0x1, PT ;  /* 0x000000010c00780c */ /* 0x000fc60003f05270 */
[----:B------:R-:W-:Y:S01]  /*bf20*/  IMAD.HI.U32 R4, R17, UR4, R16 ;  /* 0x0000000411047c27 */ /* 0x000fe2000f8e0010 */
[----:B------:R-:W-:-:S04]  /*bf30*/  ULDC UR4, c[0x0][0x3ec] ;  /* 0x0000fb0000047ab9 */ /* 0x000fc80000000800 */
[----:B------:R-:W-:-:S05]  /*bf40*/  SHF.R.U32.HI R5, RZ, UR5, R4 ;  /* 0x00000005ff057c19 */ /* 0x000fca0008011604 */
[----:B-1----:R-:W-:-:S04]  /*bf50*/  IMAD.MOV R3, RZ, RZ, -R5 ;  /* 0x000000ffff037224 */ /* 0x002fc800078e0a05 */
        /* <DEDUP_REMOVED lines=266> */
.L_x_8993:
[----:B------:R-:W-:Y:S05]  /*d000*/  @!P1 BRA `(.L_x_8994) ;  /* 0x0000001000489947 */ /* 0x000fea0003800000 */
        /* <DEDUP_REMOVED lines=267> */
[----:B-1----:R-:W-:Y:S01]  /*e0c0*/  IMAD.HI.U32 R0, R5, UR4, R4 ;  /* 0x0000000405007c27 */ /* 0x002fe2000f8e0004 */
[----:B------:R-:W-:-:S04]  /*e0d0*/  ULDC UR4, c[0x0][0x50c] ;  /* 0x0001430000047ab9 */ /* 0x000fc80000000800 */
[----:B------:R-:W-:-:S04]  /*e0e0*/  SHF.R.U32.HI R0, RZ, UR5, R0 ;  /* 0x00000005ff007c19 */ /* 0x000fc80008011600 */
[----:B------:R-:W-:-:S05]  /*e0f0*/  IADD3 R4, -R0, RZ, RZ ;  /* 0x000000ff00047210 */ /* 0x000fca0007ffe1ff */
[----:B------:R-:W-:Y:S01]  /*e100*/  IMAD R4, R4, UR4, R5 ;  /* 0x0000000404047c24 */ /* 0x000fe2000f8e0205 */
[----:B------:R-:W-:-:S03]  /*e110*/  ULDC UR4, c[0x0][0x5d8] ;  /* 0x0001760000047ab9 */ /* 0x000fc60000000800 */
[----:B------:R-:W-:-:S07]  /*e120*/  IMAD R19, R4, UR4, R19 ;  /* 0x0000000404137c24 */ /* 0x000fce000f8e0213 */
.L_x_8994:
[----:B------:R-:W-:Y:S01]  /*e130*/  ULDC.64 UR4, c[0x0][0x5f8] ;  /* 0x00017e0000047ab9 */ /* 0x000fe20000000a00 */
[----:B------:R-:W-:Y:S01]  /*e140*/  ULDC UR6, c[0x0][0x234] ;  /* 0x00008d0000067ab9 */ /* 0x000fe20000000800 */
[----:B------:R-:W-:Y:S02]  /*e150*/  ISETP.NE.U32.AND P0, PT, RZ, UR4, PT ;  /* 0x00000004ff007c0c */ /* 0x000fe4000bf05070 */
[----:B------:R-:W-:Y:S02]  /*e160*/  CS2R R4, SRZ ;  /* 0x0000000000047805 */ /* 0x000fe4000001ff00 */
[----:B------:R-:W-:Y:S01]  /*e170*/  ISETP.NE.AND P3, PT, RZ, UR6, PT ;  /* 0x00000006ff007c0c */ /* 0x000fe2000bf65270 */
[----:B-1----:R-:W-:Y:S01]  /*e180*/  IMAD.MOV.U32 R3, RZ, RZ, RZ ;  /* 0x000000ffff037224 */ /* 0x002fe200078e00ff */
[----:B------:R-:W-:-:S13]  /*e190*/  ISETP.NE.AND.EX P0, PT, RZ, UR5, PT, P0 ;  /* 0x00000005ff007c0c */ /* 0x000fda000bf05300 */
[----:B------:R-:W-:-:S04]  /*e1a0*/  @P0 IADD3 R4, P2, R22, UR4, RZ ;  /* 0x0000000416040c10 */ /* 0x000fc8000ff5e0ff */
[----:B------:R-:W-:-:S05]  /*e1b0*/  @P0 IADD3.X R5, RZ, UR5, RZ, P2, !PT ;  /* 0x00000005ff050c10 */ /* 0x000fca00097fe4ff */
[----:B------:R-:W-:Y:S01]  /*e1c0*/  @P0 IMAD.MOV.U32 R3, RZ, RZ, R5 ;  /* 0x000000ffff030224 */ /* 0x000fe200078e0005 */
[----:B------:R-:W-:Y:S06]  /*e1d0*/  @!P3 BRA `(.L_x_8995) ;  /* 0x000000380034b947 */ /* 0x000fec0003800000 */
[----:B------:R-:W1:Y:S01]  /*e1e0*/  S2R R0, SR_CTAID.X ;  /* 0x0000000000007919 */ /* 0x000e620000002500 */
[----:B------:R-:W-:Y:S01]  /*e1f0*/  ULDC.64 UR4, c[0x0][0x238] ;  /* 0x00008e0000047ab9 */ /* 0x000fe20000000a00 */
[----:B------:R-:W-:Y:S01]  /*e200*/  MOV R16, RZ ;  /* 0x000000ff00107202 */ /* 0x000fe20000000f00 */
[----:B------:R-:W-:Y:S01]  /*e210*/  IMAD R6, R2, UR4, RZ ;  /* 0x0000000402067c24 */ /* 0x000fe2000f8e02ff */
[----:B------:R-:W-:Y:S01]  /*e220*/  ULDC UR4, c[0x0][0x224] ;  /* 0x0000890000047ab9 */ /* 0x000fe20000000800 */
[----:B------:R-:W-:Y:S02]  /*e230*/  IMAD.MOV.U32 R19, RZ, RZ, RZ ;  /* 0x000000ffff137224 */ /* 0x000fe400078e00ff */
[----:B------:R-:W-:-:S04]  /*e240*/  IMAD R7, R23, UR5, R6 ;  /* 0x0000000517077c24 */ /* 0x000fc8000f8e0206 */
[----:B-1----:R-:W-:-:S05]  /*e250*/  IMAD R7, R0, UR4, R7 ;  /* 0x0000000400077c24 */ /* 0x002fca000f8e0207 */
[----:B------:R-:W-:Y:S01]  /*e260*/  SHF.L.U32 R7, R7, 0x1, RZ ;  /* 0x0000000107077819 */ /* 0x000fe200000006ff */
        /* <DEDUP_REMOVED lines=274> */
.L_x_8996:
[----:B------:R-:W-:Y:S05]  /*f390*/  @!P1 BRA `(.L_x_8997) ;  /* 0x0000001000489947 */ /* 0x000fea0003800000 */
        /* <DEDUP_REMOVED lines=274> */
.L_x_8997:
[----:B------:R-:W1:Y:S01]  /*104c0*/  LDC R12, c[0x0][0x22c] ;  /* 0x00008b00ff0c7b82 */ /* 0x000e620000000800 */
[----:B------:R-:W-:Y:S01]  /*104d0*/  ULDC UR4, c[0x0][0x21c] ;  /* 0x0000870000047ab9 */ /* 0x000fe20000000800 */
[----:B------:R-:W-:Y:S01]  /*104e0*/  BSSY B0, `(.L_x_8998) ;  /* 0x000000c000007945 */ /* 0x000fe20003800000 */
[----:B------:R-:W-:Y:S02]  /*104f0*/  PRMT R6, RZ, 0x7610, R6 ;  /* 0x00007610ff067816 */ /* 0x000fe40000000006 */
        /* <DEDUP_REMOVED lines=10> */
.L_x_8999:
[----:B------:R-:W-:Y:S05]  /*105a0*/  BSYNC B0 ;  /* 0x0000000000007941 */ /* 0x000fea0003800000 */
.L_x_8998:
        /* <DEDUP_REMOVED lines=13> */
[----:B------:R1:W-:Y:S04]  /*10680*/  STG.E.U8 desc[UR58][R6.64], R25 ;  /* 0x0000001906007986 */ /* 0x0003e8000c10113a */
[----:B------:R1:W-:Y:S02]  /*10690*/  STG.E.U8 desc[UR58][R6.64+0x1], R18 ;  /* 0x0000011206007986 */ /* 0x0003e4000c10113a */
.L_x_9001:
[----:B------:R-:W-:Y:S05]  /*106a0*/  BSYNC B0 ;  /* 0x0000000000007941 */ /* 0x000fea0003800000 */
.L_x_9000:
        /* <DEDUP_REMOVED lines=35> */
.L_x_9003:
[----:B------:R-:W-:Y:S05]  /*108e0*/  BSYNC B0 ;  /* 0x0000000000007941 */ /* 0x000fea0003800000 */
.L_x_9002:
        /* <DEDUP_REMOVED lines=28> */
[----:B------:R-:W1:Y:S01]  /*10ab0*/  LDC R13, c[0x0][0x4] ;  /* 0x00000100ff0d7b82 */ /* 0x000e620000000800 */
[----:B------:R-:W-:Y:S01]  /*10ac0*/  BSSY B1, `(.L_x_9007) ;  /* 0x0000011000017945 */ /* 0x000fe20003800000 */
[----:B------:R-:W-:Y:S01]  /*10ad0*/  IMAD.MOV.U32 R10, RZ, RZ, R8 ;  /* 0x000000ffff0a7224 */ /* 0x000fe200078e0008 */
[----:B------:R-:W-:Y:S01]  /*10ae0*/  PRMT R17, R18, 0x7610, R17 ;  /* 0x0000761012117816 */ /* 0x000fe20000000011 */
[----:B------:R-:W-:-:S04]  /*10af0*/  IMAD R11, R0, UR7, RZ ;  /* 0x00000007000b7c24 */ /* 0x000fc8000f8e02ff */
[----:B------:R-:W2:Y:S01]  /*10b00*/  LDC.64 R6, c[0x0][0x600] ;  /* 0x00018000ff067b82 */ /* 0x000ea20000000a00 */
[----:B-1----:R-:W-:-:S07]  /*10b10*/  IMAD R13, R13, UR6, RZ ;  /* 0x000000060d0d7c24 */ /* 0x002fce000f8e02ff */
.L_x_9008:
[----:B------:R-:W-:-:S05]  /*10b20*/  IADD3 R9, R11, R10, RZ ;  /* 0x0000000a0b097210 */ /* 0x000fca0007ffe0ff */
[----:B--2---:R-:W-:-:S05]  /*10b30*/  IMAD.WIDE.U32 R8, R9, 0x2, R6 ;  /* 0x0000000209087825 */ /* 0x004fca00078e0006 */
[----:B------:R-:W2:Y:S04]  /*10b40*/  LDG.E.U8 R0, desc[UR58][R8.64+0x1] ;  /* 0x0000013a08007981 */ /* 0x000ea8000c1e1100 */
[----:B------:R-:W3:Y:S01]  /*10b50*/  LDG.E.U8 R15, desc[UR58][R8.64] ;  /* 0x0000003a080f7981 */ /* 0x000ee2000c1e1100 */
[----:B------:R-:W-:-:S05]  /*10b60*/  IMAD.IADD R10, R13, 0x1, R10 ;  /* 0x000000010d0a7824 */ /* 0x000fca00078e020a */
[----:B------:R-:W-:Y:S01]  /*10b70*/  ISETP.GE.U32.AND P0, PT, R10, UR8, PT ;  /* 0x000000080a007c0c */ /* 0x000fe2000bf06070 */
[----:B--2---:R-:W-:Y:S01]  /*10b80*/  IMAD.IADD R0, R0, 0x1, R17 ;  /* 0x0000000100007824 */ /* 0x004fe200078e0211 */
[----:B---3--:R-:W-:-:S04]  /*10b90*/  IADD3 R15, R15, R18, RZ ;  /* 0x000000120f0f7210 */ /* 0x008fc80007ffe0ff */
[----:B------:R-:W-:Y:S02]  /*10ba0*/  PRMT R17, R0, 0x7610, R17 ;  /* 0x0000761000117816 */ /* 0x000fe40000000011 */
[----:B------:R-:W-:-:S05]  /*10bb0*/  PRMT R18, R15, 0x7610, R18 ;  /* 0x000076100f127816 */ /* 0x000fca0000000012 */
[----:B------:R-:W-:Y:S05]  /*10bc0*/  @!P0 BRA `(.L_x_9008) ;  /* 0xfffffffc00d48947 */ /* 0x000fea000383ffff */
[----:B------:R-:W-:Y:S05]  /*10bd0*/  BSYNC B1 ;  /* 0x0000000000017941 */ /* 0x000fea0003800000 */
.L_x_9007:
[----:B------:R-:W-:Y:S05]  /*10be0*/  BRA `(.L_x_9006) ;  /* 0x00000000005c7947 */ /* 0x000fea0003800000 */
.L_x_9005:
[----:B------:R-:W-:Y:S01]  /*10bf0*/  ULDC UR7, c[0x0][0x228] ;  /* 0x00008a0000077ab9 */ /* 0x000fe20000000800 */
[----:B------:R-:W-:Y:S02]  /*10c00*/  PRMT R17, R18, 0x7610, R17 ;  /* 0x0000761012117816 */ /* 0x000fe40000000011 */
[----:B------:R-:W-:-:S13]  /*10c10*/  ISETP.GE.U32.AND P0, PT, R23, UR7, PT ;  /* 0x0000000717007c0c */ /* 0x000fda000bf06070 */
[----:B------:R-:W-:Y:S05]  /*10c20*/  @P0 BRA `(.L_x_9006) ;  /* 0x00000000004c0947 */ /* 0x000fea0003800000 */
[----:B------:R-:W-:Y:S01]  /*10c30*/  ULDC UR6, c[0x0][0x10] ;  /* 0x0000040000067ab9 */ /* 0x000fe20000000800 */
[----:B------:R-:W1:Y:S01]  /*10c40*/  LDC R12, c[0x0][RZ] ;  /* 0x00000000ff0c7b82 */ /* 0x000e620000000800 */
[----:B------:R-:W-:Y:S01]  /*10c50*/  PRMT R17, R18, 0x7610, R17 ;  /* 0x0000761012117816 */ /* 0x000fe20000000011 */
[----:B------:R-:W-:Y:S01]  /*10c60*/  IMAD R0, R0, UR6, RZ ;  /* 0x0000000600007c24 */ /* 0x000fe2000f8e02ff */
[----:B------:R-:W-:-:S05]  /*10c70*/  MOV R11, R23 ;  /* 0x00000017000b7202 */ /* 0x000fca0000000f00 */
[----:B------:R-:W2:Y:S08]  /*10c80*/  LDC.64 R6, c[0x0][0x600] ;  /* 0x00018000ff067b82 */ /* 0x000eb00000000a00 */
[----:B------:R-:W3:Y:S02]  /*10c90*/  LDC R14, c[0x0][0x4] ;  /* 0x00000100ff0e7b82 */ /* 0x000ee40000000800 */
.L_x_9009:
[----:B------:R-:W-:-:S04]  /*10ca0*/  IMAD.IADD R9, R0, 0x1, R11 ;  /* 0x0000000100097824 */ /* 0x000fc800078e020b */
[----:B-1----:R-:W-:-:S04]  /*10cb0*/  IMAD R9, R9, R12, R2 ;  /* 0x0000000c09097224 */ /* 0x002fc800078e0202 */
[----:B--2---:R-:W-:-:S05]  /*10cc0*/  IMAD.WIDE.U32 R8, R9, 0x2, R6 ;  /* 0x0000000209087825 */ /* 0x004fca00078e0006 */
[----:B------:R-:W2:Y:S04]  /*10cd0*/  LDG.E.U8 R13, desc[UR58][R8.64] ;  /* 0x0000003a080d7981 */ /* 0x000ea8000c1e1100 */
[----:B------:R-:W4:Y:S01]  /*10ce0*/  LDG.E.U8 R10, desc[UR58][R8.64+0x1] ;  /* 0x0000013a080a7981 */ /* 0x000f22000c1e1100 */
[----:B---3--:R-:W-:-:S04]  /*10cf0*/  IADD3 R11, R14, R11, RZ ;  /* 0x0000000b0e0b7210 */ /* 0x008fc80007ffe0ff */
[----:B------:R-:W-:Y:S01]  /*10d00*/  ISETP.GE.U32.AND P0, PT, R11, UR7, PT ;  /* 0x000000070b007c0c */ /* 0x000fe2000bf06070 */
[----:B--2---:R-:W-:Y:S01]  /*10d10*/  IMAD.IADD R13, R13, 0x1, R18 ;  /* 0x000000010d0d7824 */ /* 0x004fe200078e0212 */
[----:B----4-:R-:W-:-:S04]  /*10d20*/  IADD3 R10, R10, R17, RZ ;  /* 0x000000110a0a7210 */ /* 0x010fc80007ffe0ff */
[----:B------:R-:W-:Y:S02]  /*10d30*/  PRMT R18, R13, 0x7610, R18 ;  /* 0x000076100d127816 */ /* 0x000fe40000000012 */
[----:B------:R-:W-:-:S05]  /*10d40*/  PRMT R17, R10, 0x7610, R17 ;  /* 0x000076100a117816 */ /* 0x000fca0000000011 */
[----:B------:R-:W-:Y:S05]  /*10d50*/  @!P0 BRA `(.L_x_9009) ;  /* 0xfffffffc00d08947 */ /* 0x000fea000383ffff */
.L_x_9006:
[----:B------:R-:W-:Y:S05]  /*10d60*/  BSYNC B0 ;  /* 0x0000000000007941 */ /* 0x000fea0003800000 */
.L_x_9004:
[----:B------:R-:W1:Y:S01]  /*10d70*/  LDC R7, c[0x0][RZ] ;  /* 0x00000000ff077b82 */ /* 0x000e620000000800 */
[----:B------:R-:W-:Y:S01]  /*10d80*/  UIADD3 UR4, UR4, 0x10, URZ ;  /* 0x0000001004047890 */ /* 0x000fe2000fffe03f */
[----:B------:R-:W-:Y:S01]  /*10d90*/  PRMT R9, R17, 0x7604, R18 ;  /* 0x0000760411097816 */ /* 0x000fe20000000012 */
[----:B------:R-:W-:Y:S02]  /*10da0*/  ULDC UR6, c[0x0][0x4] ;  /* 0x0000010000067ab9 */ /* 0x000fe40000000800 */
[----:B------:R-:W-:Y:S02]  /*10db0*/  ULEA UR4, UR5, UR4, 0x18 ;  /* 0x0000000405047291 */ /* 0x000fe4000f8ec03f */
[----:B------:R-:W-:-:S06]  /*10dc0*/  USHF.R.U32.HI UR5, URZ, 0x1, UR6 ;  /* 0x000000013f057899 */ /* 0x000fcc0008011606 */
[----:B------:R-:W-:Y:S01]  /*10dd0*/  ISETP.NE.AND P0, PT, RZ, UR5, PT ;  /* 0x00000005ff007c0c */ /* 0x000fe2000bf05270 */
[----:B-1----:R-:W-:-:S05]  /*10de0*/  IMAD R0, R23, R7, R2 ;  /* 0x0000000717007224 */ /* 0x002fca00078e0202 */
[----:B------:R-:W-:-:S05]  /*10df0*/  LEA R0, R0, UR4, 0x1 ;  /* 0x0000000400007c11 */ /* 0x000fca000f8e08ff */
[----:B------:R1:W-:Y:S02]  /*10e00*/  STS.U16 [R0], R9 ;  /* 0x0000000900007388 */ /* 0x0003e40000000400 */
[----:B------:R-:W-:Y:S05]  /*10e10*/  @!P0 BRA `(.L_x_9010) ;  /* 0x00000000005c8947 */ /* 0x000fea0003800000 */
[----:B------:R-:W-:-:S07]  /*10e20*/  IMAD.U32 R6, RZ, RZ, UR5 ;  /* 0x00000005ff067e24 */ /* 0x000fce000f8e00ff */
.L_x_9013:
[CC--:B------:R-:W-:Y:S01]  /*10e30*/  IADD3 R8, R23.reuse, R6.reuse, RZ ;  /* 0x0000000617087210 */ /* 0x0c0fe20007ffe0ff */
[----:B------:R-:W-:Y:S01]  /*10e40*/  BAR.SYNC.DEFER_BLOCKING 0x0 ;  /* 0x0000000000007b1d */ /* 0x000fe20000010000 */
[----:B------:R-:W-:Y:S02]  /*10e50*/  ISETP.GT.AND P2, PT, R6, 0x1, PT ;  /* 0x000000010600780c */ /* 0x000fe40003f44270 */
[----:B------:R-:W-:Y:S02]  /*10e60*/  ISETP.GE.U32.AND P0, PT, R8, UR6, PT ;  /* 0x0000000608007c0c */ /* 0x000fe4000bf06070 */
[----:B------:R-:W-:Y:S01]  /*10e70*/  SHF.R.S32.HI R10, RZ, 0x1, R6 ;  /* 0x00000001ff0a7819 */ /* 0x000fe20000011406 */
[----:B------:R-:W-:Y:S01]  /*10e80*/  BSSY B0, `(.L_x_9011) ;  /* 0x000000e000007945 */ /* 0x000fe20003800000 */
[----:B------:R-:W-:-:S13]  /*10e90*/  ISETP.GE.U32.OR P0, PT, R23, R6, P0 ;  /* 0x000000061700720c */ /* 0x000fda0000706470 */
[----:B--2---:R-:W-:Y:S05]  /*10ea0*/  @P0 BRA `(.L_x_9012) ;  /* 0x00000000002c0947 */ /* 0x004fea0003800000 */
[----:B------:R-:W-:-:S05]  /*10eb0*/  IMAD R6, R8, R7, R2 ;  /* 0x0000000708067224 */ /* 0x000fca00078e0202 */
[----:B------:R-:W-:-:S06]  /*10ec0*/  LEA R6, R6, UR4, 0x1 ;  /* 0x0000000406067c11 */ /* 0x000fcc000f8e08ff */
        /* <DEDUP_REMOVED lines=9> */
.L_x_9012:
[----:B------:R-:W-:Y:S05]  /*10f60*/  BSYNC B0 ;  /* 0x0000000000007941 */ /* 0x000fea0003800000 */
.L_x_9011:
[----:B------:R-:W-:Y:S01]  /*10f70*/  IMAD.MOV.U32 R6, RZ, RZ, R10 ;  /* 0x000000ffff067224 */ /* 0x000fe200078e000a */
[----:B------:R-:W-:Y:S06]  /*10f80*/  @P2 BRA `(.L_x_9013) ;  /* 0xfffffffc00a82947 */ /* 0x000fec000383ffff */
.L_x_9010:
[----:B------:R-:W-:Y:S02]  /*10f90*/  ULDC UR4, c[0x0][0x22c] ;  /* 0x00008b0000047ab9 */ /* 0x000fe40000000800 */
[----:B------:R-:W-:-:S13]  /*10fa0*/  ISETP.NE.AND P0, PT, RZ, UR4, PT ;  /* 0x00000004ff007c0c */ /* 0x000fda000bf05270 */
[----:B------:R-:W-:Y:S05]  /*10fb0*/  @!P0 BRA `(.L_x_9014) ;  /* 0x0000000000b08947 */ /* 0x000fea0003800000 */
[----:B------:R-:W-:Y:S02]  /*10fc0*/  ISETP.GT.AND P0, PT, R7, 0x20, PT ;  /* 0x000000200700780c */ /* 0x000fe40003f04270 */
[----:B------:R-:W-:-:S11]  /*10fd0*/  MOV R6, R7 ;  /* 0x0000000700067202 */ /* 0x000fd60000000f00 */
[----:B------:R-:W-:Y:S05]  /*10fe0*/  @!P0 BRA `(.L_x_9015) ;  /* 0x0000000000648947 */ /* 0x000fea0003800000 */
[----:B-1----:R-:W-:Y:S02]  /*10ff0*/  PRMT R9, R17, 0x7604, R18 ;  /* 0x0000760411097816 */ /* 0x002fe40000000012 */
[----:B------:R-:W-:-:S03]  /*11000*/  LEA.HI R6, R7, R7, RZ, 0x1 ;  /* 0x0000000707067211 */ /* 0x000fc600078f08ff */
[----:B------:R3:W-:Y:S01]  /*11010*/  STS.U16 [R0], R9 ;  /* 0x0000000900007388 */ /* 0x0007e20000000400 */
[----:B------:R-:W-:Y:S01]  /*11020*/  SHF.R.S32.HI R8, RZ, 0x1, R6 ;  /* 0x00000001ff087819 */ /* 0x000fe20000011406 */
[----:B------:R-:W-:-:S03]  /*11030*/  IMAD.MOV.U32 R6, RZ, RZ, 0x20 ;  /* 0x00000020ff067424 */ /* 0x000fc600078e00ff */
[----:B------:R-:W-:-:S13]  /*11040*/  ISETP.GE.AND P0, PT, R8, 0x20, PT ;  /* 0x000000200800780c */ /* 0x000fda0003f06270 */
[----:B---3--:R-:W-:Y:S05]  /*11050*/  @!P0 BRA `(.L_x_9015) ;  /* 0x0000000000488947 */ /* 0x008fea0003800000 */
.L_x_9016:
[----:B------:R-:W-:Y:S01]  /*11060*/  IADD3 R6, R2, R8, RZ ;  /* 0x0000000802067210 */ /* 0x000fe20007ffe0ff */
[----:B------:R-:W-:Y:S03]  /*11070*/  BAR.SYNC.DEFER_BLOCKING 0x0 ;  /* 0x0000000000007b1d */ /* 0x000fe60000010000 */
[----:B------:R-:W-:-:S04]  /*11080*/  ISETP.GE.U32.AND P0, PT, R6, R7, PT ;  /* 0x000000070600720c */ /* 0x000fc80003f06070 */
[----:B------:R-:W-:-:S13]  /*11090*/  ISETP.GE.U32.OR P0, PT, R2, R8, P0 ;  /* 0x000000080200720c */ /* 0x000fda0000706470 */
[----:B------:R-:W-:Y:S01]  /*110a0*/  @!P0 IMAD R6, R8, 0x2, R0 ;  /* 0x0000000208068824 */ /* 0x000fe200078e0200 */
[----:B------:R-:W-:-:S04]  /*110b0*/  SHF.R.S32.HI R8, RZ, 0x1, R8 ;  /* 0x00000001ff087819 */ /* 0x000fc80000011408 */
[----:B------:R-:W-:Y:S01]  /*110c0*/  ISETP.GE.AND P2, PT, R8, 0x20, PT ;  /* 0x000000200800780c */ /* 0x000fe20003f46270 */
[----:B-1----:R-:W1:Y:S02]  /*110d0*/  @!P0 LDS.U16 R6, [R6] ;  /* 0x0000000006068984 */ /* 0x002e640000000400 */
[C---:B-1----:R-:W-:Y:S02]  /*110e0*/  @!P0 PRMT R10, R6.reuse, 0x7771, RZ ;  /* 0x00007771060a8816 */ /* 0x042fe400000000ff */
[----:B------:R-:W-:-:S03]  /*110f0*/  @!P0 PRMT R9, R6, 0x7770, RZ ;  /* 0x0000777006098816 */ /* 0x000fc600000000ff */
[----:B------:R-:W-:Y:S01]  /*11100*/  @!P0 IMAD.IADD R10, R17, 0x1, R10 ;  /* 0x00000001110a8824 */ /* 0x000fe200078e020a */
[----:B------:R-:W-:-:S04]  /*11110*/  @!P0 IADD3 R9, R18, R9, RZ ;  /* 0x0000000912098210 */ /* 0x000fc80007ffe0ff */
[C---:B--2---:R-:W-:Y:S02]  /*11120*/  @!P0 PRMT R11, R10.reuse, 0x7604, R9 ;  /* 0x000076040a0b8816 */ /* 0x044fe40000000009 */
[----:B------:R-:W-:Y:S02]  /*11130*/  @!P0 PRMT R18, R9, 0x7610, R18 ;  /* 0x0000761009128816 */ /* 0x000fe40000000012 */
[----:B------:R-:W-:Y:S01]  /*11140*/  @!P0 PRMT R17, R10, 0x7610, R17 ;  /* 0x000076100a118816 */ /* 0x000fe20000000011 */
[----:B------:R1:W-:Y:S01]  /*11150*/  @!P0 STS.U16 [R0], R11 ;  /* 0x0000000b00008388 */ /* 0x0003e20000000400 */
[----:B------:R-:W-:Y:S05]  /*11160*/  @P2 BRA `(.L_x_9016) ;  /* 0xfffffffc00bc2947 */ /* 0x000fea000383ffff */
[----:B------:R-:W-:-:S11]  /*11170*/  HFMA2.MMA R6, -RZ, RZ, 0, 1.9073486328125e-06 ;  /* 0x00000020ff067435 */ /* 0x000fd600000001ff */
.L_x_9015:
[----:B------:R-:W-:Y:S01]  /*11180*/  BAR.SYNC.DEFER_BLOCKING 0x0 ;  /* 0x0000000000007b1d */ /* 0x000fe20000010000 */
[----:B------:R-:W-:-:S13]  /*11190*/  ISETP.GE.AND P0, PT, R6, 0x2, PT ;  /* 0x000000020600780c */ /* 0x000fda0003f06270 */
[----:B------:R-:W-:Y:S05]  /*111a0*/  @!P0 BRA `(.L_x_9014) ;  /* 0x0000000000348947 */ /* 0x000fea0003800000 */
[----:B------:R-:W-:-:S07]  /*111b0*/  IMAD.MOV.U32 R7, RZ, RZ, 0x1 ;  /* 0x00000001ff077424 */ /* 0x000fce00078e00ff */
.L_x_9017:
[----:B-12---:R-:W-:Y:S02]  /*111c0*/  LOP3.LUT R0, R18, 0xffff, RZ, 0xc0, !PT ;  /* 0x0000ffff12007812 */ /* 0x006fe400078ec0ff */
[----:B------:R-:W-:Y:S02]  /*111d0*/  LOP3.LUT R2, R17, 0xffff, RZ, 0xc0, !PT ;  /* 0x0000ffff11027812 */ /* 0x000fe400078ec0ff */
[----:B------:R-:W-:Y:S02]  /*111e0*/  PRMT R0, R0, 0x8880, RZ ;  /* 0x0000888000007816 */ /* 0x000fe400000000ff */
        /* <DEDUP_REMOVED lines=9> */
.L_x_9014:
        /* <DEDUP_REMOVED lines=9> */
[----:B------:R-:W3:Y:S04]  /*11310*/  LDG.E.U8 R3, desc[UR58][R4.64] ;  /* 0x0000003a04037981 */ /* 0x000ee8000c1e1100 */
[----:B-12---:R-:W2:Y:S01]  /*11320*/  LDG.E.U8 R0, desc[UR58][R4.64+0x1] ;  /* 0x0000013a04007981 */ /* 0x006ea2000c1e1100 */
[----:B---3--:R-:W-:Y:S01]  /*11330*/  IMAD.IADD R3, R18, 0x1, R3 ;  /* 0x0000000112037824 */ /* 0x008fe200078e0203 */
[----:B--2---:R-:W-:-:S04]  /*11340*/  IADD3 R0, R17, R0, RZ ;  /* 0x0000000011007210 */ /* 0x004fc80007ffe0ff */
[----:B------:R-:W-:Y:S02]  /*11350*/  PRMT R18, R3, 0x7610, R18 ;  /* 0x0000761003127816 */ /* 0x000fe40000000012 */
[----:B------:R-:W-:-:S07]  /*11360*/  PRMT R17, R0, 0x7610, R17 ;  /* 0x0000761000117816 */ /* 0x000fce0000000011 */
.L_x_9019:
        /* <DEDUP_REMOVED lines=21> */
.L_x_9021:
[----:B------:R-:W-:Y:S01]  /*114c0*/  ULDC.64 UR4, c[0x0][0x5e8] ;  /* 0x00017a0000047ab9 */ /* 0x000fe20000000a00 */
[----:B------:R-:W-:Y:S02]  /*114d0*/  ISETP.NE.AND P6, PT, R22, 0x1, PT ;  /* 0x000000011600780c */ /* 0x000fe40003fc5270 */
[----:B------:R-:W-:-:S04]  /*114e0*/  IADD3 R2, P0, R19, UR4, RZ ;  /* 0x0000000413027c10 */ /* 0x000fc8000ff1e0ff */
[----:B------:R-:W-:-:S05]  /*114f0*/  IADD3.X R3, RZ, UR5, RZ, P0, !PT ;  /* 0x00000005ff037c10 */ /* 0x000fca00087fe4ff */
[----:B------:R1:W-:Y:S02]  /*11500*/  STG.E.U8 desc[UR58][R2.64], R18 ;  /* 0x0000001202007986 */ /* 0x0003e4000c10113a */
        /* <DEDUP_REMOVED lines=17> */
.L_x_9022:
[----:B------:R-:W-:Y:S02]  /*11620*/  ULDC.64 UR4, c[0x0][0x5e8] ;  /* 0x00017a0000047ab9 */ /* 0x000fe40000000a00 */
[----:B-1----:R-:W-:-:S04]  /*11630*/  IADD3 R2, P0, R16, UR4, RZ ;  /* 0x0000000410027c10 */ /* 0x002fc8000ff1e0ff */
[----:B------:R-:W-:-:S05]  /*11640*/  IADD3.X R3, RZ, UR5, RZ, P0, !PT ;  /* 0x00000005ff037c10 */ /* 0x000fca00087fe4ff */
[----:B------:R-:W-:Y:S01]  /*11650*/  STG.E.U8 desc[UR58][R2.64], R17 ;  /* 0x0000001102007986 */ /* 0x000fe2000c10113a */
[----:B------:R-:W-:Y:S05]  /*11660*/  EXIT ;  /* 0x000000000000794d */ /* 0x000fea0003800000 */
.L_x_9020:
[----:B------:R-:W-:Y:S04]  /*11670*/  STG.E.U8 desc[UR58][R4.64], R18 ;  /* 0x0000001204007986 */ /* 0x000fe8000c10113a */
[----:B------:R-:W-:Y:S01]  /*11680*/  STG.E.U8 desc[UR58][R4.64+0x1], R17 ;  /* 0x0000011104007986 */ /* 0x000fe2000c10113a */
[----:B------:R-:W-:Y:S05]  /*11690*/  EXIT ;  /* 0x000000000000794d */ /* 0x000fea0003800000 */
.L_x_9018:
[----:B------:R-:W-:Y:S01]  /*116a0*/  ISETP.NE.AND P2, PT, RZ, UR36, PT ;  /* 0x00000024ff007c0c */ /* 0x000fe2000bf45270 */
[----:B------:R-:W-:Y:S02]  /*116b0*/  ULDC.64 UR4, c[0x0][0x5e8] ;  /* 0x00017a0000047ab9 */ /* 0x000fe40000000a00 */
[----:B------:R-:W-:Y:S02]  /*116c0*/  IADD3 R2, P0, R19, UR4, RZ ;  /* 0x0000000413027c10 */ /* 0x000fe4000ff1e0ff */
[----:B------:R-:W-:-:S03]  /*116d0*/  IADD3 R4, P1, R16, UR4, RZ ;  /* 0x0000000410047c10 */ /* 0x000fc6000ff3e0ff */
[----:B------:R-:W-:Y:S01]  /*116e0*/  IMAD.X R3, RZ, RZ, UR5, P0 ;  /* 0x00000005ff037e24 */ /* 0x000fe200080e06ff */
[----:B------:R-:W-:-:S04]  /*116f0*/  IADD3.X R5, RZ, UR5, RZ, P1, !PT ;  /* 0x00000005ff057c10 */ /* 0x000fc80008ffe4ff */
[----:B------:R-:W3:Y:S04]  /*11700*/  @P2 LDG.E.U8 R7, desc[UR58][R2.64] ;  /* 0x0000003a02072981 */ /* 0x000ee8000c1e1100 */
[----:B-12---:R-:W2:Y:S01]  /*11710*/  @P2 LDG.E.U8 R0, desc[UR58][R4.64] ;  /* 0x0000003a04002981 */ /* 0x006ea2000c1e1100 */
[----:B------:R-:W-:Y:S02]  /*11720*/  ULDC.U8 UR4, c[0x0][0x619] ;  /* 0x0001864000047ab9 */ /* 0x000fe40000000000 */
[----:B------:R-:W-:Y:S01]  /*11730*/  ISETP.NE.AND P0, PT, RZ, UR4, PT ;  /* 0x00000004ff007c0c */ /* 0x000fe2000bf05270 */
[----:B---3--:R-:W-:Y:S01]  /*11740*/  @P2 IMAD.IADD R7, R18, 0x1, R7 ;  /* 0x0000000112072824 */ /* 0x008fe200078e0207 */
[----:B--2---:R-:W-:-:S04]  /*11750*/  @P2 IADD3 R0, R17, R0, RZ ;  /* 0x0000000011002210 */ /* 0x004fc80007ffe0ff */
[----:B------:R-:W-:Y:S02]  /*11760*/  @P2 PRMT R18, R7, 0x7610, R18 ;  /* 0x0000761007122816 */ /* 0x000fe40000000012 */
[----:B------:R-:W-:-:S05]  /*11770*/  @P2 PRMT R17, R0, 0x7610, R17 ;  /* 0x0000761000112816 */ /* 0x000fca0000000011 */
        /* <DEDUP_REMOVED lines=21> */
.L_x_9024:
        /* <DEDUP_REMOVED lines=22> */
.L_x_9025:
[----:B------:R-:W-:Y:S02]  /*11a30*/  ULDC.64 UR4, c[0x0][0x5e8] ;  /* 0x00017a0000047ab9 */ /* 0x000fe40000000a00 */
[----:B-1----:R-:W-:-:S04]  /*11a40*/  IADD3 R2, P0, R16, UR4, RZ ;  /* 0x0000000410027c10 */ /* 0x002fc8000ff1e0ff */
[----:B------:R-:W-:-:S05]  /*11a50*/  IADD3.X R3, RZ, UR5, RZ, P0, !PT ;  /* 0x00000005ff037c10 */ /* 0x000fca00087fe4ff */
[----:B------:R-:W-:Y:S01]  /*11a60*/  STG.E.U8 desc[UR58][R2.64], R17 ;  /* 0x0000001102007986 */ /* 0x000fe2000c10113a */
[----:B------:R-:W-:Y:S05]  /*11a70*/  EXIT ;  /* 0x000000000000794d */ /* 0x000fea0003800000 */
.L_x_9023:
[----:B------:R-:W-:Y:S04]  /*11a80*/  STG.E.U8 desc[UR58][R2.64], R18 ;  /* 0x0000001202007986 */ /* 0x000fe8000c10113a */
[----:B------:R-:W-:Y:S01]  /*11a90*/  STG.E.U8 desc[UR58][R4.64], R17 ;  /* 0x0000001104007986 */ /* 0x000fe2000c10113a */
[----:B------:R-:W-:Y:S05]  /*11aa0*/  EXIT ;  /* 0x000000000000794d */ /* 0x000fea0003800000 */
.L_x_8995:
        /* <DEDUP_REMOVED lines=19> */
[----:B------:R-:W2:Y:S04]  /*11be0*/  LDG.E.U8 R0, desc[UR58][R4.64] ;  /* 0x0000003a04007981 */ /* 0x000ea8000c1e1100 */
[----:B------:R-:W3:Y:S01]  /*11bf0*/  LDG.E.U8 R3, desc[UR58][R4.64+0x1] ;  /* 0x0000013a04037981 */ /* 0x000ee2000c1e1100 */
[----:B--2---:R-:W-:Y:S01]  /*11c00*/  IMAD.IADD R0, R25, 0x1, R0 ;  /* 0x0000000119007824 */ /* 0x004fe200078e0200 */
[----:B---3--:R-:W-:-:S04]  /*11c10*/  IADD3 R3, R18, R3, RZ ;  /* 0x0000000312037210 */ /* 0x008fc80007ffe0ff */
[----:B------:R-:W-:Y:S02]  /*11c20*/  PRMT R25, R0, 0x7610, R25 ;  /* 0x0000761000197816 */ /* 0x000fe40000000019 */
[----:B------:R-:W-:-:S07]  /*11c30*/  PRMT R18, R3, 0x7610, R18 ;  /* 0x0000761003127816 */ /* 0x000fce0000000012 */
.L_x_9027:
        /* <DEDUP_REMOVED lines=21> */
.L_x_9029:
        /* <DEDUP_REMOVED lines=22> */
.L_x_9030:
[----:B------:R-:W-:Y:S02]  /*11ef0*/  ULDC.64 UR4, c[0x0][0x5e8] ;  /* 0x00017a0000047ab9 */ /* 0x000fe40000000a00 */
[----:B------:R-:W-:-:S04]  /*11f00*/  IADD3 R2, P0, R19, UR4, RZ ;  /* 0x0000000413027c10 */ /* 0x000fc8000ff1e0ff */
[----:B------:R-:W-:-:S05]  /*11f10*/  IADD3.X R3, RZ, UR5, RZ, P0, !PT ;  /* 0x00000005ff037c10 */ /* 0x000fca00087fe4ff */
[----:B------:R-:W-:Y:S01]  /*11f20*/  STG.E.U8 desc[UR58][R2.64], R18 ;  /* 0x0000001202007986 */ /* 0x000fe2000c10113a */
[----:B------:R-:W-:Y:S05]  /*11f30*/  EXIT ;  /* 0x000000000000794d */ /* 0x000fea0003800000 */
.L_x_9028:
[----:B------:R-:W-:Y:S04]  /*11f40*/  STG.E.U8 desc[UR58][R4.64], R25 ;  /* 0x0000001904007986 */ /* 0x000fe8000c10113a */
[----:B------:R-:W-:Y:S01]  /*11f50*/  STG.E.U8 desc[UR58][R4.64+0x1], R18 ;  /* 0x0000011204007986 */ /* 0x000fe2000c10113a */
[----:B------:R-:W-:Y:S05]  /*11f60*/  EXIT ;  /* 0x000000000000794d */ /* 0x000fea0003800000 */
.L_x_9026:
[----:B-1----:R-:W-:Y:S01]  /*11f70*/  ISETP.NE.AND P2, PT, R0, RZ, PT ;  /* 0x000000ff0000720c */ /* 0x002fe20003f45270 */
[----:B------:R-:W-:Y:S02]  /*11f80*/  ULDC.64 UR4, c[0x0][0x5e8] ;  /* 0x00017a0000047ab9 */ /* 0x000fe40000000a00 */
[----:B------:R-:W-:Y:S02]  /*11f90*/  IADD3 R2, P0, R22, UR4, RZ ;  /* 0x0000000416027c10 */ /* 0x000fe4000ff1e0ff */
[----:B------:R-:W-:-:S03]  /*11fa0*/  IADD3 R4, P1, R19, UR4, RZ ;  /* 0x0000000413047c10 */ /* 0x000fc6000ff3e0ff */
[----:B------:R-:W-:Y:S01]  /*11fb0*/  IMAD.X R3, RZ, RZ, UR5, P0 ;  /* 0x00000005ff037e24 */ /* 0x000fe200080e06ff */
[----:B------:R-:W-:-:S04]  /*11fc0*/  IADD3.X R5, RZ, UR5, RZ, P1, !PT ;  /* 0x00000005ff057c10 */ /* 0x000fc80008ffe4ff */
[----:B------:R-:W2:Y:S04]  /*11fd0*/  @P2 LDG.E.U8 R0, desc[UR58][R2.64] ;  /* 0x0000003a02002981 */ /* 0x000ea8000c1e1100 */
[----:B------:R-:W3:Y:S01]  /*11fe0*/  @P2 LDG.E.U8 R7, desc[UR58][R4.64] ;  /* 0x0000003a04072981 */ /* 0x000ee2000c1e1100 */
[----:B------:R-:W-:Y:S02]  /*11ff0*/  ULDC.U8 UR4, c[0x0][0x619] ;  /* 0x0001864000047ab9 */ /* 0x000fe40000000000 */
[----:B------:R-:W-:Y:S01]  /*12000*/  ISETP.NE.AND P0, PT, RZ, UR4, PT ;  /* 0x00000004ff007c0c */ /* 0x000fe2000bf05270 */
[----:B--2---:R-:W-:Y:S01]  /*12010*/  @P2 IMAD.IADD R0, R25, 0x1, R0 ;  /* 0x0000000119002824 */ /* 0x004fe200078e0200 */
[----:B---3--:R-:W-:-:S04]  /*12020*/  @P2 IADD3 R7, R18, R7, RZ ;  /* 0x0000000712072210 */ /* 0x008fc80007ffe0ff */
        /* <DEDUP_REMOVED lines=23> */
.L_x_9032:
        /* <DEDUP_REMOVED lines=22> */
.L_x_9033:
[----:B------:R-:W-:Y:S02]  /*12300*/  ULDC.64 UR4, c[0x0][0x5e8] ;  /* 0x00017a0000047ab9 */ /* 0x000fe40000000a00 */
[----:B------:R-:W-:-:S04]  /*12310*/  IADD3 R2, P0, R19, UR4, RZ ;  /* 0x0000000413027c10 */ /* 0x000fc8000ff1e0ff */
[----:B------:R-:W-:-:S05]  /*12320*/  IADD3.X R3, RZ, UR5, RZ, P0, !PT ;  /* 0x00000005ff037c10 */ /* 0x000fca00087fe4ff */
[----:B------:R-:W-:Y:S01]  /*12330*/  STG.E.U8 desc[UR58][R2.64], R18 ;  /* 0x0000001202007986 */ /* 0x000fe2000c10113a */
[----:B------:R-:W-:Y:S05]  /*12340*/  EXIT ;  /* 0x000000000000794d */ /* 0x000fea0003800000 */
.L_x_9031:
[----:B------:R-:W-:Y:S04]  /*12350*/  STG.E.U8 desc[UR58][R2.64], R25 ;  /* 0x0000001902007986 */ /* 0x000fe8000c10113a */
[----:B------:R-:W-:Y:S01]  /*12360*/  STG.E.U8 desc[UR58][R4.64], R18 ;  /* 0x0000001204007986 */ /* 0x000fe2000c10113a */
[----:B------:R-:W-:Y:S05]  /*12370*/  EXIT ;  /* 0x000000000000794d */ /* 0x000fea0003800000 */
.L_x_9034:
        /* <DEDUP_REMOVED lines=16> */
.L_x_9891:


//--------------------- .text._ZN2at6native13reduce_kernelILi128ELi4ENS0_8ReduceOpIaNS0_14func_wrapper_tIaZNS0_11sum_functorIaaaEclERNS_14TensorIteratorEEUlaaE_EEjaLi4ELi4EEEEEvT1_ --------------------------
	.section	.text._ZN2at6native13reduce_kernelILi128ELi4ENS0_8ReduceOpIaNS0_14func_wrapper_tIaZNS0_11sum_functorIaaaEclERNS_14TensorIteratorEEUlaaE_EEjaLi4ELi4EEEEEvT1_,"ax",@progbits
	.align	128
        .global         _ZN2at6native13reduce_kernelILi128ELi4ENS0_8ReduceOpIaNS0_14func_wrapper_tIaZNS0_11sum_functorIaaaEclERNS_14TensorIteratorEEUlaaE_EEjaLi4ELi4EEEEEvT1_
        .type           _ZN2at6native13reduce_kernelILi128ELi4ENS0_8ReduceOpIaNS0_14func_wrapper_tIaZNS0_11sum_functorIaaaEclERNS_14TensorIteratorEEUlaaE_EEjaLi4ELi4EEEEEvT1_,@function
        .size           _ZN2at6native13reduce_kernelILi128ELi4ENS0_8ReduceOpIaNS0_14func_wrapper_tIaZNS0_11sum_functorIaaaEclERNS_14TensorIteratorEEUlaaE_EEjaLi4ELi4EEEEEvT1_,(.L_x_9892 - _ZN2at6native13reduce_kernelILi128ELi4ENS0_8ReduceOpIaNS0_14func_wrapper_tIaZNS0_11sum_functorIaaaEclERNS_14TensorIteratorEEUlaaE_EEjaLi4ELi4EEEEEvT1_)
        .other          _ZN2at6native13reduce_kernelILi128ELi4ENS0_8ReduceOpIaNS0_14func_wrapper_tIaZNS0_11sum_functorIaaaEclERNS_14TensorIteratorEEUlaaE_EEjaLi4ELi4EEEEEvT1_,@"STO_CUDA_ENTRY STV_DEFAULT"
_ZN2at6native13reduce_kernelILi128ELi4ENS0_8ReduceOpIaNS0_14func_wrapper_tIaZNS0_11sum_functorIaaaEclERNS_14TensorIteratorEEUlaaE_EEjaLi4ELi4EEEEEvT1_:
.text._ZN2at6native13reduce_kernelILi128ELi4ENS0_8ReduceOpIaNS0_14func_wrapper_tIaZNS0_11sum_functorIaaaEclERNS_14TensorIteratorEEUlaaE_EEjaLi4ELi4EEEEEvT1_:
        /* <DEDUP_REMOVED lines=293> */
.L_x_9035:
        /* <DEDUP_REMOVED lines=29> */
.L_x_9039:
        /* <DEDUP_REMOVED lines=27> */
.L_x_9045:
[----:B------:R-:W-:Y:S05]  /*15d0*/  BSYNC B2 ;  /* 0x0000000000027941 */ /* 0x000fea0003800000 */
.L_x_9044:
        /* <DEDUP_REMOVED lines=9> */
[----:B--2---:R-:W-:-:S07]  /*1670*/  IMAD.IADD R0, R0, 0x1, R5 ;  /* 0x0000000100007824 */ /* 0x004fce00078e0205 */
.L_x_9043:
[----:B------:R-:W-:Y:S05]  /*1680*/  BSYNC B1 ;  /* 0x0000000000017941 */ /* 0x000fea0003800000 */
.L_x_9042:
[----:B------:R-:W0:Y:S01]  /*1690*/  LDC R4, c[0x0][0x218] ;  /* 0x00008600ff047b82 */ /* 0x000e220000000800 */
[----:B------:R-:W-:Y:S01]  /*16a0*/  IADD3 R16, P0, P1, R25, R6, R16 ;  /* 0x0000000619107210 */ /* 0x000fe2000791e010 */
[----:B------:R-:W-:-:S03]  /*16b0*/  ULDC UR4, c[0x0][0x5e4] ;  /* 0x0001790000047ab9 */ /* 0x000fc60000000800 */
[----:B------:R-:W-:Y:S02]  /*16c0*/  IADD3 R16, P2, R16, 0x4, RZ ;  /* 0x0000000410107810 */ /* 0x000fe40007f5e0ff */
[----:B------:R-:W-:-:S04]  /*16d0*/  IADD3.X R19, RZ, UR4, R19, P0, P1 ;  /* 0x00000004ff137c10 */ /* 0x000fc800087e2413 */
[----:B------:R-:W-:Y:S02]  /*16e0*/  IADD3.X R19, RZ, R19, RZ, P2, !PT ;  /* 0x00000013ff137210 */ /* 0x000fe400017fe4ff */
[----:B0-----:R-:W-:-:S07]  /*16f0*/  IADD3 R3, R7, -0x4, R4 ;  /* 0xfffffffc07037810 */ /* 0x001fce0007ffe004 */
.L_x_9041:
[----:B------:R-:W-:Y:S05]  /*1700*/  BSYNC B0 ;  /* 0x0000000000007941 */ /* 0x000fea0003800000 */
.L_x_9040:
[----:B------:R-:W0:Y:S01]  /*1710*/  LDC.64 R4, c[0x0][0x230] ;  /* 0x00008c00ff047b82 */ /* 0x000e220000000a00 */
[----:B------:R-:W-:Y:S01]  /*1720*/  ULDC UR4, c[0x0][0x22c] ;  /* 0x00008b0000047ab9 */ /* 0x000fe20000000800 */
[----:B------:R-:W-:Y:S01]  /*1730*/  BSSY B0, `(.L_x_9046) ;  /* 0x000001f000007945 */ /* 0x000fe20003800000 */
[----:B------:R-:W-:Y:S01]  /*1740*/  IMAD R6, R2, UR4, RZ ;  /* 0x0000000402067c24 */ /* 0x000fe2000f8e02ff */
[C---:B------:R-:W-:Y:S02]  /*1750*/  ISETP.NE.AND P2, PT, R17.reuse, RZ, PT ;  /* 0x000000ff1100720c */ /* 0x040fe40003f45270 */
        /* <DEDUP_REMOVED lines=10> */
.L_x_9048:
[----:B------:R-:W-:Y:S01]  /*1800*/  IMAD.MOV.U32 R6, RZ, RZ, R16 ;  /* 0x000000ffff067224 */ /* 0x000fe200078e0010 */
[----:B------:R-:W-:Y:S01]  /*1810*/  ULDC UR4, c[0x0][0x220] ;  /* 0x0000880000047ab9 */ /* 0x000fe20000000800 */
[----:B------:R-:W-:Y:S02]  /*1820*/  IMAD.MOV.U32 R7, RZ, RZ, R19 ;  /* 0x000000ffff077224 */ /* 0x000fe400078e0013 */
[----:B------:R-:W-:-:S06]  /*1830*/  IMAD.WIDE.U32 R6, R9, 0x4, R6 ;  /* 0x0000000409067825 */ /* 0x000fcc00078e0006 */
[----:B------:R-:W2:Y:S01]  /*1840*/  LDG.E R6, desc[UR58][R6.64] ;  /* 0x0000003a06067981 */ /* 0x000ea2000c1e1900 */
[----:B------:R-:W-:-:S04]  /*1850*/  IADD3 R9, R9, UR4, RZ ;  /* 0x0000000409097c10 */ /* 0x000fc8000fffe0ff */
[----:B------:R-:W-:-:S04]  /*1860*/  LEA R4, R9, 0x3, 0x2 ;  /* 0x0000000309047811 */ /* 0x000fc800078e10ff */
[----:B------:R-:W-:Y:S02]  /*1870*/  ISETP.GE.U32.AND P0, PT, R4, R3, PT ;  /* 0x000000030400720c */ /* 0x000fe40003f06070 */
[C---:B--2---:R-:W-:Y:S02]  /*1880*/  PRMT R4, R6.reuse, 0x7772, RZ ;  /* 0x0000777206047816 */ /* 0x044fe400000000ff */
[C---:B------:R-:W-:Y:S02]  /*1890*/  PRMT R13, R6.reuse, 0x7770, RZ ;  /* 0x00007770060d7816 */ /* 0x040fe400000000ff */
[C---:B------:R-:W-:Y:S02]  /*18a0*/  PRMT R15, R6.reuse, 0x7771, RZ ;  /* 0x00007771060f7816 */ /* 0x040fe400000000ff */
[----:B------:R-:W-:Y:S01]  /*18b0*/  PRMT R21, R6, 0x7773, RZ ;  /* 0x0000777306157816 */ /* 0x000fe200000000ff */
[----:B------:R-:W-:Y:S01]  /*18c0*/  IMAD.IADD R0, R13, 0x1, R0 ;  /* 0x000000010d007824 */ /* 0x000fe200078e0200 */
[----:B------:R-:W-:Y:S01]  /*18d0*/  IADD3 R4, R4, R11, RZ ;  /* 0x0000000b04047210 */ /* 0x000fe20007ffe0ff */
[----:B------:R-:W-:-:S02]  /*18e0*/  IMAD.IADD R10, R15, 0x1, R10 ;  /* 0x000000010f0a7824 */ /* 0x000fc400078e020a */
[----:B------:R-:W-:Y:S01]  /*18f0*/  IMAD.IADD R8, R21, 0x1, R8 ;  /* 0x0000000115087824 */ /* 0x000fe200078e0208 */
[----:B------:R-:W-:Y:S01]  /*1900*/  PRMT R11, R4, 0x7610, R11 ;  /* 0x00007610040b7816 */ /* 0x000fe2000000000b */
[----:B------:R-:W-:Y:S06]  /*1910*/  @!P0 BRA `(.L_x_9048) ;  /* 0xfffffffc00b88947 */ /* 0x000fec000383ffff */
.L_x_9047:
[----:B------:R-:W-:Y:S05]  /*1920*/  BSYNC B0 ;  /* 0x0000000000007941 */ /* 0x000fea0003800000 */
.L_x_9046:
        /* <DEDUP_REMOVED lines=8> */
.L_x_9050:
[----:B------:R-:W-:Y:S05]  /*19b0*/  BSYNC B0 ;  /* 0x0000000000007941 */ /* 0x000fea0003800000 */
.L_x_9049:
        /* <DEDUP_REMOVED lines=12> */
.L_x_9052:
[----:B------:R-:W-:Y:S05]  /*1a80*/  BSYNC B0 ;  /* 0x0000000000007941 */ /* 0x000fea0003800000 */
.L_x_9051:
[----:B------:R-:W-:Y:S02]  /*1a90*/  IADD3 R11, R11, R10, R0 ;  /* 0x0000000a0b0b7210 */ /* 0x000fe40007ffe000 */
[----:B------:R-:W-:Y:S02]  /*1aa0*/  PRMT R25, RZ, 0x7610, R25 ;  /* 0x00007610ff197816 */ /* 0x000fe40000000019 */
[----:B------:R-:W-:Y:S01]  /*1ab0*/  PRMT R19, RZ, 0x7610, R19 ;  /* 0x00007610ff137816 */ /* 0x000fe20000000013 */
[----:B------:R-:W-:Y:S01]  /*1ac0*/  IMAD.IADD R11, R11, 0x1, R8 ;  /* 0x000000010b0b7824 */ /* 0x000fe200078e0208 */
[----:B------:R-:W-:-:S04]  /*1ad0*/  PRMT R16, RZ, 0x7610, R16 ;  /* 0x00007610ff107816 */ /* 0x000fc80000000010 */
[----:B------:R-:W-:Y:S01]  /*1ae0*/  PRMT R26, R11, 0x7610, R26 ;  /* 0x000076100b1a7816 */ /* 0x000fe2000000001a */
[----:B------:R-:W-:Y:S06]  /*1af0*/  BRA `(.L_x_9037) ;  /* 0x000000a800707947 */ /* 0x000fec0003800000 */
.L_x_9038:
        /* <DEDUP_REMOVED lines=48> */
.L_x_9062:
        /* <DEDUP_REMOVED lines=57> */
[----:B------:R-:W-:-:S05]  /*2190*/  MOV R24, RZ ;  /* 0x000000ff00187202 */ /* 0x000fca0000000f00 */
        /* <DEDUP_REMOVED lines=236> */
.L_x_9058:
        /* <DEDUP_REMOVED lines=254> */
.L_x_9059:
[----:B------:R-:W-:-:S04]  /*4040*/  LOP3.LUT R27, R32, 0xfffffffc, RZ, 0xc0, !PT ;  /* 0xfffffffc201b7812 */ /* 0x000fc800078ec0ff */
[----:B------:R-:W-:-:S05]  /*4050*/  IADD3 R26, P1, R27, R16, RZ ;  /* 0x000000101b1a7210 */ /* 0x000fca0007f3e0ff */
[----:B------:R-:W-:-:S05]  /*4060*/  IMAD.X R27, RZ, RZ, R19, P1 ;  /* 0x000000ffff1b7224 */ /* 0x000fca00008e0613 */
[----:B------:R-:W2:Y:S01]  /*4070*/  LDG.E R26, desc[UR58][R26.64] ;  /* 0x0000003a1a1a7981 */ /* 0x000ea2000c1e1900 */
[----:B------:R-:W-:Y:S01]  /*4080*/  IADD3 R41, R41, R0, RZ ;  /* 0x0000000029297210 */ /* 0x000fe20007ffe0ff */
[----:B------:R-:W-:Y:S02]  /*4090*/  IMAD.MOV.U32 R40, RZ, RZ, RZ ;  /* 0x000000ffff287224 */ /* 0x000fe400078e00ff */
[----:B------:R-:W-:Y:S01]  /*40a0*/  IMAD.MOV.U32 R36, RZ, RZ, RZ ;  /* 0x000000ffff247224 */ /* 0x000fe200078e00ff */
[C---:B--2---:R-:W-:Y:S02]  /*40b0*/  PRMT R32, R26.reuse, 0x7770, RZ ;  /* 0x000077701a207816 */ /* 0x044fe400000000ff */
[C---:B------:R-:W-:Y:S02]  /*40c0*/  PRMT R33, R26.reuse, 0x7771, RZ ;  /* 0x000077711a217816 */ /* 0x040fe400000000ff */
[C---:B------:R-:W-:Y:S02]  /*40d0*/  PRMT R34, R26.reuse, 0x7772, RZ ;  /* 0x000077721a227816 */ /* 0x040fe400000000ff */
[----:B------:R-:W-:Y:S01]  /*40e0*/  PRMT R35, R26, 0x7773, RZ ;  /* 0x000077731a237816 */ /* 0x000fe200000000ff */
[----:B------:R-:W-:Y:S06]  /*40f0*/  @!P0 BRA `(.L_x_9060) ;  /* 0x0000000c00cc8947 */ /* 0x000fec0003800000 */
[----:B------:R-:W-:Y:S01]  /*4100*/  MOV R26, RZ ;  /* 0x000000ff001a7202 */ /* 0x000fe20000000f00 */
[----:B------:R-:W-:Y:S01]  /*4110*/  IMAD.MOV.U32 R27, RZ, RZ, R41 ;  /* 0x000000ffff1b7224 */ /* 0x000fe200078e0029 */
        /* <DEDUP_REMOVED lines=241> */
.L_x_9060:
        /* <DEDUP_REMOVED lines=11> */
[----:B------:R-:W-:Y:S01]  /*50e0*/  ULDC.64 UR36, c[0x0][0x260] ;  /* 0x0000980000247ab9 */ /* 0x000fe20000000a00 */
[----:B0-----:R-:W-:-:S08]  /*50f0*/  ISETP.NE.AND P1, PT, R42, 0x2, PT ;  /* 0x000000022a00780c */ /* 0x001fd00003f25270 */
        /* <DEDUP_REMOVED lines=239> */
.L_x_9061:
[----:B------:R-:W-:Y:S01]  /*5ff0*/  LOP3.LUT R27, R40, 0xfffffffc, RZ, 0xc0, !PT ;  /* 0xfffffffc281b7812 */ /* 0x000fe200078ec0ff */
[----:B------:R-:W-:Y:S01]  /*6000*/  IMAD.IADD R41, R41, 0x1, R0 ;  /* 0x0000000129297824 */ /* 0x000fe200078e0200 */
[----:B------:R-:W-:Y:S02]  /*6010*/  ULDC UR4, c[0x0][0x218] ;  /* 0x0000860000047ab9 */ /* 0x000fe40000000800 */
[----:B------:R-:W-:-:S04]  /*6020*/  IADD3 R26, P1, R27, R16, RZ ;  /* 0x000000101b1a7210 */ /* 0x000fc80007f3e0ff */
[----:B------:R-:W-:-:S05]  /*6030*/  IADD3.X R27, RZ, R19, RZ, P1, !PT ;  /* 0x00000013ff1b7210 */ /* 0x000fca0000ffe4ff */
[----:B------:R-:W2:Y:S01]  /*6040*/  LDG.E R26, desc[UR58][R26.64] ;  /* 0x0000003a1a1a7981 */ /* 0x000ea2000c1e1900 */
[----:B------:R-:W-:Y:S01]  /*6050*/  IMAD R29, R0, 0x3, R41 ;  /* 0x00000003001d7824 */ /* 0x000fe200078e0229 */
[----:B------:R-:W-:Y:S01]  /*6060*/  IADD3 R21, R24, R21, RZ ;  /* 0x0000001518157210 */ /* 0x000fe20007ffe0ff */
[----:B------:R-:W-:Y:S01]  /*6070*/  IMAD.U32 R40, RZ, RZ, UR4 ;  /* 0x00000004ff287e24 */ /* 0x000fe2000f8e00ff */
[----:B------:R-:W-:Y:S01]  /*6080*/  IADD3 R15, R30, R15, RZ ;  /* 0x0000000f1e0f7210 */ /* 0x000fe20007ffe0ff */
[----:B------:R-:W-:Y:S01]  /*6090*/  IMAD.IADD R20, R25, 0x1, R20 ;  /* 0x0000000119147824 */ /* 0x000fe200078e0214 */
[----:B------:R-:W-:Y:S01]  /*60a0*/  IADD3 R11, R34, R11, RZ ;  /* 0x0000000b220b7210 */ /* 0x000fe20007ffe0ff */
[----:B------:R-:W-:Y:S01]  /*60b0*/  IMAD.IADD R18, R31, 0x1, R18 ;  /* 0x000000011f127824 */ /* 0x000fe200078e0212 */
[----:B------:R-:W-:Y:S01]  /*60c0*/  ISETP.GE.U32.AND P1, PT, R29, R40, PT ;  /* 0x000000281d00720c */ /* 0x000fe20003f26070 */
[----:B------:R-:W-:Y:S01]  /*60d0*/  IMAD.IADD R13, R32, 0x1, R13 ;  /* 0x00000001200d7824 */ /* 0x000fe200078e020d */
[----:B------:R-:W-:Y:S01]  /*60e0*/  IADD3 R9, R38, R9, RZ ;  /* 0x0000000926097210 */ /* 0x000fe20007ffe0ff */
[----:B------:R-:W-:-:S02]  /*60f0*/  IMAD.IADD R14, R33, 0x1, R14 ;  /* 0x00000001210e7824 */ /* 0x000fc400078e020e */
[----:B------:R-:W-:Y:S02]  /*6100*/  IMAD.IADD R12, R35, 0x1, R12 ;  /* 0x00000001230c7824 */ /* 0x000fe400078e020c */
[----:B------:R-:W-:Y:S02]  /*6110*/  IMAD.IADD R10, R39, 0x1, R10 ;  /* 0x00000001270a7824 */ /* 0x000fe400078e020a */
[----:B------:R-:W-:Y:S02]  /*6120*/  IMAD.IADD R8, R37, 0x1, R8 ;  /* 0x0000000125087824 */ /* 0x000fe400078e0208 */
[----:B------:R-:W-:Y:S01]  /*6130*/  IMAD.IADD R7, R36, 0x1, R7 ;  /* 0x0000000124077824 */ /* 0x000fe200078e0207 */
[C---:B--2---:R-:W-:Y:S02]  /*6140*/  PRMT R43, R26.reuse, 0x7770, RZ ;  /* 0x000077701a2b7816 */ /* 0x044fe400000000ff */
[C---:B------:R-:W-:Y:S02]  /*6150*/  PRMT R44, R26.reuse, 0x7771, RZ ;  /* 0x000077711a2c7816 */ /* 0x040fe400000000ff */
[----:B------:R-:W-:-:S02]  /*6160*/  PRMT R45, R26, 0x7772, RZ ;  /* 0x000077721a2d7816 */ /* 0x000fc400000000ff */
[----:B------:R-:W-:Y:S01]  /*6170*/  PRMT R26, R26, 0x7773, RZ ;  /* 0x000077731a1a7816 */ /* 0x000fe200000000ff */
[----:B------:R-:W-:Y:S01]  /*6180*/  IMAD.IADD R5, R44, 0x1, R5 ;  /* 0x000000012c057824 */ /* 0x000fe200078e0205 */
[----:B------:R-:W-:Y:S01]  /*6190*/  IADD3 R6, R43, R6, RZ ;  /* 0x000000062b067210 */ /* 0x000fe20007ffe0ff */
[----:B------:R-:W-:Y:S01]  /*61a0*/  IMAD.IADD R4, R45, 0x1, R4 ;  /* 0x000000012d047824 */ /* 0x000fe200078e0204 */
[----:B------:R-:W-:Y:S01]  /*61b0*/  IADD3 R3, R26, R3, RZ ;  /* 0x000000031a037210 */ /* 0x000fe20007ffe0ff */
[----:B------:R-:W-:Y:S06]  /*61c0*/  @!P1 BRA `(.L_x_9062) ;  /* 0xffffffbc000c9947 */ /* 0x000fec000383ffff */
[----:B------:R-:W-:Y:S05]  /*61d0*/  BSYNC B1 ;  /* 0x0000000000017941 */ /* 0x000fea0003800000 */
.L_x_9057:
[----:B0-----:R-:W-:-:S07]  /*61e0*/  PRMT R42, R26, 0x7610, R42 ;  /* 0x000076101a2a7816 */ /* 0x001fce000000002a */
.L_x_9056:
[----:B------:R-:W-:Y:S05]  /*61f0*/  BSYNC B0 ;  /* 0x0000000000007941 */ /* 0x000fea0003800000 */
.L_x_9055:
        /* <DEDUP_REMOVED lines=280> */
.L_x_9065:
        /* <DEDUP_REMOVED lines=285> */
.L_x_9066:
        /* <DEDUP_REMOVED lines=285> */
.L_x_9067:
        /* <DEDUP_REMOVED lines=285> */
.L_x_9068:
        /* <DEDUP_REMOVED lines=8> */
.L_x_9064:
[----:B------:R-:W-:Y:S05]  /*a970*/  BSYNC B0 ;  /* 0x0000000000007941 */ /* 0x000fea0003800000 */
.L_x_9063:
        /* <DEDUP_REMOVED lines=30> */
.L_x_9070:
[----:B------:R-:W-:Y:S05]  /*ab60*/  BSYNC B0 ;  /* 0x0000000000007941 */ /* 0x000fea0003800000 */
.L_x_9069:
        /* <DEDUP_REMOVED lines=13> */
.L_x_9054:
        /* <DEDUP_REMOVED lines=34> */
.L_x_9074:
[-C--:B------:R-:W-:Y:S01]  /*ae60*/  IMAD R4, R6, R41.reuse, RZ ;  /* 0x0000002906047224 */ /* 0x080fe200078e02ff */
[----:B------:R-:W-:-:S04]  /*ae70*/  IADD3 R41, R0, R41, RZ ;  /* 0x0000002900297210 */ /* 0x000fc80007ffe0ff */
[----:B------:R-:W-:Y:S01]  /*ae80*/  LOP3.LUT R5, R4, 0xfffffffc, RZ, 0xc0, !PT ;  /* 0xfffffffc04057812 */ /* 0x000fe200078ec0ff */
[C---:B------:R-:W-:Y:S02]  /*ae90*/  IMAD R7, R41.reuse, R6, RZ ;  /* 0x0000000629077224 */ /* 0x040fe400078e02ff */
[----:B------:R-:W-:Y:S01]  /*aea0*/  IMAD.IADD R41, R41, 0x1, R0 ;  /* 0x0000000129297824 */ /* 0x000fe200078e0200 */
[-C--:B------:R-:W-:Y:S02]  /*aeb0*/  IADD3 R4, P0, R5, R16.reuse, RZ ;  /* 0x0000001005047210 */ /* 0x080fe40007f1e0ff */
[----:B------:R-:W-:Y:S02]  /*aec0*/  LOP3.LUT R7, R7, 0xfffffffc, RZ, 0xc0, !PT ;  /* 0xfffffffc07077812 */ /* 0x000fe400078ec0ff */
[----:B------:R-:W-:Y:S02]  /*aed0*/  IADD3.X R5, RZ, R19, RZ, P0, !PT ;  /* 0x00000013ff057210 */ /* 0x000fe400007fe4ff */
[----:B------:R-:W-:Y:S01]  /*aee0*/  IADD3 R28, P0, R7, R16, RZ ;  /* 0x00000010071c7210 */ /* 0x000fe20007f1e0ff */
[C---:B------:R-:W-:Y:S01]  /*aef0*/  IMAD R7, R41.reuse, R6, RZ ;  /* 0x0000000629077224 */ /* 0x040fe200078e02ff */
[----:B------:R-:W-:Y:S01]  /*af00*/  IADD3 R41, R41, R0, RZ ;  /* 0x0000000029297210 */ /* 0x000fe20007ffe0ff */
[----:B------:R0:W2:Y:S02]  /*af10*/  LDG.E R4, desc[UR58][R4.64] ;  /* 0x0000003a04047981 */ /* 0x0000a4000c1e1900 */
[----:B------:R-:W-:Y:S01]  /*af20*/  IMAD.X R29, RZ, RZ, R19, P0 ;  /* 0x000000ffff1d7224 */ /* 0x000fe200000e0613 */
[----:B------:R-:W-:-:S04]  /*af30*/  LOP3.LUT R7, R7, 0xfffffffc, RZ, 0xc0, !PT ;  /* 0xfffffffc07077812 */ /* 0x000fc800078ec0ff */
[----:B------:R-:W-:Y:S01]  /*af40*/  IADD3 R32, P0, R7, R16, RZ ;  /* 0x0000001007207210 */ /* 0x000fe20007f1e0ff */
[----:B------:R-:W-:Y:S01]  /*af50*/  IMAD R7, R41, R6, RZ ;  /* 0x0000000629077224 */ /* 0x000fe200078e02ff */
[----:B------:R2:W3:Y:S03]  /*af60*/  LDG.E R37, desc[UR58][R28.64] ;  /* 0x0000003a1c257981 */ /* 0x0004e6000c1e1900 */
[----:B------:R-:W-:Y:S01]  /*af70*/  IMAD.X R33, RZ, RZ, R19, P0 ;  /* 0x000000ffff217224 */ /* 0x000fe200000e0613 */
[----:B------:R-:W-:-:S04]  /*af80*/  LOP3.LUT R7, R7, 0xfffffffc, RZ, 0xc0, !PT ;  /* 0xfffffffc07077812 */ /* 0x000fc800078ec0ff */
[----:B------:R-:W-:Y:S01]  /*af90*/  IADD3 R30, P0, R7, R16, RZ ;  /* 0x00000010071e7210 */ /* 0x000fe20007f1e0ff */
[----:B------:R3:W4:Y:S03]  /*afa0*/  LDG.E R32, desc[UR58][R32.64] ;  /* 0x0000003a20207981 */ /* 0x000726000c1e1900 */
[----:B------:R-:W-:-:S05]  /*afb0*/  IADD3.X R31, RZ, R19, RZ, P0, !PT ;  /* 0x00000013ff1f7210 */ /* 0x000fca00007fe4ff */
[----:B------:R-:W5:Y:S01]  /*afc0*/  LDG.E R30, desc[UR58][R30.64] ;  /* 0x0000003a1e1e7981 */ /* 0x000f62000c1e1900 */
[----:B------:R-:W-:-:S04]  /*afd0*/  IMAD.IADD R41, R41, 0x1, R0 ;  /* 0x0000000129297824 */ /* 0x000fc800078e0200 */
[----:B0-----:R-:W-:-:S05]  /*afe0*/  IMAD R5, R0, 0x3, R41 ;  /* 0x0000000300057824 */ /* 0x001fca00078e0229 */
[----:B------:R-:W-:Y:S02]  /*aff0*/  ISETP.GE.U32.AND P0, PT, R5, R40, PT ;  /* 0x000000280500720c */ /* 0x000fe40003f06070 */
[C---:B--2---:R-:W-:Y:S02]  /*b000*/  PRMT R29, R4.reuse, 0x7770, RZ ;  /* 0x00007770041d7816 */ /* 0x044fe400000000ff */
[C---:B------:R-:W-:Y:S02]  /*b010*/  PRMT R28, R4.reuse, 0x7771, RZ ;  /* 0x00007771041c7816 */ /* 0x040fe400000000ff */
[C---:B------:R-:W-:Y:S02]  /*b020*/  PRMT R43, R4.reuse, 0x7772, RZ ;  /* 0x00007772042b7816 */ /* 0x040fe400000000ff */
[----:B------:R-:W-:Y:S01]  /*b030*/  PRMT R44, R4, 0x7773, RZ ;  /* 0x00007773042c7816 */ /* 0x000fe200000000ff */
[----:B------:R-:W-:Y:S01]  /*b040*/  IMAD.IADD R27, R28, 0x1, R27 ;  /* 0x000000011c1b7824 */ /* 0x000fe200078e021b */
[----:B------:R-:W-:-:S02]  /*b050*/  IADD3 R8, R29, R8, RZ ;  /* 0x000000081d087210 */ /* 0x000fc40007ffe0ff */
[C---:B---3--:R-:W-:Y:S01]  /*b060*/  PRMT R33, R37.reuse, 0x7770, RZ ;  /* 0x0000777025217816 */ /* 0x048fe200000000ff */
[----:B------:R-:W-:Y:S01]  /*b070*/  IMAD.IADD R25, R44, 0x1, R25 ;  /* 0x000000012c197824 */ /* 0x000fe200078e0219 */
[C---:B------:R-:W-:Y:S02]  /*b080*/  PRMT R35, R37.reuse, 0x7771, RZ ;  /* 0x0000777125237816 */ /* 0x040fe400000000ff */
[C---:B------:R-:W-:Y:S02]  /*b090*/  PRMT R34, R37.reuse, 0x7772, RZ ;  /* 0x0000777225227816 */ /* 0x040fe400000000ff */
[----:B------:R-:W-:Y:S01]  /*b0a0*/  PRMT R37, R37, 0x7773, RZ ;  /* 0x0000777325257816 */ /* 0x000fe200000000ff */
[----:B------:R-:W-:Y:S01]  /*b0b0*/  IMAD.IADD R18, R35, 0x1, R18 ;  /* 0x0000000123127824 */ /* 0x000fe200078e0212 */
[C---:B----4-:R-:W-:Y:S02]  /*b0c0*/  PRMT R42, R32.reuse, 0x7770, RZ ;  /* 0x00007770202a7816 */ /* 0x050fe400000000ff */
[C---:B------:R-:W-:Y:S01]  /*b0d0*/  PRMT R38, R32.reuse, 0x7771, RZ ;  /* 0x0000777120267816 */ /* 0x040fe200000000ff */
[----:B------:R-:W-:Y:S01]  /*b0e0*/  IMAD.IADD R20, R37, 0x1, R20 ;  /* 0x0000000125147824 */ /* 0x000fe200078e0214 */
[----:B------:R-:W-:-:S02]  /*b0f0*/  PRMT R39, R32, 0x7772, RZ ;  /* 0x0000777220277816 */ /* 0x000fc400000000ff */
[----:B------:R-:W-:Y:S01]  /*b100*/  PRMT R36, R32, 0x7773, RZ ;  /* 0x0000777320247816 */ /* 0x000fe200000000ff */
[----:B------:R-:W-:Y:S01]  /*b110*/  IMAD.IADD R9, R38, 0x1, R9 ;  /* 0x0000000126097824 */ /* 0x000fe200078e0209 */
[C---:B-----5:R-:W-:Y:S02]  /*b120*/  PRMT R5, R30.reuse, 0x7771, RZ ;  /* 0x000077711e057816 */ /* 0x060fe400000000ff */
[----:B------:R-:W-:Y:S01]  /*b130*/  PRMT R32, R30, 0x7773, RZ ;  /* 0x000077731e207816 */ /* 0x000fe200000000ff */
[----:B------:R-:W-:Y:S01]  /*b140*/  IMAD.IADD R13, R36, 0x1, R13 ;  /* 0x00000001240d7824 */ /* 0x000fe200078e020d */
[C---:B------:R-:W-:Y:S01]  /*b150*/  PRMT R7, R30.reuse, 0x7770, RZ ;  /* 0x000077701e077816 */ /* 0x040fe200000000ff */
[----:B------:R-:W-:Y:S01]  /*b160*/  IMAD.IADD R10, R5, 0x1, R10 ;  /* 0x00000001050a7824 */ /* 0x000fe200078e020a */
[----:B------:R-:W-:Y:S01]  /*b170*/  PRMT R4, R30, 0x7772, RZ ;  /* 0x000077721e047816 */ /* 0x000fe200000000ff */
[----:B------:R-:W-:Y:S01]  /*b180*/  IMAD.IADD R3, R32, 0x1, R3 ;  /* 0x0000000120037824 */ /* 0x000fe200078e0203 */
[----:B------:R-:W-:-:S02]  /*b190*/  IADD3 R26, R43, R26, RZ ;  /* 0x0000001a2b1a7210 */ /* 0x000fc40007ffe0ff */
[----:B------:R-:W-:Y:S02]  /*b1a0*/  IADD3 R24, R33, R24, RZ ;  /* 0x0000001821187210 */ /* 0x000fe40007ffe0ff */
[----:B------:R-:W-:Y:S02]  /*b1b0*/  IADD3 R21, R34, R21, RZ ;  /* 0x0000001522157210 */ /* 0x000fe40007ffe0ff */
[----:B------:R-:W-:Y:S02]  /*b1c0*/  IADD3 R15, R42, R15, RZ ;  /* 0x0000000f2a0f7210 */ /* 0x000fe40007ffe0ff */
[----:B------:R-:W-:Y:S02]  /*b1d0*/  IADD3 R14, R39, R14, RZ ;  /* 0x0000000e270e7210 */ /* 0x000fe40007ffe0ff */
[----:B------:R-:W-:Y:S02]  /*b1e0*/  IADD3 R12, R7, R12, RZ ;  /* 0x0000000c070c7210 */ /* 0x000fe40007ffe0ff */
[----:B------:R-:W-:Y:S01]  /*b1f0*/  IADD3 R11, R4, R11, RZ ;  /* 0x0000000b040b7210 */ /* 0x000fe20007ffe0ff */
[----:B------:R-:W-:Y:S06]  /*b200*/  @!P0 BRA `(.L_x_9074) ;  /* 0xfffffffc00148947 */ /* 0x000fec000383ffff */
[----:B------:R-:W-:Y:S05]  /*b210*/  BSYNC B1 ;  /* 0x0000000000017941 */ /* 0x000fea0003800000 */
.L_x_9073:
[----:B------:R-:W-:Y:S02]  /*b220*/  PRMT R30, R44, 0x7610, R30 ;  /* 0x000076102c1e7816 */ /* 0x000fe4000000001e */
[----:B------:R-:W-:Y:S02]  /*b230*/  PRMT R31, R43, 0x7610, R31 ;  /* 0x000076102b1f7816 */ /* 0x000fe4000000001f */
[----:B------:R-:W-:Y:S02]  /*b240*/  PRMT R45, R39, 0x7610, R45 ;  /* 0x00007610272d7816 */ /* 0x000fe4000000002d */
[----:B------:R-:W-:Y:S02]  /*b250*/  PRMT R44, R36, 0x7610, R44 ;  /* 0x00007610242c7816 */ /* 0x000fe4000000002c */
[----:B------:R-:W-:Y:S02]  /*b260*/  PRMT R39, R7, 0x7610, R39 ;  /* 0x0000761007277816 */ /* 0x000fe40000000027 */
[----:B------:R-:W-:-:S02]  /*b270*/  PRMT R43, R5, 0x7610, R43 ;  /* 0x00007610052b7816 */ /* 0x000fc4000000002b */
[----:B------:R-:W-:-:S07]  /*b280*/  PRMT R36, R4, 0x7610, R36 ;  /* 0x0000761004247816 */ /* 0x000fce0000000024 */
.L_x_9072:
[----:B------:R-:W-:Y:S05]  /*b290*/  BSYNC B0 ;  /* 0x0000000000007941 */ /* 0x000fea0003800000 */
.L_x_9071:
[----:B------:R-:W-:Y:S01]  /*b2a0*/  ISETP.GE.U32.AND P0, PT, R41, R40, PT ;  /* 0x000000282900720c */ /* 0x000fe20003f06070 */
[----:B------:R-:W-:-:S12]  /*b2b0*/  BSSY B0, `(.L_x_9075) ;  /* 0x0000032000007945 */ /* 0x000fd80003800000 */
[----:B------:R-:W-:Y:S05]  /*b2c0*/  @P0 BRA `(.L_x_9076) ;  /* 0x0000000000c00947 */ /* 0x000fea0003800000 */
[----:B------:R-:W-:-:S05]  /*b2d0*/  IMAD R4, R41, R6, RZ ;  /* 0x0000000629047224 */ /* 0x000fca00078e02ff */
        /* <DEDUP_REMOVED lines=33> */
[----:B------:R-:W-:-:S05]  /*b4f0*/  IADD3.X R7, RZ, R19, RZ, P2, !PT ;  /* 0x00000013ff077210 */ /* 0x000fca00017fe4ff */
        /* <DEDUP_REMOVED lines=13> */
.L_x_9076:
[----:B------:R-:W-:Y:S05]  /*b5d0*/  BSYNC B0 ;  /* 0x0000000000007941 */ /* 0x000fea0003800000 */
.L_x_9075:
        /* <DEDUP_REMOVED lines=30> */
.L_x_9078:
[----:B------:R-:W-:Y:S05]  /*b7c0*/  BSYNC B0 ;  /* 0x0000000000007941 */ /* 0x000fea0003800000 */
.L_x_9077:
        /* <DEDUP_REMOVED lines=13> */
.L_x_9053:
        /* <DEDUP_REMOVED lines=16> */
[----:B------:R-:W-:-:S02]  /*b9a0*/  IMAD.U32 R13, RZ, RZ, UR4 ;  /* 0x00000004ff0d7e24 */ /* 0x000fc4000f8e00ff */
[----:B------:R-:W-:Y:S02]  /*b9b0*/  IMAD.U32 R11, RZ, RZ, UR4 ;  /* 0x00000004ff0b7e24 */ /* 0x000fe4000f8e00ff */
[----:B0-----:R-:W-:-:S05]  /*b9c0*/  IMAD R3, R0, 0x3, R29 ;  /* 0x0000000300037824 */ /* 0x001fca00078e021d */
[----:B------:R-:W-:Y:S02]  /*b9d0*/  ISETP.GE.U32.AND P0, PT, R3, R40, PT ;  /* 0x000000280300720c */ /* 0x000fe40003f06070 */
[----:B------:R-:W-:-:S11]  /*b9e0*/  MOV R3, UR4 ;  /* 0x0000000400037c02 */ /* 0x000fd60008000f00 */
        /* <DEDUP_REMOVED lines=17> */
.L_x_9082:
[C---:B------:R-:W-:Y:S02]  /*bb00*/  LOP3.LUT R5, R29.reuse, 0xfffffffc, RZ, 0xc0, !PT ;  /* 0xfffffffc1d057812 */ /* 0x040fe400078ec0ff */
[----:B------:R-:W-:Y:S02]  /*bb10*/  IADD3 R29, R29, R0, RZ ;  /* 0x000000001d1d7210 */ /* 0x000fe40007ffe0ff */
[----:B------:R-:W-:Y:S02]  /*bb20*/  IADD3 R4, P0, R5, R16, RZ ;  /* 0x0000001005047210 */ /* 0x000fe40007f1e0ff */
[C---:B------:R-:W-:Y:S02]  /*bb30*/  LOP3.LUT R7, R29.reuse, 0xfffffffc, RZ, 0xc0, !PT ;  /* 0xfffffffc1d077812 */ /* 0x040fe400078ec0ff */
[----:B------:R-:W-:Y:S01]  /*bb40*/  IADD3 R29, R29, R0, RZ ;  /* 0x000000001d1d7210 */ /* 0x000fe20007ffe0ff */
[----:B------:R-:W-:Y:S01]  /*bb50*/  IMAD.X R5, RZ, RZ, R19, P0 ;  /* 0x000000ffff057224 */ /* 0x000fe200000e0613 */
[----:B------:R-:W-:-:S02]  /*bb60*/  IADD3 R6, P0, R7, R16, RZ ;  /* 0x0000001007067210 */ /* 0x000fc40007f1e0ff */
[C---:B------:R-:W-:Y:S02]  /*bb70*/  LOP3.LUT R31, R29.reuse, 0xfffffffc, RZ, 0xc0, !PT ;  /* 0xfffffffc1d1f7812 */ /* 0x040fe400078ec0ff */
[----:B------:R-:W-:Y:S01]  /*bb80*/  IADD3 R29, R29, R0, RZ ;  /* 0x000000001d1d7210 */ /* 0x000fe20007ffe0ff */
[----:B------:R-:W-:Y:S01]  /*bb90*/  IMAD.X R7, RZ, RZ, R19, P0 ;  /* 0x000000ffff077224 */ /* 0x000fe200000e0613 */
[----:B------:R-:W-:Y:S01]  /*bba0*/  IADD3 R30, P0, R31, R16, RZ ;  /* 0x000000101f1e7210 */ /* 0x000fe20007f1e0ff */
[----:B------:R0:W2:Y:S01]  /*bbb0*/  LDG.E R4, desc[UR58][R4.64] ;  /* 0x0000003a04047981 */ /* 0x0000a2000c1e1900 */
[----:B------:R-:W-:-:S03]  /*bbc0*/  LOP3.LUT R45, R29, 0xfffffffc, RZ, 0xc0, !PT ;  /* 0xfffffffc1d2d7812 */ /* 0x000fc600078ec0ff */
[----:B------:R-:W-:Y:S01]  /*bbd0*/  IMAD.X R31, RZ, RZ, R19, P0 ;  /* 0x000000ffff1f7224 */ /* 0x000fe200000e0613 */
[----:B------:R-:W-:Y:S01]  /*bbe0*/  IADD3 R44, P0, R45, R16, RZ ;  /* 0x000000102d2c7210 */ /* 0x000fe20007f1e0ff */
[----:B------:R-:W3:Y:S03]  /*bbf0*/  LDG.E R6, desc[UR58][R6.64] ;  /* 0x0000003a06067981 */ /* 0x000ee6000c1e1900 */
[----:B------:R-:W-:Y:S01]  /*bc00*/  IADD3.X R45, RZ, R19, RZ, P0, !PT ;  /* 0x00000013ff2d7210 */ /* 0x000fe200007fe4ff */
[----:B------:R-:W4:Y:S04]  /*bc10*/  LDG.E R30, desc[UR58][R30.64] ;  /* 0x0000003a1e1e7981 */ /* 0x000f28000c1e1900 */
        /* <DEDUP_REMOVED lines=9> */
[----:B---3--:R-:W-:-:S02]  /*bcb0*/  PRMT R35, R6, 0x7770, RZ ;  /* 0x0000777006237816 */ /* 0x008fc400000000ff */
[C---:B------:R-:W-:Y:S01]  /*bcc0*/  PRMT R32, R6.reuse, 0x7771, RZ ;  /* 0x0000777106207816 */ /* 0x040fe200000000ff */
[----:B------:R-:W-:Y:S01]  /*bcd0*/  IMAD.IADD R14, R33, 0x1, R14 ;  /* 0x00000001210e7824 */ /* 0x000fe200078e020e */
[C---:B------:R-:W-:Y:S02]  /*bce0*/  PRMT R37, R6.reuse, 0x7772, RZ ;  /* 0x0000777206257816 */ /* 0x040fe400000000ff */
[----:B------:R-:W-:Y:S01]  /*bcf0*/  PRMT R34, R6, 0x7773, RZ ;  /* 0x0000777306227816 */ /* 0x000fe200000000ff */
[----:B------:R-:W-:Y:S01]  /*bd00*/  IMAD.IADD R9, R32, 0x1, R9 ;  /* 0x0000000120097824 */ /* 0x000fe200078e0209 */
[C---:B----4-:R-:W-:Y:S02]  /*bd10*/  PRMT R41, R30.reuse, 0x7771, RZ ;  /* 0x000077711e297816 */ /* 0x050fe400000000ff */
[----:B------:R-:W-:Y:S01]  /*bd20*/  PRMT R36, R30, 0x7773, RZ ;  /* 0x000077731e247816 */ /* 0x000fe200000000ff */
[----:B------:R-:W-:Y:S01]  /*bd30*/  IMAD.IADD R3, R34, 0x1, R3 ;  /* 0x0000000122037824 */ /* 0x000fe200078e0203 */
[C---:B-----5:R-:W-:Y:S01]  /*bd40*/  PRMT R4, R44.reuse, 0x7771, RZ ;  /* 0x000077712c047816 */ /* 0x060fe200000000ff */
[----:B------:R-:W-:Y:S01]  /*bd50*/  IMAD.IADD R18, R41, 0x1, R18 ;  /* 0x0000000129127824 */ /* 0x000fe200078e0212 */
[----:B------:R-:W-:Y:S01]  /*bd60*/  PRMT R6, R44, 0x7773, RZ ;  /* 0x000077732c067816 */ /* 0x000fe200000000ff */
[----:B------:R-:W-:Y:S01]  /*bd70*/  IMAD.IADD R21, R36, 0x1, R21 ;  /* 0x0000000124157824 */ /* 0x000fe200078e0215 */
[----:B------:R-:W-:Y:S01]  /*bd80*/  PRMT R38, R30, 0x7770, RZ ;  /* 0x000077701e267816 */ /* 0x000fe200000000ff */
[----:B------:R-:W-:Y:S01]  /*bd90*/  IMAD.IADD R25, R4, 0x1, R25 ;  /* 0x0000000104197824 */ /* 0x000fe200078e0219 */
[----:B------:R-:W-:Y:S01]  /*bda0*/  PRMT R39, R30, 0x7772, RZ ;  /* 0x000077721e277816 */ /* 0x000fe200000000ff */
[----:B------:R-:W-:Y:S01]  /*bdb0*/  IMAD.IADD R27, R6, 0x1, R27 ;  /* 0x00000001061b7824 */ /* 0x000fe200078e021b */
[----:B------:R-:W-:-:S02]  /*bdc0*/  PRMT R7, R44, 0x7770, RZ ;  /* 0x000077702c077816 */ /* 0x000fc400000000ff */
[----:B------:R-:W-:Y:S02]  /*bdd0*/  PRMT R5, R44, 0x7772, RZ ;  /* 0x000077722c057816 */ /* 0x000fe400000000ff */
[----:B------:R-:W-:Y:S02]  /*bde0*/  IADD3 R11, R28, R11, RZ ;  /* 0x0000000b1c0b7210 */ /* 0x000fe40007ffe0ff */
[----:B------:R-:W-:Y:S02]  /*bdf0*/  IADD3 R13, R42, R13, RZ ;  /* 0x0000000d2a0d7210 */ /* 0x000fe40007ffe0ff */
[----:B------:R-:W-:Y:S02]  /*be00*/  IADD3 R10, R35, R10, RZ ;  /* 0x0000000a230a7210 */ /* 0x000fe40007ffe0ff */
[----:B------:R-:W-:Y:S02]  /*be10*/  IADD3 R8, R37, R8, RZ ;  /* 0x0000000825087210 */ /* 0x000fe40007ffe0ff */
[----:B------:R-:W-:-:S02]  /*be20*/  IADD3 R15, R38, R15, RZ ;  /* 0x0000000f260f7210 */ /* 0x000fc40007ffe0ff */
[----:B------:R-:W-:Y:S02]  /*be30*/  IADD3 R20, R39, R20, RZ ;  /* 0x0000001427147210 */ /* 0x000fe40007ffe0ff */
[----:B------:R-:W-:Y:S02]  /*be40*/  IADD3 R24, R7, R24, RZ ;  /* 0x0000001807187210 */ /* 0x000fe40007ffe0ff */
[----:B------:R-:W-:Y:S01]  /*be50*/  IADD3 R26, R5, R26, RZ ;  /* 0x0000001a051a7210 */ /* 0x000fe20007ffe0ff */
[----:B------:R-:W-:Y:S06]  /*be60*/  @!P0 BRA `(.L_x_9082) ;  /* 0xfffffffc00248947 */ /* 0x000fec000383ffff */
[----:B------:R-:W-:Y:S05]  /*be70*/  BSYNC B1 ;  /* 0x0000000000017941 */ /* 0x000fea0003800000 */
.L_x_9081:
        /* <DEDUP_REMOVED lines=8> */
.L_x_9080:
[----:B------:R-:W-:Y:S05]  /*bf00*/  BSYNC B0 ;  /* 0x0000000000007941 */ /* 0x000fea0003800000 */
.L_x_9079:
[----:B------:R-:W-:Y:S01]  /*bf10*/  ISETP.GE.U32.AND P0, PT, R29, R40, PT ;  /* 0x000000281d00720c */ /* 0x000fe20003f06070 */
[----:B------:R-:W-:-:S12]  /*bf20*/  BSSY B0, `(.L_x_9083) ;  /* 0x000002e000007945 */ /* 0x000fd80003800000 */
        /* <DEDUP_REMOVED lines=23> */
[C---:B------:R-:W-:Y:S02]  /*c0a0*/  IADD3 R5, R7.reuse, R0, RZ ;  /* 0x0000000007057210 */ /* 0x040fe40007ffe0ff */
[----:B------:R-:W-:Y:S02]  /*c0b0*/  LOP3.LUT R7, R7, 0xfffffffc, RZ, 0xc0, !PT ;  /* 0xfffffffc07077812 */ /* 0x000fe400078ec0ff */
[----:B------:R-:W-:-:S13]  /*c0c0*/  ISETP.GE.U32.AND P1, PT, R5, R40, PT ;  /* 0x000000280500720c */ /* 0x000fda0003f26070 */
[----:B------:R-:W-:-:S04]  /*c0d0*/  @!P1 LOP3.LUT R5, R5, 0xfffffffc, RZ, 0xc0, !PT ;  /* 0xfffffffc05059812 */ /* 0x000fc800078ec0ff */
        /* <DEDUP_REMOVED lines=18> */
.L_x_9084:
[----:B------:R-:W-:Y:S05]  /*c200*/  BSYNC B0 ;  /* 0x0000000000007941 */ /* 0x000fea0003800000 */
.L_x_9083:
        /* <DEDUP_REMOVED lines=30> */
.L_x_9086:
[----:B------:R-:W-:Y:S05]  /*c3f0*/  BSYNC B0 ;  /* 0x0000000000007941 */ /* 0x000fea0003800000 */
.L_x_9085:
        /* <DEDUP_REMOVED lines=11> */
[----:B------:R-:W-:-:S07]  /*c4b0*/  PRMT R26, R11, 0x7610, R26 ;  /* 0x000076100b1a7816 */ /* 0x000fce000000001a */
.L_x_9037:
[----:B------:R-:W-:Y:S05]  /*c4c0*/  BSYNC B6 ;  /* 0x0000000000067941 */ /* 0x000fea0003800000 */
.L_x_9036:
[----:B------:R-:W-:Y:S02]  /*c4d0*/  ULDC UR4, c[0x0][0x230] ;  /* 0x00008c0000047ab9 */ /* 0x000fe40000000800 */
[----:B------:R-:W-:-:S13]  /*c4e0*/  ISETP.NE.AND P0, PT, RZ, UR4, PT ;  /* 0x00000004ff007c0c */ /* 0x000fda000bf05270 */
[----:B------:R-:W-:Y:S05]  /*c4f0*/  @!P0 BRA `(.L_x_9087) ;  /* 0x0000000000b08947 */ /* 0x000fea0003800000 */
[----:B------:R-:W0:Y:S01]  /*c500*/  S2R R4, SR_CgaCtaId ;  /* 0x0000000000047919 */ /* 0x000e220000008800 */
[----:B------:R-:W1:Y:S01]  /*c510*/  LDC R11, c[0x0][RZ] ;  /* 0x00000000ff0b7b82 */ /* 0x000e620000000800 */
[----:B------:R-:W-:Y:S02]  /*c520*/  MOV R0, 0x400 ;  /* 0x0000040000007802 */ /* 0x000fe40000000f00 */
[----:B------:R-:W-:Y:S02]  /*c530*/  PRMT R6, R25, 0x7604, R26 ;  /* 0x0000760419067816 */ /* 0x000fe4000000001a */
[----:B------:R-:W-:Y:S02]  /*c540*/  IADD3 R3, R0, 0x10, RZ ;  /* 0x0000001000037810 */ /* 0x000fe40007ffe0ff */
[----:B------:R-:W-:Y:S01]  /*c550*/  PRMT R5, R19, 0x7054, R6 ;  /* 0x0000705413057816 */ /* 0x000fe20000000006 */
[----:B------:R-:W2:Y:S03]  /*c560*/  LDC R10, c[0x0][0x4] ;  /* 0x00000100ff0a7b82 */ /* 0x000ea60000000800 */
[----:B------:R-:W-:Y:S01]  /*c570*/  PRMT R5, R16, 0x654, R5 ;  /* 0x0000065410057816 */ /* 0x000fe20000000005 */
[----:B-1----:R-:W-:Y:S01]  /*c580*/  IMAD R0, R17, R11, R2 ;  /* 0x0000000b11007224 */ /* 0x002fe200078e0202 */
[----:B0-----:R-:W-:-:S02]  /*c590*/  LEA R3, R4, R3, 0x18 ;  /* 0x0000000304037211 */ /* 0x001fc400078ec0ff */
[----:B--2---:R-:W-:-:S03]  /*c5a0*/  SHF.R.U32.HI R4, RZ, 0x1, R10 ;  /* 0x00000001ff047819 */ /* 0x004fc6000001160a */
[----:B------:R-:W-:Y:S01]  /*c5b0*/  IMAD R0, R0, 0x4, R3 ;  /* 0x0000000400007824 */ /* 0x000fe200078e0203 */
[----:B------:R-:W-:-:S04]  /*c5c0*/  ISETP.NE.AND P0, PT, R4, RZ, PT ;  /* 0x000000ff0400720c */ /* 0x000fc80003f05270 */
[----:B------:R0:W-:Y:S09]  /*c5d0*/  STS [R0], R5 ;  /* 0x0000000500007388 */ /* 0x0001f20000000800 */
[----:B0-----:R-:W-:Y:S05]  /*c5e0*/  @!P0 BRA `(.L_x_9087) ;  /* 0x0000000000748947 */ /* 0x001fea0003800000 */
.L_x_9090:
        /* <DEDUP_REMOVED lines=10> */
[----:B------:R-:W-:-:S06]  /*c690*/  IMAD R4, R4, 0x4, R3 ;  /* 0x0000000404047824 */ /* 0x000fcc00078e0203 */
[----:B------:R-:W0:Y:S02]  /*c6a0*/  LDS R4, [R4] ;  /* 0x0000000004047984 */ /* 0x000e240000000800 */
[C---:B0-----:R-:W-:Y:S02]  /*c6b0*/  PRMT R6, R4.reuse, 0x7771, RZ ;  /* 0x0000777104067816 */ /* 0x041fe400000000ff */
[C---:B------:R-:W-:Y:S02]  /*c6c0*/  PRMT R5, R4.reuse, 0x7770, RZ ;  /* 0x0000777004057816 */ /* 0x040fe400000000ff */
[----:B------:R-:W-:Y:S01]  /*c6d0*/  PRMT R8, R4, 0x7772, RZ ;  /* 0x0000777204087816 */ /* 0x000fe200000000ff */
[----:B------:R-:W-:Y:S01]  /*c6e0*/  IMAD.IADD R25, R25, 0x1, R6 ;  /* 0x0000000119197824 */ /* 0x000fe200078e0206 */
[----:B------:R-:W-:Y:S02]  /*c6f0*/  IADD3 R26, R26, R5, RZ ;  /* 0x000000051a1a7210 */ /* 0x000fe40007ffe0ff */
[----:B------:R-:W-:-:S02]  /*c700*/  PRMT R5, R4, 0x7773, RZ ;  /* 0x0000777304057816 */ /* 0x000fc400000000ff */
[----:B------:R-:W-:Y:S02]  /*c710*/  IADD3 R8, R19, R8, RZ ;  /* 0x0000000813087210 */ /* 0x000fe40007ffe0ff */
[----:B------:R-:W-:Y:S01]  /*c720*/  PRMT R9, R25, 0x7604, R26 ;  /* 0x0000760419097816 */ /* 0x000fe2000000001a */
[----:B------:R-:W-:Y:S01]  /*c730*/  IMAD.IADD R5, R16, 0x1, R5 ;  /* 0x0000000110057824 */ /* 0x000fe200078e0205 */
[C---:B------:R-:W-:Y:S02]  /*c740*/  PRMT R19, R8.reuse, 0x7610, R19 ;  /* 0x0000761008137816 */ /* 0x040fe40000000013 */
[----:B------:R-:W-:Y:S02]  /*c750*/  PRMT R6, R8, 0x7054, R9 ;  /* 0x0000705408067816 */ /* 0x000fe40000000009 */
[C---:B------:R-:W-:Y:S02]  /*c760*/  PRMT R16, R5.reuse, 0x7610, R16 ;  /* 0x0000761005107816 */ /* 0x040fe40000000010 */
[----:B------:R-:W-:-:S05]  /*c770*/  PRMT R9, R5, 0x654, R6 ;  /* 0x0000065405097816 */ /* 0x000fca0000000006 */
[----:B------:R0:W-:Y:S02]  /*c780*/  STS [R0], R9 ;  /* 0x0000000900007388 */ /* 0x0001e40000000800 */
.L_x_9089:
[----:B------:R-:W-:Y:S05]  /*c790*/  BSYNC B0 ;  /* 0x0000000000007941 */ /* 0x000fea0003800000 */
.L_x_9088:
[----:B------:R-:W-:Y:S01]  /*c7a0*/  MOV R4, R7 ;  /* 0x0000000700047202 */ /* 0x000fe20000000f00 */
[----:B------:R-:W-:Y:S06]  /*c7b0*/  @P1 BRA `(.L_x_9090) ;  /* 0xfffffffc008c1947 */ /* 0x000fec000383ffff */
.L_x_9087:
        /* <DEDUP_REMOVED lines=22> */
.L_x_9095:
[----:B------:R-:W-:Y:S01]  /*c920*/  IMAD.IADD R0, R2, 0x1, R4 ;  /* 0x0000000102007824 */ /* 0x000fe200078e0204 */
[----:B------:R-:W-:Y:S05]  /*c930*/  WARPSYNC.ALL ;  /* 0x0000000000007948 */ /* 0x000fea0003800000 */
[----:B------:R-:W-:Y:S01]  /*c940*/  BAR.SYNC.DEFER_BLOCKING 0x0 ;  /* 0x0000000000007b1d */ /* 0x000fe20000010000 */
[----:B------:R-:W-:-:S04]  /*c950*/  ISETP.GE.U32.AND P0, PT, R0, R9, PT ;  /* 0x000000090000720c */ /* 0x000fc80003f06070 */
[----:B------:R-:W-:Y:S01]  /*c960*/  ISETP.GE.U32.OR P0, PT, R2, R4, P0 ;  /* 0x000000040200720c */ /* 0x000fe20000706470 */
[----:B------:R-:W-:-:S12]  /*c970*/  BSSY B0, `(.L_x_9093) ;  /* 0x0000012000007945 */ /* 0x000fd80003800000 */
[----:B0-----:R-:W-:Y:S05]  /*c980*/  @P0 BRA `(.L_x_9094) ;  /* 0x0000000000400947 */ /* 0x001fea0003800000 */
[----:B------:R-:W-:-:S06]  /*c990*/  LEA R0, R4, R3, 0x2 ;  /* 0x0000000304007211 */ /* 0x000fcc00078e10ff */
[----:B------:R-:W0:Y:S02]  /*c9a0*/  LDS R0, [R0] ;  /* 0x0000000000007984 */ /* 0x000e240000000800 */
[C---:B0-----:R-:W-:Y:S02]  /*c9b0*/  PRMT R5, R0.reuse, 0x7770, RZ ;  /* 0x0000777000057816 */ /* 0x041fe400000000ff */
[C---:B------:R-:W-:Y:S02]  /*c9c0*/  PRMT R6, R0.reuse, 0x7771, RZ ;  /* 0x0000777100067816 */ /* 0x040fe400000000ff */
[----:B------:R-:W-:Y:S01]  /*c9d0*/  PRMT R8, R0, 0x7772, RZ ;  /* 0x0000777200087816 */ /* 0x000fe200000000ff */
[----:B------:R-:W-:Y:S01]  /*c9e0*/  IMAD.IADD R26, R26, 0x1, R5 ;  /* 0x000000011a1a7824 */ /* 0x000fe200078e0205 */
[----:B------:R-:W-:Y:S02]  /*c9f0*/  IADD3 R25, R25, R6, RZ ;  /* 0x0000000619197210 */ /* 0x000fe40007ffe0ff */
[----:B------:R-:W-:Y:S01]  /*ca00*/  PRMT R5, R0, 0x7773, RZ ;  /* 0x0000777300057816 */ /* 0x000fe200000000ff */
[----:B------:R-:W-:Y:S01]  /*ca10*/  IMAD.IADD R8, R19, 0x1, R8 ;  /* 0x0000000113087824 */ /* 0x000fe200078e0208 */
[----:B------:R-:W-:-:S02]  /*ca20*/  PRMT R7, R25, 0x7604, R26 ;  /* 0x0000760419077816 */ /* 0x000fc4000000001a */
[----:B------:R-:W-:Y:S02]  /*ca30*/  IADD3 R5, R16, R5, RZ ;  /* 0x0000000510057210 */ /* 0x000fe40007ffe0ff */
[C---:B------:R-:W-:Y:S02]  /*ca40*/  PRMT R6, R8.reuse, 0x7054, R7 ;  /* 0x0000705408067816 */ /* 0x040fe40000000007 */
[----:B------:R-:W-:Y:S02]  /*ca50*/  PRMT R19, R8, 0x7610, R19 ;  /* 0x0000761008137816 */ /* 0x000fe40000000013 */
[C---:B------:R-:W-:Y:S02]  /*ca60*/  PRMT R6, R5.reuse, 0x654, R6 ;  /* 0x0000065405067816 */ /* 0x040fe40000000006 */
[----:B------:R-:W-:-:S03]  /*ca70*/  PRMT R16, R5, 0x7610, R16 ;  /* 0x0000761005107816 */ /* 0x000fc60000000010 */
[----:B------:R0:W-:Y:S04]  /*ca80*/  STS [R3], R6 ;  /* 0x0000000603007388 */ /* 0x0001e80000000800 */
.L_x_9094:
[----:B------:R-:W-:Y:S05]  /*ca90*/  BSYNC B0 ;  /* 0x0000000000007941 */ /* 0x000fea0003800000 */
.L_x_9093:
[----:B------:R-:W-:-:S04]  /*caa0*/  SHF.R.S32.HI R4, RZ, 0x1, R4 ;  /* 0x00000001ff047819 */ /* 0x000fc80000011404 */
[----:B------:R-:W-:-:S13]  /*cab0*/  ISETP.GE.AND P0, PT, R4, 0x20, PT ;  /* 0x000000200400780c */ /* 0x000fda0003f06270 */
[----:B------:R-:W-:Y:S05]  /*cac0*/  @P0 BRA `(.L_x_9095) ;  /* 0xfffffffc00940947 */ /* 0x000fea000383ffff */
[----:B------:R-:W-:-:S07]  /*cad0*/  IMAD.MOV.U32 R0, RZ, RZ, 0x20 ;  /* 0x00000020ff007424 */ /* 0x000fce00078e00ff */
.L_x_9092:
[----:B------:R-:W-:Y:S01]  /*cae0*/  ISETP.GE.AND P0, PT, R0, 0x2, PT ;  /* 0x000000020000780c */ /* 0x000fe20003f06270 */
[----:B------:R-:W-:Y:S05]  /*caf0*/  WARPSYNC.ALL ;  /* 0x0000000000007948 */ /* 0x000fea0003800000 */
[----:B------:R-:W-:Y:S07]  /*cb00*/  BAR.SYNC.DEFER_BLOCKING 0x0 ;  /* 0x0000000000007b1d */ /* 0x000fee0000010000 */
[----:B------:R-:W-:Y:S05]  /*cb10*/  @!P0 BRA `(.L_x_9091) ;  /* 0x00000000005c8947 */ /* 0x000fea0003800000 */
[----:B0-----:R-:W-:-:S07]  /*cb20*/  MOV R3, 0x1 ;  /* 0x0000000100037802 */ /* 0x001fce0000000f00 */
.L_x_9096:
        /* <DEDUP_REMOVED lines=8> */
[----:B------:R-:W-:Y:S02]  /*cbb0*/  IMAD.MOV.U32 R6, RZ, RZ, R5 ;  /* 0x000000ffff067224 */ /* 0x000fe400078e0005 */
[----:B------:R-:W0:Y:S04]  /*cbc0*/  SHFL.DOWN PT, R5, R4, R3, 0x1f ;  /* 0x08001f0304057589 */ /* 0x000e2800000e0000 */
[----:B------:R-:W1:Y:S04]  /*cbd0*/  SHFL.DOWN PT, R7, R10, R3, 0x1f ;  /* 0x08001f030a077589 */ /* 0x000e6800000e0000 */
[----:B------:R-:W2:Y:S04]  /*cbe0*/  SHFL.DOWN PT, R6, R6, R3, 0x1f ;  /* 0x08001f0306067589 */ /* 0x000ea800000e0000 */
[----:B------:R3:W4:Y:S02]  /*cbf0*/  SHFL.DOWN PT, R8, R8, R3, 0x1f ;  /* 0x08001f0308087589 */ /* 0x00072400000e0000 */
[----:B---3--:R-:W-:Y:S01]  /*cc00*/  SHF.L.U32 R3, R3, 0x1, RZ ;  /* 0x0000000103037819 */ /* 0x008fe200000006ff */
[----:B0-----:R-:W-:-:S03]  /*cc10*/  IMAD.IADD R5, R5, 0x1, R26 ;  /* 0x0000000105057824 */ /* 0x001fc600078e021a */
[----:B------:R-:W-:Y:S02]  /*cc20*/  ISETP.GE.AND P0, PT, R3, R0, PT ;  /* 0x000000000300720c */ /* 0x000fe40003f06270 */
[----:B-1----:R-:W-:Y:S02]  /*cc30*/  IADD3 R7, R7, R16, RZ ;  /* 0x0000001007077210 */ /* 0x002fe40007ffe0ff */
[----:B------:R-:W-:Y:S02]  /*cc40*/  PRMT R26, R5, 0x7610, R26 ;  /* 0x00007610051a7816 */ /* 0x000fe4000000001a */
[----:B--2---:R-:W-:Y:S02]  /*cc50*/  IADD3 R25, R6, R25, RZ ;  /* 0x0000001906197210 */ /* 0x004fe40007ffe0ff */
[----:B------:R-:W-:Y:S01]  /*cc60*/  PRMT R16, R7, 0x7610, R16 ;  /* 0x0000761007107816 */ /* 0x000fe20000000010 */
[----:B----4-:R-:W-:-:S04]  /*cc70*/  IMAD.IADD R19, R8, 0x1, R19 ;  /* 0x0000000108137824 */ /* 0x010fc800078e0213 */
[----:B------:R-:W-:Y:S05]  /*cc80*/  @!P0 BRA `(.L_x_9096) ;  /* 0xfffffffc00a88947 */ /* 0x000fea000383ffff */
.L_x_9091:
[----:B0-----:R-:W0:Y:S01]  /*cc90*/  LDC R3, c[0x0][0x3e8] ;  /* 0x0000fa00ff037b82 */ /* 0x001e220000000800 */
[----:B------:R-:W-:Y:S01]  /*cca0*/  HFMA2.MMA R28, -RZ, RZ, 0, 0 ;  /* 0x00000000ff1c7435 */ /* 0x000fe200000001ff */
[----:B------:R-:W-:Y:S01]  /*ccb0*/  IMAD.MOV.U32 R27, RZ, RZ, RZ ;  /* 0x000000ffff1b7224 */ /* 0x000fe200078e00ff */
        /* <DEDUP_REMOVED lines=276> */
.L_x_9097:
        /* <DEDUP_REMOVED lines=275> */
.L_x_9098:
[----:B------:R-:W-:Y:S01]  /*ef30*/  IMAD.MOV.U32 R18, RZ, RZ, RZ ;  /* 0x000000ffff127224 */ /* 0x000fe200078e00ff */
[----:B------:R-:W-:Y:S01]  /*ef40*/  MOV R24, RZ ;  /* 0x000000ff00187202 */ /* 0x000fe20000000f00 */
[----:B------:R-:W-:Y:S06]  /*ef50*/  @!P1 BRA `(.L_x_9099) ;  /* 0x0000001000489947 */ /* 0x000fec0003800000 */
        /* <DEDUP_REMOVED lines=274> */
.L_x_9099:
        /* <DEDUP_REMOVED lines=275> */
.L_x_9100:
[----:B------:R-:W-:Y:S01]  /*111b0*/  ULDC.64 UR4, c[0x0][0x5f8] ;  /* 0x00017e0000047ab9 */ /* 0x000fe20000000a00 */
[----:B------:R-:W-:Y:S01]  /*111c0*/  ULDC UR6, c[0x0][0x234] ;  /* 0x00008d0000067ab9 */ /* 0x000fe20000000800 */
[----:B------:R-:W-:Y:S02]  /*111d0*/  ISETP.NE.U32.AND P0, PT, RZ, UR4, PT ;  /* 0x00000004ff007c0c */ /* 0x000fe4000bf05070 */
[----:B------:R-:W-:Y:S02]  /*111e0*/  CS2R R4, SRZ ;  /* 0x0000000000047805 */ /* 0x000fe4000001ff00 */
        /* <DEDUP_REMOVED lines=9> */
[----:B------:R-:W-:Y:S01]  /*11280*/  MOV R23, RZ ;  /* 0x000000ff00177202 */ /* 0x000fe20000000f00 */
        /* <DEDUP_REMOVED lines=280> */
.L_x_9102:
        /* <DEDUP_REMOVED lines=275> */
.L_x_9103:
[----:B------:R-:W-:Y:S01]  /*13540*/  MOV R18, RZ ;  /* 0x000000ff00127202 */ /* 0x000fe20000000f00 */
[----:B------:R-:W-:Y:S01]  /*13550*/  IMAD.MOV.U32 R22, RZ, RZ, RZ ;  /* 0x000000ffff167224 */ /* 0x000fe200078e00ff */
[----:B------:R-:W-:Y:S06]  /*13560*/  @!P1 BRA `(.L_x_9104) ;  /* 0x0000001000489947 */ /* 0x000fec0003800000 */
        /* <DEDUP_REMOVED lines=274> */
.L_x_9104:
[----:B------:R-:W-:Y:S05]  /*14690*/  @!P1 BRA `(.L_x_9105) ;  /* 0x0000001000489947 */ /* 0x000fea0003800000 */
        /* <DEDUP_REMOVED lines=274> */
.L_x_9105:
        /* <DEDUP_REMOVED lines=14> */
.L_x_9107:
[----:B------:R-:W-:Y:S05]  /*158a0*/  BSYNC B0 ;  /* 0x0000000000007941 */ /* 0x000fea0003800000 */
.L_x_9106:
        /* <DEDUP_REMOVED lines=17> */
.L_x_9109:
[----:B------:R-:W-:Y:S05]  /*159c0*/  BSYNC B0 ;  /* 0x0000000000007941 */ /* 0x000fea0003800000 */
.L_x_9108:
        /* <DEDUP_REMOVED lines=35> */
.L_x_9111:
[----:B------:R-:W-:Y:S05]  /*15c00*/  BSYNC B0 ;  /* 0x0000000000007941 */ /* 0x000fea0003800000 */
.L_x_9110:
        /* <DEDUP_REMOVED lines=19> */
[----:B0-----:R-:W-:-:S03]  /*15d40*/  MOV R26, UR6 ;  /* 0x00000006001a7c02 */ /* 0x001fc60008000f00 */
        /* <DEDUP_REMOVED lines=15> */
[----:B------:R-:W-:Y:S01]  /*15e40*/  PRMT R16, R26, 0x7610, R16 ;  /* 0x000076101a107816 */ /* 0x000fe20000000010 */
[----:B0-----:R-:W-:-:S07]  /*15e50*/  IMAD R8, R8, UR6, RZ ;  /* 0x0000000608087c24 */ /* 0x001fce000f8e02ff */
.L_x_9116:
[----:B------:R-:W0:Y:S01]  /*15e60*/  LDC.64 R6, c[0x0][0x600] ;  /* 0x00018000ff067b82 */ /* 0x000e220000000a00 */
[----:B------:R-:W-:-:S04]  /*15e70*/  IMAD.IADD R9, R0, 0x1, R3 ;  /* 0x0000000100097824 */ /* 0x000fc800078e0203 */
[----:B0-----:R-:W-:-:S05]  /*15e80*/  IMAD.WIDE.U32 R6, R9, 0x4, R6 ;  /* 0x0000000409067825 */ /* 0x001fca00078e0006 */
[----:B------:R-:W2:Y:S04]  /*15e90*/  LDG.E.U8 R9, desc[UR58][R6.64] ;  /* 0x0000003a06097981 */ /* 0x000ea8000c1e1100 */
[----:B------:R-:W3:Y:S04]  /*15ea0*/  LDG.E.U8 R14, desc[UR58][R6.64+0x2] ;  /* 0x0000023a060e7981 */ /* 0x000ee8000c1e1100 */
[----:B------:R-:W4:Y:S04]  /*15eb0*/  LDG.E.U8 R10, desc[UR58][R6.64+0x1] ;  /* 0x0000013a060a7981 */ /* 0x000f28000c1e1100 */
[----:B------:R-:W5:Y:S01]  /*15ec0*/  LDG.E.U8 R11, desc[UR58][R6.64+0x3] ;  /* 0x0000033a060b7981 */ /* 0x000f62000c1e1100 */
[----:B------:R-:W-:-:S04]  /*15ed0*/  IADD3 R3, R8, R3, RZ ;  /* 0x0000000308037210 */ /* 0x000fc80007ffe0ff */
[----:B------:R-:W-:Y:S01]  /*15ee0*/  ISETP.GE.U32.AND P0, PT, R3, UR8, PT ;  /* 0x0000000803007c0c */ /* 0x000fe2000bf06070 */
[--C-:B--2---:R-:W-:Y:S02]  /*15ef0*/  IMAD.IADD R9, R9, 0x1, R26.reuse ;  /* 0x0000000109097824 */ /* 0x104fe400078e021a */
[----:B---3--:R-:W-:Y:S01]  /*15f00*/  IMAD.IADD R14, R14, 0x1, R19 ;  /* 0x000000010e0e7824 */ /* 0x008fe200078e0213 */
[----:B----4-:R-:W-:Y:S02]  /*15f10*/  IADD3 R10, R10, R25, RZ ;  /* 0x000000190a0a7210 */ /* 0x010fe40007ffe0ff */
[----:B-----5:R-:W-:Y:S02]  /*15f20*/  IADD3 R11, R11, R16, RZ ;  /* 0x000000100b0b7210 */ /* 0x020fe40007ffe0ff */
[----:B------:R-:W-:Y:S02]  /*15f30*/  PRMT R26, R9, 0x7610, R26 ;  /* 0x00007610091a7816 */ /* 0x000fe4000000001a */
[----:B------:R-:W-:-:S02]  /*15f40*/  PRMT R25, R10, 0x7610, R25 ;  /* 0x000076100a197816 */ /* 0x000fc40000000019 */
[----:B------:R-:W-:Y:S02]  /*15f50*/  PRMT R19, R14, 0x7610, R19 ;  /* 0x000076100e137816 */ /* 0x000fe40000000013 */
[----:B------:R-:W-:Y:S01]  /*15f60*/  PRMT R16, R11, 0x7610, R16 ;  /* 0x000076100b107816 */ /* 0x000fe20000000010 */
[----:B------:R-:W-:Y:S06]  /*15f70*/  @!P0 BRA `(.L_x_9116) ;  /* 0xfffffffc00b88947 */ /* 0x000fec000383ffff */
[----:B------:R-:W-:Y:S05]  /*15f80*/  BSYNC B1 ;  /* 0x0000000000017941 */ /* 0x000fea0003800000 */
.L_x_9115:
[----:B------:R-:W-:Y:S05]  /*15f90*/  BRA `(.L_x_9114) ;  /* 0x0000000000847947 */ /* 0x000fea0003800000 */
.L_x_9113:
        /* <DEDUP_REMOVED lines=15> */
.L_x_9117:
[----:B------:R-:W-:-:S05]  /*16090*/  IADD3 R9, R0, R3, RZ ;  /* 0x0000000300097210 */ /* 0x000fca0007ffe0ff */
[----:B0-----:R-:W-:-:S04]  /*160a0*/  IMAD R9, R9, R15, R2 ;  /* 0x0000000f09097224 */ /* 0x001fc800078e0202 */
[----:B-1----:R-:W-:-:S05]  /*160b0*/  IMAD.WIDE.U32 R8, R9, 0x4, R6 ;  /* 0x0000000409087825 */ /* 0x002fca00078e0006 */
[----:B------:R-:W3:Y:S04]  /*160c0*/  LDG.E.U8 R10, desc[UR58][R8.64+0x1] ;  /* 0x0000013a080a7981 */ /* 0x000ee8000c1e1100 */
[----:B------:R-:W4:Y:S04]  /*160d0*/  LDG.E.U8 R13, desc[UR58][R8.64+0x3] ;  /* 0x0000033a080d7981 */ /* 0x000f28000c1e1100 */
[----:B------:R-:W5:Y:S04]  /*160e0*/  LDG.E.U8 R11, desc[UR58][R8.64] ;  /* 0x0000003a080b7981 */ /* 0x000f68000c1e1100 */
[----:B------:R-:W5:Y:S01]  /*160f0*/  LDG.E.U8 R14, desc[UR58][R8.64+0x2] ;  /* 0x0000023a080e7981 */ /* 0x000f62000c1e1100 */
[----:B--2---:R-:W-:-:S05]  /*16100*/  IMAD.IADD R3, R20, 0x1, R3 ;  /* 0x0000000114037824 */ /* 0x004fca00078e0203 */
[----:B------:R-:W-:Y:S01]  /*16110*/  ISETP.GE.U32.AND P0, PT, R3, UR7, PT ;  /* 0x0000000703007c0c */ /* 0x000fe2000bf06070 */
[--C-:B---3--:R-:W-:Y:S02]  /*16120*/  IMAD.IADD R10, R10, 0x1, R25.reuse ;  /* 0x000000010a0a7824 */ /* 0x108fe400078e0219 */
[----:B----4-:R-:W-:Y:S01]  /*16130*/  IMAD.IADD R13, R13, 0x1, R16 ;  /* 0x000000010d0d7824 */ /* 0x010fe200078e0210 */
[----:B-----5:R-:W-:Y:S02]  /*16140*/  IADD3 R11, R11, R26, RZ ;  /* 0x0000001a0b0b7210 */ /* 0x020fe40007ffe0ff */
[----:B------:R-:W-:Y:S02]  /*16150*/  IADD3 R14, R14, R19, RZ ;  /* 0x000000130e0e7210 */ /* 0x000fe40007ffe0ff */
[----:B------:R-:W-:Y:S02]  /*16160*/  PRMT R26, R11, 0x7610, R26 ;  /* 0x000076100b1a7816 */ /* 0x000fe4000000001a */
[----:B------:R-:W-:-:S02]  /*16170*/  PRMT R25, R10, 0x7610, R25 ;  /* 0x000076100a197816 */ /* 0x000fc40000000019 */
[----:B------:R-:W-:Y:S02]  /*16180*/  PRMT R19, R14, 0x7610, R19 ;  /* 0x000076100e137816 */ /* 0x000fe40000000013 */
[----:B------:R-:W-:Y:S01]  /*16190*/  PRMT R16, R13, 0x7610, R16 ;  /* 0x000076100d107816 */ /* 0x000fe20000000010 */
[----:B------:R-:W-:Y:S06]  /*161a0*/  @!P0 BRA `(.L_x_9117) ;  /* 0xfffffffc00b88947 */ /* 0x000fec000383ffff */
.L_x_9114:
[----:B------:R-:W-:Y:S05]  /*161b0*/  BSYNC B0 ;  /* 0x0000000000007941 */ /* 0x000fea0003800000 */
.L_x_9112:
        /* <DEDUP_REMOVED lines=13> */
[----:B------:R-:W-:-:S07]  /*16290*/  MOV R6, UR5 ;  /* 0x0000000500067c02 */ /* 0x000fce0008000f00 */
.L_x_9121:
        /* <DEDUP_REMOVED lines=9> */
[----:B------:R-:W-:-:S06]  /*16330*/  LEA R6, R6, UR4, 0x2 ;  /* 0x0000000406067c11 */ /* 0x000fcc000f8e10ff */
        /* <DEDUP_REMOVED lines=15> */
.L_x_9120:
[----:B------:R-:W-:Y:S05]  /*16430*/  BSYNC B0 ;  /* 0x0000000000007941 */ /* 0x000fea0003800000 */
.L_x_9119:
[----:B------:R-:W-:Y:S01]  /*16440*/  MOV R6, R9 ;  /* 0x0000000900067202 */ /* 0x000fe20000000f00 */
[----:B------:R-:W-:Y:S06]  /*16450*/  @P2 BRA `(.L_x_9121) ;  /* 0xfffffffc00902947 */ /* 0x000fec000383ffff */
.L_x_9118:
        /* <DEDUP_REMOVED lines=11> */
[----:B------:R-:W-:Y:S02]  /*16510*/  HFMA2.MMA R6, -RZ, RZ, 0, 1.9073486328125e-06 ;  /* 0x00000020ff067435 */ /* 0x000fe400000001ff */
[----:B------:R1:W-:Y:S01]  /*16520*/  STS [R0], R9 ;  /* 0x0000000900007388 */ /* 0x0003e20000000800 */
[----:B------:R-:W-:-:S13]  /*16530*/  ISETP.GE.AND P0, PT, R7, 0x20, PT ;  /* 0x000000200700780c */ /* 0x000fda0003f06270 */
[----:B-1----:R-:W-:Y:S05]  /*16540*/  @!P0 BRA `(.L_x_9123) ;  /* 0x00000000006c8947 */ /* 0x002fea0003800000 */
.L_x_9126:
[----:B------:R-:W-:Y:S01]  /*16550*/  IMAD.IADD R6, R2, 0x1, R7 ;  /* 0x0000000102067824 */ /* 0x000fe200078e0207 */
[----:B------:R-:W-:Y:S04]  /*16560*/  BAR.SYNC.DEFER_BLOCKING 0x0 ;  /* 0x0000000000007b1d */ /* 0x000fe80000010000 */
[----:B------:R-:W-:Y:S02]  /*16570*/  ISETP.GE.U32.AND P0, PT, R6, R3, PT ;  /* 0x000000030600720c */ /* 0x000fe40003f06070 */
[----:B------:R-:W-:Y:S02]  /*16580*/  BSSY B0, `(.L_x_9124) ;  /* 0x0000013000007945 */ /* 0x000fe40003800000 */
[----:B------:R-:W-:-:S13]  /*16590*/  ISETP.GE.U32.OR P0, PT, R2, R7, P0 ;  /* 0x000000070200720c */ /* 0x000fda0000706470 */
        /* <DEDUP_REMOVED lines=17> */
.L_x_9125:
[----:B------:R-:W-:Y:S05]  /*166b0*/  BSYNC B0 ;  /* 0x0000000000007941 */ /* 0x000fea0003800000 */
.L_x_9124:
[----:B------:R-:W-:-:S04]  /*166c0*/  SHF.R.S32.HI R7, RZ, 0x1, R7 ;  /* 0x00000001ff077819 */ /* 0x000fc80000011407 */
[----:B------:R-:W-:-:S13]  /*166d0*/  ISETP.GE.AND P0, PT, R7, 0x20, PT ;  /* 0x000000200700780c */ /* 0x000fda0003f06270 */
[----:B------:R-:W-:Y:S05]  /*166e0*/  @P0 BRA `(.L_x_9126) ;  /* 0xfffffffc00980947 */ /* 0x000fea000383ffff */
[----:B------:R-:W-:-:S07]  /*166f0*/  IMAD.MOV.U32 R6, RZ, RZ, 0x20 ;  /* 0x00000020ff067424 */ /* 0x000fce00078e00ff */
.L_x_9123:
[----:B------:R-:W-:Y:S01]  /*16700*/  BAR.SYNC.DEFER_BLOCKING 0x0 ;  /* 0x0000000000007b1d */ /* 0x000fe20000010000 */
[----:B------:R-:W-:-:S13]  /*16710*/  ISETP.GE.AND P0, PT, R6, 0x2, PT ;  /* 0x000000020600780c */ /* 0x000fda0003f06270 */
[----:B------:R-:W-:Y:S05]  /*16720*/  @!P0 BRA `(.L_x_9122) ;  /* 0x00000000005c8947 */ /* 0x000fea0003800000 */
[----:B------:R-:W-:-:S07]  /*16730*/  MOV R3, 0x1 ;  /* 0x0000000100037802 */ /* 0x000fce0000000f00 */
.L_x_9127:
[----:B0-----:R-:W-:Y:S02]  /*16740*/  LOP3.LUT R7, R19, 0xffff, RZ, 0xc0, !PT ;  /* 0x0000ffff13077812 */ /* 0x001fe400078ec0ff */
[----:B------:R-:W-:Y:S02]  /*16750*/  LOP3.LUT R0, R26, 0xffff, RZ, 0xc0, !PT ;  /* 0x0000ffff1a007812 */ /* 0x000fe400078ec0ff */
[----:B------:R-:W-:Y:S02]  /*16760*/  LOP3.LUT R8, R16, 0xffff, RZ, 0xc0, !PT ;  /* 0x0000ffff10087812 */ /* 0x000fe400078ec0ff */
[----:B------:R-:W-:Y:S02]  /*16770*/  PRMT R7, R7, 0x8880, RZ ;  /* 0x0000888007077816 */ /* 0x000fe400000000ff */
[----:B------:R-:W-:Y:S02]  /*16780*/  LOP3.LUT R2, R25, 0xffff, RZ, 0xc0, !PT ;  /* 0x0000ffff19027812 */ /* 0x000fe400078ec0ff */
[----:B------:R-:W-:-:S02]  /*16790*/  PRMT R0, R0, 0x8880, RZ ;  /* 0x0000888000007816 */ /* 0x000fc400000000ff */
[----:B------:R-:W-:Y:S01]  /*167a0*/  PRMT R10, R8, 0x8880, RZ ;  /* 0x00008880080a7816 */ /* 0x000fe200000000ff */
[----:B------:R-:W-:Y:S01]  /*167b0*/  IMAD.MOV.U32 R8, RZ, RZ, R7 ;  /* 0x000000ffff087224 */ /* 0x000fe200078e0007 */
[----:B------:R-:W-:Y:S01]  /*167c0*/  PRMT R2, R2, 0x8880, RZ ;  /* 0x0000888002027816 */ /* 0x000fe200000000ff */
        /* <DEDUP_REMOVED lines=13> */
.L_x_9122:
        /* <DEDUP_REMOVED lines=9> */
[----:B------:R-:W2:Y:S04]  /*16930*/  LDG.E.U8 R3, desc[UR58][R4.64] ;  /* 0x0000003a04037981 */ /* 0x000ea8000c1e1100 */
[----:B------:R-:W3:Y:S04]  /*16940*/  LDG.E.U8 R2, desc[UR58][R4.64+0x2] ;  /* 0x0000023a04027981 */ /* 0x000ee8000c1e1100 */
[----:B0-----:R-:W4:Y:S04]  /*16950*/  LDG.E.U8 R0, desc[UR58][R4.64+0x1] ;  /* 0x0000013a04007981 */ /* 0x001f28000c1e1100 */
[----:B------:R-:W5:Y:S01]  /*16960*/  LDG.E.U8 R7, desc[UR58][R4.64+0x3] ;  /* 0x0000033a04077981 */ /* 0x000f62000c1e1100 */
        /* <DEDUP_REMOVED lines=8> */
.L_x_9129:
        /* <DEDUP_REMOVED lines=21> */
.L_x_9131:
        /* <DEDUP_REMOVED lines=22> */
.L_x_9132:
[----:B------:R-:W-:Y:S01]  /*16ca0*/  ULDC.64 UR4, c[0x0][0x5e8] ;  /* 0x00017a0000047ab9 */ /* 0x000fe20000000a00 */
[----:B------:R-:W-:Y:S02]  /*16cb0*/  ISETP.NE.AND P6, PT, R17, 0x1, PT ;  /* 0x000000011100780c */ /* 0x000fe40003fc5270 */
[----:B0-----:R-:W-:-:S04]  /*16cc0*/  IADD3 R2, P0, R23, UR4, RZ ;  /* 0x0000000417027c10 */ /* 0x001fc8000ff1e0ff */
        /* <DEDUP_REMOVED lines=19> */
.L_x_9133:
        /* <DEDUP_REMOVED lines=22> */
.L_x_9134:
[----:B------:R-:W-:Y:S02]  /*16f60*/  ULDC.64 UR4, c[0x0][0x5e8] ;  /* 0x00017a0000047ab9 */ /* 0x000fe40000000a00 */
[----:B------:R-:W-:-:S04]  /*16f70*/  IADD3 R18, P0, R18, UR4, RZ ;  /* 0x0000000412127c10 */ /* 0x000fc8000ff1e0ff */
[----:B-1----:R-:W-:-:S05]  /*16f80*/  IADD3.X R19, RZ, UR5, RZ, P0, !PT ;  /* 0x00000005ff137c10 */ /* 0x002fca00087fe4ff */
[----:B------:R-:W-:Y:S01]  /*16f90*/  STG.E.U8 desc[UR58][R18.64], R16 ;  /* 0x0000001012007986 */ /* 0x000fe2000c10113a */
[----:B------:R-:W-:Y:S05]  /*16fa0*/  EXIT ;  /* 0x000000000000794d */ /* 0x000fea0003800000 */
.L_x_9130:
[----:B------:R-:W-:Y:S04]  /*16fb0*/  STG.E.U8 desc[UR58][R4.64], R26 ;  /* 0x0000001a04007986 */ /* 0x000fe8000c10113a */
[----:B------:R-:W-:Y:S04]  /*16fc0*/  STG.E.U8 desc[UR58][R4.64+0x1], R25 ;  /* 0x0000011904007986 */ /* 0x000fe8000c10113a */
[----:B------:R-:W-:Y:S04]  /*16fd0*/  STG.E.U8 desc[UR58][R4.64+0x2], R19 ;  /* 0x0000021304007986 */ /* 0x000fe8000c10113a */
[----:B------:R-:W-:Y:S01]  /*16fe0*/  STG.E.U8 desc[UR58][R4.64+0x3], R16 ;  /* 0x0000031004007986 */ /* 0x000fe2000c10113a */
[----:B------:R-:W-:Y:S05]  /*16ff0*/  EXIT ;  /* 0x000000000000794d */ /* 0x000fea0003800000 */
.L_x_9128:
[----:B------:R-:W-:Y:S01]  /*17000*/  ISETP.NE.AND P0, PT, RZ, UR36, PT ;  /* 0x00000024ff007c0c */ /* 0x000fe2000bf05270 */
[----:B------:R-:W-:Y:S02]  /*17010*/  ULDC.64 UR4, c[0x0][0x5e8] ;  /* 0x00017a0000047ab9 */ /* 0x000fe40000000a00 */
[----:B------:R-:W-:Y:S02]  /*17020*/  IADD3 R2, P1, R24, UR4, RZ ;  /* 0x0000000418027c10 */ /* 0x000fe4000ff3e0ff */
[----:B------:R-:W-:Y:S02]  /*17030*/  IADD3 R6, P3, R22, UR4, RZ ;  /* 0x0000000416067c10 */ /* 0x000fe4000ff7e0ff */
[----:B------:R-:W-:Y:S01]  /*17040*/  IADD3 R4, P2, R23, UR4, RZ ;  /* 0x0000000417047c10 */ /* 0x000fe2000ff5e0ff */
[----:B------:R-:W-:Y:S01]  /*17050*/  IMAD.X R3, RZ, RZ, UR5, P1 ;  /* 0x00000005ff037e24 */ /* 0x000fe200088e06ff */
[----:B------:R-:W-:Y:S01]  /*17060*/  IADD3 R8, P4, R18, UR4, RZ ;  /* 0x0000000412087c10 */ /* 0x000fe2000ff9e0ff */
[----:B0-----:R-:W-:Y:S01]  /*17070*/  IMAD.X R7, RZ, RZ, UR5, P3 ;  /* 0x00000005ff077e24 */ /* 0x001fe200098e06ff */
[----:B------:R-:W-:-:S02]  /*17080*/  IADD3.X R5, RZ, UR5, RZ, P2, !PT ;  /* 0x00000005ff057c10 */ /* 0x000fc400097fe4ff */
[----:B------:R-:W-:Y:S01]  /*17090*/  IADD3.X R9, RZ, UR5, RZ, P4, !PT ;  /* 0x00000005ff097c10 */ /* 0x000fe2000a7fe4ff */
[----:B------:R-:W2:Y:S04]  /*170a0*/  @P0 LDG.E.U8 R11, desc[UR58][R2.64] ;  /* 0x0000003a020b0981 */ /* 0x000ea8000c1e1100 */
[----:B------:R-:W3:Y:S04]  /*170b0*/  @P0 LDG.E.U8 R10, desc[UR58][R6.64] ;  /* 0x0000003a060a0981 */ /* 0x000ee8000c1e1100 */
[----:B------:R-:W4:Y:S04]  /*170c0*/  @P0 LDG.E.U8 R0, desc[UR58][R4.64] ;  /* 0x0000003a04000981 */ /* 0x000f28000c1e1100 */
[----:B------:R-:W5:Y:S01]  /*170d0*/  @P0 LDG.E.U8 R13, desc[UR58][R8.64] ;  /* 0x0000003a080d0981 */ /* 0x000f62000c1e1100 */
[----:B------:R-:W-:-:S02]  /*170e0*/  ULDC.U8 UR4, c[0x0][0x619] ;  /* 0x0001864000047ab9 */ /* 0x000fc40000000000 */
[----:B------:R-:W-:Y:S01]  /*170f0*/  ISETP.NE.AND P1, PT, RZ, UR4, PT ;  /* 0x00000004ff007c0c */ /* 0x000fe2000bf25270 */
[----:B--2---:R-:W-:Y:S02]  /*17100*/  @P0 IMAD.IADD R11, R26, 0x1, R11 ;  /* 0x000000011a0b0824 */ /* 0x004fe400078e020b */
[----:B---3--:R-:W-:Y:S01]  /*17110*/  @P0 IMAD.IADD R10, R19, 0x1, R10 ;  /* 0x00000001130a0824 */ /* 0x008fe200078e020a */
[----:B----4-:R-:W-:Y:S02]  /*17120*/  @P0 IADD3 R0, R25, R0, RZ ;  /* 0x0000000019000210 */ /* 0x010fe40007ffe0ff */
[----:B-----5:R-:W-:Y:S02]  /*17130*/  @P0 IADD3 R13, R16, R13, RZ ;  /* 0x0000000d100d0210 */ /* 0x020fe40007ffe0ff */
[----:B------:R-:W-:Y:S02]  /*17140*/  @P0 PRMT R26, R11, 0x7610, R26 ;  /* 0x000076100b1a0816 */ /* 0x000fe4000000001a */
[----:B------:R-:W-:-:S02]  /*17150*/  @P0 PRMT R25, R0, 0x7610, R25 ;  /* 0x0000761000190816 */ /* 0x000fc40000000019 */
        /* <DEDUP_REMOVED lines=23> */
.L_x_9136:
        /* <DEDUP_REMOVED lines=22> */
.L_x_9137:
        /* <DEDUP_REMOVED lines=22> */
.L_x_9138:
        /* <DEDUP_REMOVED lines=22> */
.L_x_9139:
[----:B------:R-:W-:Y:S02]  /*176f0*/  ULDC.64 UR4, c[0x0][0x5e8] ;  /* 0x00017a0000047ab9 */ /* 0x000fe40000000a00 */
[----:B------:R-:W-:-:S04]  /*17700*/  IADD3 R18, P0, R18, UR4, RZ ;  /* 0x0000000412127c10 */ /* 0x000fc8000ff1e0ff */
[----:B-1----:R-:W-:-:S05]  /*17710*/  IADD3.X R19, RZ, UR5, RZ, P0, !PT ;  /* 0x00000005ff137c10 */ /* 0x002fca00087fe4ff */
[----:B------:R-:W-:Y:S01]  /*17720*/  STG.E.U8 desc[UR58][R18.64], R16 ;  /* 0x0000001012007986 */ /* 0x000fe2000c10113a */
[----:B------:R-:W-:Y:S05]  /*17730*/  EXIT ;  /* 0x000000000000794d */ /* 0x000fea0003800000 */
.L_x_9135:
[----:B------:R-:W-:Y:S04]  /*17740*/  STG.E.U8 desc[UR58][R2.64], R26 ;  /* 0x0000001a02007986 */ /* 0x000fe8000c10113a */
[----:B------:R-:W-:Y:S04]  /*17750*/  STG.E.U8 desc[UR58][R4.64], R25 ;  /* 0x0000001904007986 */ /* 0x000fe8000c10113a */
[----:B------:R-:W-:Y:S04]  /*17760*/  STG.E.U8 desc[UR58][R6.64], R19 ;  /* 0x0000001306007986 */ /* 0x000fe8000c10113a */
[----:B------:R-:W-:Y:S01]  /*17770*/  STG.E.U8 desc[UR58][R8.64], R16 ;  /* 0x0000001008007986 */ /* 0x000fe2000c10113a */
[----:B------:R-:W-:Y:S05]  /*17780*/  EXIT ;  /* 0x000000000000794d */ /* 0x000fea0003800000 */
.L_x_9101:
        /* <DEDUP_REMOVED lines=31> */
.L_x_9141:
        /* <DEDUP_REMOVED lines=21> */
.L_x_9143:
        /* <DEDUP_REMOVED lines=22> */
.L_x_9144:
        /* <DEDUP_REMOVED lines=22> */
.L_x_9145:
[----:B------:R-:W-:Y:S01]  /*17d90*/  ULDC.64 UR4, c[0x0][0x5e8] ;  /* 0x00017a0000047ab9 */ /* 0x000fe20000000a00 */
[----:B------:R-:W-:Y:S02]  /*17da0*/  ISETP.NE.AND P6, PT, R17, 0x1, PT ;  /* 0x000000011100780c */ /* 0x000fe40003fc5270 */
[----:B------:R-:W-:-:S04]  /*17db0*/  IADD3 R24, P0, R24, UR4, RZ ;  /* 0x0000000418187c10 */ /* 0x000fc8000ff1e0ff */
[----:B-1----:R-:W-:-:S05]  /*17dc0*/  IADD3.X R25, RZ, UR5, RZ, P0, !PT ;  /* 0x00000005ff197c10 */ /* 0x002fca00087fe4ff */
        /* <DEDUP_REMOVED lines=18> */
.L_x_9146:
[----:B------:R-:W-:Y:S02]  /*17ef0*/  ULDC.64 UR4, c[0x0][0x5e8] ;  /* 0x00017a0000047ab9 */ /* 0x000fe40000000a00 */
[----:B------:R-:W-:-:S04]  /*17f00*/  IADD3 R18, P0, R18, UR4, RZ ;  /* 0x0000000412127c10 */ /* 0x000fc8000ff1e0ff */
[----:B-1----:R-:W-:-:S05]  /*17f10*/  IADD3.X R19, RZ, UR5, RZ, P0, !PT ;  /* 0x00000005ff137c10 */ /* 0x002fca00087fe4ff */
[----:B------:R-:W-:Y:S01]  /*17f20*/  STG.E.U8 desc[UR58][R18.64], R16 ;  /* 0x0000001012007986 */ /* 0x000fe2000c10113a */
[----:B------:R-:W-:Y:S05]  /*17f30*/  EXIT ;  /* 0x000000000000794d */ /* 0x000fea0003800000 */
.L_x_9142:
[----:B------:R-:W-:Y:S04]  /*17f40*/  STG.E.U8 desc[UR58][R4.64], R26 ;  /* 0x0000001a04007986 */ /* 0x000fe8000c10113a */
[----:B------:R-:W-:Y:S04]  /*17f50*/  STG.E.U8 desc[UR58][R4.64+0x1], R25 ;  /* 0x0000011904007986 */ /* 0x000fe8000c10113a */
[----:B------:R-:W-:Y:S04]  /*17f60*/  STG.E.U8 desc[UR58][R4.64+0x2], R19 ;  /* 0x0000021304007986 */ /* 0x000fe8000c10113a */
[----:B------:R-:W-:Y:S01]  /*17f70*/  STG.E.U8 desc[UR58][R4.64+0x3], R16 ;  /* 0x0000031004007986 */ /* 0x000fe2000c10113a */
[----:B------:R-:W-:Y:S05]  /*17f80*/  EXIT ;  /* 0x000000000000794d */ /* 0x000fea0003800000 */
.L_x_9140:
[----:B0-----:R-:W-:Y:S01]  /*17f90*/  ISETP.NE.AND P0, PT, R0, RZ, PT ;  /* 0x000000ff0000720c */ /* 0x001fe20003f05270 */
[----:B------:R-:W-:Y:S02]  /*17fa0*/  ULDC.64 UR4, c[0x0][0x5e8] ;  /* 0x00017a0000047ab9 */ /* 0x000fe40000000a00 */
[----:B------:R-:W-:Y:S02]  /*17fb0*/  IADD3 R2, P1, R28, UR4, RZ ;  /* 0x000000041c027c10 */ /* 0x000fe4000ff3e0ff */
[----:B------:R-:W-:Y:S02]  /*17fc0*/  IADD3 R6, P3, R24, UR4, RZ ;  /* 0x0000000418067c10 */ /* 0x000fe4000ff7e0ff */
[----:B------:R-:W-:Y:S01]  /*17fd0*/  IADD3 R4, P2, R27, UR4, RZ ;  /* 0x000000041b047c10 */ /* 0x000fe2000ff5e0ff */
[----:B------:R-:W-:Y:S01]  /*17fe0*/  IMAD.X R3, RZ, RZ, UR5, P1 ;  /* 0x00000005ff037e24 */ /* 0x000fe200088e06ff */
[----:B------:R-:W-:Y:S01]  /*17ff0*/  IADD3 R8, P4, R18, UR4, RZ ;  /* 0x0000000412087c10 */ /* 0x000fe2000ff9e0ff */
[----:B------:R-:W-:Y:S01]  /*18000*/  IMAD.X R7, RZ, RZ, UR5, P3 ;  /* 0x00000005ff077e24 */ /* 0x000fe200098e06ff */
        /* <DEDUP_REMOVED lines=37> */
.L_x_9148:
        /* <DEDUP_REMOVED lines=22> */
.L_x_9149:
        /* <DEDUP_REMOVED lines=22> */
.L_x_9150:
        /* <DEDUP_REMOVED lines=22> */
.L_x_9151:
[----:B------:R-:W-:Y:S02]  /*18680*/  ULDC.64 UR4, c[0x0][0x5e8] ;  /* 0x00017a0000047ab9 */ /* 0x000fe40000000a00 */
[----:B------:R-:W-:-:S04]  /*18690*/  IADD3 R18, P0, R18, UR4, RZ ;  /* 0x0000000412127c10 */ /* 0x000fc8000ff1e0ff */
[----:B-1----:R-:W-:-:S05]  /*186a0*/  IADD3.X R19, RZ, UR5, RZ, P0, !PT ;  /* 0x00000005ff137c10 */ /* 0x002fca00087fe4ff */
[----:B------:R-:W-:Y:S01]  /*186b0*/  STG.E.U8 desc[UR58][R18.64], R16 ;  /* 0x0000001012007986 */ /* 0x000fe2000c10113a */
[----:B------:R-:W-:Y:S05]  /*186c0*/  EXIT ;  /* 0x000000000000794d */ /* 0x000fea0003800000 */
.L_x_9147:
[----:B------:R-:W-:Y:S04]  /*186d0*/  STG.E.U8 desc[UR58][R2.64], R26 ;  /* 0x0000001a02007986 */ /* 0x000fe8000c10113a */
[----:B------:R-:W-:Y:S04]  /*186e0*/  STG.E.U8 desc[UR58][R4.64], R25 ;  /* 0x0000001904007986 */ /* 0x000fe8000c10113a */
[----:B------:R-:W-:Y:S04]  /*186f0*/  STG.E.U8 desc[UR58][R6.64], R19 ;  /* 0x0000001306007986 */ /* 0x000fe8000c10113a */
[----:B------:R-:W-:Y:S01]  /*18700*/  STG.E.U8 desc[UR58][R8.64], R16 ;  /* 0x0000001008007986 */ /* 0x000fe2000c10113a */
[----:B------:R-:W-:Y:S05]  /*18710*/  EXIT ;  /* 0x000000000000794d */ /* 0x000fea0003800000 */
.L_x_9152:
        /* <DEDUP_REMOVED lines=14> */
.L_x_9892:


//--------------------- .text._ZN2at6native13reduce_kernelILi512ELi1ENS0_8ReduceOpIhNS0_14func_wrapper_tIhZNS0_11sum_functorIhhhEclERNS_14TensorIteratorEEUlhhE_EEjhLi4ELi4EEEEEvT1_ --------------------------
	.section	.text._ZN2at6native13reduce_kernelILi512ELi1ENS0_8ReduceOpIhNS0_14func_wrapper_tIhZNS0_11sum_functorIhhhEclERNS_14TensorIteratorEEUlhhE_EEjhLi4ELi4EEEEEvT1_,"ax",@progbits
	.align	128
        .global         _ZN2at6native13reduce_kernelILi512ELi1ENS0_8ReduceOpIhNS0_14func_wrapper_tIhZNS0_11sum_functorIhhhEclERNS_14TensorIteratorEEUlhhE_EEjhLi4ELi4EEEEEvT1_
        .type           _ZN2at6native13reduce_kernelILi512ELi1ENS0_8ReduceOpIhNS0_14func_wrapper_tIhZNS0_11sum_functorIhhhEclERNS_14TensorIteratorEEUlhhE_EEjhLi4ELi4EEEEEvT1_,@function
        .size           _ZN2at6native13reduce_kernelILi512ELi1ENS0_8ReduceOpIhNS0_14func_wrapper_tIhZNS0_11sum_functorIhhhEclERNS_14TensorIteratorEEUlhhE_EEjhLi4ELi4EEEEEvT1_,(.L_x_9893 - _ZN2at6native13reduce_kernelILi512ELi1ENS0_8ReduceOpIhNS0_14func_wrapper_tIhZNS0_11sum_functorIhhhEclERNS_14TensorIteratorEEUlhhE_EEjhLi4ELi4EEEEEvT1_)
        .other          _ZN2at6native13reduce_kernelILi512ELi1ENS0_8ReduceOpIhNS0_14func_wrapper_tIhZNS0_11sum_functorIhhhEclERNS_14TensorIteratorEEUlhhE_EEjhLi4ELi4EEEEEvT1_,@"STO_CUDA_ENTRY STV_DEFAULT"
_ZN2at6native13reduce_kernelILi512ELi1ENS0_8ReduceOpIhNS0_14func_wrapper_tIhZNS0_11sum_functorIhhhEclERNS_14TensorIteratorEEUlhhE_EEjhLi4ELi4EEEEEvT1_:
.text._ZN2at6native13reduce_kernelILi512ELi1ENS0_8ReduceOpIhNS0_14func_wrapper_tIhZNS0_11sum_functorIhhhEclERNS_14TensorIteratorEEUlhhE_EEjhLi4ELi4EEEEEvT1_:
        /* <DEDUP_REMOVED lines=286> */
.L_x_9153:
        /* <DEDUP_REMOVED lines=49> */
.L_x_9162:
[----:B------:R-:W-:Y:S05]  /*14f0*/  BSYNC B3 ;  /* 0x0000000000037941 */ /* 0x000fea0003800000 */
.L_x_9161:
        /* <DEDUP_REMOVED lines=10> */
.L_x_9160:
[----:B------:R-:W-:Y:S05]  /*15a0*/  BSYNC B2 ;  /* 0x0000000000027941 */ /* 0x000fea0003800000 */
.L_x_9159:
[----:B------:R-:W-:Y:S02]  /*15b0*/  IADD3 R7, P0, P1, R7, 0x4, R12 ;  /* 0x0000000407077810 */ /* 0x000fe4000791e00c */
[----:B------:R-:W-:Y:S02]  /*15c0*/  IADD3 R5, R13, -0x4, R10 ;  /* 0xfffffffc0d057810 */ /* 0x000fe40007ffe00a */
[----:B------:R-:W-:-:S09]  /*15d0*/  IADD3.X R8, R8, RZ, R17, P0, P1 ;  /* 0x000000ff08087210 */ /* 0x000fd200007e2411 */
.L_x_9158:
[----:B------:R-:W-:Y:S05]  /*15e0*/  BSYNC B1 ;  /* 0x0000000000017941 */ /* 0x000fea0003800000 */
.L_x_9157:
        /* <DEDUP_REMOVED lines=14> */
.L_x_9165:
        /* <DEDUP_REMOVED lines=15> */
.L_x_9164:
[----:B------:R-:W-:Y:S05]  /*17c0*/  BSYNC B1 ;  /* 0x0000000000017941 */ /* 0x000fea0003800000 */
.L_x_9163:
        /* <DEDUP_REMOVED lines=8> */
.L_x_9167:
[----:B------:R-:W-:Y:S05]  /*1850*/  BSYNC B1 ;  /* 0x0000000000017941 */ /* 0x000fea0003800000 */
.L_x_9166:
        /* <DEDUP_REMOVED lines=12> */
.L_x_9169:
[----:B------:R-:W-:Y:S05]  /*1920*/  BSYNC B1 ;  /* 0x0000000000017941 */ /* 0x000fea0003800000 */
.L_x_9168:
[----:B------:R-:W-:-:S04]  /*1930*/  IADD3 R7, R7, R10, R4 ;  /* 0x0000000a07077210 */ /* 0x000fc80007ffe004 */
[----:B------:R-:W-:-:S04]  /*1940*/  IADD3 R7, R7, R6, RZ ;  /* 0x0000000607077210 */ /* 0x000fc80007ffe0ff */
[----:B------:R-:W-:Y:S01]  /*1950*/  PRMT R16, R7, 0x7610, R16 ;  /* 0x0000761007107816 */ /* 0x000fe20000000010 */
[----:B------:R-:W-:Y:S06]  /*1960*/  BRA `(.L_x_9155) ;  /* 0x0000009400c07947 */ /* 0x000fec0003800000 */
.L_x_9156:
        /* <DEDUP_REMOVED lines=24> */
.L_x_9179:
        /* <DEDUP_REMOVED lines=295> */
.L_x_9175:
        /* <DEDUP_REMOVED lines=251> */
.L_x_9176:
        /* <DEDUP_REMOVED lines=251> */
.L_x_9177:
        /* <DEDUP_REMOVED lines=249> */
.L_x_9178:
        /* <DEDUP_REMOVED lines=14> */
.L_x_9174:
[----:B------:R-:W-:-:S07]  /*5d30*/  PRMT R18, R19, 0x7610, R18 ;  /* 0x0000761013127816 */ /* 0x000fce0000000012 */
.L_x_9173:
[----:B------:R-:W-:Y:S05]  /*5d40*/  BSYNC B1 ;  /* 0x0000000000017941 */ /* 0x000fea0003800000 */
.L_x_9172:
        /* <DEDUP_REMOVED lines=280> */
.L_x_9182:
        /* <DEDUP_REMOVED lines=281> */
.L_x_9183:
        /* <DEDUP_REMOVED lines=280> */
.L_x_9184:
        /* <DEDUP_REMOVED lines=280> */
.L_x_9185:
[----:B------:R-:W-:-:S04]  /*a360*/  IADD3 R16, P1, P2, R24, R16, R7 ;  /* 0x0000001018107210 */ /* 0x000fc80007a3e007 */
[----:B------:R-:W-:-:S05]  /*a370*/  IADD3.X R17, RZ, R17, R8, P1, P2 ;  /* 0x00000011ff117210 */ /* 0x000fca0000fe4408 */
[----:B------:R1:W5:Y:S04]  /*a380*/  LDG.E.U8 R18, desc[UR36][R16.64] ;  /* 0x0000002410127981 */ /* 0x000368000c1e1100 */
.L_x_9181:
[----:B------:R-:W-:Y:S05]  /*a390*/  BSYNC B1 ;  /* 0x0000000000017941 */ /* 0x000fea0003800000 */
.L_x_9180:
        /* <DEDUP_REMOVED lines=16> */
.L_x_9187:
[----:B------:R-:W-:Y:S05]  /*a4a0*/  BSYNC B1 ;  /* 0x0000000000017941 */ /* 0x000fea0003800000 */
.L_x_9186:
[----:B------:R-:W-:-:S05]  /*a4b0*/  IADD3 R3, R2, R3, R0 ;  /* 0x0000000302037210 */ /* 0x000fca0007ffe000 */
[----:B------:R-:W-:-:S05]  /*a4c0*/  IMAD.IADD R3, R3, 0x1, R4 ;  /* 0x0000000103037824 */ /* 0x000fca00078e0204 */
[----:B01----:R-:W-:Y:S01]  /*a4d0*/  PRMT R16, R3, 0x7610, R16 ;  /* 0x0000761003107816 */ /* 0x003fe20000000010 */
[----:B------:R-:W-:Y:S06]  /*a4e0*/  BRA `(.L_x_9155) ;  /* 0x0000000800e07947 */ /* 0x000fec0003800000 */
.L_x_9171:
        /* <DEDUP_REMOVED lines=10> */
.L_x_9191:
        /* <DEDUP_REMOVED lines=29> */
.L_x_9190:
[----:B------:R-:W-:Y:S02]  /*a760*/  PRMT R19, R17, 0x7610, R19 ;  /* 0x0000761011137816 */ /* 0x000fe40000000013 */
[----:B------:R-:W-:Y:S02]  /*a770*/  PRMT R16, R2, 0x7610, R16 ;  /* 0x0000761002107816 */ /* 0x000fe40000000010 */
[----:B------:R-:W-:Y:S02]  /*a780*/  PRMT R18, R12, 0x7610, R18 ;  /* 0x000076100c127816 */ /* 0x000fe40000000012 */
[----:B------:R-:W-:-:S07]  /*a790*/  PRMT R17, R23, 0x7610, R17 ;  /* 0x0000761017117816 */ /* 0x000fce0000000011 */
.L_x_9189:
[----:B------:R-:W-:Y:S05]  /*a7a0*/  BSYNC B1 ;  /* 0x0000000000017941 */ /* 0x000fea0003800000 */
.L_x_9188:
        /* <DEDUP_REMOVED lines=28> */
.L_x_9193:
[----:B------:R-:W-:Y:S05]  /*a970*/  BSYNC B1 ;  /* 0x0000000000017941 */ /* 0x000fea0003800000 */
.L_x_9192:
        /* <DEDUP_REMOVED lines=17> */
.L_x_9195:
[----:B------:R-:W-:Y:S05]  /*aa90*/  BSYNC B1 ;  /* 0x0000000000017941 */ /* 0x000fea0003800000 */
.L_x_9194:
[----:B------:R-:W-:-:S04]  /*aaa0*/  IADD3 R11, R0, R11, R21 ;  /* 0x0000000b000b7210 */ /* 0x000fc80007ffe015 */
[----:B------:R-:W-:-:S04]  /*aab0*/  IADD3 R11, R11, R4, RZ ;  /* 0x000000040b0b7210 */ /* 0x000fc80007ffe0ff */
[----:B-----5:R-:W-:Y:S01]  /*aac0*/  PRMT R16, R11, 0x7610, R16 ;  /* 0x000076100b107816 */ /* 0x020fe20000000010 */
[----:B------:R-:W-:Y:S06]  /*aad0*/  BRA `(.L_x_9155) ;  /* 0x0000000400647947 */ /* 0x000fec0003800000 */
.L_x_9170:
        /* <DEDUP_REMOVED lines=14> */
.L_x_9199:
        /* <DEDUP_REMOVED lines=25> */
.L_x_9198:
[----:B------:R-:W-:Y:S02]  /*ad50*/  PRMT R22, R2, 0x7610, R22 ;  /* 0x0000761002167816 */ /* 0x000fe40000000016 */
[----:B------:R-:W-:Y:S02]  /*ad60*/  PRMT R13, R5, 0x7610, R13 ;  /* 0x00007610050d7816 */ /* 0x000fe4000000000d */
[----:B------:R-:W-:-:S07]  /*ad70*/  PRMT R16, R17, 0x7610, R16 ;  /* 0x0000761011107816 */ /* 0x000fce0000000010 */
.L_x_9197:
[----:B------:R-:W-:Y:S05]  /*ad80*/  BSYNC B1 ;  /* 0x0000000000017941 */ /* 0x000fea0003800000 */
.L_x_9196:
        /* <DEDUP_REMOVED lines=24> */
.L_x_9201:
[----:B------:R-:W-:Y:S05]  /*af10*/  BSYNC B1 ;  /* 0x0000000000017941 */ /* 0x000fea0003800000 */
.L_x_9200:
        /* <DEDUP_REMOVED lines=17> */
.L_x_9203:
[----:B------:R-:W-:Y:S05]  /*b030*/  BSYNC B1 ;  /* 0x0000000000017941 */ /* 0x000fea0003800000 */
.L_x_9202:
[----:B------:R-:W-:-:S05]  /*b040*/  IADD3 R11, R11, R18, R19 ;  /* 0x000000120b0b7210 */ /* 0x000fca0007ffe013 */
[----:B------:R-:W-:-:S05]  /*b050*/  IMAD.IADD R11, R11, 0x1, R6 ;  /* 0x000000010b0b7824 */ /* 0x000fca00078e0206 */
[----:B-----5:R-:W-:-:S07]  /*b060*/  PRMT R16, R11, 0x7610, R16 ;  /* 0x000076100b107816 */ /* 0x020fce0000000010 */
.L_x_9155:
[----:B------:R-:W-:Y:S05]  /*b070*/  BSYNC B0 ;  /* 0x0000000000007941 */ /* 0x000fea0003800000 */
.L_x_9154:
        /* <DEDUP_REMOVED lines=15> */
.L_x_9205:
        /* <DEDUP_REMOVED lines=12> */
.L_x_9204:
        /* <DEDUP_REMOVED lines=19> */
.L_x_9208:
        /* <DEDUP_REMOVED lines=13> */
.L_x_9207:
[----:B------:R-:W-:Y:S01]  /*b430*/  BAR.SYNC.DEFER_BLOCKING 0x0 ;  /* 0x0000000000007b1d */ /* 0x000fe20000010000 */
[----:B------:R-:W-:-:S13]  /*b440*/  ISETP.GE.AND P0, PT, R0, 0x2, PT ;  /* 0x000000020000780c */ /* 0x000fda0003f06270 */
[----:B------:R-:W-:Y:S05]  /*b450*/  @!P0 BRA `(.L_x_9206) ;  /* 0x0000000000208947 */ /* 0x000fea0003800000 */
[----:B01-3--:R-:W-:-:S07]  /*b460*/  MOV R3, 0x1 ;  /* 0x0000000100037802 */ /* 0x00bfce0000000f00 */
.L_x_9209:
[----:B------:R-:W-:-:S05]  /*b470*/  LOP3.LUT R2, R16, 0xff, RZ, 0xc0, !PT ;  /* 0x000000ff10027812 */ /* 0x000fca00078ec0ff */
[----:B------:R0:W1:Y:S02]  /*b480*/  SHFL.DOWN PT, R5, R2, R3, 0x1f ;  /* 0x08001f0302057589 */ /* 0x00006400000e0000 */
[----:B0-----:R-:W-:-:S05]  /*b490*/  IMAD.SHL.U32 R3, R3, 0x2, RZ ;  /* 0x0000000203037824 */ /* 0x001fca00078e00ff */
[----:B------:R-:W-:Y:S02]  /*b4a0*/  ISETP.GE.AND P0, PT, R3, R0, PT ;  /* 0x000000000300720c */ /* 0x000fe40003f06270 */
[----:B-1----:R-:W-:-:S04]  /*b4b0*/  IADD3 R5, R5, R16, RZ ;  /* 0x0000001005057210 */ /* 0x002fc80007ffe0ff */
[----:B------:R-:W-:-:S07]  /*b4c0*/  PRMT R16, R5, 0x7610, R16 ;  /* 0x0000761005107816 */ /* 0x000fce0000000010 */
[----:B------:R-:W-:Y:S05]  /*b4d0*/  @!P0 BRA `(.L_x_9209) ;  /* 0xfffffffc00e48947 */ /* 0x000fea000383ffff */
.L_x_9206:
        /* <DEDUP_REMOVED lines=277> */
.L_x_9210:
        /* <DEDUP_REMOVED lines=13> */
[----:B------:R-:W-:Y:S01]  /*c700*/  HFMA2.MMA R17, -RZ, RZ, 0, 0 ;  /* 0x00000000ff117435 */ /* 0x000fe200000001ff */
        /* <DEDUP_REMOVED lines=278> */
.L_x_9212:
        /* <DEDUP_REMOVED lines=15> */
.L_x_9214:
[----:B0-----:R-:W-:Y:S05]  /*d960*/  BSYNC B0 ;  /* 0x0000000000007941 */ /* 0x001fea0003800000 */
.L_x_9213:
        /* <DEDUP_REMOVED lines=15> */
.L_x_9216:
[----:B------:R-:W-:Y:S05]  /*da60*/  BSYNC B0 ;  /* 0x0000000000007941 */ /* 0x000fea0003800000 */
.L_x_9215:
        /* <DEDUP_REMOVED lines=35> */
.L_x_9218:
[----:B------:R-:W-:Y:S05]  /*dca0*/  BSYNC B0 ;  /* 0x0000000000007941 */ /* 0x000fea0003800000 */
.L_x_9217:
        /* <DEDUP_REMOVED lines=31> */
.L_x_9223:
        /* <DEDUP_REMOVED lines=9> */
.L_x_9222:
[----:B------:R-:W-:Y:S05]  /*df30*/  BRA `(.L_x_9221) ;  /* 0x0000000000487947 */ /* 0x000fea0003800000 */
.L_x_9220:
        /* <DEDUP_REMOVED lines=9> */
.L_x_9224:
        /* <DEDUP_REMOVED lines=9> */
.L_x_9221:
[----:B------:R-:W-:Y:S05]  /*e060*/  BSYNC B0 ;  /* 0x0000000000007941 */ /* 0x000fea0003800000 */
.L_x_9219:
        /* <DEDUP_REMOVED lines=12> */
.L_x_9226:
        /* <DEDUP_REMOVED lines=12> */
.L_x_9225:
        /* <DEDUP_REMOVED lines=11> */
.L_x_9229:
        /* <DEDUP_REMOVED lines=13> */
.L_x_9228:
[----:B------:R-:W-:Y:S01]  /*e370*/  BAR.SYNC.DEFER_BLOCKING 0x0 ;  /* 0x0000000000007b1d */ /* 0x000fe20000010000 */
[----:B------:R-:W-:-:S13]  /*e380*/  ISETP.GE.AND P0, PT, R4, 0x2, PT ;  /* 0x000000020400780c */ /* 0x000fda0003f06270 */
[----:B------:R-:W-:Y:S05]  /*e390*/  @!P0 BRA `(.L_x_9227) ;  /* 0x0000000000208947 */ /* 0x000fea0003800000 */
[----:B01----:R-:W-:-:S07]  /*e3a0*/  MOV R5, 0x1 ;  /* 0x0000000100057802 */ /* 0x003fce0000000f00 */
.L_x_9230:
[----:B------:R-:W-:-:S05]  /*e3b0*/  LOP3.LUT R0, R16, 0xff, RZ, 0xc0, !PT ;  /* 0x000000ff10007812 */ /* 0x000fca00078ec0ff */
[----:B------:R0:W1:Y:S02]  /*e3c0*/  SHFL.DOWN PT, R7, R0, R5, 0x1f ;  /* 0x08001f0500077589 */ /* 0x00006400000e0000 */
[----:B0-----:R-:W-:-:S05]  /*e3d0*/  IMAD.SHL.U32 R5, R5, 0x2, RZ ;  /* 0x0000000205057824 */ /* 0x001fca00078e00ff */
[----:B------:R-:W-:Y:S02]  /*e3e0*/  ISETP.GE.AND P0, PT, R5, R4, PT ;  /* 0x000000040500720c */ /* 0x000fe40003f06270 */
[----:B-1----:R-:W-:-:S04]  /*e3f0*/  IADD3 R7, R7, R16, RZ ;  /* 0x0000001007077210 */ /* 0x002fc80007ffe0ff */
[----:B------:R-:W-:-:S07]  /*e400*/  PRMT R16, R7, 0x7610, R16 ;  /* 0x0000761007107816 */ /* 0x000fce0000000010 */
[----:B------:R-:W-:Y:S05]  /*e410*/  @!P0 BRA `(.L_x_9230) ;  /* 0xfffffffc00e48947 */ /* 0x000fea000383ffff */
.L_x_9227:
        /* <DEDUP_REMOVED lines=12> */
.L_x_9232:
        /* <DEDUP_REMOVED lines=20> */
.L_x_9234:
[----:B------:R-:W-:Y:S02]  /*e620*/  ULDC.64 UR4, c[0x0][0x5e8] ;  /* 0x00017a0000047ab9 */ /* 0x000fe40000000a00 */
[----:B------:R-:W-:-:S05]  /*e630*/  IADD3 R2, P0, R17, UR4, RZ ;  /* 0x0000000411027c10 */ /* 0x000fca000ff1e0ff */
[----:B------:R-:W-:-:S05]  /*e640*/  IMAD.X R3, RZ, RZ, UR5, P0 ;  /* 0x00000005ff037e24 */ /* 0x000fca00080e06ff */
[----:B------:R-:W-:Y:S01]  /*e650*/  STG.E.U8 desc[UR36][R2.64], R16 ;  /* 0x0000001002007986 */ /* 0x000fe2000c101124 */
[----:B------:R-:W-:Y:S05]  /*e660*/  EXIT ;  /* 0x000000000000794d */ /* 0x000fea0003800000 */
.L_x_9233:
[----:B------:R-:W-:Y:S01]  /*e670*/  STG.E.U8 desc[UR36][R2.64], R16 ;  /* 0x0000001002007986 */ /* 0x000fe2000c101124 */
[----:B------:R-:W-:Y:S05]  /*e680*/  EXIT ;  /* 0x000000000000794d */ /* 0x000fea0003800000 */
.L_x_9231:
        /* <DEDUP_REMOVED lines=10> */
.L_x_9235:
        /* <DEDUP_REMOVED lines=20> */
.L_x_9237:
[----:B------:R-:W-:Y:S02]  /*e870*/  ULDC.64 UR4, c[0x0][0x5e8] ;  /* 0x00017a0000047ab9 */ /* 0x000fe40000000a00 */
[----:B------:R-:W-:-:S05]  /*e880*/  IADD3 R2, P0, R17, UR4, RZ ;  /* 0x0000000411027c10 */ /* 0x000fca000ff1e0ff */
[----:B------:R-:W-:-:S05]  /*e890*/  IMAD.X R3, RZ, RZ, UR5, P0 ;  /* 0x00000005ff037e24 */ /* 0x000fca00080e06ff */
[----:B------:R-:W-:Y:S01]  /*e8a0*/  STG.E.U8 desc[UR36][R2.64], R16 ;  /* 0x0000001002007986 */ /* 0x000fe2000c101124 */
[----:B------:R-:W-:Y:S05]  /*e8b0*/  EXIT ;  /* 0x000000000000794d */ /* 0x000fea0003800000 */
.L_x_9236:
[----:B------:R-:W-:Y:S01]  /*e8c0*/  STG.E.U8 desc[UR36][R2.64], R16 ;  /* 0x0000001002007986 */ /* 0x000fe2000c101124 */
[----:B------:R-:W-:Y:S05]  /*e8d0*/  EXIT ;  /* 0x000000000000794d */ /* 0x000fea0003800000 */
.L_x_9211:
        /* <DEDUP_REMOVED lines=22> */
.L_x_9239:
        /* <DEDUP_REMOVED lines=20> */
.L_x_9241:
[----:B------:R-:W-:Y:S02]  /*eb80*/  ULDC.64 UR4, c[0x0][0x5e8] ;  /* 0x00017a0000047ab9 */ /* 0x000fe40000000a00 */
[----:B------:R-:W-:-:S04]  /*eb90*/  IADD3 R2, P0, R17, UR4, RZ ;  /* 0x0000000411027c10 */ /* 0x000fc8000ff1e0ff */
[----:B------:R-:W-:-:S05]  /*eba0*/  IADD3.X R3, RZ, UR5, RZ, P0, !PT ;  /* 0x00000005ff037c10 */ /* 0x000fca00087fe4ff */
[----:B------:R-:W-:Y:S01]  /*ebb0*/  STG.E.U8 desc[UR36][R2.64], R16 ;  /* 0x0000001002007986 */ /* 0x000fe2000c101124 */
[----:B------:R-:W-:Y:S05]  /*ebc0*/  EXIT ;  /* 0x000000000000794d */ /* 0x000fea0003800000 */
.L_x_9240:
[----:B------:R-:W-:Y:S01]  /*ebd0*/  STG.E.U8 desc[UR36][R2.64], R16 ;  /* 0x0000001002007986 */ /* 0x000fe2000c101124 */
[----:B------:R-:W-:Y:S05]  /*ebe0*/  EXIT ;  /* 0x000000000000794d */ /* 0x000fea0003800000 */
.L_x_9238:
        /* <DEDUP_REMOVED lines=10> */
.L_x_9242:
        /* <DEDUP_REMOVED lines=20> */
.L_x_9244:
[----:B------:R-:W-:Y:S02]  /*edd0*/  ULDC.64 UR4, c[0x0][0x5e8] ;  /* 0x00017a0000047ab9 */ /* 0x000fe40000000a00 */
[----:B------:R-:W-:-:S04]  /*ede0*/  IADD3 R2, P0, R17, UR4, RZ ;  /* 0x0000000411027c10 */ /* 0x000fc8000ff1e0ff */
[----:B------:R-:W-:-:S05]  /*edf0*/  IADD3.X R3, RZ, UR5, RZ, P0, !PT ;  /* 0x00000005ff037c10 */ /* 0x000fca00087fe4ff */
[----:B------:R-:W-:Y:S01]  /*ee00*/  STG.E.U8 desc[UR36][R2.64], R16 ;  /* 0x0000001002007986 */ /* 0x000fe2000c101124 */
[----:B------:R-:W-:Y:S05]  /*ee10*/  EXIT ;  /* 0x000000000000794d */ /* 0x000fea0003800000 */
.L_x_9243:
[----:B------:R-:W-:Y:S01]  /*ee20*/  STG.E.U8 desc[UR36][R2.64], R16 ;  /* 0x0000001002007986 */ /* 0x000fe2000c101124 */
[----:B------:R-:W-:Y:S05]  /*ee30*/  EXIT ;  /* 0x000000000000794d */ /* 0x000fea0003800000 */
.L_x_9245:
        /* <DEDUP_REMOVED lines=12> */
.L_x_9893:


//--------------------- .text._ZN2at6native13reduce_kernelILi256ELi2ENS0_8ReduceOpIhNS0_14func_wrapper_tIhZNS0_11sum_functorIhhhEclERNS_14TensorIteratorEEUlhhE_EEjhLi4ELi4EEEEEvT1_ --------------------------
	.section	.text._ZN2at6native13reduce_kernelILi256ELi2ENS0_8ReduceOpIhNS0_14func_wrapper_tIhZNS0_11sum_functorIhhhEclERNS_14TensorIteratorEEUlhhE_EEjhLi4ELi4EEEEEvT1_,"ax",@progbits
	.align	128
        .global         _ZN2at6native13reduce_kernelILi256ELi2ENS0_8ReduceOpIhNS0_14func_wrapper_tIhZNS0_11sum_functorIhhhEclERNS_14TensorIteratorEEUlhhE_EEjhLi4ELi4EEEEEvT1_
        .type           _ZN2at6native13reduce_kernelILi256ELi2ENS0_8ReduceOpIhNS0_14func_wrapper_tIhZNS0_11sum_functorIhhhEclERNS_14TensorIteratorEEUlhhE_EEjhLi4ELi4EEEEEvT1_,@function
        .size           _ZN2at6native13reduce_kernelILi256ELi2ENS0_8ReduceOpIhNS0_14func_wrapper_tIhZNS0_11sum_functorIhhhEclERNS_14TensorIteratorEEUlhhE_EEjhLi4ELi4EEEEEvT1_,(.L_x_9894 - _ZN2at6native13reduce_kernelILi256ELi2ENS0_8ReduceOpIhNS0_14func_wrapper_tIhZNS0_11sum_functorIhhhEclERNS_14TensorIteratorEEUlhhE_EEjhLi4ELi4EEEEEvT1_)
        .other          _ZN2at6native13reduce_kernelILi256ELi2ENS0_8ReduceOpIhNS0_14func_wrapper_tIhZNS0_11sum_functorIhhhEclERNS_14TensorIteratorEEUlhhE_EEjhLi4ELi4EEEEEvT1_,@"STO_CUDA_ENTRY STV_DEFAULT"
_ZN2at6native13reduce_kernelILi256ELi2ENS0_8ReduceOpIhNS0_14func_wrapper_tIhZNS0_11sum_functorIhhhEclERNS_14TensorIteratorEEUlhhE_EEjhLi4ELi4EEEEEvT1_:
.text._ZN2at6native13reduce_kernelILi256ELi2ENS0_8ReduceOpIhNS0_14func_wrapper_tIhZNS0_11sum_functorIhhhEclERNS_14TensorIteratorEEUlhhE_EEjhLi4ELi4EEEEEvT1_:
        /* <DEDUP_REMOVED lines=287> */
.L_x_9246:
        /* <DEDUP_REMOVED lines=43> */
.L_x_9250:
        /* <DEDUP_REMOVED lines=27> */
.L_x_9256:
[----:B------:R-:W-:Y:S05]  /*1650*/  BSYNC B2 ;  /* 0x0000000000027941 */ /* 0x000fea0003800000 */
.L_x_9255:
        /* <DEDUP_REMOVED lines=10> */
.L_x_9254:
[----:B------:R-:W-:Y:S05]  /*1700*/  BSYNC B1 ;  /* 0x0000000000017941 */ /* 0x000fea0003800000 */
.L_x_9253:
[----:B------:R-:W0:Y:S01]  /*1710*/  LDC R4, c[0x0][0x218] ;  /* 0x00008600ff047b82 */ /* 0x000e220000000800 */
[----:B------:R-:W-:Y:S01]  /*1720*/  IADD3 R18, P0, P1, R25, R8, R18 ;  /* 0x0000000819127210 */ /* 0x000fe2000791e012 */
[----:B------:R-:W-:-:S03]  /*1730*/  ULDC UR4, c[0x0][0x5e4] ;  /* 0x0001790000047ab9 */ /* 0x000fc60000000800 */
[----:B------:R-:W-:Y:S02]  /*1740*/  IADD3 R18, P2, R18, 0x4, RZ ;  /* 0x0000000412127810 */ /* 0x000fe40007f5e0ff */
[----:B------:R-:W-:-:S05]  /*1750*/  IADD3.X R19, RZ, UR4, R19, P0, P1 ;  /* 0x00000004ff137c10 */ /* 0x000fca00087e2413 */
[----:B------:R-:W-:Y:S01]  /*1760*/  IMAD.X R19, RZ, RZ, R19, P2 ;  /* 0x000000ffff137224 */ /* 0x000fe200010e0613 */
[----:B0-----:R-:W-:-:S07]  /*1770*/  IADD3 R3, R7, -0x4, R4 ;  /* 0xfffffffc07037810 */ /* 0x001fce0007ffe004 */
.L_x_9252:
[----:B------:R-:W-:Y:S05]  /*1780*/  BSYNC B0 ;  /* 0x0000000000007941 */ /* 0x000fea0003800000 */
.L_x_9251:
        /* <DEDUP_REMOVED lines=15> */
.L_x_9259:
        /* <DEDUP_REMOVED lines=15> */
.L_x_9258:
[----:B------:R-:W-:Y:S05]  /*1970*/  BSYNC B0 ;  /* 0x0000000000007941 */ /* 0x000fea0003800000 */
.L_x_9257:
        /* <DEDUP_REMOVED lines=8> */
.L_x_9261:
[----:B------:R-:W-:Y:S05]  /*1a00*/  BSYNC B0 ;  /* 0x0000000000007941 */ /* 0x000fea0003800000 */
.L_x_9260:
        /* <DEDUP_REMOVED lines=12> */
.L_x_9263:
[----:B------:R-:W-:Y:S05]  /*1ad0*/  BSYNC B0 ;  /* 0x0000000000007941 */ /* 0x000fea0003800000 */
.L_x_9262:
[----:B------:R-:W-:Y:S02]  /*1ae0*/  IADD3 R7, R7, R6, R0 ;  /* 0x0000000607077210 */ /* 0x000fe40007ffe000 */
[----:B------:R-:W-:-:S03]  /*1af0*/  PRMT R18, RZ, 0x7610, R18 ;  /* 0x00007610ff127816 */ /* 0x000fc60000000012 */
[----:B------:R-:W-:-:S05]  /*1b00*/  IMAD.IADD R7, R7, 0x1, R4 ;  /* 0x0000000107077824 */ /* 0x000fca00078e0204 */
[----:B------:R-:W-:Y:S01]  /*1b10*/  PRMT R25, R7, 0x7610, R25 ;  /* 0x0000761007197816 */ /* 0x000fe20000000019 */
[----:B------:R-:W-:Y:S06]  /*1b20*/  BRA `(.L_x_9248) ;  /* 0x0000009c005c7947 */ /* 0x000fec0003800000 */
.L_x_9249:
        /* <DEDUP_REMOVED lines=32> */
.L_x_9272:
        /* <DEDUP_REMOVED lines=284> */
.L_x_9268:
        /* <DEDUP_REMOVED lines=242> */
.L_x_9269:
        /* <DEDUP_REMOVED lines=253> */
.L_x_9270:
        /* <DEDUP_REMOVED lines=250> */
.L_x_9271:
        /* <DEDUP_REMOVED lines=21> */
.L_x_9267:
[----:B------:R-:W-:Y:S05]  /*5ed0*/  BSYNC B0 ;  /* 0x0000000000007941 */ /* 0x000fea0003800000 */
.L_x_9266:
        /* <DEDUP_REMOVED lines=280> */
.L_x_9275:
        /* <DEDUP_REMOVED lines=283> */
.L_x_9276:
        /* <DEDUP_REMOVED lines=283> */
.L_x_9277:
        /* <DEDUP_REMOVED lines=283> */
.L_x_9278:
[----:B------:R-:W-:-:S04]  /*a570*/  LOP3.LUT R29, R29, 0xfffffffe, RZ, 0xc0, !PT ;  /* 0xfffffffe1d1d7812 */ /* 0x000fc800078ec0ff */
[----:B------:R-:W-:-:S04]  /*a580*/  IADD3 R18, P1, R29, R18, RZ ;  /* 0x000000121d127210 */ /* 0x000fc80007f3e0ff */
[----:B------:R-:W-:-:S05]  /*a590*/  IADD3.X R19, RZ, R19, RZ, P1, !PT ;  /* 0x00000013ff137210 */ /* 0x000fca0000ffe4ff */
[----:B------:R-:W2:Y:S02]  /*a5a0*/  LDG.E.U16 R18, desc[UR58][R18.64] ;  /* 0x0000003a12127981 */ /* 0x000ea4000c1e1500 */
[C---:B--2---:R-:W-:Y:S02]  /*a5b0*/  PRMT R29, R18.reuse, 0x7770, RZ ;  /* 0x00007770121d7816 */ /* 0x044fe400000000ff */
[----:B------:R-:W-:-:S07]  /*a5c0*/  PRMT R30, R18, 0x7771, RZ ;  /* 0x00007771121e7816 */ /* 0x000fce00000000ff */
.L_x_9274:
[----:B------:R-:W-:Y:S05]  /*a5d0*/  BSYNC B0 ;  /* 0x0000000000007941 */ /* 0x000fea0003800000 */
.L_x_9273:
        /* <DEDUP_REMOVED lines=20> */
.L_x_9280:
[----:B------:R-:W-:Y:S05]  /*a720*/  BSYNC B0 ;  /* 0x0000000000007941 */ /* 0x000fea0003800000 */
.L_x_9279:
[----:B------:R-:W-:Y:S02]  /*a730*/  IADD3 R7, R6, R7, R10 ;  /* 0x0000000706077210 */ /* 0x000fe40007ffe00a */
[----:B------:R-:W-:-:S03]  /*a740*/  IADD3 R8, R5, R8, R9 ;  /* 0x0000000805087210 */ /* 0x000fc60007ffe009 */
[----:B------:R-:W-:Y:S01]  /*a750*/  IMAD.IADD R7, R7, 0x1, R4 ;  /* 0x0000000107077824 */ /* 0x000fe200078e0204 */
[----:B------:R-:W-:-:S04]  /*a760*/  IADD3 R8, R8, R3, RZ ;  /* 0x0000000308087210 */ /* 0x000fc80007ffe0ff */
[----:B------:R-:W-:Y:S02]  /*a770*/  PRMT R18, R8, 0x7610, R18 ;  /* 0x0000761008127816 */ /* 0x000fe40000000012 */
[----:B------:R-:W-:Y:S01]  /*a780*/  PRMT R25, R7, 0x7610, R25 ;  /* 0x0000761007197816 */ /* 0x000fe20000000019 */
[----:B------:R-:W-:Y:S06]  /*a790*/  BRA `(.L_x_9248) ;  /* 0x0000001000407947 */ /* 0x000fec0003800000 */
.L_x_9265:
        /* <DEDUP_REMOVED lines=18> */
.L_x_9284:
        /* <DEDUP_REMOVED lines=44> */
.L_x_9283:
[----:B------:R-:W-:Y:S02]  /*ab80*/  PRMT R6, R24, 0x7610, R6 ;  /* 0x0000761018067816 */ /* 0x000fe40000000006 */
[----:B------:R-:W-:Y:S02]  /*ab90*/  PRMT R7, R21, 0x7610, R7 ;  /* 0x0000761015077816 */ /* 0x000fe40000000007 */
[----:B------:R-:W-:Y:S02]  /*aba0*/  PRMT R21, R5, 0x7610, R21 ;  /* 0x0000761005157816 */ /* 0x000fe40000000015 */
[----:B------:R-:W-:-:S07]  /*abb0*/  PRMT R24, R4, 0x7610, R24 ;  /* 0x0000761004187816 */ /* 0x000fce0000000018 */
.L_x_9282:
[----:B------:R-:W-:Y:S05]  /*abc0*/  BSYNC B0 ;  /* 0x0000000000007941 */ /* 0x000fea0003800000 */
.L_x_9281:
        /* <DEDUP_REMOVED lines=41> */
.L_x_9286:
[----:B------:R-:W-:Y:S05]  /*ae60*/  BSYNC B0 ;  /* 0x0000000000007941 */ /* 0x000fea0003800000 */
.L_x_9285:
        /* <DEDUP_REMOVED lines=22> */
.L_x_9288:
[----:B------:R-:W-:Y:S05]  /*afd0*/  BSYNC B0 ;  /* 0x0000000000007941 */ /* 0x000fea0003800000 */
.L_x_9287:
[----:B------:R-:W-:Y:S02]  /*afe0*/  IADD3 R9, R12, R14, R9 ;  /* 0x0000000e0c097210 */ /* 0x000fe40007ffe009 */
[----:B------:R-:W-:-:S03]  /*aff0*/  IADD3 R8, R11, R13, R8 ;  /* 0x0000000d0b087210 */ /* 0x000fc60007ffe008 */
[----:B------:R-:W-:Y:S01]  /*b000*/  IMAD.IADD R9, R9, 0x1, R10 ;  /* 0x0000000109097824 */ /* 0x000fe200078e020a */
[----:B------:R-:W-:-:S04]  /*b010*/  IADD3 R8, R8, R3, RZ ;  /* 0x0000000308087210 */ /* 0x000fc80007ffe0ff */
[----:B------:R-:W-:Y:S02]  /*b020*/  PRMT R18, R8, 0x7610, R18 ;  /* 0x0000761008127816 */ /* 0x000fe40000000012 */
[----:B------:R-:W-:Y:S01]  /*b030*/  PRMT R25, R9, 0x7610, R25 ;  /* 0x0000761009197816 */ /* 0x000fe20000000019 */
[----:B------:R-:W-:Y:S06]  /*b040*/  BRA `(.L_x_9248) ;  /* 0x0000000800147947 */ /* 0x000fec0003800000 */
.L_x_9264:
        /* <DEDUP_REMOVED lines=22> */
.L_x_9292:
        /* <DEDUP_REMOVED lines=40> */
.L_x_9291:
[----:B------:R-:W-:Y:S02]  /*b430*/  PRMT R15, R27, 0x7610, R15 ;  /* 0x000076101b0f7816 */ /* 0x000fe4000000000f */
[----:B------:R-:W-:Y:S02]  /*b440*/  PRMT R27, R25, 0x7610, R27 ;  /* 0x00007610191b7816 */ /* 0x000fe4000000001b */
[----:B------:R-:W-:Y:S02]  /*b450*/  PRMT R20, R4, 0x7610, R20 ;  /* 0x0000761004147816 */ /* 0x000fe40000000014 */
[----:B------:R-:W-:Y:S02]  /*b460*/  PRMT R21, R5, 0x7610, R21 ;  /* 0x0000761005157816 */ /* 0x000fe40000000015 */
[----:B------:R-:W-:-:S07]  /*b470*/  PRMT R25, R29, 0x7610, R25 ;  /* 0x000076101d197816 */ /* 0x000fce0000000019 */
.L_x_9290:
[----:B------:R-:W-:Y:S05]  /*b480*/  BSYNC B0 ;  /* 0x0000000000007941 */ /* 0x000fea0003800000 */
.L_x_9289:
        /* <DEDUP_REMOVED lines=37> */
.L_x_9294:
[----:B------:R-:W-:Y:S05]  /*b6e0*/  BSYNC B0 ;  /* 0x0000000000007941 */ /* 0x000fea0003800000 */
.L_x_9293:
        /* <DEDUP_REMOVED lines=20> */
.L_x_9296:
[----:B------:R-:W-:Y:S05]  /*b830*/  BSYNC B0 ;  /* 0x0000000000007941 */ /* 0x000fea0003800000 */
.L_x_9295:
[----:B------:R-:W-:Y:S02]  /*b840*/  IADD3 R3, R12, R3, R6 ;  /* 0x000000030c037210 */ /* 0x000fe40007ffe006 */
[----:B------:R-:W-:-:S03]  /*b850*/  IADD3 R0, R11, R0, R7 ;  /* 0x000000000b007210 */ /* 0x000fc60007ffe007 */
[----:B------:R-:W-:Y:S01]  /*b860*/  IMAD.IADD R3, R3, 0x1, R10 ;  /* 0x0000000103037824 */ /* 0x000fe200078e020a */
[----:B------:R-:W-:-:S04]  /*b870*/  IADD3 R0, R0, R9, RZ ;  /* 0x0000000900007210 */ /* 0x000fc80007ffe0ff */
[----:B------:R-:W-:Y:S02]  /*b880*/  PRMT R18, R0, 0x7610, R18 ;  /* 0x0000761000127816 */ /* 0x000fe40000000012 */
[----:B------:R-:W-:-:S07]  /*b890*/  PRMT R25, R3, 0x7610, R25 ;  /* 0x0000761003197816 */ /* 0x000fce0000000019 */
.L_x_9248:
[----:B------:R-:W-:Y:S05]  /*b8a0*/  BSYNC B6 ;  /* 0x0000000000067941 */ /* 0x000fea0003800000 */
.L_x_9247:
        /* <DEDUP_REMOVED lines=16> */
.L_x_9300:
        /* <DEDUP_REMOVED lines=20> */
.L_x_9299:
[----:B------:R-:W-:Y:S05]  /*baf0*/  BSYNC B0 ;  /* 0x0000000000007941 */ /* 0x000fea0003800000 */
.L_x_9298:
[----:B------:R-:W-:Y:S01]  /*bb00*/  MOV R4, R7 ;  /* 0x0000000700047202 */ /* 0x000fe20000000f00 */
[----:B------:R-:W-:Y:S06]  /*bb10*/  @P1 BRA `(.L_x_9300) ;  /* 0xfffffffc00a41947 */ /* 0x000fec000383ffff */
.L_x_9297:
        /* <DEDUP_REMOVED lines=20> */
.L_x_9303:
        /* <DEDUP_REMOVED lines=19> */
.L_x_9302:
[----:B------:R-:W-:Y:S01]  /*bd90*/  ISETP.GE.AND P0, PT, R0, 0x2, PT ;  /* 0x000000020000780c */ /* 0x000fe20003f06270 */
[----:B------:R-:W-:Y:S05]  /*bda0*/  WARPSYNC.ALL ;  /* 0x0000000000007948 */ /* 0x000fea0003800000 */
[----:B------:R-:W-:Y:S07]  /*bdb0*/  BAR.SYNC.DEFER_BLOCKING 0x0 ;  /* 0x0000000000007b1d */ /* 0x000fee0000010000 */
[----:B------:R-:W-:Y:S05]  /*bdc0*/  @!P0 BRA `(.L_x_9301) ;  /* 0x00000000002c8947 */ /* 0x000fea0003800000 */
[----:B-1----:R-:W-:-:S07]  /*bdd0*/  MOV R3, 0x1 ;  /* 0x0000000100037802 */ /* 0x002fce0000000f00 */
.L_x_9304:
[----:B------:R-:W-:Y:S02]  /*bde0*/  LOP3.LUT R6, R18, 0xff, RZ, 0xc0, !PT ;  /* 0x000000ff12067812 */ /* 0x000fe400078ec0ff */
[----:B------:R-:W-:-:S03]  /*bdf0*/  LOP3.LUT R4, R25, 0xff, RZ, 0xc0, !PT ;  /* 0x000000ff19047812 */ /* 0x000fc600078ec0ff */
        /* <DEDUP_REMOVED lines=8> */
.L_x_9301:
        /* <DEDUP_REMOVED lines=278> */
.L_x_9305:
        /* <DEDUP_REMOVED lines=275> */
.L_x_9306:
        /* <DEDUP_REMOVED lines=294> */
.L_x_9308:
        /* <DEDUP_REMOVED lines=275> */
.L_x_9309:
        /* <DEDUP_REMOVED lines=14> */
.L_x_9311:
[----:B------:R-:W-:Y:S05]  /*10580*/  BSYNC B0 ;  /* 0x0000000000007941 */ /* 0x000fea0003800000 */
.L_x_9310:
        /* <DEDUP_REMOVED lines=15> */
.L_x_9313:
[----:B------:R-:W-:Y:S05]  /*10680*/  BSYNC B0 ;  /* 0x0000000000007941 */ /* 0x000fea0003800000 */
.L_x_9312:
        /* <DEDUP_REMOVED lines=35> */
.L_x_9315:
[----:B------:R-:W-:Y:S05]  /*108c0*/  BSYNC B0 ;  /* 0x0000000000007941 */ /* 0x000fea0003800000 */
.L_x_9314:
        /* <DEDUP_REMOVED lines=35> */
.L_x_9320:
        /* <DEDUP_REMOVED lines=12> */
.L_x_9319:
[----:B------:R-:W-:Y:S05]  /*10bc0*/  BRA `(.L_x_9318) ;  /* 0x00000000005c7947 */ /* 0x000fea0003800000 */
.L_x_9317:
        /* <DEDUP_REMOVED lines=11> */
.L_x_9321:
        /* <DEDUP_REMOVED lines=12> */
.L_x_9318:
[----:B------:R-:W-:Y:S05]  /*10d40*/  BSYNC B0 ;  /* 0x0000000000007941 */ /* 0x000fea0003800000 */
.L_x_9316:
        /* <DEDUP_REMOVED lines=12> */
.L_x_9325:
        /* <DEDUP_REMOVED lines=19> */
.L_x_9324:
[----:B------:R-:W-:Y:S05]  /*10f40*/  BSYNC B0 ;  /* 0x0000000000007941 */ /* 0x000fea0003800000 */
.L_x_9323:
[----:B------:R-:W-:Y:S01]  /*10f50*/  IMAD.MOV.U32 R6, RZ, RZ, R10 ;  /* 0x000000ffff067224 */ /* 0x000fe200078e000a */
[----:B------:R-:W-:Y:S06]  /*10f60*/  @P2 BRA `(.L_x_9325) ;  /* 0xfffffffc00a82947 */ /* 0x000fec000383ffff */
.L_x_9322:
        /* <DEDUP_REMOVED lines=13> */
.L_x_9328:
        /* <DEDUP_REMOVED lines=18> */
.L_x_9327:
[----:B------:R-:W-:Y:S01]  /*11160*/  BAR.SYNC.DEFER_BLOCKING 0x0 ;  /* 0x0000000000007b1d */ /* 0x000fe20000010000 */
[----:B------:R-:W-:-:S13]  /*11170*/  ISETP.GE.AND P0, PT, R6, 0x2, PT ;  /* 0x000000020600780c */ /* 0x000fda0003f06270 */
[----:B------:R-:W-:Y:S05]  /*11180*/  @!P0 BRA `(.L_x_9326) ;  /* 0x00000000002c8947 */ /* 0x000fea0003800000 */
[----:B------:R-:W-:-:S07]  /*11190*/  IMAD.MOV.U32 R7, RZ, RZ, 0x1 ;  /* 0x00000001ff077424 */ /* 0x000fce00078e00ff */
.L_x_9329:
[----:B-12---:R-:W-:Y:S02]  /*111a0*/  LOP3.LUT R0, R18, 0xff, RZ, 0xc0, !PT ;  /* 0x000000ff12007812 */ /* 0x006fe400078ec0ff */
[----:B------:R-:W-:-:S03]  /*111b0*/  LOP3.LUT R2, R17, 0xff, RZ, 0xc0, !PT ;  /* 0x000000ff11027812 */ /* 0x000fc600078ec0ff */
        /* <DEDUP_REMOVED lines=8> */
.L_x_9326:
        /* <DEDUP_REMOVED lines=15> */
.L_x_9331:
        /* <DEDUP_REMOVED lines=21> */
.L_x_9333:
        /* <DEDUP_REMOVED lines=22> */
.L_x_9334:
[----:B------:R-:W-:Y:S02]  /*115e0*/  ULDC.64 UR4, c[0x0][0x5e8] ;  /* 0x00017a0000047ab9 */ /* 0x000fe40000000a00 */
[----:B-1----:R-:W-:-:S04]  /*115f0*/  IADD3 R2, P0, R16, UR4, RZ ;  /* 0x0000000410027c10 */ /* 0x002fc8000ff1e0ff */
[----:B------:R-:W-:-:S05]  /*11600*/  IADD3.X R3, RZ, UR5, RZ, P0, !PT ;  /* 0x00000005ff037c10 */ /* 0x000fca00087fe4ff */
[----:B------:R-:W-:Y:S01]  /*11610*/  STG.E.U8 desc[UR58][R2.64], R17 ;  /* 0x0000001102007986 */ /* 0x000fe2000c10113a */
[----:B------:R-:W-:Y:S05]  /*11620*/  EXIT ;  /* 0x000000000000794d */ /* 0x000fea0003800000 */
.L_x_9332:
[----:B------:R-:W-:Y:S04]  /*11630*/  STG.E.U8 desc[UR58][R4.64], R18 ;  /* 0x0000001204007986 */ /* 0x000fe8000c10113a */
[----:B------:R-:W-:Y:S01]  /*11640*/  STG.E.U8 desc[UR58][R4.64+0x1], R17 ;  /* 0x0000011104007986 */ /* 0x000fe2000c10113a */
[----:B------:R-:W-:Y:S05]  /*11650*/  EXIT ;  /* 0x000000000000794d */ /* 0x000fea0003800000 */
.L_x_9330:
        /* <DEDUP_REMOVED lines=35> */
.L_x_9336:
        /* <DEDUP_REMOVED lines=22> */
.L_x_9337:
[----:B------:R-:W-:Y:S02]  /*119f0*/  ULDC.64 UR4, c[0x0][0x5e8] ;  /* 0x00017a0000047ab9 */ /* 0x000fe40000000a00 */
[----:B-1----:R-:W-:-:S04]  /*11a00*/  IADD3 R2, P0, R16, UR4, RZ ;  /* 0x0000000410027c10 */ /* 0x002fc8000ff1e0ff */
[----:B------:R-:W-:-:S05]  /*11a10*/  IADD3.X R3, RZ, UR5, RZ, P0, !PT ;  /* 0x00000005ff037c10 */ /* 0x000fca00087fe4ff */
[----:B------:R-:W-:Y:S01]  /*11a20*/  STG.E.U8 desc[UR58][R2.64], R17 ;  /* 0x0000001102007986 */ /* 0x000fe2000c10113a */
[----:B------:R-:W-:Y:S05]  /*11a30*/  EXIT ;  /* 0x000000000000794d */ /* 0x000fea0003800000 */
.L_x_9335:
[----:B------:R-:W-:Y:S04]  /*11a40*/  STG.E.U8 desc[UR58][R2.64], R18 ;  /* 0x0000001202007986 */ /* 0x000fe8000c10113a */
[----:B------:R-:W-:Y:S01]  /*11a50*/  STG.E.U8 desc[UR58][R4.64], R17 ;  /* 0x0000001104007986 */ /* 0x000fe2000c10113a */
[----:B------:R-:W-:Y:S05]  /*11a60*/  EXIT ;  /* 0x000000000000794d */ /* 0x000fea0003800000 */
.L_x_9307:
        /* <DEDUP_REMOVED lines=25> */
.L_x_9339:
        /* <DEDUP_REMOVED lines=21> */
.L_x_9341:
        /* <DEDUP_REMOVED lines=22> */
.L_x_9342:
[----:B------:R-:W-:Y:S02]  /*11eb0*/  ULDC.64 UR4, c[0x0][0x5e8] ;  /* 0x00017a0000047ab9 */ /* 0x000fe40000000a00 */
[----:B------:R-:W-:-:S04]  /*11ec0*/  IADD3 R2, P0, R19, UR4, RZ ;  /* 0x0000000413027c10 */ /* 0x000fc8000ff1e0ff */
[----:B------:R-:W-:-:S05]  /*11ed0*/  IADD3.X R3, RZ, UR5, RZ, P0, !PT ;  /* 0x00000005ff037c10 */ /* 0x000fca00087fe4ff */
[----:B------:R-:W-:Y:S01]  /*11ee0*/  STG.E.U8 desc[UR58][R2.64], R18 ;  /* 0x0000001202007986 */ /* 0x000fe2000c10113a */
[----:B------:R-:W-:Y:S05]  /*11ef0*/  EXIT ;  /* 0x000000000000794d */ /* 0x000fea0003800000 */
.L_x_9340:
[----:B------:R-:W-:Y:S04]  /*11f00*/  STG.E.U8 desc[UR58][R4.64], R25 ;  /* 0x0000001904007986 */ /* 0x000fe8000c10113a */
[----:B------:R-:W-:Y:S01]  /*11f10*/  STG.E.U8 desc[UR58][R4.64+0x1], R18 ;  /* 0x0000011204007986 */ /* 0x000fe2000c10113a */
[----:B------:R-:W-:Y:S05]  /*11f20*/  EXIT ;  /* 0x000000000000794d */ /* 0x000fea0003800000 */
.L_x_9338:
        /* <DEDUP_REMOVED lines=35> */
.L_x_9344:
        /* <DEDUP_REMOVED lines=22> */
.L_x_9345:
[----:B------:R-:W-:Y:S02]  /*122c0*/  ULDC.64 UR4, c[0x0][0x5e8] ;  /* 0x00017a0000047ab9 */ /* 0x000fe40000000a00 */
[----:B------:R-:W-:-:S04]  /*122d0*/  IADD3 R2, P0, R19, UR4, RZ ;  /* 0x0000000413027c10 */ /* 0x000fc8000ff1e0ff */
[----:B------:R-:W-:-:S05]  /*122e0*/  IADD3.X R3, RZ, UR5, RZ, P0, !PT ;  /* 0x00000005ff037c10 */ /* 0x000fca00087fe4ff */
[----:B------:R-:W-:Y:S01]  /*122f0*/  STG.E.U8 desc[UR58][R2.64], R18 ;  /* 0x0000001202007986 */ /* 0x000fe2000c10113a */
[----:B------:R-:W-:Y:S05]  /*12300*/  EXIT ;  /* 0x000000000000794d */ /* 0x000fea0003800000 */
.L_x_9343:
[----:B------:R-:W-:Y:S04]  /*12310*/  STG.E.U8 desc[UR58][R2.64], R25 ;  /* 0x0000001902007986 */ /* 0x000fe8000c10113a */
[----:B------:R-:W-:Y:S01]  /*12320*/  STG.E.U8 desc[UR58][R4.64], R18 ;  /* 0x0000001204007986 */ /* 0x000fe2000c10113a */
[----:B------:R-:W-:Y:S05]  /*12330*/  EXIT ;  /* 0x000000000000794d */ /* 0x000fea0003800000 */
.L_x_9346:
        /* <DEDUP_REMOVED lines=12> */
.L_x_9894:


//--------------------- .text._ZN2at6native13reduce_kernelILi128ELi4ENS0_8ReduceOpIhNS0_14func_wrapper_tIhZNS0_11sum_functorIhhhEclERNS_14TensorIteratorEEUlhhE_EEjhLi4ELi4EEEEEvT1_ --------------------------
	.section	.text._ZN2at6native13reduce_kernelILi128ELi4ENS0_8ReduceOpIhNS0_14func_wrapper_tIhZNS0_11sum_functorIhhhEclERNS_14TensorIteratorEEUlhhE_EEjhLi4ELi4EEEEEvT1_,"ax",@progbits
	.align	128
        .global         _ZN2at6native13reduce_kernelILi128ELi4ENS0_8ReduceOpIhNS0_14func_wrapper_tIhZNS0_11sum_functorIhhhEclERNS_14TensorIteratorEEUlhhE_EEjhLi4ELi4EEEEEvT1_
        .type           _ZN2at6native13reduce_kernelILi128ELi4ENS0_8ReduceOpIhNS0_14func_wrapper_tIhZNS0_11sum_functorIhhhEclERNS_14TensorIteratorEEUlhhE_EEjhLi4ELi4EEEEEvT1_,@function
        .size           _ZN2at6native13reduce_kernelILi128ELi4ENS0_8ReduceOpIhNS0_14func_wrapper_tIhZNS0_11sum_functorIhhhEclERNS_14TensorIteratorEEUlhhE_EEjhLi4ELi4EEEEEvT1_,(.L_x_9895 - _ZN2at6native13reduce_kernelILi128ELi4ENS0_8ReduceOpIhNS0_14func_wrapper_tIhZNS0_11sum_functorIhhhEclERNS_14TensorIteratorEEUlhhE_EEjhLi4ELi4EEEEEvT1_)
        .other          _ZN2at6native13reduce_kernelILi128ELi4ENS0_8ReduceOpIhNS0_14func_wrapper_tIhZNS0_11sum_functorIhhhEclERNS_14TensorIteratorEEUlhhE_EEjhLi4ELi4EEEEEvT1_,@"STO_CUDA_ENTRY STV_DEFAULT"
_ZN2at6native13reduce_kernelILi128ELi4ENS0_8ReduceOpIhNS0_14func_wrapper_tIhZNS0_11sum_functorIhhhEclERNS_14TensorIteratorEEUlhhE_EEjhLi4ELi4EEEEEvT1_:
.text._ZN2at6native13reduce_kernelILi128ELi4ENS0_8ReduceOpIhNS0_14func_wrapper_tIhZNS0_11sum_functorIhhhEclERNS_14TensorIteratorEEUlhhE_EEjhLi4ELi4EEEEEvT1_:
        /* <DEDUP_REMOVED lines=293> */
.L_x_9347:
        /* <DEDUP_REMOVED lines=29> */
.L_x_9351:
        /* <DEDUP_REMOVED lines=27> */
.L_x_9357:
[----:B------:R-:W-:Y:S05]  /*15d0*/  BSYNC B2 ;  /* 0x0000000000027941 */ /* 0x000fea0003800000 */
.L_x_9356:
        /* <DEDUP_REMOVED lines=10> */
.L_x_9355:
[----:B------:R-:W-:Y:S05]  /*1680*/  BSYNC B1 ;  /* 0x0000000000017941 */ /* 0x000fea0003800000 */
.L_x_9354:
[----:B------:R-:W0:Y:S01]  /*1690*/  LDC R4, c[0x0][0x218] ;  /* 0x00008600ff047b82 */ /* 0x000e220000000800 */
[----:B------:R-:W-:Y:S01]  /*16a0*/  IADD3 R16, P0, P1, R25, R6, R16 ;  /* 0x0000000619107210 */ /* 0x000fe2000791e010 */
[----:B------:R-:W-:-:S03]  /*16b0*/  ULDC UR4, c[0x0][0x5e4] ;  /* 0x0001790000047ab9 */ /* 0x000fc60000000800 */
[----:B------:R-:W-:Y:S02]  /*16c0*/  IADD3 R16, P2, R16, 0x4, RZ ;  /* 0x0000000410107810 */ /* 0x000fe40007f5e0ff */
[----:B------:R-:W-:-:S04]  /*16d0*/  IADD3.X R19, RZ, UR4, R19, P0, P1 ;  /* 0x00000004ff137c10 */ /* 0x000fc800087e2413 */
[----:B------:R-:W-:Y:S02]  /*16e0*/  IADD3.X R19, RZ, R19, RZ, P2, !PT ;  /* 0x00000013ff137210 */ /* 0x000fe400017fe4ff */
[----:B0-----:R-:W-:-:S07]  /*16f0*/  IADD3 R3, R7, -0x4, R4 ;  /* 0xfffffffc07037810 */ /* 0x001fce0007ffe004 */
.L_x_9353:
[----:B------:R-:W-:Y:S05]  /*1700*/  BSYNC B0 ;  /* 0x0000000000007941 */ /* 0x000fea0003800000 */
.L_x_9352:
        /* <DEDUP_REMOVED lines=15> */
.L_x_9360:
        /* <DEDUP_REMOVED lines=18> */
.L_x_9359:
[----:B------:R-:W-:Y:S05]  /*1920*/  BSYNC B0 ;  /* 0x0000000000007941 */ /* 0x000fea0003800000 */
.L_x_9358:
        /* <DEDUP_REMOVED lines=8> */
.L_x_9362:
[----:B------:R-:W-:Y:S05]  /*19b0*/  BSYNC B0 ;  /* 0x0000000000007941 */ /* 0x000fea0003800000 */
.L_x_9361:
        /* <DEDUP_REMOVED lines=12> */
.L_x_9364:
[----:B------:R-:W-:Y:S05]  /*1a80*/  BSYNC B0 ;  /* 0x0000000000007941 */ /* 0x000fea0003800000 */
.L_x_9363:
[----:B------:R-:W-:Y:S02]  /*1a90*/  IADD3 R11, R11, R10, R0 ;  /* 0x0000000a0b0b7210 */ /* 0x000fe40007ffe000 */
[----:B------:R-:W-:Y:S02]  /*1aa0*/  PRMT R25, RZ, 0x7610, R25 ;  /* 0x00007610ff197816 */ /* 0x000fe40000000019 */
[----:B------:R-:W-:Y:S01]  /*1ab0*/  PRMT R19, RZ, 0x7610, R19 ;  /* 0x00007610ff137816 */ /* 0x000fe20000000013 */
[----:B------:R-:W-:Y:S01]  /*1ac0*/  IMAD.IADD R11, R11, 0x1, R8 ;  /* 0x000000010b0b7824 */ /* 0x000fe200078e0208 */
[----:B------:R-:W-:-:S04]  /*1ad0*/  PRMT R16, RZ, 0x7610, R16 ;  /* 0x00007610ff107816 */ /* 0x000fc80000000010 */
[----:B------:R-:W-:Y:S01]  /*1ae0*/  PRMT R26, R11, 0x7610, R26 ;  /* 0x000076100b1a7816 */ /* 0x000fe2000000001a */
[----:B------:R-:W-:Y:S06]  /*1af0*/  BRA `(.L_x_9349) ;  /* 0x000000a800707947 */ /* 0x000fec0003800000 */
.L_x_9350:
        /* <DEDUP_REMOVED lines=48> */
.L_x_9374:
        /* <DEDUP_REMOVED lines=294> */
.L_x_9370:
        /* <DEDUP_REMOVED lines=254> */
.L_x_9371:
        /* <DEDUP_REMOVED lines=255> */
.L_x_9372:
        /* <DEDUP_REMOVED lines=252> */
.L_x_9373:
        /* <DEDUP_REMOVED lines=31> */
.L_x_9369:
[----:B0-----:R-:W-:-:S07]  /*61e0*/  PRMT R42, R26, 0x7610, R42 ;  /* 0x000076101a2a7816 */ /* 0x001fce000000002a */
.L_x_9368:
[----:B------:R-:W-:Y:S05]  /*61f0*/  BSYNC B0 ;  /* 0x0000000000007941 */ /* 0x000fea0003800000 */
.L_x_9367:
        /* <DEDUP_REMOVED lines=280> */
.L_x_9377:
        /* <DEDUP_REMOVED lines=285> */
.L_x_9378:
        /* <DEDUP_REMOVED lines=285> */
.L_x_9379:
        /* <DEDUP_REMOVED lines=285> */
.L_x_9380:
        /* <DEDUP_REMOVED lines=8> */
.L_x_9376:
[----:B------:R-:W-:Y:S05]  /*a970*/  BSYNC B0 ;  /* 0x0000000000007941 */ /* 0x000fea0003800000 */
.L_x_9375:
        /* <DEDUP_REMOVED lines=30> */
.L_x_9382:
[----:B------:R-:W-:Y:S05]  /*ab60*/  BSYNC B0 ;  /* 0x0000000000007941 */ /* 0x000fea0003800000 */
.L_x_9381:
        /* <DEDUP_REMOVED lines=13> */
.L_x_9366:
        /* <DEDUP_REMOVED lines=34> */
.L_x_9386:
        /* <DEDUP_REMOVED lines=60> */
.L_x_9385:
[----:B------:R-:W-:Y:S02]  /*b220*/  PRMT R30, R44, 0x7610, R30 ;  /* 0x000076102c1e7816 */ /* 0x000fe4000000001e */
[----:B------:R-:W-:Y:S02]  /*b230*/  PRMT R31, R43, 0x7610, R31 ;  /* 0x000076102b1f7816 */ /* 0x000fe4000000001f */
[----:B------:R-:W-:Y:S02]  /*b240*/  PRMT R45, R39, 0x7610, R45 ;  /* 0x00007610272d7816 */ /* 0x000fe4000000002d */
[----:B------:R-:W-:Y:S02]  /*b250*/  PRMT R44, R36, 0x7610, R44 ;  /* 0x00007610242c7816 */ /* 0x000fe4000000002c */
[----:B------:R-:W-:Y:S02]  /*b260*/  PRMT R39, R7, 0x7610, R39 ;  /* 0x0000761007277816 */ /* 0x000fe40000000027 */
[----:B------:R-:W-:-:S02]  /*b270*/  PRMT R43, R5, 0x7610, R43 ;  /* 0x00007610052b7816 */ /* 0x000fc4000000002b */
[----:B------:R-:W-:-:S07]  /*b280*/  PRMT R36, R4, 0x7610, R36 ;  /* 0x0000761004247816 */ /* 0x000fce0000000024 */
.L_x_9384:
[----:B------:R-:W-:Y:S05]  /*b290*/  BSYNC B0 ;  /* 0x0000000000007941 */ /* 0x000fea0003800000 */
.L_x_9383:
        /* <DEDUP_REMOVED lines=51> */
.L_x_9388:
[----:B------:R-:W-:Y:S05]  /*b5d0*/  BSYNC B0 ;  /* 0x0000000000007941 */ /* 0x000fea0003800000 */
.L_x_9387:
        /* <DEDUP_REMOVED lines=30> */
.L_x_9390:
[----:B------:R-:W-:Y:S05]  /*b7c0*/  BSYNC B0 ;  /* 0x0000000000007941 */ /* 0x000fea0003800000 */
.L_x_9389:
        /* <DEDUP_REMOVED lines=13> */
.L_x_9365:
        /* <DEDUP_REMOVED lines=38> */
.L_x_9394:
        /* <DEDUP_REMOVED lines=56> */
.L_x_9393:
        /* <DEDUP_REMOVED lines=8> */
.L_x_9392:
[----:B------:R-:W-:Y:S05]  /*bf00*/  BSYNC B0 ;  /* 0x0000000000007941 */ /* 0x000fea0003800000 */
.L_x_9391:
        /* <DEDUP_REMOVED lines=47> */
.L_x_9396:
[----:B------:R-:W-:Y:S05]  /*c200*/  BSYNC B0 ;  /* 0x0000000000007941 */ /* 0x000fea0003800000 */
.L_x_9395:
        /* <DEDUP_REMOVED lines=30> */
.L_x_9398:
[----:B------:R-:W-:Y:S05]  /*c3f0*/  BSYNC B0 ;  /* 0x0000000000007941 */ /* 0x000fea0003800000 */
.L_x_9397:
        /* <DEDUP_REMOVED lines=12> */
.L_x_9349:
[----:B------:R-:W-:Y:S05]  /*c4c0*/  BSYNC B6 ;  /* 0x0000000000067941 */ /* 0x000fea0003800000 */
.L_x_9348:
        /* <DEDUP_REMOVED lines=18> */
.L_x_9402:
        /* <DEDUP_REMOVED lines=26> */
.L_x_9401:
[----:B------:R-:W-:Y:S05]  /*c790*/  BSYNC B0 ;  /* 0x0000000000007941 */ /* 0x000fea0003800000 */
.L_x_9400:
[----:B------:R-:W-:Y:S01]  /*c7a0*/  MOV R4, R7 ;  /* 0x0000000700047202 */ /* 0x000fe20000000f00 */
[----:B------:R-:W-:Y:S06]  /*c7b0*/  @P1 BRA `(.L_x_9402) ;  /* 0xfffffffc008c1947 */ /* 0x000fec000383ffff */
.L_x_9399:
        /* <DEDUP_REMOVED lines=22> */
.L_x_9407:
        /* <DEDUP_REMOVED lines=23> */
.L_x_9406:
[----:B------:R-:W-:Y:S05]  /*ca90*/  BSYNC B0 ;  /* 0x0000000000007941 */ /* 0x000fea0003800000 */
.L_x_9405:
[----:B------:R-:W-:-:S04]  /*caa0*/  SHF.R.S32.HI R4, RZ, 0x1, R4 ;  /* 0x00000001ff047819 */ /* 0x000fc80000011404 */
[----:B------:R-:W-:-:S13]  /*cab0*/  ISETP.GE.AND P0, PT, R4, 0x20, PT ;  /* 0x000000200400780c */ /* 0x000fda0003f06270 */
[----:B------:R-:W-:Y:S05]  /*cac0*/  @P0 BRA `(.L_x_9407) ;  /* 0xfffffffc00940947 */ /* 0x000fea000383ffff */
[----:B------:R-:W-:-:S07]  /*cad0*/  IMAD.MOV.U32 R0, RZ, RZ, 0x20 ;  /* 0x00000020ff007424 */ /* 0x000fce00078e00ff */
.L_x_9404:
[----:B------:R-:W-:Y:S01]  /*cae0*/  ISETP.GE.AND P0, PT, R0, 0x2, PT ;  /* 0x000000020000780c */ /* 0x000fe20003f06270 */
[----:B------:R-:W-:Y:S05]  /*caf0*/  WARPSYNC.ALL ;  /* 0x0000000000007948 */ /* 0x000fea0003800000 */
[----:B------:R-:W-:Y:S07]  /*cb00*/  BAR.SYNC.DEFER_BLOCKING 0x0 ;  /* 0x0000000000007b1d */ /* 0x000fee0000010000 */
[----:B------:R-:W-:Y:S05]  /*cb10*/  @!P0 BRA `(.L_x_9403) ;  /* 0x0000000000488947 */ /* 0x000fea0003800000 */
[----:B0-----:R-:W-:-:S07]  /*cb20*/  MOV R3, 0x1 ;  /* 0x0000000100037802 */ /* 0x001fce0000000f00 */
.L_x_9408:
[----:B------:R-:W-:Y:S02]  /*cb30*/  LOP3.LUT R10, R16, 0xff, RZ, 0xc0, !PT ;  /* 0x000000ff100a7812 */ /* 0x000fe400078ec0ff */
[----:B------:R-:W-:Y:S02]  /*cb40*/  LOP3.LUT R4, R26, 0xff, RZ, 0xc0, !PT ;  /* 0x000000ff1a047812 */ /* 0x000fe400078ec0ff */
[----:B------:R-:W-:Y:S01]  /*cb50*/  LOP3.LUT R6, R25, 0xff, RZ, 0xc0, !PT ;  /* 0x000000ff19067812 */ /* 0x000fe200078ec0ff */
[----:B------:R-:W0:Y:S01]  /*cb60*/  SHFL.DOWN PT, R7, R10, R3, 0x1f ;  /* 0x08001f030a077589 */ /* 0x000e2200000e0000 */
[----:B------:R-:W-:-:S03]  /*cb70*/  LOP3.LUT R8, R19, 0xff, RZ, 0xc0, !PT ;  /* 0x000000ff13087812 */ /* 0x000fc600078ec0ff */
[----:B------:R-:W1:Y:S04]  /*cb80*/  SHFL.DOWN PT, R5, R4, R3, 0x1f ;  /* 0x08001f0304057589 */ /* 0x000e6800000e0000 */
[----:B------:R-:W2:Y:S04]  /*cb90*/  SHFL.DOWN PT, R6, R6, R3, 0x1f ;  /* 0x08001f0306067589 */ /* 0x000ea800000e0000 */
[----:B------:R3:W4:Y:S02]  /*cba0*/  SHFL.DOWN PT, R8, R8, R3, 0x1f ;  /* 0x08001f0308087589 */ /* 0x00072400000e0000 */
[----:B---3--:R-:W-:-:S02]  /*cbb0*/  IMAD.SHL.U32 R3, R3, 0x2, RZ ;  /* 0x0000000203037824 */ /* 0x008fc400078e00ff */
[----:B0-----:R-:W-:-:S03]  /*cbc0*/  IMAD.IADD R7, R7, 0x1, R16 ;  /* 0x0000000107077824 */ /* 0x001fc600078e0210 */
[----:B------:R-:W-:Y:S02]  /*cbd0*/  ISETP.GE.AND P0, PT, R3, R0, PT ;  /* 0x000000000300720c */ /* 0x000fe40003f06270 */
[----:B-1----:R-:W-:Y:S02]  /*cbe0*/  IADD3 R5, R5, R26, RZ ;  /* 0x0000001a05057210 */ /* 0x002fe40007ffe0ff */
[----:B------:R-:W-:Y:S01]  /*cbf0*/  PRMT R16, R7, 0x7610, R16 ;  /* 0x0000761007107816 */ /* 0x000fe20000000010 */
[----:B--2---:R-:W-:Y:S01]  /*cc00*/  IMAD.IADD R25, R6, 0x1, R25 ;  /* 0x0000000106197824 */ /* 0x004fe200078e0219 */
[----:B------:R-:W-:Y:S02]  /*cc10*/  PRMT R26, R5, 0x7610, R26 ;  /* 0x00007610051a7816 */ /* 0x000fe4000000001a */
[----:B----4-:R-:W-:-:S05]  /*cc20*/  IADD3 R19, R8, R19, RZ ;  /* 0x0000001308137210 */ /* 0x010fca0007ffe0ff */
[----:B------:R-:W-:Y:S05]  /*cc30*/  @!P0 BRA `(.L_x_9408) ;  /* 0xfffffffc00bc8947 */ /* 0x000fea000383ffff */
.L_x_9403:
[----:B0-----:R-:W0:Y:S01]  /*cc40*/  LDC R3, c[0x0][0x3e8] ;  /* 0x0000fa00ff037b82 */ /* 0x001e220000000800 */
[----:B------:R-:W-:Y:S01]  /*cc50*/  HFMA2.MMA R27, -RZ, RZ, 0, 0 ;  /* 0x00000000ff1b7435 */ /* 0x000fe200000001ff */
        /* <DEDUP_REMOVED lines=277> */
.L_x_9409:
        /* <DEDUP_REMOVED lines=275> */
.L_x_9410:
        /* <DEDUP_REMOVED lines=277> */
.L_x_9411:
        /* <DEDUP_REMOVED lines=275> */
.L_x_9412:
[----:B------:R-:W-:Y:S01]  /*11160*/  ULDC.64 UR4, c[0x0][0x5f8] ;  /* 0x00017e0000047ab9 */ /* 0x000fe20000000a00 */
[----:B------:R-:W-:Y:S01]  /*11170*/  ULDC UR6, c[0x0][0x234] ;  /* 0x00008d0000067ab9 */ /* 0x000fe20000000800 */
[----:B------:R-:W-:Y:S02]  /*11180*/  ISETP.NE.U32.AND P0, PT, RZ, UR4, PT ;  /* 0x00000004ff007c0c */ /* 0x000fe4000bf05070 */
[----:B------:R-:W-:Y:S02]  /*11190*/  CS2R R4, SRZ ;  /* 0x0000000000047805 */ /* 0x000fe4000001ff00 */
        /* <DEDUP_REMOVED lines=290> */
.L_x_9414:
        /* <DEDUP_REMOVED lines=275> */
.L_x_9415:
        /* <DEDUP_REMOVED lines=277> */
.L_x_9416:
        /* <DEDUP_REMOVED lines=275> */
.L_x_9417:
        /* <DEDUP_REMOVED lines=14> */
.L_x_9419:
[----:B------:R-:W-:Y:S05]  /*15850*/  BSYNC B0 ;  /* 0x0000000000007941 */ /* 0x000fea0003800000 */
.L_x_9418:
        /* <DEDUP_REMOVED lines=17> */
.L_x_9421:
[----:B------:R-:W-:Y:S05]  /*15970*/  BSYNC B0 ;  /* 0x0000000000007941 */ /* 0x000fea0003800000 */
.L_x_9420:
        /* <DEDUP_REMOVED lines=35> */
.L_x_9423:
[----:B------:R-:W-:Y:S05]  /*15bb0*/  BSYNC B0 ;  /* 0x0000000000007941 */ /* 0x000fea0003800000 */
.L_x_9422:
        /* <DEDUP_REMOVED lines=37> */
.L_x_9428:
[----:B------:R-:W0:Y:S01]  /*15e10*/  LDC.64 R6, c[0x0][0x600] ;  /* 0x00018000ff067b82 */ /* 0x000e220000000a00 */
[----:B------:R-:W-:-:S05]  /*15e20*/  IADD3 R9, R0, R3, RZ ;  /* 0x0000000300097210 */ /* 0x000fca0007ffe0ff */
[----:B0-----:R-:W-:-:S05]  /*15e30*/  IMAD.WIDE.U32 R6, R9, 0x4, R6 ;  /* 0x0000000409067825 */ /* 0x001fca00078e0006 */
[----:B------:R-:W2:Y:S04]  /*15e40*/  LDG.E.U8 R10, desc[UR58][R6.64+0x1] ;  /* 0x0000013a060a7981 */ /* 0x000ea8000c1e1100 */
[----:B------:R-:W3:Y:S04]  /*15e50*/  LDG.E.U8 R11, desc[UR58][R6.64+0x3] ;  /* 0x0000033a060b7981 */ /* 0x000ee8000c1e1100 */
[----:B------:R-:W4:Y:S04]  /*15e60*/  LDG.E.U8 R9, desc[UR58][R6.64] ;  /* 0x0000003a06097981 */ /* 0x000f28000c1e1100 */
[----:B------:R-:W5:Y:S01]  /*15e70*/  LDG.E.U8 R14, desc[UR58][R6.64+0x2] ;  /* 0x0000023a060e7981 */ /* 0x000f62000c1e1100 */
[----:B------:R-:W-:-:S05]  /*15e80*/  IMAD.IADD R3, R8, 0x1, R3 ;  /* 0x0000000108037824 */ /* 0x000fca00078e0203 */
        /* <DEDUP_REMOVED lines=11> */
.L_x_9427:
[----:B------:R-:W-:Y:S05]  /*15f40*/  BRA `(.L_x_9426) ;  /* 0x0000000000847947 */ /* 0x000fea0003800000 */
.L_x_9425:
        /* <DEDUP_REMOVED lines=8> */
[----:B------:R-:W-:Y:S01]  /*15fd0*/  PRMT R25, R26, 0x7610, R25 ;  /* 0x000076101a197816 */ /* 0x000fe20000000019 */
[----:B------:R-:W-:Y:S01]  /*15fe0*/  IMAD R0, R0, UR6, RZ ;  /* 0x0000000600007c24 */ /* 0x000fe2000f8e02ff */
[C---:B------:R-:W-:Y:S02]  /*15ff0*/  PRMT R19, R26.reuse, 0x7610, R19 ;  /* 0x000076101a137816 */ /* 0x040fe40000000013 */
[----:B------:R-:W-:Y:S02]  /*16000*/  PRMT R16, R26, 0x7610, R16 ;  /* 0x000076101a107816 */ /* 0x000fe40000000010 */
[----:B------:R-:W-:Y:S01]  /*16010*/  MOV R3, R17 ;  /* 0x0000001100037202 */ /* 0x000fe20000000f00 */
[----:B------:R-:W1:Y:S08]  /*16020*/  LDC.64 R6, c[0x0][0x600] ;  /* 0x00018000ff067b82 */ /* 0x000e700000000a00 */
[----:B------:R-:W2:Y:S02]  /*16030*/  LDC R20, c[0x0][0x4] ;  /* 0x00000100ff147b82 */ /* 0x000ea40000000800 */
.L_x_9429:
[----:B------:R-:W-:-:S04]  /*16040*/  IMAD.IADD R9, R0, 0x1, R3 ;  /* 0x0000000100097824 */ /* 0x000fc800078e0203 */
[----:B0-----:R-:W-:-:S04]  /*16050*/  IMAD R9, R9, R15, R2 ;  /* 0x0000000f09097224 */ /* 0x001fc800078e0202 */
[----:B-1----:R-:W-:-:S05]  /*16060*/  IMAD.WIDE.U32 R8, R9, 0x4, R6 ;  /* 0x0000000409087825 */ /* 0x002fca00078e0006 */
[----:B------:R-:W3:Y:S04]  /*16070*/  LDG.E.U8 R11, desc[UR58][R8.64] ;  /* 0x0000003a080b7981 */ /* 0x000ee8000c1e1100 */
[----:B------:R-:W4:Y:S04]  /*16080*/  LDG.E.U8 R14, desc[UR58][R8.64+0x2] ;  /* 0x0000023a080e7981 */ /* 0x000f28000c1e1100 */
[----:B------:R-:W5:Y:S04]  /*16090*/  LDG.E.U8 R10, desc[UR58][R8.64+0x1] ;  /* 0x0000013a080a7981 */ /* 0x000f68000c1e1100 */
[----:B------:R-:W5:Y:S01]  /*160a0*/  LDG.E.U8 R13, desc[UR58][R8.64+0x3] ;  /* 0x0000033a080d7981 */ /* 0x000f62000c1e1100 */
[----:B--2---:R-:W-:-:S04]  /*160b0*/  IADD3 R3, R20, R3, RZ ;  /* 0x0000000314037210 */ /* 0x004fc80007ffe0ff */
        /* <DEDUP_REMOVED lines=10> */
.L_x_9426:
[----:B------:R-:W-:Y:S05]  /*16160*/  BSYNC B0 ;  /* 0x0000000000007941 */ /* 0x000fea0003800000 */
.L_x_9424:
        /* <DEDUP_REMOVED lines=14> */
.L_x_9433:
[-C--:B0-----:R-:W-:Y:S01]  /*16250*/  IADD3 R7, R17, R6.reuse, RZ ;  /* 0x0000000611077210 */ /* 0x081fe20007ffe0ff */
        /* <DEDUP_REMOVED lines=24> */
.L_x_9432:
[----:B------:R-:W-:Y:S05]  /*163e0*/  BSYNC B0 ;  /* 0x0000000000007941 */ /* 0x000fea0003800000 */
.L_x_9431:
[----:B------:R-:W-:Y:S01]  /*163f0*/  IMAD.MOV.U32 R6, RZ, RZ, R9 ;  /* 0x000000ffff067224 */ /* 0x000fe200078e0009 */
[----:B------:R-:W-:Y:S06]  /*16400*/  @P2 BRA `(.L_x_9433) ;  /* 0xfffffffc00902947 */ /* 0x000fec000383ffff */
.L_x_9430:
[----:B------:R-:W-:Y:S02]  /*16410*/  ULDC UR4, c[0x0][0x22c] ;  /* 0x00008b0000047ab9 */ /* 0x000fe40000000800 */
[----:B------:R-:W-:-:S13]  /*16420*/  ISETP.NE.AND P0, PT, RZ, UR4, PT ;  /* 0x00000004ff007c0c */ /* 0x000fda000bf05270 */
[----:B------:R-:W-:Y:S05]  /*16430*/  @!P0 BRA `(.L_x_9434) ;  /* 0x0000000000f08947 */ /* 0x000fea0003800000 */
[----:B------:R-:W-:Y:S02]  /*16440*/  ISETP.GT.AND P0, PT, R3, 0x20, PT ;  /* 0x000000200300780c */ /* 0x000fe40003f04270 */
[----:B------:R-:W-:-:S11]  /*16450*/  MOV R6, R3 ;  /* 0x0000000300067202 */ /* 0x000fd60000000f00 */
        /* <DEDUP_REMOVED lines=10> */
.L_x_9438:
[----:B------:R-:W-:Y:S01]  /*16500*/  IADD3 R6, R2, R7, RZ ;  /* 0x0000000702067210 */ /* 0x000fe20007ffe0ff */
[----:B------:R-:W-:Y:S03]  /*16510*/  BAR.SYNC.DEFER_BLOCKING 0x0 ;  /* 0x0000000000007b1d */ /* 0x000fe60000010000 */
[----:B------:R-:W-:-:S03]  /*16520*/  ISETP.GE.U32.AND P0, PT, R6, R3, PT ;  /* 0x000000030600720c */ /* 0x000fc60003f06070 */
[----:B------:R-:W-:Y:S01]  /*16530*/  BSSY B0, `(.L_x_9436) ;  /* 0x0000013000007945 */ /* 0x000fe20003800000 */
[----:B------:R-:W-:-:S13]  /*16540*/  ISETP.GE.U32.OR P0, PT, R2, R7, P0 ;  /* 0x000000070200720c */ /* 0x000fda0000706470 */
[----:B0-----:R-:W-:Y:S05]  /*16550*/  @P0 BRA `(.L_x_9437) ;  /* 0x0000000000400947 */ /* 0x001fea0003800000 */
        /* <DEDUP_REMOVED lines=16> */
.L_x_9437:
[----:B------:R-:W-:Y:S05]  /*16660*/  BSYNC B0 ;  /* 0x0000000000007941 */ /* 0x000fea0003800000 */
.L_x_9436:
[----:B------:R-:W-:-:S04]  /*16670*/  SHF.R.S32.HI R7, RZ, 0x1, R7 ;  /* 0x00000001ff077819 */ /* 0x000fc80000011407 */
[----:B------:R-:W-:-:S13]  /*16680*/  ISETP.GE.AND P0, PT, R7, 0x20, PT ;  /* 0x000000200700780c */ /* 0x000fda0003f06270 */
[----:B------:R-:W-:Y:S05]  /*16690*/  @P0 BRA `(.L_x_9438) ;  /* 0xfffffffc00980947 */ /* 0x000fea000383ffff */
[----:B------:R-:W-:-:S11]  /*166a0*/  HFMA2.MMA R6, -RZ, RZ, 0, 1.9073486328125e-06 ;  /* 0x00000020ff067435 */ /* 0x000fd600000001ff */
.L_x_9435:
[----:B------:R-:W-:Y:S01]  /*166b0*/  BAR.SYNC.DEFER_BLOCKING 0x0 ;  /* 0x0000000000007b1d */ /* 0x000fe20000010000 */
[----:B------:R-:W-:-:S13]  /*166c0*/  ISETP.GE.AND P0, PT, R6, 0x2, PT ;  /* 0x000000020600780c */ /* 0x000fda0003f06270 */
[----:B------:R-:W-:Y:S05]  /*166d0*/  @!P0 BRA `(.L_x_9434) ;  /* 0x0000000000488947 */ /* 0x000fea0003800000 */
[----:B------:R-:W-:-:S07]  /*166e0*/  IMAD.MOV.U32 R3, RZ, RZ, 0x1 ;  /* 0x00000001ff037424 */ /* 0x000fce00078e00ff */
.L_x_9439:
[----:B0-----:R-:W-:Y:S02]  /*166f0*/  LOP3.LUT R0, R26, 0xff, RZ, 0xc0, !PT ;  /* 0x000000ff1a007812 */ /* 0x001fe400078ec0ff */
[----:B------:R-:W-:Y:S02]  /*16700*/  LOP3.LUT R10, R16, 0xff, RZ, 0xc0, !PT ;  /* 0x000000ff100a7812 */ /* 0x000fe400078ec0ff */
[----:B------:R-:W-:Y:S01]  /*16710*/  LOP3.LUT R2, R25, 0xff, RZ, 0xc0, !PT ;  /* 0x000000ff19027812 */ /* 0x000fe200078ec0ff */
[----:B------:R-:W0:Y:S01]  /*16720*/  SHFL.DOWN PT, R7, R0, R3, 0x1f ;  /* 0x08001f0300077589 */ /* 0x000e2200000e0000 */
[----:B------:R-:W-:-:S03]  /*16730*/  LOP3.LUT R8, R19, 0xff, RZ, 0xc0, !PT ;  /* 0x000000ff13087812 */ /* 0x000fc600078ec0ff */
        /* <DEDUP_REMOVED lines=12> */
.L_x_9434:
        /* <DEDUP_REMOVED lines=21> */
.L_x_9441:
        /* <DEDUP_REMOVED lines=21> */
.L_x_9443:
        /* <DEDUP_REMOVED lines=22> */
.L_x_9444:
        /* <DEDUP_REMOVED lines=22> */
.L_x_9445:
        /* <DEDUP_REMOVED lines=22> */
.L_x_9446:
[----:B------:R-:W-:Y:S02]  /*16ec0*/  ULDC.64 UR4, c[0x0][0x5e8] ;  /* 0x00017a0000047ab9 */ /* 0x000fe40000000a00 */
[----:B------:R-:W-:-:S04]  /*16ed0*/  IADD3 R18, P0, R18, UR4, RZ ;  /* 0x0000000412127c10 */ /* 0x000fc8000ff1e0ff */
[----:B-1----:R-:W-:-:S05]  /*16ee0*/  IADD3.X R19, RZ, UR5, RZ, P0, !PT ;  /* 0x00000005ff137c10 */ /* 0x002fca00087fe4ff */
[----:B------:R-:W-:Y:S01]  /*16ef0*/  STG.E.U8 desc[UR58][R18.64], R16 ;  /* 0x0000001012007986 */ /* 0x000fe2000c10113a */
[----:B------:R-:W-:Y:S05]  /*16f00*/  EXIT ;  /* 0x000000000000794d */ /* 0x000fea0003800000 */
.L_x_9442:
[----:B------:R-:W-:Y:S04]  /*16f10*/  STG.E.U8 desc[UR58][R4.64], R26 ;  /* 0x0000001a04007986 */ /* 0x000fe8000c10113a */
[----:B------:R-:W-:Y:S04]  /*16f20*/  STG.E.U8 desc[UR58][R4.64+0x1], R25 ;  /* 0x0000011904007986 */ /* 0x000fe8000c10113a */
[----:B------:R-:W-:Y:S04]  /*16f30*/  STG.E.U8 desc[UR58][R4.64+0x2], R19 ;  /* 0x0000021304007986 */ /* 0x000fe8000c10113a */
[----:B------:R-:W-:Y:S01]  /*16f40*/  STG.E.U8 desc[UR58][R4.64+0x3], R16 ;  /* 0x0000031004007986 */ /* 0x000fe2000c10113a */
[----:B------:R-:W-:Y:S05]  /*16f50*/  EXIT ;  /* 0x000000000000794d */ /* 0x000fea0003800000 */
.L_x_9440:
        /* <DEDUP_REMOVED lines=45> */
.L_x_9448:
        /* <DEDUP_REMOVED lines=22> */
.L_x_9449:
        /* <DEDUP_REMOVED lines=22> */
.L_x_9450:
        /* <DEDUP_REMOVED lines=22> */
.L_x_9451:
[----:B------:R-:W-:Y:S02]  /*17650*/  ULDC.64 UR4, c[0x0][0x5e8] ;  /* 0x00017a0000047ab9 */ /* 0x000fe40000000a00 */
[----:B------:R-:W-:-:S04]  /*17660*/  IADD3 R18, P0, R18, UR4, RZ ;  /* 0x0000000412127c10 */ /* 0x000fc8000ff1e0ff */
[----:B-1----:R-:W-:-:S05]  /*17670*/  IADD3.X R19, RZ, UR5, RZ, P0, !PT ;  /* 0x00000005ff137c10 */ /* 0x002fca00087fe4ff */
[----:B------:R-:W-:Y:S01]  /*17680*/  STG.E.U8 desc[UR58][R18.64], R16 ;  /* 0x0000001012007986 */ /* 0x000fe2000c10113a */
[----:B------:R-:W-:Y:S05]  /*17690*/  EXIT ;  /* 0x000000000000794d */ /* 0x000fea0003800000 */
.L_x_9447:
[----:B------:R-:W-:Y:S04]  /*176a0*/  STG.E.U8 desc[UR58][R2.64], R26 ;  /* 0x0000001a02007986 */ /* 0x000fe8000c10113a */
[----:B------:R-:W-:Y:S04]  /*176b0*/  STG.E.U8 desc[UR58][R4.64], R25 ;  /* 0x0000001904007986 */ /* 0x000fe8000c10113a */
[----:B------:R-:W-:Y:S04]  /*176c0*/  STG.E.U8 desc[UR58][R6.64], R19 ;  /* 0x0000001306007986 */ /* 0x000fe8000c10113a */
[----:B------:R-:W-:Y:S01]  /*176d0*/  STG.E.U8 desc[UR58][R8.64], R16 ;  /* 0x0000001008007986 */ /* 0x000fe2000c10113a */
[----:B------:R-:W-:Y:S05]  /*176e0*/  EXIT ;  /* 0x000000000000794d */ /* 0x000fea0003800000 */
.L_x_9413:
        /* <DEDUP_REMOVED lines=31> */
.L_x_9453:
        /* <DEDUP_REMOVED lines=21> */
.L_x_9455:
        /* <DEDUP_REMOVED lines=22> */
.L_x_9456:
        /* <DEDUP_REMOVED lines=22> */
.L_x_9457:
        /* <DEDUP_REMOVED lines=22> */
.L_x_9458:
[----:B------:R-:W-:Y:S02]  /*17e50*/  ULDC.64 UR4, c[0x0][0x5e8] ;  /* 0x00017a0000047ab9 */ /* 0x000fe40000000a00 */
[----:B------:R-:W-:-:S04]  /*17e60*/  IADD3 R18, P0, R18, UR4, RZ ;  /* 0x0000000412127c10 */ /* 0x000fc8000ff1e0ff */
[----:B-1----:R-:W-:-:S05]  /*17e70*/  IADD3.X R19, RZ, UR5, RZ, P0, !PT ;  /* 0x00000005ff137c10 */ /* 0x002fca00087fe4ff */
[----:B------:R-:W-:Y:S01]  /*17e80*/  STG.E.U8 desc[UR58][R18.64], R16 ;  /* 0x0000001012007986 */ /* 0x000fe2000c10113a */
[----:B------:R-:W-:Y:S05]  /*17e90*/  EXIT ;  /* 0x000000000000794d */ /* 0x000fea0003800000 */
.L_x_9454:
[----:B------:R-:W-:Y:S04]  /*17ea0*/  STG.E.U8 desc[UR58][R4.64], R26 ;  /* 0x0000001a04007986 */ /* 0x000fe8000c10113a */
[----:B------:R-:W-:Y:S04]  /*17eb0*/  STG.E.U8 desc[UR58][R4.64+0x1], R25 ;  /* 0x0000011904007986 */ /* 0x000fe8000c10113a */
[----:B------:R-:W-:Y:S04]  /*17ec0*/  STG.E.U8 desc[UR58][R4.64+0x2], R19 ;  /* 0x0000021304007986 */ /* 0x000fe8000c10113a */
[----:B------:R-:W-:Y:S01]  /*17ed0*/  STG.E.U8 desc[UR58][R4.64+0x3], R16 ;  /* 0x0000031004007986 */ /* 0x000fe2000c10113a */
[----:B------:R-:W-:Y:S05]  /*17ee0*/  EXIT ;  /* 0x000000000000794d */ /* 0x000fea0003800000 */
.L_x_9452:
        /* <DEDUP_REMOVED lines=45> */
.L_x_9460:
        /* <DEDUP_REMOVED lines=22> */
.L_x_9461:
        /* <DEDUP_REMOVED lines=22> */
.L_x_9462:
        /* <DEDUP_REMOVED lines=22> */
.L_x_9463:
[----:B------:R-:W-:Y:S02]  /*185e0*/  ULDC.64 UR4, c[0x0][0x5e8] ;  /* 0x00017a0000047ab9 */ /* 0x000fe40000000a00 */
[----:B------:R-:W-:-:S04]  /*185f0*/  IADD3 R18, P0, R18, UR4, RZ ;  /* 0x0000000412127c10 */ /* 0x000fc8000ff1e0ff */
[----:B-1----:R-:W-:-:S05]  /*18600*/  IADD3.X R19, RZ, UR5, RZ, P0, !PT ;  /* 0x00000005ff137c10 */ /* 0x002fca00087fe4ff */
[----:B------:R-:W-:Y:S01]  /*18610*/  STG.E.U8 desc[UR58][R18.64], R16 ;  /* 0x0000001012007986 */ /* 0x000fe2000c10113a */
[----:B------:R-:W-:Y:S05]  /*18620*/  EXIT ;  /* 0x000000000000794d */ /* 0x000fea0003800000 */
.L_x_9459:
[----:B------:R-:W-:Y:S04]  /*18630*/  STG.E.U8 desc[UR58][R2.64], R26 ;  /* 0x0000001a02007986 */ /* 0x000fe8000c10113a */
[----:B------:R-:W-:Y:S04]  /*18640*/  STG.E.U8 desc[UR58][R4.64], R25 ;  /* 0x0000001904007986 */ /* 0x000fe8000c10113a */
[----:B------:R-:W-:Y:S04]  /*18650*/  STG.E.U8 desc[UR58][R6.64], R19 ;  /* 0x0000001306007986 */ /* 0x000fe8000c10113a */
[----:B------:R-:W-:Y:S01]  /*18660*/  STG.E.U8 desc[UR58][R8.64], R16 ;  /* 0x0000001008007986 */ /* 0x000fe2000c10113a */
[----:B------:R-:W-:Y:S05]  /*18670*/  EXIT ;  /* 0x000000000000794d */ /* 0x000fea0003800000 */
.L_x_9464:
        /* <DEDUP_REMOVED lines=16> */
.L_x_9895:


//--------------------- .text._ZN2at6native13reduce_kernelILi512ELi1ENS0_8ReduceOpIbNS0_14func_wrapper_tIbZNS0_12prod_functorIbbbEclERNS_14TensorIteratorEEUlbbE_EEjbLi4ELi4EEEEEvT1_ --------------------------
	.section	.text._ZN2at6native13reduce_kernelILi512ELi1ENS0_8ReduceOpIbNS0_14func_wrapper_tIbZNS0_12prod_functorIbbbEclERNS_14TensorIteratorEEUlbbE_EEjbLi4ELi4EEEEEvT1_,"ax",@progbits
	.align	128
        .global         _ZN2at6native13reduce_kernelILi512ELi1ENS0_8ReduceOpIbNS0_14func_wrapper_tIbZNS0_12prod_functorIbbbEclERNS_14TensorIteratorEEUlbbE_EEjbLi4ELi4EEEEEvT1_
        .type           _ZN2at6native13reduce_kernelILi512ELi1ENS0_8ReduceOpIbNS0_14func_wrapper_tIbZNS0_12prod_functorIbbbEclERNS_14TensorIteratorEEUlbbE_EEjbLi4ELi4EEEEEvT1_,@function
        .size           _ZN2at6native13reduce_kernelILi512ELi1ENS0_8ReduceOpIbNS0_14func_wrapper_tIbZNS0_12prod_functorIbbbEclERNS_14TensorIteratorEEUlbbE_EEjbLi4ELi4EEEEEvT1_,(.L_x_9896 - _ZN2at6native13reduce_kernelILi512ELi1ENS0_8ReduceOpIbNS0_14func_wrapper_tIbZNS0_12prod_functorIbbbEclERNS_14TensorIteratorEEUlbbE_EEjbLi4ELi4EEEEEvT1_)
        .other          _ZN2at6native13reduce_kernelILi512ELi1ENS0_8ReduceOpIbNS0_14func_wrapper_tIbZNS0_12prod_functorIbbbEclERNS_14TensorIteratorEEUlbbE_EEjbLi4ELi4EEEEEvT1_,@"STO_CUDA_ENTRY STV_DEFAULT"
_ZN2at6native13reduce_kernelILi512ELi1ENS0_8ReduceOpIbNS0_14func_wrapper_tIbZNS0_12prod_functorIbbbEclERNS_14TensorIteratorEEUlbbE_EEjbLi4ELi4EEEEEvT1_:
.text._ZN2at6native13reduce_kernelILi512ELi1ENS0_8ReduceOpIbNS0_14func_wrapper_tIbZNS0_12prod_functorIbbbEclERNS_14TensorIteratorEEUlbbE_EEjbLi4ELi4EEEEEvT1_:
        /* <DEDUP_REMOVED lines=286> */
.L_x_9465:
        /* <DEDUP_REMOVED lines=49> */
.L_x_9474:
[----:B------:R-:W-:Y:S05]  /*14f0*/  BSYNC B3 ;  /* 0x0000000000037941 */ /* 0x000fea0003800000 */
.L_x_9473:
        /* <DEDUP_REMOVED lines=11> */
[----:B------:R-:W-:-:S04]  /*15b0*/  ISETP.NE.AND P0, PT, R7, RZ, P0 ;  /* 0x000000ff0700720c */ /* 0x000fc80000705270 */
[----:B------:R-:W-:-:S09]  /*15c0*/  SEL R7, RZ, 0x1, !P0 ;  /* 0x00000001ff077807 */ /* 0x000fd20004000000 */
.L_x_9472:
[----:B------:R-:W-:Y:S05]  /*15d0*/  BSYNC B2 ;  /* 0x0000000000027941 */ /* 0x000fea0003800000 */
.L_x_9471:
[----:B------:R-:W-:Y:S02]  /*15e0*/  IADD3 R5, P0, P1, R5, 0x4, R16 ;  /* 0x0000000405057810 */ /* 0x000fe4000791e010 */
[----:B------:R-:W-:Y:S02]  /*15f0*/  IADD3 R8, R13, -0x4, R4 ;  /* 0xfffffffc0d087810 */ /* 0x000fe40007ffe004 */
[----:B------:R-:W-:-:S09]  /*1600*/  IADD3.X R6, R6, RZ, R17, P0, P1 ;  /* 0x000000ff06067210 */ /* 0x000fd200007e2411 */
.L_x_9470:
[----:B------:R-:W-:Y:S05]  /*1610*/  BSYNC B1 ;  /* 0x0000000000017941 */ /* 0x000fea0003800000 */
.L_x_9469:
        /* <DEDUP_REMOVED lines=13> */
.L_x_9477:
[----:B------:R-:W-:Y:S01]  /*16f0*/  IMAD.WIDE.U32 R12, R21, 0x4, R4 ;  /* 0x00000004150c7825 */ /* 0x000fe200078e0004 */
[----:B------:R-:W-:-:S05]  /*1700*/  ULDC UR4, c[0x0][0x220] ;  /* 0x0000880000047ab9 */ /* 0x000fca0000000800 */
[----:B------:R-:W2:Y:S01]  /*1710*/  LDG.E R12, desc[UR36][R12.64] ;  /* 0x000000240c0c7981 */ /* 0x000ea2000c1e1900 */
[----:B------:R-:W-:Y:S01]  /*1720*/  VIADD R21, R21, UR4 ;  /* 0x0000000415157c36 */ /* 0x000fe20008000000 */
[----:B------:R-:W-:Y:S02]  /*1730*/  LOP3.LUT P2, RZ, R7, 0xff, RZ, 0xc0, !PT ;  /* 0x000000ff07ff7812 */ /* 0x000fe4000784c0ff */
[----:B------:R-:W-:Y:S02]  /*1740*/  LOP3.LUT P3, RZ, R9, 0xff, RZ, 0xc0, !PT ;  /* 0x000000ff09ff7812 */ /* 0x000fe4000786c0ff */
[----:B------:R-:W-:Y:S02]  /*1750*/  LEA R7, R21, 0x3, 0x2 ;  /* 0x0000000315077811 */ /* 0x000fe400078e10ff */
[----:B------:R-:W-:Y:S02]  /*1760*/  LOP3.LUT P0, RZ, R10, 0xff, RZ, 0xc0, !PT ;  /* 0x000000ff0aff7812 */ /* 0x000fe4000780c0ff */
[----:B------:R-:W-:-:S02]  /*1770*/  ISETP.GE.U32.AND P6, PT, R7, R8, PT ;  /* 0x000000080700720c */ /* 0x000fc40003fc6070 */
[----:B------:R-:W-:Y:S02]  /*1780*/  LOP3.LUT P1, RZ, R11, 0xff, RZ, 0xc0, !PT ;  /* 0x000000ff0bff7812 */ /* 0x000fe4000782c0ff */
[C---:B--2---:R-:W-:Y:S02]  /*1790*/  PRMT R6, R12.reuse, 0x7770, RZ ;  /* 0x000077700c067816 */ /* 0x044fe400000000ff */
[C---:B------:R-:W-:Y:S02]  /*17a0*/  PRMT R7, R12.reuse, 0x7771, RZ ;  /* 0x000077710c077816 */ /* 0x040fe400000000ff */
[C---:B------:R-:W-:Y:S02]  /*17b0*/  PRMT R9, R12.reuse, 0x7772, RZ ;  /* 0x000077720c097816 */ /* 0x040fe400000000ff */
[----:B------:R-:W-:Y:S02]  /*17c0*/  PRMT R10, R12, 0x7773, RZ ;  /* 0x000077730c0a7816 */ /* 0x000fe400000000ff */
[----:B------:R-:W-:-:S02]  /*17d0*/  ISETP.NE.AND P2, PT, R6, RZ, P2 ;  /* 0x000000ff0600720c */ /* 0x000fc40001745270 */
[----:B------:R-:W-:Y:S02]  /*17e0*/  ISETP.NE.AND P3, PT, R7, RZ, P3 ;  /* 0x000000ff0700720c */ /* 0x000fe40001f65270 */
[----:B------:R-:W-:Y:S02]  /*17f0*/  ISETP.NE.AND P0, PT, R9, RZ, P0 ;  /* 0x000000ff0900720c */ /* 0x000fe40000705270 */
[----:B------:R-:W-:Y:S02]  /*1800*/  ISETP.NE.AND P1, PT, R10, RZ, P1 ;  /* 0x000000ff0a00720c */ /* 0x000fe40000f25270 */
[----:B------:R-:W-:Y:S02]  /*1810*/  SEL R7, RZ, 0x1, !P2 ;  /* 0x00000001ff077807 */ /* 0x000fe40005000000 */
[----:B------:R-:W-:Y:S02]  /*1820*/  SEL R9, RZ, 0x1, !P3 ;  /* 0x00000001ff097807 */ /* 0x000fe40005800000 */
[----:B------:R-:W-:-:S02]  /*1830*/  SEL R10, RZ, 0x1, !P0 ;  /* 0x00000001ff0a7807 */ /* 0x000fc40004000000 */
[----:B------:R-:W-:Y:S01]  /*1840*/  SEL R11, RZ, 0x1, !P1 ;  /* 0x00000001ff0b7807 */ /* 0x000fe20004800000 */
[----:B------:R-:W-:Y:S06]  /*1850*/  @!P6 BRA `(.L_x_9477) ;  /* 0xfffffffc00a4e947 */ /* 0x000fec000383ffff */
.L_x_9476:
[----:B------:R-:W-:Y:S05]  /*1860*/  BSYNC B1 ;  /* 0x0000000000017941 */ /* 0x000fea0003800000 */
.L_x_9475:
        /* <DEDUP_REMOVED lines=8> */
.L_x_9479:
[----:B------:R-:W-:Y:S05]  /*18f0*/  BSYNC B1 ;  /* 0x0000000000017941 */ /* 0x000fea0003800000 */
.L_x_9478:
        /* <DEDUP_REMOVED lines=11> */
[----:B------:R-:W-:-:S04]  /*19b0*/  LOP3.LUT P0, RZ, R7, 0xff, RZ, 0xc0, !PT ;  /* 0x000000ff07ff7812 */ /* 0x000fc8000780c0ff */
[----:B--2---:R-:W-:-:S04]  /*19c0*/  ISETP.NE.AND P0, PT, R4, RZ, P0 ;  /* 0x000000ff0400720c */ /* 0x004fc80000705270 */
[----:B------:R-:W-:-:S09]  /*19d0*/  SEL R7, RZ, 0x1, !P0 ;  /* 0x00000001ff077807 */ /* 0x000fd20004000000 */
.L_x_9481:
[----:B------:R-:W-:Y:S05]  /*19e0*/  BSYNC B1 ;  /* 0x0000000000017941 */ /* 0x000fea0003800000 */
.L_x_9480:
[----:B------:R-:W-:Y:S02]  /*19f0*/  LOP3.LUT P0, RZ, R9, 0xff, RZ, 0xc0, !PT ;  /* 0x000000ff09ff7812 */ /* 0x000fe4000780c0ff */
[----:B------:R-:W-:Y:S02]  /*1a00*/  LOP3.LUT P3, RZ, R7, 0xff, RZ, 0xc0, !PT ;  /* 0x000000ff07ff7812 */ /* 0x000fe4000786c0ff */
[----:B------:R-:W-:Y:S02]  /*1a10*/  LOP3.LUT P1, RZ, R10, 0xff, RZ, 0xc0, !PT ;  /* 0x000000ff0aff7812 */ /* 0x000fe4000782c0ff */
[----:B------:R-:W-:Y:S02]  /*1a20*/  LOP3.LUT P2, RZ, R11, 0xff, RZ, 0xc0, !PT ;  /* 0x000000ff0bff7812 */ /* 0x000fe4000784c0ff */
[----:B------:R-:W-:-:S04]  /*1a30*/  PLOP3.LUT P0, PT, P1, P3, P0, 0x80, 0x0 ;  /* 0x000000000000781c */ /* 0x000fc80000f07000 */
[----:B------:R-:W-:-:S04]  /*1a40*/  PLOP3.LUT P0, PT, P0, P2, PT, 0x80, 0x0 ;  /* 0x000000000000781c */ /* 0x000fc80000705070 */
[----:B------:R-:W-:Y:S01]  /*1a50*/  SEL R17, RZ, 0x1, !P0 ;  /* 0x00000001ff117807 */ /* 0x000fe20004000000 */
[----:B------:R-:W-:Y:S08]  /*1a60*/  BRA `(.L_x_9467) ;  /* 0x0000009c00007947 */ /* 0x000ff00003800000 */
.L_x_9468:
        /* <DEDUP_REMOVED lines=24> */
.L_x_9491:
        /* <DEDUP_REMOVED lines=51> */
[----:B--2---:R-:W-:Y:S06]  /*1f20*/  @!P6 BRA `(.L_x_9487) ;  /* 0x0000000c00a4e947 */ /* 0x004fec0003800000 */
[----:B------:R-:W-:Y:S01]  /*1f30*/  HFMA2.MMA R16, -RZ, RZ, 0, 0 ;  /* 0x00000000ff107435 */ /* 0x000fe200000001ff */
[----:B------:R-:W-:Y:S01]  /*1f40*/  IMAD.MOV.U32 R17, RZ, RZ, R8 ;  /* 0x000000ffff117224 */ /* 0x000fe200078e0008 */
[----:B0-----:R-:W-:-:S08]  /*1f50*/  ISETP.NE.AND P0, PT, R12, 0x2, PT ;  /* 0x000000020c00780c */ /* 0x001fd00003f05270 */
        /* <DEDUP_REMOVED lines=230> */
.L_x_9487:
        /* <DEDUP_REMOVED lines=8> */
[----:B-1----:R-:W-:Y:S01]  /*2e40*/  MOV R17, R8 ;  /* 0x0000000800117202 */ /* 0x002fe20000000f00 */
        /* <DEDUP_REMOVED lines=232> */
.L_x_9488:
[----:B-1----:R-:W-:-:S04]  /*3cd0*/  IADD3 R16, P0, P1, R20, UR38, R5 ;  /* 0x0000002614107c10 */ /* 0x002fc8000f91e005 */
[----:B------:R-:W-:-:S05]  /*3ce0*/  IADD3.X R17, RZ, UR39, R6, P0, P1 ;  /* 0x00000027ff117c10 */ /* 0x000fca00087e2406 */
[----:B------:R1:W5:Y:S01]  /*3cf0*/  LDG.E.U8 R20, desc[UR36][R16.64] ;  /* 0x0000002410147981 */ /* 0x000362000c1e1100 */
[----:B------:R-:W-:Y:S01]  /*3d00*/  IMAD.IADD R21, R8, 0x1, R7 ;  /* 0x0000000108157824 */ /* 0x000fe200078e0207 */
[----:B------:R-:W-:Y:S01]  /*3d10*/  MOV R8, RZ ;  /* 0x000000ff00087202 */ /* 0x000fe20000000f00 */
[----:B------:R-:W-:Y:S01]  /*3d20*/  IMAD.MOV.U32 R22, RZ, RZ, RZ ;  /* 0x000000ffff167224 */ /* 0x000fe200078e00ff */
        /* <DEDUP_REMOVED lines=235> */
.L_x_9489:
[----:B------:R-:W-:-:S04]  /*4be0*/  IADD3 R22, P0, P1, R22, UR38, R5 ;  /* 0x0000002616167c10 */ /* 0x000fc8000f91e005 */
[----:B------:R-:W-:-:S05]  /*4bf0*/  IADD3.X R23, RZ, UR39, R6, P0, P1 ;  /* 0x00000027ff177c10 */ /* 0x000fca00087e2406 */
[----:B------:R2:W5:Y:S01]  /*4c00*/  LDG.E.U8 R13, desc[UR36][R22.64] ;  /* 0x00000024160d7981 */ /* 0x000562000c1e1100 */
[----:B------:R-:W-:Y:S01]  /*4c10*/  IMAD.IADD R21, R21, 0x1, R7 ;  /* 0x0000000115157824 */ /* 0x000fe200078e0207 */
[----:B------:R-:W-:Y:S06]  /*4c20*/  @!P6 BRA `(.L_x_9490) ;  /* 0x0000000c00d0e947 */ /* 0x000fec0003800000 */
[----:B-1----:R-:W-:Y:S01]  /*4c30*/  MOV R16, RZ ;  /* 0x000000ff00107202 */ /* 0x002fe20000000f00 */
[----:B------:R-:W-:Y:S01]  /*4c40*/  IMAD.MOV.U32 R17, RZ, RZ, R21 ;  /* 0x000000ffff117224 */ /* 0x000fe200078e0015 */
[----:B------:R-:W-:Y:S01]  /*4c50*/  ULDC.64 UR34, c[0x0][0x260] ;  /* 0x0000980000227ab9 */ /* 0x000fe20000000a00 */
[----:B0-----:R-:W-:Y:S02]  /*4c60*/  ISETP.NE.AND P0, PT, R12, 0x2, PT ;  /* 0x000000020c00780c */ /* 0x001fe40003f05270 */
        /* <DEDUP_REMOVED lines=216> */
[----:B--2---:R-:W-:-:S05]  /*59f0*/  IMAD.HI.U32 R23, R19, UR5, R16 ;  /* 0x0000000513177c27 */ /* 0x004fca000f8e0010 */
        /* <DEDUP_REMOVED lines=23> */
.L_x_9490:
[----:B-1----:R-:W-:Y:S01]  /*5b70*/  IADD3 R16, P0, P1, R8, UR38, R5 ;  /* 0x0000002608107c10 */ /* 0x002fe2000f91e005 */
[----:B------:R-:W-:-:S03]  /*5b80*/  ULDC UR4, c[0x0][0x218] ;  /* 0x0000860000047ab9 */ /* 0x000fc60000000800 */
[----:B------:R-:W-:-:S05]  /*5b90*/  IADD3.X R17, RZ, UR39, R6, P0, P1 ;  /* 0x00000027ff117c10 */ /* 0x000fca00087e2406 */
[----:B------:R-:W3:Y:S01]  /*5ba0*/  LDG.E.U8 R16, desc[UR36][R16.64] ;  /* 0x0000002410107981 */ /* 0x000ee2000c1e1100 */
[----:B------:R-:W-:Y:S01]  /*5bb0*/  LOP3.LUT P2, RZ, R0, 0xff, RZ, 0xc0, !PT ;  /* 0x000000ff00ff7812 */ /* 0x000fe2000784c0ff */
[----:B------:R-:W-:Y:S01]  /*5bc0*/  IMAD.IADD R8, R21, 0x1, R7 ;  /* 0x0000000115087824 */ /* 0x000fe200078e0207 */
[----:B------:R-:W-:Y:S02]  /*5bd0*/  LOP3.LUT P3, RZ, R9, 0xff, RZ, 0xc0, !PT ;  /* 0x000000ff09ff7812 */ /* 0x000fe4000786c0ff */
[C---:B-----5:R-:W-:Y:S01]  /*5be0*/  ISETP.NE.AND P5, PT, R4.reuse, RZ, PT ;  /* 0x000000ff0400720c */ /* 0x060fe20003fa5270 */
[----:B------:R-:W-:Y:S01]  /*5bf0*/  IMAD R9, R7, 0x3, R8 ;  /* 0x0000000307097824 */ /* 0x000fe200078e0208 */
[----:B------:R-:W-:Y:S01]  /*5c00*/  ISETP.NE.AND P2, PT, R4, RZ, P2 ;  /* 0x000000ff0400720c */ /* 0x000fe20001745270 */
[----:B------:R-:W-:Y:S01]  /*5c10*/  IMAD.U32 R4, RZ, RZ, UR4 ;  /* 0x00000004ff047e24 */ /* 0x000fe2000f8e00ff */
[----:B------:R-:W-:Y:S02]  /*5c20*/  LOP3.LUT P1, RZ, R11, 0xff, RZ, 0xc0, !PT ;  /* 0x000000ff0bff7812 */ /* 0x000fe4000782c0ff */
[----:B------:R-:W-:-:S02]  /*5c30*/  SEL R0, RZ, 0x1, !P2 ;  /* 0x00000001ff007807 */ /* 0x000fc40005000000 */
[----:B------:R-:W-:Y:S02]  /*5c40*/  ISETP.GE.U32.AND P2, PT, R9, R4, PT ;  /* 0x000000040900720c */ /* 0x000fe40003f46070 */
[----:B------:R-:W-:Y:S02]  /*5c50*/  LOP3.LUT P0, RZ, R10, 0xff, RZ, 0xc0, !PT ;  /* 0x000000ff0aff7812 */ /* 0x000fe4000780c0ff */
[C---:B------:R-:W-:Y:S02]  /*5c60*/  ISETP.NE.AND P3, PT, R20.reuse, RZ, P3 ;  /* 0x000000ff1400720c */ /* 0x040fe40001f65270 */
[----:B------:R-:W-:Y:S02]  /*5c70*/  ISETP.NE.AND P0, PT, R13, RZ, P0 ;  /* 0x000000ff0d00720c */ /* 0x000fe40000705270 */
[----:B------:R-:W-:Y:S02]  /*5c80*/  SEL R9, RZ, 0x1, !P3 ;  /* 0x00000001ff097807 */ /* 0x000fe40005800000 */
[----:B------:R-:W-:-:S02]  /*5c90*/  ISETP.NE.AND P4, PT, R20, RZ, PT ;  /* 0x000000ff1400720c */ /* 0x000fc40003f85270 */
[----:B------:R-:W-:Y:S02]  /*5ca0*/  SEL R10, RZ, 0x1, !P0 ;  /* 0x00000001ff0a7807 */ /* 0x000fe40004000000 */
[C---:B---3--:R-:W-:Y:S02]  /*5cb0*/  ISETP.NE.AND P1, PT, R16.reuse, RZ, P1 ;  /* 0x000000ff1000720c */ /* 0x048fe40000f25270 */
[----:B------:R-:W-:Y:S02]  /*5cc0*/  ISETP.NE.AND P3, PT, R16, RZ, PT ;  /* 0x000000ff1000720c */ /* 0x000fe40003f65270 */
[----:B------:R-:W-:Y:S02]  /*5cd0*/  SEL R11, RZ, 0x1, !P1 ;  /* 0x00000001ff0b7807 */ /* 0x000fe40004800000 */
[----:B------:R-:W-:Y:S01]  /*5ce0*/  ISETP.NE.AND P1, PT, R13, RZ, PT ;  /* 0x000000ff0d00720c */ /* 0x000fe20003f25270 */
[----:B------:R-:W-:-:S12]  /*5cf0*/  @!P2 BRA `(.L_x_9491) ;  /* 0xffffffbc00bca947 */ /* 0x000fd8000383ffff */
[----:B------:R-:W-:Y:S05]  /*5d00*/  BSYNC B2 ;  /* 0x0000000000027941 */ /* 0x000fea0003800000 */
.L_x_9486:
[----:B--2---:R-:W-:Y:S02]  /*5d10*/  SEL R23, RZ, 0x1, !P5 ;  /* 0x00000001ff177807 */ /* 0x004fe40006800000 */
[----:B------:R-:W-:Y:S02]  /*5d20*/  SEL R22, RZ, 0x1, !P4 ;  /* 0x00000001ff167807 */ /* 0x000fe40006000000 */
[----:B------:R-:W-:Y:S02]  /*5d30*/  SEL R21, RZ, 0x1, !P1 ;  /* 0x00000001ff157807 */ /* 0x000fe40004800000 */
[----:B------:R-:W-:-:S07]  /*5d40*/  SEL R18, RZ, 0x1, !P3 ;  /* 0x00000001ff127807 */ /* 0x000fce0005800000 */
.L_x_9485:
[----:B------:R-:W-:Y:S05]  /*5d50*/  BSYNC B1 ;  /* 0x0000000000017941 */ /* 0x000fea0003800000 */
.L_x_9484:
        /* <DEDUP_REMOVED lines=280> */
.L_x_9494:
        /* <DEDUP_REMOVED lines=283> */
.L_x_9495:
        /* <DEDUP_REMOVED lines=278> */
[----:B-1----:R-:W-:-:S04]  /*91f0*/  @P2 SHF.R.U32.HI R13, RZ, R21, R13 ;  /* 0x00000015ff0d2219 */ /* 0x002fc8000001160d */
[----:B------:R-:W-:-:S05]  /*9200*/  @P2 IADD3 R13, -R13, RZ, RZ ;  /* 0x000000ff0d0d2210 */ /* 0x000fca0007ffe1ff */
[----:B------:R-:W-:-:S04]  /*9210*/  @P2 IMAD R12, R12, R13, R27 ;  /* 0x0000000d0c0c2224 */ /* 0x000fc800078e021b */
[----:B0-----:R-:W-:-:S07]  /*9220*/  @P2 IMAD R19, R12, R26, R19 ;  /* 0x0000001a0c132224 */ /* 0x001fce00078e0213 */
.L_x_9496:
        /* <DEDUP_REMOVED lines=282> */
.L_x_9497:
[----:B------:R-:W-:-:S04]  /*a3d0*/  IADD3 R16, P1, P2, R24, R16, R5 ;  /* 0x0000001018107210 */ /* 0x000fc80007a3e005 */
[----:B------:R-:W-:-:S05]  /*a3e0*/  IADD3.X R17, RZ, R17, R6, P1, P2 ;  /* 0x00000011ff117210 */ /* 0x000fca0000fe4406 */
[----:B------:R-:W2:Y:S02]  /*a3f0*/  LDG.E.U8 R16, desc[UR36][R16.64] ;  /* 0x0000002410107981 */ /* 0x000ea4000c1e1100 */
[----:B--2---:R-:W-:-:S04]  /*a400*/  ISETP.NE.AND P1, PT, R16, RZ, PT ;  /* 0x000000ff1000720c */ /* 0x004fc80003f25270 */
[----:B------:R-:W-:-:S09]  /*a410*/  SEL R18, RZ, 0x1, !P1 ;  /* 0x00000001ff127807 */ /* 0x000fd20004800000 */
.L_x_9493:
[----:B------:R-:W-:Y:S05]  /*a420*/  BSYNC B1 ;  /* 0x0000000000017941 */ /* 0x000fea0003800000 */
.L_x_9492:
[----:B------:R-:W-:Y:S04]  /*a430*/  BSSY B1, `(.L_x_9498) ;  /* 0x000001b000017945 */ /* 0x000fe80003800000 */
[----:B------:R-:W-:Y:S05]  /*a440*/  @P0 BRA `(.L_x_9499) ;  /* 0x0000000000640947 */ /* 0x000fea0003800000 */
[----:B------:R-:W-:Y:S01]  /*a450*/  LOP3.LUT P0, RZ, R0, 0xff, RZ, 0xc0, !PT ;  /* 0x000000ff00ff7812 */ /* 0x000fe2000780c0ff */
[----:B------:R-:W-:Y:S01]  /*a460*/  IMAD.IADD R5, R8, 0x1, R7 ;  /* 0x0000000108057824 */ /* 0x000fe200078e0207 */
[----:B------:R-:W-:-:S04]  /*a470*/  LOP3.LUT P1, RZ, R23, 0xff, RZ, 0xc0, !PT ;  /* 0x000000ff17ff7812 */ /* 0x000fc8000782c0ff */
[----:B------:R-:W-:Y:S02]  /*a480*/  PLOP3.LUT P0, PT, P0, P1, PT, 0x80, 0x0 ;  /* 0x000000000000781c */ /* 0x000fe40000703070 */
[----:B------:R-:W-:Y:S02]  /*a490*/  ISETP.GE.U32.AND P1, PT, R5, R4, PT ;  /* 0x000000040500720c */ /* 0x000fe40003f26070 */
[----:B------:R-:W-:-:S11]  /*a4a0*/  SEL R0, RZ, 0x1, !P0 ;  /* 0x00000001ff007807 */ /* 0x000fd60004000000 */
[----:B------:R-:W-:Y:S05]  /*a4b0*/  @P1 BRA `(.L_x_9499) ;  /* 0x0000000000481947 */ /* 0x000fea0003800000 */
[----:B------:R-:W-:Y:S02]  /*a4c0*/  LOP3.LUT P0, RZ, R9, 0xff, RZ, 0xc0, !PT ;  /* 0x000000ff09ff7812 */ /* 0x000fe4000780c0ff */
[----:B------:R-:W-:Y:S02]  /*a4d0*/  LOP3.LUT P1, RZ, R22, 0xff, RZ, 0xc0, !PT ;  /* 0x000000ff16ff7812 */ /* 0x000fe4000782c0ff */
[----:B------:R-:W-:Y:S02]  /*a4e0*/  IADD3 R5, R5, R7, RZ ;  /* 0x0000000705057210 */ /* 0x000fe40007ffe0ff */
[----:B------:R-:W-:Y:S02]  /*a4f0*/  PLOP3.LUT P0, PT, P0, P1, PT, 0x80, 0x0 ;  /* 0x000000000000781c */ /* 0x000fe40000703070 */
[----:B------:R-:W-:Y:S02]  /*a500*/  ISETP.GE.U32.AND P1, PT, R5, R4, PT ;  /* 0x000000040500720c */ /* 0x000fe40003f26070 */
[----:B------:R-:W-:-:S11]  /*a510*/  SEL R9, RZ, 0x1, !P0 ;  /* 0x00000001ff097807 */ /* 0x000fd60004000000 */
[----:B------:R-:W-:Y:S05]  /*a520*/  @P1 BRA `(.L_x_9499) ;  /* 0x00000000002c1947 */ /* 0x000fea0003800000 */
[----:B------:R-:W-:Y:S01]  /*a530*/  IMAD.IADD R7, R5, 0x1, R7 ;  /* 0x0000000105077824 */ /* 0x000fe200078e0207 */
[----:B------:R-:W-:Y:S02]  /*a540*/  LOP3.LUT P0, RZ, R10, 0xff, RZ, 0xc0, !PT ;  /* 0x000000ff0aff7812 */ /* 0x000fe4000780c0ff */
[----:B------:R-:W-:Y:S02]  /*a550*/  LOP3.LUT P1, RZ, R21, 0xff, RZ, 0xc0, !PT ;  /* 0x000000ff15ff7812 */ /* 0x000fe4000782c0ff */
[----:B------:R-:W-:Y:S02]  /*a560*/  ISETP.GE.U32.AND P4, PT, R7, R4, PT ;  /* 0x000000040700720c */ /* 0x000fe40003f86070 */
[----:B------:R-:W-:-:S04]  /*a570*/  PLOP3.LUT P0, PT, P0, P1, PT, 0x80, 0x0 ;  /* 0x000000000000781c */ /* 0x000fc80000703070 */
[----:B------:R-:W-:-:S07]  /*a580*/  SEL R10, RZ, 0x1, !P0 ;  /* 0x00000001ff0a7807 */ /* 0x000fce0004000000 */
[----:B------:R-:W-:Y:S02]  /*a590*/  @!P4 LOP3.LUT P3, RZ, R18, 0xff, RZ, 0xc0, !PT ;  /* 0x000000ff12ffc812 */ /* 0x000fe4000786c0ff */
[----:B------:R-:W-:-:S04]  /*a5a0*/  @!P4 LOP3.LUT P2, RZ, R11, 0xff, RZ, 0xc0, !PT ;  /* 0x000000ff0bffc812 */ /* 0x000fc8000784c0ff */
[----:B------:R-:W-:-:S04]  /*a5b0*/  @!P4 PLOP3.LUT P2, PT, P2, P3, PT, 0x80, 0x0 ;  /* 0x000000000000c81c */ /* 0x000fc80001747070 */
[----:B------:R-:W-:-:S04]  /*a5c0*/  @!P4 SEL R4, RZ, 0x1, !P2 ;  /* 0x00000001ff04c807 */ /* 0x000fc80005000000 */
[----:B------:R-:W-:-:S07]  /*a5d0*/  @!P4 PRMT R11, R4, 0x7610, R11 ;  /* 0x00007610040bc816 */ /* 0x000fce000000000b */
.L_x_9499:
[----:B------:R-:W-:Y:S05]  /*a5e0*/  BSYNC B1 ;  /* 0x0000000000017941 */ /* 0x000fea0003800000 */
.L_x_9498:
        /* <DEDUP_REMOVED lines=8> */
.L_x_9483:
        /* <DEDUP_REMOVED lines=10> */
.L_x_9503:
[-C--:B------:R-:W-:Y:S01]  /*a710*/  IADD3 R12, R7, R8.reuse, RZ ;  /* 0x00000008070c7210 */ /* 0x080fe20007ffe0ff */
[----:B------:R-:W-:Y:S01]  /*a720*/  IMAD R10, R23, R8, RZ ;  /* 0x00000008170a7224 */ /* 0x000fe200078e02ff */
[----:B------:R-:W-:-:S03]  /*a730*/  ULDC.64 UR4, c[0x0][0x5e0] ;  /* 0x0001780000047ab9 */ /* 0x000fc60000000a00 */
[----:B------:R-:W-:Y:S01]  /*a740*/  IMAD.IADD R16, R12, 0x1, R7 ;  /* 0x000000010c107824 */ /* 0x000fe200078e0207 */
[----:B------:R-:W-:Y:S01]  /*a750*/  IADD3 R10, P0, P1, R10, UR4, R5 ;  /* 0x000000040a0a7c10 */ /* 0x000fe2000f91e005 */
[----:B------:R-:W-:-:S03]  /*a760*/  IMAD R12, R12, R23, RZ ;  /* 0x000000170c0c7224 */ /* 0x000fc600078e02ff */
[C---:B------:R-:W-:Y:S01]  /*a770*/  IADD3 R8, R16.reuse, R7, RZ ;  /* 0x0000000710087210 */ /* 0x040fe20007ffe0ff */
[-C--:B------:R-:W-:Y:S01]  /*a780*/  IMAD R16, R16, R23.reuse, RZ ;  /* 0x0000001710107224 */ /* 0x080fe200078e02ff */
[--C-:B------:R-:W-:Y:S02]  /*a790*/  IADD3 R12, P2, P3, R12, UR4, R5.reuse ;  /* 0x000000040c0c7c10 */ /* 0x100fe4000fb5e005 */
[--C-:B------:R-:W-:Y:S01]  /*a7a0*/  IADD3.X R11, RZ, UR5, R6.reuse, P0, P1 ;  /* 0x00000005ff0b7c10 */ /* 0x100fe200087e2406 */
[----:B------:R-:W-:Y:S01]  /*a7b0*/  IMAD R18, R8, R23, RZ ;  /* 0x0000001708127224 */ /* 0x000fe200078e02ff */
[----:B------:R-:W-:Y:S02]  /*a7c0*/  IADD3.X R13, RZ, UR5, R6, P2, P3 ;  /* 0x00000005ff0d7c10 */ /* 0x000fe400097e6406 */
[--C-:B------:R-:W-:Y:S01]  /*a7d0*/  IADD3 R16, P0, P1, R16, UR4, R5.reuse ;  /* 0x0000000410107c10 */ /* 0x100fe2000f91e005 */
[----:B------:R-:W2:Y:S01]  /*a7e0*/  LDG.E.U8 R10, desc[UR36][R10.64] ;  /* 0x000000240a0a7981 */ /* 0x000ea2000c1e1100 */
[----:B------:R-:W-:-:S02]  /*a7f0*/  IADD3 R18, P2, P3, R18, UR4, R5 ;  /* 0x0000000412127c10 */ /* 0x000fc4000fb5e005 */
[--C-:B------:R-:W-:Y:S01]  /*a800*/  IADD3.X R17, RZ, UR5, R6.reuse, P0, P1 ;  /* 0x00000005ff117c10 */ /* 0x100fe200087e2406 */
[----:B------:R-:W3:Y:S01]  /*a810*/  LDG.E.U8 R12, desc[UR36][R12.64] ;  /* 0x000000240c0c7981 */ /* 0x000ee2000c1e1100 */
[----:B------:R-:W-:-:S03]  /*a820*/  IADD3.X R19, RZ, UR5, R6, P2, P3 ;  /* 0x00000005ff137c10 */ /* 0x000fc600097e6406 */
[----:B------:R-:W4:Y:S04]  /*a830*/  LDG.E.U8 R16, desc[UR36][R16.64] ;  /* 0x0000002410107981 */ /* 0x000f28000c1e1100 */
[----:B------:R-:W5:Y:S01]  /*a840*/  LDG.E.U8 R18, desc[UR36][R18.64] ;  /* 0x0000002412127981 */ /* 0x000f62000c1e1100 */
[----:B------:R-:W-:-:S04]  /*a850*/  IMAD.IADD R8, R8, 0x1, R7 ;  /* 0x0000000108087824 */ /* 0x000fc800078e0207 */
[----:B------:R-:W-:-:S05]  /*a860*/  IMAD R25, R7, 0x3, R8 ;  /* 0x0000000307197824 */ /* 0x000fca00078e0208 */
[----:B------:R-:W-:Y:S02]  /*a870*/  ISETP.GE.U32.AND P6, PT, R25, R4, PT ;  /* 0x000000041900720c */ /* 0x000fe40003fc6070 */
[----:B------:R-:W-:Y:S02]  /*a880*/  LOP3.LUT P3, RZ, R0, 0xff, RZ, 0xc0, !PT ;  /* 0x000000ff00ff7812 */ /* 0x000fe4000786c0ff */
[----:B------:R-:W-:Y:S02]  /*a890*/  LOP3.LUT P2, RZ, R9, 0xff, RZ, 0xc0, !PT ;  /* 0x000000ff09ff7812 */ /* 0x000fe4000784c0ff */
[----:B------:R-:W-:Y:S02]  /*a8a0*/  LOP3.LUT P0, RZ, R20, 0xff, RZ, 0xc0, !PT ;  /* 0x000000ff14ff7812 */ /* 0x000fe4000780c0ff */
[----:B------:R-:W-:Y:S02]  /*a8b0*/  LOP3.LUT P1, RZ, R21, 0xff, RZ, 0xc0, !PT ;  /* 0x000000ff15ff7812 */ /* 0x000fe4000782c0ff */
[----:B--2---:R-:W-:-:S02]  /*a8c0*/  ISETP.NE.AND P3, PT, R10, RZ, P3 ;  /* 0x000000ff0a00720c */ /* 0x004fc40001f65270 */
[----:B---3--:R-:W-:Y:S02]  /*a8d0*/  ISETP.NE.AND P2, PT, R12, RZ, P2 ;  /* 0x000000ff0c00720c */ /* 0x008fe40001745270 */
[----:B----4-:R-:W-:Y:S02]  /*a8e0*/  ISETP.NE.AND P0, PT, R16, RZ, P0 ;  /* 0x000000ff1000720c */ /* 0x010fe40000705270 */
[----:B-----5:R-:W-:Y:S02]  /*a8f0*/  ISETP.NE.AND P1, PT, R18, RZ, P1 ;  /* 0x000000ff1200720c */ /* 0x020fe40000f25270 */
[----:B------:R-:W-:Y:S02]  /*a900*/  SEL R0, RZ, 0x1, !P3 ;  /* 0x00000001ff007807 */ /* 0x000fe40005800000 */
[----:B------:R-:W-:Y:S02]  /*a910*/  SEL R9, RZ, 0x1, !P2 ;  /* 0x00000001ff097807 */ /* 0x000fe40005000000 */
[----:B------:R-:W-:-:S02]  /*a920*/  ISETP.NE.AND P5, PT, R10, RZ, PT ;  /* 0x000000ff0a00720c */ /* 0x000fc40003fa5270 */
[----:B------:R-:W-:Y:S02]  /*a930*/  ISETP.NE.AND P4, PT, R12, RZ, PT ;  /* 0x000000ff0c00720c */ /* 0x000fe40003f85270 */
[----:B------:R-:W-:Y:S02]  /*a940*/  ISETP.NE.AND P3, PT, R16, RZ, PT ;  /* 0x000000ff1000720c */ /* 0x000fe40003f65270 */
[----:B------:R-:W-:Y:S02]  /*a950*/  ISETP.NE.AND P2, PT, R18, RZ, PT ;  /* 0x000000ff1200720c */ /* 0x000fe40003f45270 */
[----:B------:R-:W-:Y:S02]  /*a960*/  SEL R20, RZ, 0x1, !P0 ;  /* 0x00000001ff147807 */ /* 0x000fe40004000000 */
[----:B------:R-:W-:Y:S01]  /*a970*/  SEL R21, RZ, 0x1, !P1 ;  /* 0x00000001ff157807 */ /* 0x000fe20004800000 */
[----:B------:R-:W-:Y:S08]  /*a980*/  @!P6 BRA `(.L_x_9503) ;  /* 0xfffffffc0060e947 */ /* 0x000ff0000383ffff */
[----:B------:R-:W-:Y:S05]  /*a990*/  BSYNC B2 ;  /* 0x0000000000027941 */ /* 0x000fea0003800000 */
.L_x_9502:
[----:B------:R-:W-:Y:S02]  /*a9a0*/  SEL R18, RZ, 0x1, !P5 ;  /* 0x00000001ff127807 */ /* 0x000fe40006800000 */
[----:B------:R-:W-:Y:S02]  /*a9b0*/  SEL R16, RZ, 0x1, !P4 ;  /* 0x00000001ff107807 */ /* 0x000fe40006000000 */
[----:B------:R-:W-:Y:S02]  /*a9c0*/  SEL R19, RZ, 0x1, !P3 ;  /* 0x00000001ff137807 */ /* 0x000fe40005800000 */
[----:B------:R-:W-:-:S07]  /*a9d0*/  SEL R17, RZ, 0x1, !P2 ;  /* 0x00000001ff117807 */ /* 0x000fce0005000000 */
.L_x_9501:
[----:B------:R-:W-:Y:S05]  /*a9e0*/  BSYNC B1 ;  /* 0x0000000000017941 */ /* 0x000fea0003800000 */
.L_x_9500:
        /* <DEDUP_REMOVED lines=22> */
[C---:B------:R-:W-:Y:S01]  /*ab50*/  IADD3 R13, R22.reuse, R7, RZ ;  /* 0x00000007160d7210 */ /* 0x040fe20007ffe0ff */
        /* <DEDUP_REMOVED lines=14> */
.L_x_9505:
[----:B------:R-:W-:Y:S05]  /*ac40*/  BSYNC B1 ;  /* 0x0000000000017941 */ /* 0x000fea0003800000 */
.L_x_9504:
        /* <DEDUP_REMOVED lines=27> */
.L_x_9507:
[----:B------:R-:W-:Y:S05]  /*ae00*/  BSYNC B1 ;  /* 0x0000000000017941 */ /* 0x000fea0003800000 */
.L_x_9506:
        /* <DEDUP_REMOVED lines=8> */
.L_x_9482:
[----:B------:R-:W0:Y:S01]  /*ae90*/  LDC R0, c[0x0][0x220] ;  /* 0x00008800ff007b82 */ /* 0x000e220000000800 */
[----:B------:R-:W-:Y:S01]  /*aea0*/  ULDC.U8 UR4, c[0x0][0x211] ;  /* 0x0000844000047ab9 */ /* 0x000fe20000000000 */
[----:B------:R-:W-:Y:S01]  /*aeb0*/  BSSY B1, `(.L_x_9508) ;  /* 0x0000036000017945 */ /* 0x000fe20003800000 */
[----:B------:R-:W-:Y:S01]  /*aec0*/  MOV R8, UR4 ;  /* 0x0000000400087c02 */ /* 0x000fe20008000f00 */
[----:B------:R-:W-:Y:S01]  /*aed0*/  IMAD.U32 R18, RZ, RZ, UR4 ;  /* 0x00000004ff127e24 */ /* 0x000fe2000f8e00ff */
[----:B------:R-:W-:Y:S01]  /*aee0*/  MOV R19, UR4 ;  /* 0x0000000400137c02 */ /* 0x000fe20008000f00 */
        /* <DEDUP_REMOVED lines=8> */
[----:B------:R-:W-:-:S07]  /*af70*/  PRMT R20, R7, 0x7610, R20 ;  /* 0x0000761007147816 */ /* 0x000fce0000000014 */
.L_x_9511:
        /* <DEDUP_REMOVED lines=8> */
[----:B------:R-:W2:Y:S01]  /*b000*/  LDG.E.U8 R8, desc[UR36][R8.64] ;  /* 0x0000002408087981 */ /* 0x000ea2000c1e1100 */
        /* <DEDUP_REMOVED lines=16> */
[----:B------:R-:W-:Y:S02]  /*b110*/  SEL R7, RZ, 0x1, !P3 ;  /* 0x00000001ff077807 */ /* 0x000fe40005800000 */
[----:B----4-:R-:W-:Y:S02]  /*b120*/  ISETP.NE.AND P0, PT, R12, RZ, P0 ;  /* 0x000000ff0c00720c */ /* 0x010fe40000705270 */
[----:B-----5:R-:W-:Y:S02]  /*b130*/  ISETP.NE.AND P1, PT, R16, RZ, P1 ;  /* 0x000000ff1000720c */ /* 0x020fe40000f25270 */
        /* <DEDUP_REMOVED lines=9> */
.L_x_9510:
[----:B------:R-:W-:Y:S02]  /*b1d0*/  SEL R13, RZ, 0x1, !P5 ;  /* 0x00000001ff0d7807 */ /* 0x000fe40006800000 */
[----:B------:R-:W-:Y:S02]  /*b1e0*/  SEL R16, RZ, 0x1, !P4 ;  /* 0x00000001ff107807 */ /* 0x000fe40006000000 */
[----:B------:R-:W-:Y:S02]  /*b1f0*/  SEL R17, RZ, 0x1, !P3 ;  /* 0x00000001ff117807 */ /* 0x000fe40005800000 */
[----:B------:R-:W-:-:S07]  /*b200*/  SEL R12, RZ, 0x1, !P2 ;  /* 0x00000001ff0c7807 */ /* 0x000fce0005000000 */
.L_x_9509:
[----:B------:R-:W-:Y:S05]  /*b210*/  BSYNC B1 ;  /* 0x0000000000017941 */ /* 0x000fea0003800000 */
.L_x_9508:
        /* <DEDUP_REMOVED lines=33> */
.L_x_9513:
[----:B------:R-:W-:Y:S05]  /*b430*/  BSYNC B1 ;  /* 0x0000000000017941 */ /* 0x000fea0003800000 */
.L_x_9512:
        /* <DEDUP_REMOVED lines=27> */
.L_x_9515:
[----:B------:R-:W-:Y:S05]  /*b5f0*/  BSYNC B1 ;  /* 0x0000000000017941 */ /* 0x000fea0003800000 */
.L_x_9514:
[----:B------:R-:W-:Y:S02]  /*b600*/  LOP3.LUT P0, RZ, R18, 0xff, RZ, 0xc0, !PT ;  /* 0x000000ff12ff7812 */ /* 0x000fe4000780c0ff */
[----:B------:R-:W-:Y:S02]  /*b610*/  LOP3.LUT P1, RZ, R7, 0xff, RZ, 0xc0, !PT ;  /* 0x000000ff07ff7812 */ /* 0x000fe4000782c0ff */
[----:B------:R-:W-:Y:S02]  /*b620*/  LOP3.LUT P2, RZ, R19, 0xff, RZ, 0xc0, !PT ;  /* 0x000000ff13ff7812 */ /* 0x000fe4000784c0ff */
[----:B------:R-:W-:Y:S02]  /*b630*/  LOP3.LUT P3, RZ, R20, 0xff, RZ, 0xc0, !PT ;  /* 0x000000ff14ff7812 */ /* 0x000fe4000786c0ff */
[----:B------:R-:W-:-:S04]  /*b640*/  PLOP3.LUT P0, PT, P2, P1, P0, 0x80, 0x0 ;  /* 0x000000000000781c */ /* 0x000fc80001703000 */
[----:B------:R-:W-:-:S04]  /*b650*/  PLOP3.LUT P0, PT, P0, P3, PT, 0x80, 0x0 ;  /* 0x000000000000781c */ /* 0x000fc80000707070 */
[----:B------:R-:W-:-:S09]  /*b660*/  SEL R17, RZ, 0x1, !P0 ;  /* 0x00000001ff117807 */ /* 0x000fd20004000000 */
.L_x_9467:
[----:B------:R-:W-:Y:S05]  /*b670*/  BSYNC B0 ;  /* 0x0000000000007941 */ /* 0x000fea0003800000 */
.L_x_9466:
        /* <DEDUP_REMOVED lines=14> */
[----:B------:R-:W-:-:S07]  /*b760*/  MOV R4, UR5 ;  /* 0x0000000500047c02 */ /* 0x000fce0008000f00 */
.L_x_9517:
[----:B------:R-:W-:Y:S01]  /*b770*/  IMAD.IADD R5, R3, 0x1, R4 ;  /* 0x0000000103057824 */ /* 0x000fe200078e0204 */
[----:B------:R-:W-:Y:S04]  /*b780*/  BAR.SYNC.DEFER_BLOCKING 0x0 ;  /* 0x0000000000007b1d */ /* 0x000fe80000010000 */
[----:B------:R-:W-:-:S04]  /*b790*/  ISETP.GE.U32.AND P0, PT, R5, UR7, PT ;  /* 0x0000000705007c0c */ /* 0x000fc8000bf06070 */
[----:B------:R-:W-:-:S13]  /*b7a0*/  ISETP.GE.U32.OR P0, PT, R3, R4, P0 ;  /* 0x000000040300720c */ /* 0x000fda0000706470 */
[----:B------:R-:W-:Y:S01]  /*b7b0*/  @!P0 IMAD R5, R5, UR6, R2 ;  /* 0x0000000605058c24 */ /* 0x000fe2000f8e0202 */
[----:B------:R-:W-:-:S05]  /*b7c0*/  @!P0 LOP3.LUT P1, RZ, R17, 0xff, RZ, 0xc0, !PT ;  /* 0x000000ff11ff8812 */ /* 0x000fca000782c0ff */
[----:B------:R-:W1:Y:S02]  /*b7d0*/  @!P0 LDS.U8 R5, [R5+UR4] ;  /* 0x0000000405058984 */ /* 0x000e640008000000 */
[----:B-1----:R-:W-:-:S04]  /*b7e0*/  @!P0 ISETP.NE.AND P1, PT, R5, RZ, P1 ;  /* 0x000000ff0500820c */ /* 0x002fc80000f25270 */
[----:B------:R-:W-:Y:S02]  /*b7f0*/  @!P0 SEL R7, RZ, 0x1, !P1 ;  /* 0x00000001ff078807 */ /* 0x000fe40004800000 */
[----:B------:R-:W-:Y:S02]  /*b800*/  ISETP.GT.AND P1, PT, R4, 0x1, PT ;  /* 0x000000010400780c */ /* 0x000fe40003f24270 */
[----:B------:R-:W-:Y:S01]  /*b810*/  SHF.R.S32.HI R4, RZ, 0x1, R4 ;  /* 0x00000001ff047819 */ /* 0x000fe20000011404 */
[----:B------:R1:W-:Y:S01]  /*b820*/  @!P0 STS.U8 [R0+UR4], R7 ;  /* 0x0000000700008988 */ /* 0x0003e20008000004 */
[----:B------:R-:W-:-:S09]  /*b830*/  @!P0 PRMT R17, R7, 0x7610, R17 ;  /* 0x0000761007118816 */ /* 0x000fd20000000011 */
[----:B-1----:R-:W-:Y:S05]  /*b840*/  @P1 BRA `(.L_x_9517) ;  /* 0xfffffffc00c81947 */ /* 0x002fea000383ffff */
.L_x_9516:
[----:B------:R-:W-:Y:S02]  /*b850*/  ULDC UR4, c[0x0][0x22c] ;  /* 0x00008b0000047ab9 */ /* 0x000fe40000000800 */
[----:B------:R-:W-:-:S13]  /*b860*/  ISETP.NE.AND P0, PT, RZ, UR4, PT ;  /* 0x00000004ff007c0c */ /* 0x000fda000bf05270 */
[----:B------:R-:W-:Y:S05]  /*b870*/  @!P0 BRA `(.L_x_9518) ;  /* 0x0000000000b08947 */ /* 0x000fea0003800000 */
[----:B------:R-:W1:Y:S02]  /*b880*/  LDC R9, c[0x0][RZ] ;  /* 0x00000000ff097b82 */ /* 0x000e640000000800 */
[----:B-1----:R-:W-:Y:S02]  /*b890*/  ISETP.GT.AND P0, PT, R9, 0x20, PT ;  /* 0x000000200900780c */ /* 0x002fe40003f04270 */
[----:B------:R-:W-:-:S11]  /*b8a0*/  MOV R0, R9 ;  /* 0x0000000900007202 */ /* 0x000fd60000000f00 */
[----:B------:R-:W-:Y:S05]  /*b8b0*/  @!P0 BRA `(.L_x_9519) ;  /* 0x00000000006c8947 */ /* 0x000fea0003800000 */
[----:B------:R-:W1:Y:S01]  /*b8c0*/  S2UR UR5, SR_CgaCtaId ;  /* 0x00000000000579c3 */ /* 0x000e620000008800 */
[-C--:B------:R-:W-:Y:S01]  /*b8d0*/  LEA.HI R0, R9, R9.reuse, RZ, 0x1 ;  /* 0x0000000909007211 */ /* 0x080fe200078f08ff */
[----:B------:R-:W-:Y:S01]  /*b8e0*/  UMOV UR4, 0x400 ;  /* 0x0000040000047882 */ /* 0x000fe20000000000 */
[----:B------:R-:W-:Y:S01]  /*b8f0*/  IMAD R4, R3, R9, R2 ;  /* 0x0000000903047224 */ /* 0x000fe200078e0202 */
[----:B------:R-:W-:Y:S01]  /*b900*/  UIADD3 UR4, UR4, 0x10, URZ ;  /* 0x0000001004047890 */ /* 0x000fe2000fffe03f */
[----:B------:R-:W-:Y:S01]  /*b910*/  SHF.R.S32.HI R6, RZ, 0x1, R0 ;  /* 0x00000001ff067819 */ /* 0x000fe20000011400 */
[----:B------:R-:W-:-:S03]  /*b920*/  IMAD.MOV.U32 R0, RZ, RZ, 0x20 ;  /* 0x00000020ff007424 */ /* 0x000fc600078e00ff */
[----:B------:R-:W-:Y:S01]  /*b930*/  ISETP.GE.AND P0, PT, R6, 0x20, PT ;  /* 0x000000200600780c */ /* 0x000fe20003f06270 */
[----:B-1----:R-:W-:-:S06]  /*b940*/  ULEA UR4, UR5, UR4, 0x18 ;  /* 0x0000000405047291 */ /* 0x002fcc000f8ec03f */
[----:B------:R-:W-:-:S03]  /*b950*/  IADD3 R5, R4, UR4, RZ ;  /* 0x0000000404057c10 */ /* 0x000fc6000fffe0ff */
[----:B------:R1:W-:Y:S03]  /*b960*/  STS.U8 [R4+UR4], R17 ;  /* 0x0000001104007988 */ /* 0x0003e60008000004 */
[----:B------:R-:W-:Y:S05]  /*b970*/  @!P0 BRA `(.L_x_9519) ;  /* 0x00000000003c8947 */ /* 0x000fea0003800000 */
.L_x_9520:
[----:B------:R-:W-:Y:S01]  /*b980*/  IMAD.IADD R0, R2, 0x1, R6 ;  /* 0x0000000102007824 */ /* 0x000fe200078e0206 */
[----:B------:R-:W-:Y:S04]  /*b990*/  BAR.SYNC.DEFER_BLOCKING 0x0 ;  /* 0x0000000000007b1d */ /* 0x000fe80000010000 */
[----:B------:R-:W-:-:S04]  /*b9a0*/  ISETP.GE.U32.AND P0, PT, R0, R9, PT ;  /* 0x000000090000720c */ /* 0x000fc80003f06070 */
[----:B------:R-:W-:-:S13]  /*b9b0*/  ISETP.GE.U32.OR P0, PT, R2, R6, P0 ;  /* 0x000000060200720c */ /* 0x000fda0000706470 */
[----:B------:R-:W-:Y:S02]  /*b9c0*/  @!P0 IADD3 R0, R5, R6, RZ ;  /* 0x0000000605008210 */ /* 0x000fe40007ffe0ff */
[----:B------:R-:W-:Y:S02]  /*b9d0*/  @!P0 LOP3.LUT P1, RZ, R17, 0xff, RZ, 0xc0, !PT ;  /* 0x000000ff11ff8812 */ /* 0x000fe4000782c0ff */
[----:B------:R-:W-:Y:S02]  /*b9e0*/  SHF.R.S32.HI R6, RZ, 0x1, R6 ;  /* 0x00000001ff067819 */ /* 0x000fe40000011406 */
[----:B------:R-:W2:Y:S02]  /*b9f0*/  @!P0 LDS.U8 R0, [R0] ;  /* 0x0000000000008984 */ /* 0x000ea40000000000 */
[----:B--2---:R-:W-:-:S04]  /*ba00*/  @!P0 ISETP.NE.AND P1, PT, R0, RZ, P1 ;  /* 0x000000ff0000820c */ /* 0x004fc80000f25270 */
[----:B------:R-:W-:Y:S02]  /*ba10*/  @!P0 SEL R7, RZ, 0x1, !P1 ;  /* 0x00000001ff078807 */ /* 0x000fe40004800000 */
[----:B------:R-:W-:Y:S02]  /*ba20*/  ISETP.GE.AND P1, PT, R6, 0x20, PT ;  /* 0x000000200600780c */ /* 0x000fe40003f26270 */
[----:B-1----:R-:W-:Y:S01]  /*ba30*/  @!P0 PRMT R17, R7, 0x7610, R17 ;  /* 0x0000761007118816 */ /* 0x002fe20000000011 */
[----:B------:R2:W-:Y:S10]  /*ba40*/  @!P0 STS.U8 [R4+UR4], R7 ;  /* 0x0000000704008988 */ /* 0x0005f40008000004 */
[----:B--2---:R-:W-:Y:S05]  /*ba50*/  @P1 BRA `(.L_x_9520) ;  /* 0xfffffffc00c81947 */ /* 0x004fea000383ffff */
[----:B------:R-:W-:-:S07]  /*ba60*/  IMAD.MOV.U32 R0, RZ, RZ, 0x20 ;  /* 0x00000020ff007424 */ /* 0x000fce00078e00ff */
.L_x_9519:
[----:B------:R-:W-:Y:S01]  /*ba70*/  BAR.SYNC.DEFER_BLOCKING 0x0 ;  /* 0x0000000000007b1d */ /* 0x000fe20000010000 */
[----:B------:R-:W-:-:S13]  /*ba80*/  ISETP.GE.AND P0, PT, R0, 0x2, PT ;  /* 0x000000020000780c */ /* 0x000fda0003f06270 */
[----:B------:R-:W-:Y:S05]  /*ba90*/  @!P0 BRA `(.L_x_9518) ;  /* 0x0000000000288947 */ /* 0x000fea0003800000 */
[----:B------:R-:W-:-:S11]  /*baa0*/  HFMA2.MMA R5, -RZ, RZ, 0, 5.9604644775390625e-08 ;  /* 0x00000001ff057435 */ /* 0x000fd600000001ff */
.L_x_9521:
[C---:B-1----:R-:W-:Y:S02]  /*bab0*/  LOP3.LUT R4, R17.reuse, 0xffff, RZ, 0xc0, !PT ;  /* 0x0000ffff11047812 */ /* 0x042fe400078ec0ff */
[----:B------:R-:W-:Y:S02]  /*bac0*/  LOP3.LUT P0, RZ, R17, 0xff, RZ, 0xc0, !PT ;  /* 0x000000ff11ff7812 */ /* 0x000fe4000780c0ff */
[----:B------:R-:W-:-:S06]  /*bad0*/  PRMT R4, R4, 0x8880, RZ ;  /* 0x0000888004047816 */ /* 0x000fcc00000000ff */
[----:B------:R1:W2:Y:S02]  /*bae0*/  SHFL.DOWN PT, R4, R4, R5, 0x1f ;  /* 0x08001f0504047589 */ /* 0x0002a400000e0000 */
[----:B-1----:R-:W-:-:S05]  /*baf0*/  IMAD.SHL.U32 R5, R5, 0x2, RZ ;  /* 0x0000000205057824 */ /* 0x002fca00078e00ff */
[----:B------:R-:W-:Y:S02]  /*bb00*/  ISETP.GE.AND P1, PT, R5, R0, PT ;  /* 0x000000000500720c */ /* 0x000fe40003f26270 */
[----:B--2---:R-:W-:-:S04]  /*bb10*/  ISETP.NE.AND P0, PT, R4, RZ, P0 ;  /* 0x000000ff0400720c */ /* 0x004fc80000705270 */
[----:B------:R-:W-:-:S07]  /*bb20*/  SEL R17, RZ, 0x1, !P0 ;  /* 0x00000001ff117807 */ /* 0x000fce0004000000 */
[----:B------:R-:W-:Y:S05]  /*bb30*/  @!P1 BRA `(.L_x_9521) ;  /* 0xfffffffc00dc9947 */ /* 0x000fea000383ffff */
.L_x_9518:
[----:B------:R-:W2:Y:S01]  /*bb40*/  LDC R13, c[0x0][0x3e8] ;  /* 0x0000fa00ff0d7b82 */ /* 0x000ea20000000800 */
[----:B------:R-:W-:Y:S02]  /*bb50*/  MOV R16, RZ ;  /* 0x000000ff00107202 */ /* 0x000fe40000000f00 */
[----:B--2---:R-:W-:-:S13]  /*bb60*/  ISETP.NE.AND P1, PT, R13, RZ, PT ;  /* 0x000000ff0d00720c */ /* 0x004fda0003f25270 */
[----:B------:R-:W-:Y:S05]  /*bb70*/  @!P1 BRA `(.L_x_9522) ;  /* 0x0000001000449947 */ /* 0x000fea0003800000 */
[----:B------:R-:W-:Y:S01]  /*bb80*/  IMAD.MOV.U32 R14, RZ, RZ, RZ ;  /* 0x000000ffff0e7224 */ /* 0x000fe200078e00ff */
[----:B------:R-:W-:Y:S01]  /*bb90*/  ULDC.64 UR4, c[0x0][0x3f0] ;  /* 0x0000fc0000047ab9 */ /* 0x000fe20000000a00 */
[----:B------:R-:W-:Y:S02]  /*bba0*/  ISETP.NE.AND P0, PT, R13, 0x1, PT ;  /* 0x000000010d00780c */ /* 0x000fe40003f05270 */
[----:B-1----:R-:W-:Y:S01]  /*bbb0*/  IMAD.HI.U32 R4, R15, UR4, R14 ;  /* 0x000000040f047c27 */ /* 0x002fe2000f8e000e */
        /* <DEDUP_REMOVED lines=269> */
.L_x_9522:
        /* <DEDUP_REMOVED lines=292> */
.L_x_9524:
        /* <DEDUP_REMOVED lines=15> */
.L_x_9526:
[----:B0-----:R-:W-:Y:S05]  /*dfc0*/  BSYNC B0 ;  /* 0x0000000000007941 */ /* 0x001fea0003800000 */
.L_x_9525:
        /* <DEDUP_REMOVED lines=15> */
.L_x_9528:
[----:B------:R-:W-:Y:S05]  /*e0c0*/  BSYNC B0 ;  /* 0x0000000000007941 */ /* 0x000fea0003800000 */
.L_x_9527:
        /* <DEDUP_REMOVED lines=35> */
.L_x_9530:
[----:B------:R-:W-:Y:S05]  /*e300*/  BSYNC B0 ;  /* 0x0000000000007941 */ /* 0x000fea0003800000 */
.L_x_9529:
        /* <DEDUP_REMOVED lines=31> */
.L_x_9535:
[----:B------:R-:W-:-:S04]  /*e500*/  IADD3 R6, R9, R8, RZ ;  /* 0x0000000809067210 */ /* 0x000fc80007ffe0ff */
[----:B------:R-:W-:-:S05]  /*e510*/  IADD3 R6, P0, R6, UR10, RZ ;  /* 0x0000000a06067c10 */ /* 0x000fca000ff1e0ff */
[----:B------:R-:W-:-:S05]  /*e520*/  IMAD.X R7, RZ, RZ, UR11, P0 ;  /* 0x0000000bff077e24 */ /* 0x000fca00080e06ff */
[----:B------:R-:W2:Y:S01]  /*e530*/  LDG.E.U8 R6, desc[UR36][R6.64] ;  /* 0x0000002406067981 */ /* 0x000ea2000c1e1100 */
[----:B------:R-:W-:Y:S02]  /*e540*/  IADD3 R8, R11, R8, RZ ;  /* 0x000000080b087210 */ /* 0x000fe40007ffe0ff */
[----:B------:R-:W-:Y:S02]  /*e550*/  LOP3.LUT P0, RZ, R17, 0xff, RZ, 0xc0, !PT ;  /* 0x000000ff11ff7812 */ /* 0x000fe4000780c0ff */
[----:B------:R-:W-:Y:S02]  /*e560*/  ISETP.GE.U32.AND P1, PT, R8, UR6, PT ;  /* 0x0000000608007c0c */ /* 0x000fe4000bf26070 */
[----:B--2---:R-:W-:-:S04]  /*e570*/  ISETP.NE.AND P0, PT, R6, RZ, P0 ;  /* 0x000000ff0600720c */ /* 0x004fc80000705270 */
[----:B------:R-:W-:-:S07]  /*e580*/  SEL R17, RZ, 0x1, !P0 ;  /* 0x00000001ff117807 */ /* 0x000fce0004000000 */
[----:B------:R-:W-:Y:S05]  /*e590*/  @!P1 BRA `(.L_x_9535) ;  /* 0xfffffffc00d89947 */ /* 0x000fea000383ffff */
[----:B------:R-:W-:Y:S05]  /*e5a0*/  BSYNC B1 ;  /* 0x0000000000017941 */ /* 0x000fea0003800000 */
.L_x_9534:
[----:B------:R-:W-:Y:S05]  /*e5b0*/  BRA `(.L_x_9533) ;  /* 0x0000000000507947 */ /* 0x000fea0003800000 */
.L_x_9532:
        /* <DEDUP_REMOVED lines=9> */
.L_x_9536:
[----:B------:R-:W-:-:S05]  /*e650*/  IADD3 R7, R0, R9, RZ ;  /* 0x0000000900077210 */ /* 0x000fca0007ffe0ff */
[----:B0-----:R-:W-:-:S05]  /*e660*/  IMAD R7, R7, R8, R2 ;  /* 0x0000000807077224 */ /* 0x001fca00078e0202 */
[----:B------:R-:W-:-:S05]  /*e670*/  IADD3 R6, P0, R7, UR10, RZ ;  /* 0x0000000a07067c10 */ /* 0x000fca000ff1e0ff */
[----:B------:R-:W-:-:S05]  /*e680*/  IMAD.X R7, RZ, RZ, UR11, P0 ;  /* 0x0000000bff077e24 */ /* 0x000fca00080e06ff */
[----:B------:R-:W2:Y:S01]  /*e690*/  LDG.E.U8 R6, desc[UR36][R6.64] ;  /* 0x0000002406067981 */ /* 0x000ea2000c1e1100 */
[----:B------:R-:W-:Y:S02]  /*e6a0*/  LOP3.LUT P0, RZ, R17, 0xff, RZ, 0xc0, !PT ;  /* 0x000000ff11ff7812 */ /* 0x000fe4000780c0ff */
[----:B-1----:R-:W-:Y:S02]  /*e6b0*/  IADD3 R9, R10, R9, RZ ;  /* 0x000000090a097210 */ /* 0x002fe40007ffe0ff */
[----:B--2---:R-:W-:-:S04]  /*e6c0*/  ISETP.NE.AND P0, PT, R6, RZ, P0 ;  /* 0x000000ff0600720c */ /* 0x004fc80000705270 */
[----:B------:R-:W-:Y:S02]  /*e6d0*/  SEL R17, RZ, 0x1, !P0 ;  /* 0x00000001ff117807 */ /* 0x000fe40004000000 */
[----:B------:R-:W-:-:S13]  /*e6e0*/  ISETP.GE.U32.AND P0, PT, R9, UR5, PT ;  /* 0x0000000509007c0c */ /* 0x000fda000bf06070 */
[----:B------:R-:W-:Y:S05]  /*e6f0*/  @!P0 BRA `(.L_x_9536) ;  /* 0xfffffffc00d48947 */ /* 0x000fea000383ffff */
.L_x_9533:
[----:B------:R-:W-:Y:S05]  /*e700*/  BSYNC B0 ;  /* 0x0000000000007941 */ /* 0x000fea0003800000 */
.L_x_9531:
        /* <DEDUP_REMOVED lines=12> */
.L_x_9538:
[----:B------:R-:W-:Y:S01]  /*e7d0*/  IADD3 R7, R3, R6, RZ ;  /* 0x0000000603077210 */ /* 0x000fe20007ffe0ff */
[----:B------:R-:W-:Y:S03]  /*e7e0*/  BAR.SYNC.DEFER_BLOCKING 0x0 ;  /* 0x0000000000007b1d */ /* 0x000fe60000010000 */
[----:B------:R-:W-:-:S04]  /*e7f0*/  ISETP.GE.U32.AND P0, PT, R7, UR5, PT ;  /* 0x0000000507007c0c */ /* 0x000fc8000bf06070 */
[----:B------:R-:W-:-:S13]  /*e800*/  ISETP.GE.U32.OR P0, PT, R3, R6, P0 ;  /* 0x000000060300720c */ /* 0x000fda0000706470 */
[----:B------:R-:W-:Y:S01]  /*e810*/  @!P0 IMAD R7, R7, R11, R2 ;  /* 0x0000000b07078224 */ /* 0x000fe200078e0202 */
[----:B------:R-:W-:-:S05]  /*e820*/  @!P0 LOP3.LUT P1, RZ, R17, 0xff, RZ, 0xc0, !PT ;  /* 0x000000ff11ff8812 */ /* 0x000fca000782c0ff */
[----:B------:R-:W1:Y:S02]  /*e830*/  @!P0 LDS.U8 R7, [R7+UR7] ;  /* 0x0000000707078984 */ /* 0x000e640008000000 */
[----:B-1----:R-:W-:-:S04]  /*e840*/  @!P0 ISETP.NE.AND P1, PT, R7, RZ, P1 ;  /* 0x000000ff0700820c */ /* 0x002fc80000f25270 */
[----:B------:R-:W-:Y:S02]  /*e850*/  @!P0 SEL R9, RZ, 0x1, !P1 ;  /* 0x00000001ff098807 */ /* 0x000fe40004800000 */
[----:B------:R-:W-:Y:S02]  /*e860*/  ISETP.GT.AND P1, PT, R6, 0x1, PT ;  /* 0x000000010600780c */ /* 0x000fe40003f24270 */
[----:B------:R-:W-:Y:S01]  /*e870*/  SHF.R.S32.HI R6, RZ, 0x1, R6 ;  /* 0x00000001ff067819 */ /* 0x000fe20000011406 */
[----:B------:R1:W-:Y:S01]  /*e880*/  @!P0 STS.U8 [R0+UR7], R9 ;  /* 0x0000000900008988 */ /* 0x0003e20008000007 */
[----:B0-----:R-:W-:-:S09]  /*e890*/  @!P0 PRMT R17, R9, 0x7610, R17 ;  /* 0x0000761009118816 */ /* 0x001fd20000000011 */
[----:B-1----:R-:W-:Y:S05]  /*e8a0*/  @P1 BRA `(.L_x_9538) ;  /* 0xfffffffc00c81947 */ /* 0x002fea000383ffff */
.L_x_9537:
        /* <DEDUP_REMOVED lines=11> */
.L_x_9541:
[----:B------:R-:W-:Y:S01]  /*e960*/  IADD3 R6, R2, R7, RZ ;  /* 0x0000000702067210 */ /* 0x000fe20007ffe0ff */
[----:B------:R-:W-:Y:S03]  /*e970*/  BAR.SYNC.DEFER_BLOCKING 0x0 ;  /* 0x0000000000007b1d */ /* 0x000fe60000010000 */
[----:B------:R-:W-:-:S04]  /*e980*/  ISETP.GE.U32.AND P0, PT, R6, R11, PT ;  /* 0x0000000b0600720c */ /* 0x000fc80003f06070 */
[----:B------:R-:W-:-:S13]  /*e990*/  ISETP.GE.U32.OR P0, PT, R2, R7, P0 ;  /* 0x000000070200720c */ /* 0x000fda0000706470 */
[--C-:B------:R-:W-:Y:S01]  /*e9a0*/  @!P0 IMAD.IADD R6, R3, 0x1, R7.reuse ;  /* 0x0000000103068824 */ /* 0x100fe200078e0207 */
[----:B------:R-:W-:Y:S02]  /*e9b0*/  @!P0 LOP3.LUT P1, RZ, R17, 0xff, RZ, 0xc0, !PT ;  /* 0x000000ff11ff8812 */ /* 0x000fe4000782c0ff */
[----:B------:R-:W-:-:S03]  /*e9c0*/  SHF.R.S32.HI R7, RZ, 0x1, R7 ;  /* 0x00000001ff077819 */ /* 0x000fc60000011407 */
[----:B------:R-:W1:Y:S02]  /*e9d0*/  @!P0 LDS.U8 R6, [R6] ;  /* 0x0000000006068984 */ /* 0x000e640000000000 */
[----:B-1----:R-:W-:-:S04]  /*e9e0*/  @!P0 ISETP.NE.AND P1, PT, R6, RZ, P1 ;  /* 0x000000ff0600820c */ /* 0x002fc80000f25270 */
[----:B------:R-:W-:Y:S02]  /*e9f0*/  @!P0 SEL R9, RZ, 0x1, !P1 ;  /* 0x00000001ff098807 */ /* 0x000fe40004800000 */
[----:B------:R-:W-:Y:S02]  /*ea00*/  ISETP.GE.AND P1, PT, R7, 0x20, PT ;  /* 0x000000200700780c */ /* 0x000fe40003f26270 */
[----:B0-----:R-:W-:Y:S01]  /*ea10*/  @!P0 PRMT R17, R9, 0x7610, R17 ;  /* 0x0000761009118816 */ /* 0x001fe20000000011 */
[----:B------:R1:W-:Y:S10]  /*ea20*/  @!P0 STS.U8 [R0+UR7], R9 ;  /* 0x0000000900008988 */ /* 0x0003f40008000007 */
[----:B-1----:R-:W-:Y:S05]  /*ea30*/  @P1 BRA `(.L_x_9541) ;  /* 0xfffffffc00c81947 */ /* 0x002fea000383ffff */
[----:B------:R-:W-:-:S11]  /*ea40*/  HFMA2.MMA R6, -RZ, RZ, 0, 1.9073486328125e-06 ;  /* 0x00000020ff067435 */ /* 0x000fd600000001ff */
.L_x_9540:
[----:B------:R-:W-:Y:S01]  /*ea50*/  BAR.SYNC.DEFER_BLOCKING 0x0 ;  /* 0x0000000000007b1d */ /* 0x000fe20000010000 */
[----:B------:R-:W-:-:S13]  /*ea60*/  ISETP.GE.AND P0, PT, R6, 0x2, PT ;  /* 0x000000020600780c */ /* 0x000fda0003f06270 */
[----:B------:R-:W-:Y:S05]  /*ea70*/  @!P0 BRA `(.L_x_9539) ;  /* 0x0000000000288947 */ /* 0x000fea0003800000 */
[----:B------:R-:W-:-:S07]  /*ea80*/  IMAD.MOV.U32 R3, RZ, RZ, 0x1 ;  /* 0x00000001ff037424 */ /* 0x000fce00078e00ff */
.L_x_9542:
[C---:B0-----:R-:W-:Y:S02]  /*ea90*/  LOP3.LUT R0, R17.reuse, 0xffff, RZ, 0xc0, !PT ;  /* 0x0000ffff11007812 */ /* 0x041fe400078ec0ff */
[----:B------:R-:W-:Y:S02]  /*eaa0*/  LOP3.LUT P0, RZ, R17, 0xff, RZ, 0xc0, !PT ;  /* 0x000000ff11ff7812 */ /* 0x000fe4000780c0ff */
[----:B------:R-:W-:-:S06]  /*eab0*/  PRMT R0, R0, 0x8880, RZ ;  /* 0x0000888000007816 */ /* 0x000fcc00000000ff */
[----:B------:R0:W1:Y:S02]  /*eac0*/  SHFL.DOWN PT, R0, R0, R3, 0x1f ;  /* 0x08001f0300007589 */ /* 0x00006400000e0000 */
[----:B0-----:R-:W-:-:S04]  /*ead0*/  SHF.L.U32 R3, R3, 0x1, RZ ;  /* 0x0000000103037819 */ /* 0x001fc800000006ff */
[----:B------:R-:W-:Y:S02]  /*eae0*/  ISETP.GE.AND P1, PT, R3, R6, PT ;  /* 0x000000060300720c */ /* 0x000fe40003f26270 */
[----:B-1----:R-:W-:-:S04]  /*eaf0*/  ISETP.NE.AND P0, PT, R0, RZ, P0 ;  /* 0x000000ff0000720c */ /* 0x002fc80000705270 */
[----:B------:R-:W-:-:S07]  /*eb00*/  SEL R17, RZ, 0x1, !P0 ;  /* 0x00000001ff117807 */ /* 0x000fce0004000000 */
[----:B------:R-:W-:Y:S05]  /*eb10*/  @!P1 BRA `(.L_x_9542) ;  /* 0xfffffffc00dc9947 */ /* 0x000fea000383ffff */
.L_x_9539:
        /* <DEDUP_REMOVED lines=9> */
[----:B0-----:R-:W2:Y:S01]  /*ebb0*/  LDG.E.U8 R0, desc[UR36][R4.64] ;  /* 0x0000002404007981 */ /* 0x001ea2000c1e1100 */
[----:B------:R-:W-:-:S04]  /*ebc0*/  LOP3.LUT P0, RZ, R17, 0xff, RZ, 0xc0, !PT ;  /* 0x000000ff11ff7812 */ /* 0x000fc8000780c0ff */
[----:B--2---:R-:W-:-:S04]  /*ebd0*/  ISETP.NE.AND P0, PT, R0, RZ, P0 ;  /* 0x000000ff0000720c */ /* 0x004fc80000705270 */
[----:B------:R-:W-:-:S09]  /*ebe0*/  SEL R17, RZ, 0x1, !P0 ;  /* 0x00000001ff117807 */ /* 0x000fd20004000000 */
.L_x_9544:
        /* <DEDUP_REMOVED lines=20> */
.L_x_9546:
[----:B------:R-:W-:Y:S01]  /*ed30*/  ULDC.64 UR4, c[0x0][0x5e8] ;  /* 0x00017a0000047ab9 */ /* 0x000fe20000000a00 */
[----:B------:R-:W-:Y:S02]  /*ed40*/  LOP3.LUT P0, RZ, R17, 0xff, RZ, 0xc0, !PT ;  /* 0x000000ff11ff7812 */ /* 0x000fe4000780c0ff */
[----:B------:R-:W-:Y:S02]  /*ed50*/  IADD3 R16, P1, R16, UR4, RZ ;  /* 0x0000000410107c10 */ /* 0x000fe4000ff3e0ff */
[----:B------:R-:W-:Y:S02]  /*ed60*/  SEL R3, RZ, 0x1, !P0 ;  /* 0x00000001ff037807 */ /* 0x000fe40004000000 */
[----:B------:R-:W-:-:S05]  /*ed70*/  IADD3.X R17, RZ, UR5, RZ, P1, !PT ;  /* 0x00000005ff117c10 */ /* 0x000fca0008ffe4ff */
[----:B------:R-:W-:Y:S01]  /*ed80*/  STG.E.U8 desc[UR36][R16.64], R3 ;  /* 0x0000000310007986 */ /* 0x000fe2000c101124 */
[----:B------:R-:W-:Y:S05]  /*ed90*/  EXIT ;  /* 0x000000000000794d */ /* 0x000fea0003800000 */
.L_x_9545:
[----:B------:R-:W-:Y:S01]  /*eda0*/  STG.E.U8 desc[UR36][R4.64], R17 ;  /* 0x0000001104007986 */ /* 0x000fe2000c101124 */
[----:B------:R-:W-:Y:S05]  /*edb0*/  EXIT ;  /* 0x000000000000794d */ /* 0x000fea0003800000 */
.L_x_9543:
[----:B------:R-:W-:Y:S01]  /*edc0*/  ISETP.NE.AND P1, PT, RZ, UR38, PT ;  /* 0x00000026ff007c0c */ /* 0x000fe2000bf25270 */
[----:B------:R-:W-:Y:S01]  /*edd0*/  ULDC.64 UR4, c[0x0][0x5e8] ;  /* 0x00017a0000047ab9 */ /* 0x000fe20000000a00 */
[----:B------:R-:W-:Y:S01]  /*ede0*/  ULDC.U8 UR6, c[0x0][0x619] ;  /* 0x0001864000067ab9 */ /* 0x000fe20000000000 */
[----:B------:R-:W-:Y:S02]  /*edf0*/  IADD3 R2, P0, R16, UR4, RZ ;  /* 0x0000000410027c10 */ /* 0x000fe4000ff1e0ff */
[----:B------:R-:W-:-:S03]  /*ee00*/  ISETP.NE.AND P2, PT, RZ, UR6, PT ;  /* 0x00000006ff007c0c */ /* 0x000fc6000bf45270 */
[----:B------:R-:W-:-:S05]  /*ee10*/  IMAD.X R3, RZ, RZ, UR5, P0 ;  /* 0x00000005ff037e24 */ /* 0x000fca00080e06ff */
[----:B------:R-:W-:Y:S05]  /*ee20*/  @!P1 BRA `(.L_x_9547) ;  /* 0x0000000000109947 */ /* 0x000fea0003800000 */
[----:B0-----:R-:W2:Y:S01]  /*ee30*/  LDG.E.U8 R0, desc[UR36][R2.64] ;  /* 0x0000002402007981 */ /* 0x001ea2000c1e1100 */
[----:B------:R-:W-:-:S04]  /*ee40*/  LOP3.LUT P0, RZ, R17, 0xff, RZ, 0xc0, !PT ;  /* 0x000000ff11ff7812 */ /* 0x000fc8000780c0ff */
[----:B--2---:R-:W-:-:S04]  /*ee50*/  ISETP.NE.AND P0, PT, R0, RZ, P0 ;  /* 0x000000ff0000720c */ /* 0x004fc80000705270 */
[----:B------:R-:W-:-:S09]  /*ee60*/  SEL R17, RZ, 0x1, !P0 ;  /* 0x00000001ff117807 */ /* 0x000fd20004000000 */
.L_x_9547:
        /* <DEDUP_REMOVED lines=20> */
.L_x_9549:
[----:B------:R-:W-:Y:S01]  /*efb0*/  ULDC.64 UR4, c[0x0][0x5e8] ;  /* 0x00017a0000047ab9 */ /* 0x000fe20000000a00 */
[----:B------:R-:W-:Y:S02]  /*efc0*/  LOP3.LUT P0, RZ, R17, 0xff, RZ, 0xc0, !PT ;  /* 0x000000ff11ff7812 */ /* 0x000fe4000780c0ff */
[----:B------:R-:W-:Y:S02]  /*efd0*/  IADD3 R16, P1, R16, UR4, RZ ;  /* 0x0000000410107c10 */ /* 0x000fe4000ff3e0ff */
[----:B------:R-:W-:-:S03]  /*efe0*/  SEL R3, RZ, 0x1, !P0 ;  /* 0x00000001ff037807 */ /* 0x000fc60004000000 */
[----:B------:R-:W-:-:S05]  /*eff0*/  IMAD.X R17, RZ, RZ, UR5, P1 ;  /* 0x00000005ff117e24 */ /* 0x000fca00088e06ff */
[----:B------:R-:W-:Y:S01]  /*f000*/  STG.E.U8 desc[UR36][R16.64], R3 ;  /* 0x0000000310007986 */ /* 0x000fe2000c101124 */
[----:B------:R-:W-:Y:S05]  /*f010*/  EXIT ;  /* 0x000000000000794d */ /* 0x000fea0003800000 */
.L_x_9548:
[----:B------:R-:W-:-:S04]  /*f020*/  LOP3.LUT P0, RZ, R17, 0xff, RZ, 0xc0, !PT ;  /* 0x000000ff11ff7812 */ /* 0x000fc8000780c0ff */
[----:B------:R-:W-:-:S05]  /*f030*/  SEL R5, RZ, 0x1, !P0 ;  /* 0x00000001ff057807 */ /* 0x000fca0004000000 */
[----:B------:R-:W-:Y:S01]  /*f040*/  STG.E.U8 desc[UR36][R2.64], R5 ;  /* 0x0000000502007986 */ /* 0x000fe2000c101124 */
[----:B------:R-:W-:Y:S05]  /*f050*/  EXIT ;  /* 0x000000000000794d */ /* 0x000fea0003800000 */
.L_x_9523:
        /* <DEDUP_REMOVED lines=20> */
[----:B------:R-:W-:-:S04]  /*f1a0*/  LOP3.LUT P0, RZ, R17, 0xff, RZ, 0xc0, !PT ;  /* 0x000000ff11ff7812 */ /* 0x000fc8000780c0ff */
[----:B--2---:R-:W-:-:S04]  /*f1b0*/  ISETP.NE.AND P0, PT, R0, RZ, P0 ;  /* 0x000000ff0000720c */ /* 0x004fc80000705270 */
[----:B------:R-:W-:-:S09]  /*f1c0*/  SEL R17, RZ, 0x1, !P0 ;  /* 0x00000001ff117807 */ /* 0x000fd20004000000 */
.L_x_9551:
        /* <DEDUP_REMOVED lines=20> */
.L_x_9553:
[----:B------:R-:W-:Y:S01]  /*f310*/  ULDC.64 UR4, c[0x0][0x5e8] ;  /* 0x00017a0000047ab9 */ /* 0x000fe20000000a00 */
[----:B------:R-:W-:Y:S02]  /*f320*/  LOP3.LUT P0, RZ, R17, 0xff, RZ, 0xc0, !PT ;  /* 0x000000ff11ff7812 */ /* 0x000fe4000780c0ff */
[----:B------:R-:W-:Y:S02]  /*f330*/  IADD3 R16, P1, R16, UR4, RZ ;  /* 0x0000000410107c10 */ /* 0x000fe4000ff3e0ff */
[----:B------:R-:W-:-:S03]  /*f340*/  SEL R3, RZ, 0x1, !P0 ;  /* 0x00000001ff037807 */ /* 0x000fc60004000000 */
[----:B------:R-:W-:-:S05]  /*f350*/  IMAD.X R17, RZ, RZ, UR5, P1 ;  /* 0x00000005ff117e24 */ /* 0x000fca00088e06ff */
[----:B------:R-:W-:Y:S01]  /*f360*/  STG.E.U8 desc[UR36][R16.64], R3 ;  /* 0x0000000310007986 */ /* 0x000fe2000c101124 */
[----:B------:R-:W-:Y:S05]  /*f370*/  EXIT ;  /* 0x000000000000794d */ /* 0x000fea0003800000 */
.L_x_9552:
[----:B------:R-:W-:Y:S01]  /*f380*/  STG.E.U8 desc[UR36][R4.64], R17 ;  /* 0x0000001104007986 */ /* 0x000fe2000c101124 */
[----:B------:R-:W-:Y:S05]  /*f390*/  EXIT ;  /* 0x000000000000794d */ /* 0x000fea0003800000 */
.L_x_9550:
[----:B------:R-:W-:Y:S01]  /*f3a0*/  ISETP.NE.AND P1, PT, RZ, UR38, PT ;  /* 0x00000026ff007c0c */ /* 0x000fe2000bf25270 */
[----:B------:R-:W-:Y:S01]  /*f3b0*/  ULDC.64 UR4, c[0x0][0x5e8] ;  /* 0x00017a0000047ab9 */ /* 0x000fe20000000a00 */
[----:B------:R-:W-:Y:S01]  /*f3c0*/  ULDC.U8 UR6, c[0x0][0x619] ;  /* 0x0001864000067ab9 */ /* 0x000fe20000000000 */
[----:B------:R-:W-:Y:S02]  /*f3d0*/  IADD3 R2, P0, R16, UR4, RZ ;  /* 0x0000000410027c10 */ /* 0x000fe4000ff1e0ff */
[----:B------:R-:W-:Y:S02]  /*f3e0*/  ISETP.NE.AND P2, PT, RZ, UR6, PT ;  /* 0x00000006ff007c0c */ /* 0x000fe4000bf45270 */
[----:B------:R-:W-:-:S06]  /*f3f0*/  IADD3.X R3, RZ, UR5, RZ, P0, !PT ;  /* 0x00000005ff037c10 */ /* 0x000fcc00087fe4ff */
[----:B------:R-:W-:Y:S05]  /*f400*/  @!P1 BRA `(.L_x_9554) ;  /* 0x0000000000109947 */ /* 0x000fea0003800000 */
[----:B------:R-:W2:Y:S01]  /*f410*/  LDG.E.U8 R0, desc[UR36][R2.64] ;  /* 0x0000002402007981 */ /* 0x000ea2000c1e1100 */
[----:B------:R-:W-:-:S04]  /*f420*/  LOP3.LUT P0, RZ, R17, 0xff, RZ, 0xc0, !PT ;  /* 0x000000ff11ff7812 */ /* 0x000fc8000780c0ff */
[----:B--2---:R-:W-:-:S04]  /*f430*/  ISETP.NE.AND P0, PT, R0, RZ, P0 ;  /* 0x000000ff0000720c */ /* 0x004fc80000705270 */
[----:B------:R-:W-:-:S09]  /*f440*/  SEL R17, RZ, 0x1, !P0 ;  /* 0x00000001ff117807 */ /* 0x000fd20004000000 */
.L_x_9554:
        /* <DEDUP_REMOVED lines=22> */
.L_x_9556:
[----:B------:R-:W-:Y:S02]  /*f5b0*/  ULDC.64 UR4, c[0x0][0x5e8] ;  /* 0x00017a0000047ab9 */ /* 0x000fe40000000a00 */
[----:B------:R-:W-:-:S04]  /*f5c0*/  IADD3 R16, P0, R16, UR4, RZ ;  /* 0x0000000410107c10 */ /* 0x000fc8000ff1e0ff */
[----:B------:R-:W-:-:S05]  /*f5d0*/  IADD3.X R17, RZ, UR5, RZ, P0, !PT ;  /* 0x00000005ff117c10 */ /* 0x000fca00087fe4ff */
[----:B------:R-:W-:Y:S01]  /*f5e0*/  STG.E.U8 desc[UR36][R16.64], R19 ;  /* 0x0000001310007986 */ /* 0x000fe2000c101124 */
[----:B------:R-:W-:Y:S05]  /*f5f0*/  EXIT ;  /* 0x000000000000794d */ /* 0x000fea0003800000 */
.L_x_9555:
[----:B------:R-:W-:Y:S01]  /*f600*/  STG.E.U8 desc[UR36][R2.64], R19 ;  /* 0x0000001302007986 */ /* 0x000fe2000c101124 */
[----:B------:R-:W-:Y:S05]  /*f610*/  EXIT ;  /* 0x000000000000794d */ /* 0x000fea0003800000 */
.L_x_9557:
        /* <DEDUP_REMOVED lines=14> */
.L_x_9896:


//--------------------- .text._ZN2at6native13reduce_kernelILi256ELi2ENS0_8ReduceOpIbNS0_14func_wrapper_tIbZNS0_12prod_functorIbbbEclERNS_14TensorIteratorEEUlbbE_EEjbLi4ELi4EEEEEvT1_ --------------------------
	.section	.text._ZN2at6native13reduce_kernelILi256ELi2ENS0_8ReduceOpIbNS0_14func_wrapper_tIbZNS0_12prod_functorIbbbEclERNS_14TensorIteratorEEUlbbE_EEjbLi4ELi4EEEEEvT1_,"ax",@progbits
	.align	128
        .global         _ZN2at6native13reduce_kernelILi256ELi2ENS0_8ReduceOpIbNS0_14func_wrapper_tIbZNS0_12prod_functorIbbbEclERNS_14TensorIteratorEEUlbbE_EEjbLi4ELi4EEEEEvT1_
        .type           _ZN2at6native13reduce_kernelILi256ELi2ENS0_8ReduceOpIbNS0_14func_wrapper_tIbZNS0_12prod_functorIbbbEclERNS_14TensorIteratorEEUlbbE_EEjbLi4ELi4EEEEEvT1_,@function
        .size           _ZN2at6native13reduce_kernelILi256ELi2ENS0_8ReduceOpIbNS0_14func_wrapper_tIbZNS0_12prod_functorIbbbEclERNS_14TensorIteratorEEUlbbE_EEjbLi4ELi4EEEEEvT1_,(.L_x_9897 - _ZN2at6native13reduce_kernelILi256ELi2ENS0_8ReduceOpIbNS0_14func_wrapper_tIbZNS0_12prod_functorIbbbEclERNS_14TensorIteratorEEUlbbE_EEjbLi4ELi4EEEEEvT1_)
        .other          _ZN2at6native13reduce_kernelILi256ELi2ENS0_8ReduceOpIbNS0_14func_wrapper_tIbZNS0_12prod_functorIbbbEclERNS_14TensorIteratorEEUlbbE_EEjbLi4ELi4EEEEEvT1_,@"STO_CUDA_ENTRY STV_DEFAULT"
_ZN2at6native13reduce_kernelILi256ELi2ENS0_8ReduceOpIbNS0_14func_wrapper_tIbZNS0_12prod_functorIbbbEclERNS_14TensorIteratorEEUlbbE_EEjbLi4ELi4EEEEEvT1_:
.text._ZN2at6native13reduce_kernelILi256ELi2ENS0_8ReduceOpIbNS0_14func_wrapper_tIbZNS0_12prod_functorIbbbEclERNS_14TensorIteratorEEUlbbE_EEjbLi4ELi4EEEEEvT1_:
        /* <DEDUP_REMOVED lines=287> */
.L_x_9558:
        /* <DEDUP_REMOVED lines=34> */
[----:B------:R-:W-:Y:S01]  /*1410*/  HFMA2.MMA R13, -RZ, RZ, 0, 0 ;  /* 0x00000000ff0d7435 */ /* 0x000fe200000001ff */
[----:B------:R-:W-:Y:S01]  /*1420*/  IMAD.U32 R6, RZ, RZ, UR4 ;  /* 0x00000004ff067e24 */ /* 0x000fe2000f8e00ff */
[----:B------:R-:W-:Y:S01]  /*1430*/  MOV R10, UR6 ;  /* 0x00000006000a7c02 */ /* 0x000fe20008000f00 */
[----:B------:R-:W-:-:S02]  /*1440*/  IMAD.U32 R7, RZ, RZ, UR5 ;  /* 0x00000005ff077e24 */ /* 0x000fc4000f8e00ff */
[----:B------:R-:W-:Y:S02]  /*1450*/  IMAD.U32 R11, RZ, RZ, UR7 ;  /* 0x00000007ff0b7e24 */ /* 0x000fe4000f8e00ff */
[----:B------:R-:W-:Y:S02]  /*1460*/  IMAD.MOV.U32 R8, RZ, RZ, 0x1e3 ;  /* 0x000001e3ff087424 */ /* 0x000fe400078e00ff */
[----:B------:R-:W-:-:S07]  /*1470*/  IMAD.MOV.U32 R12, RZ, RZ, 0x1 ;  /* 0x00000001ff0c7424 */ /* 0x000fce00078e00ff */
[----:B------:R-:W-:-:S07]  /*1480*/  LEPC R20, `(.L_x_9562) ;  /* 0x000000001014794e */ /* 0x000fce0000000000 */
[----:B0-----:R-:W-:Y:S05]  /*1490*/  CALL.ABS.NOINC R14 ;  /* 0x000000000e007343 */ /* 0x001fea0003c00000 */
.L_x_9562:
        /* <DEDUP_REMOVED lines=27> */
.L_x_9568:
[----:B------:R-:W-:Y:S05]  /*1650*/  BSYNC B2 ;  /* 0x0000000000027941 */ /* 0x000fea0003800000 */
.L_x_9567:
        /* <DEDUP_REMOVED lines=11> */
[----:B------:R-:W-:-:S04]  /*1710*/  ISETP.NE.AND P0, PT, R0, RZ, P0 ;  /* 0x000000ff0000720c */ /* 0x000fc80000705270 */
[----:B------:R-:W-:-:S09]  /*1720*/  SEL R0, RZ, 0x1, !P0 ;  /* 0x00000001ff007807 */ /* 0x000fd20004000000 */
.L_x_9566:
[----:B------:R-:W-:Y:S05]  /*1730*/  BSYNC B1 ;  /* 0x0000000000017941 */ /* 0x000fea0003800000 */
.L_x_9565:
[----:B------:R-:W0:Y:S01]  /*1740*/  LDC R4, c[0x0][0x218] ;  /* 0x00008600ff047b82 */ /* 0x000e220000000800 */
[----:B------:R-:W-:Y:S01]  /*1750*/  IADD3 R18, P0, P1, R25, R8, R18 ;  /* 0x0000000819127210 */ /* 0x000fe2000791e012 */
[----:B------:R-:W-:-:S03]  /*1760*/  ULDC UR4, c[0x0][0x5e4] ;  /* 0x0001790000047ab9 */ /* 0x000fc60000000800 */
[----:B------:R-:W-:Y:S02]  /*1770*/  IADD3 R18, P2, R18, 0x4, RZ ;  /* 0x0000000412127810 */ /* 0x000fe40007f5e0ff */
[----:B------:R-:W-:-:S05]  /*1780*/  IADD3.X R19, RZ, UR4, R19, P0, P1 ;  /* 0x00000004ff137c10 */ /* 0x000fca00087e2413 */
[----:B------:R-:W-:Y:S01]  /*1790*/  IMAD.X R19, RZ, RZ, R19, P2 ;  /* 0x000000ffff137224 */ /* 0x000fe200010e0613 */
[----:B0-----:R-:W-:-:S07]  /*17a0*/  IADD3 R3, R7, -0x4, R4 ;  /* 0xfffffffc07037810 */ /* 0x001fce0007ffe004 */
.L_x_9564:
[----:B------:R-:W-:Y:S05]  /*17b0*/  BSYNC B0 ;  /* 0x0000000000007941 */ /* 0x000fea0003800000 */
.L_x_9563:
        /* <DEDUP_REMOVED lines=11> */
[----:B------:R-:W-:Y:S02]  /*1870*/  ISETP.GE.U32.AND P0, PT, R8, R3, PT ;  /* 0x000000030800720c */ /* 0x000fe40003f06070 */
[----:B------:R-:W-:-:S11]  /*1880*/  PRMT R8, R6, 0x7610, R8 ;  /* 0x0000761006087816 */ /* 0x000fd60000000008 */
[----:B------:R-:W-:Y:S05]  /*1890*/  @P0 BRA `(.L_x_9570) ;  /* 0x0000000000640947 */ /* 0x000fea0003800000 */
[C---:B------:R-:W-:Y:S02]  /*18a0*/  PRMT R8, R4.reuse, 0x7610, R8 ;  /* 0x0000761004087816 */ /* 0x040fe40000000008 */
[----:B------:R-:W-:-:S07]  /*18b0*/  PRMT R10, R4, 0x7610, R10 ;  /* 0x00007610040a7816 */ /* 0x000fce000000000a */
.L_x_9571:
        /* <DEDUP_REMOVED lines=23> */
.L_x_9570:
[----:B------:R-:W-:Y:S05]  /*1a30*/  BSYNC B0 ;  /* 0x0000000000007941 */ /* 0x000fea0003800000 */
.L_x_9569:
        /* <DEDUP_REMOVED lines=8> */
.L_x_9573:
[----:B------:R-:W-:Y:S05]  /*1ac0*/  BSYNC B0 ;  /* 0x0000000000007941 */ /* 0x000fea0003800000 */
.L_x_9572:
        /* <DEDUP_REMOVED lines=14> */
.L_x_9575:
[----:B------:R-:W-:Y:S05]  /*1bb0*/  BSYNC B0 ;  /* 0x0000000000007941 */ /* 0x000fea0003800000 */
.L_x_9574:
[----:B------:R-:W-:Y:S02]  /*1bc0*/  LOP3.LUT P0, RZ, R10, 0xff, RZ, 0xc0, !PT ;  /* 0x000000ff0aff7812 */ /* 0x000fe4000780c0ff */
[----:B------:R-:W-:Y:S02]  /*1bd0*/  LOP3.LUT P3, RZ, R0, 0xff, RZ, 0xc0, !PT ;  /* 0x000000ff00ff7812 */ /* 0x000fe4000786c0ff */
[----:B------:R-:W-:Y:S02]  /*1be0*/  LOP3.LUT P1, RZ, R8, 0xff, RZ, 0xc0, !PT ;  /* 0x000000ff08ff7812 */ /* 0x000fe4000782c0ff */
[----:B------:R-:W-:Y:S02]  /*1bf0*/  LOP3.LUT P2, RZ, R4, 0xff, RZ, 0xc0, !PT ;  /* 0x000000ff04ff7812 */ /* 0x000fe4000784c0ff */
[----:B------:R-:W-:Y:S02]  /*1c00*/  PLOP3.LUT P0, PT, P1, P3, P0, 0x80, 0x0 ;  /* 0x000000000000781c */ /* 0x000fe40000f07000 */
[----:B------:R-:W-:-:S02]  /*1c10*/  PRMT R18, RZ, 0x7610, R18 ;  /* 0x00007610ff127816 */ /* 0x000fc40000000012 */
[----:B------:R-:W-:-:S04]  /*1c20*/  PLOP3.LUT P0, PT, P0, P2, PT, 0x80, 0x0 ;  /* 0x000000000000781c */ /* 0x000fc80000705070 */
[----:B------:R-:W-:Y:S01]  /*1c30*/  SEL R25, RZ, 0x1, !P0 ;  /* 0x00000001ff197807 */ /* 0x000fe20004000000 */
[----:B------:R-:W-:Y:S08]  /*1c40*/  BRA `(.L_x_9560) ;  /* 0x000000ac008c7947 */ /* 0x000ff00003800000 */
.L_x_9561:
        /* <DEDUP_REMOVED lines=32> */
.L_x_9585:
        /* <DEDUP_REMOVED lines=54> */
[----:B------:R-:W-:Y:S01]  /*21b0*/  IMAD.MOV.U32 R21, RZ, RZ, R4 ;  /* 0x000000ffff157224 */ /* 0x000fe200078e0004 */
[----:B0-----:R-:W-:Y:S01]  /*21c0*/  ISETP.NE.AND P1, PT, R13, 0x2, PT ;  /* 0x000000020d00780c */ /* 0x001fe20003f25270 */
        /* <DEDUP_REMOVED lines=218> */
[----:B------:R-:W-:-:S03]  /*2f70*/  @P1 IMAD.MOV.U32 R24, RZ, RZ, RZ ;  /* 0x000000ffff181224 */ /* 0x000fc600078e00ff */
[----:B------:R-:W-:-:S04]  /*2f80*/  IMAD.MOV R3, RZ, RZ, -R25 ;  /* 0x000000ffff037224 */ /* 0x000fc800078e0a19 */
[----:B------:R-:W1:Y:S01]  /*2f90*/  @P1 LDC R26, c[0x0][0x380] ;  /* 0x0000e000ff1a1b82 */ /* 0x000e620000000800 */
[----:B------:R-:W-:-:S04]  /*2fa0*/  IMAD R3, R3, UR27, R27 ;  /* 0x0000001b03037c24 */ /* 0x000fc8000f8e021b */
[----:B------:R-:W-:-:S03]  /*2fb0*/  IMAD R0, R3, UR28, R0 ;  /* 0x0000001c03007c24 */ /* 0x000fc6000f8e0200 */
[----:B------:R-:W2:Y:S01]  /*2fc0*/  @P1 LDC R15, c[0x0][0x3e4] ;  /* 0x0000f900ff0f1b82 */ /* 0x000ea20000000800 */
[----:B0-----:R-:W-:-:S05]  /*2fd0*/  @P1 IMAD.HI.U32 R21, R25, R21, R24 ;  /* 0x0000001519151227 */ /* 0x001fca00078e0018 */
[----:B-1----:R-:W-:-:S04]  /*2fe0*/  @P1 SHF.R.U32.HI R21, RZ, R26, R21 ;  /* 0x0000001aff151219 */ /* 0x002fc80000011615 */
[----:B------:R-:W-:-:S05]  /*2ff0*/  @P1 IADD3 R21, -R21, RZ, RZ ;  /* 0x000000ff15151210 */ /* 0x000fca0007ffe1ff */
[----:B------:R-:W-:-:S04]  /*3000*/  @P1 IMAD R25, R21, R20, R25 ;  /* 0x0000001415191224 */ /* 0x000fc800078e0219 */
[----:B--2---:R-:W-:-:S07]  /*3010*/  @P1 IMAD R0, R25, R15, R0 ;  /* 0x0000000f19001224 */ /* 0x004fce00078e0200 */
.L_x_9581:
        /* <DEDUP_REMOVED lines=253> */
.L_x_9582:
        /* <DEDUP_REMOVED lines=253> */
.L_x_9583:
        /* <DEDUP_REMOVED lines=250> */
.L_x_9584:
[----:B------:R-:W-:Y:S01]  /*5f60*/  LOP3.LUT R21, R26, 0xfffffffe, RZ, 0xc0, !PT ;  /* 0xfffffffe1a157812 */ /* 0x000fe200078ec0ff */
[----:B------:R-:W-:-:S03]  /*5f70*/  ULDC UR4, c[0x0][0x218] ;  /* 0x0000860000047ab9 */ /* 0x000fc60000000800 */
[----:B------:R-:W-:-:S04]  /*5f80*/  IADD3 R20, P1, R21, R18, RZ ;  /* 0x0000001215147210 */ /* 0x000fc80007f3e0ff */
[----:B------:R-:W-:-:S05]  /*5f90*/  IADD3.X R21, RZ, R19, RZ, P1, !PT ;  /* 0x00000013ff157210 */ /* 0x000fca0000ffe4ff */
[----:B------:R-:W2:Y:S01]  /*5fa0*/  LDG.E.U16 R20, desc[UR58][R20.64] ;  /* 0x0000003a14147981 */ /* 0x000ea2000c1e1500 */
[----:B------:R-:W-:Y:S02]  /*5fb0*/  LOP3.LUT P2, RZ, R7, 0xff, RZ, 0xc0, !PT ;  /* 0x000000ff07ff7812 */ /* 0x000fe4000784c0ff */
[----:B------:R-:W-:Y:S02]  /*5fc0*/  LOP3.LUT P3, RZ, R8, 0xff, RZ, 0xc0, !PT ;  /* 0x000000ff08ff7812 */ /* 0x000fe4000786c0ff */
[----:B------:R-:W-:Y:S02]  /*5fd0*/  LOP3.LUT P6, RZ, R9, 0xff, RZ, 0xc0, !PT ;  /* 0x000000ff09ff7812 */ /* 0x000fe400078cc0ff */
[----:B------:R-:W-:Y:S02]  /*5fe0*/  ISETP.NE.AND P2, PT, R29, RZ, P2 ;  /* 0x000000ff1d00720c */ /* 0x000fe40001745270 */
[----:B------:R-:W-:Y:S02]  /*5ff0*/  ISETP.NE.AND P3, PT, R28, RZ, P3 ;  /* 0x000000ff1c00720c */ /* 0x000fe40001f65270 */
[----:B------:R-:W-:-:S02]  /*6000*/  ISETP.NE.AND P6, PT, R4, RZ, P6 ;  /* 0x000000ff0400720c */ /* 0x000fc400037c5270 */
[----:B------:R-:W-:Y:S02]  /*6010*/  LOP3.LUT P4, RZ, R11, 0xff, RZ, 0xc0, !PT ;  /* 0x000000ff0bff7812 */ /* 0x000fe4000788c0ff */
[----:B------:R-:W-:Y:S02]  /*6020*/  LOP3.LUT P5, RZ, R10, 0xff, RZ, 0xc0, !PT ;  /* 0x000000ff0aff7812 */ /* 0x000fe400078ac0ff */
[----:B------:R-:W-:Y:S02]  /*6030*/  SEL R7, RZ, 0x1, !P2 ;  /* 0x00000001ff077807 */ /* 0x000fe40005000000 */
[----:B------:R-:W-:Y:S02]  /*6040*/  SEL R8, RZ, 0x1, !P3 ;  /* 0x00000001ff087807 */ /* 0x000fe40005800000 */
[----:B------:R-:W-:Y:S02]  /*6050*/  SEL R9, RZ, 0x1, !P6 ;  /* 0x00000001ff097807 */ /* 0x000fe40007000000 */
[----:B------:R-:W-:-:S02]  /*6060*/  LOP3.LUT P2, RZ, R6, 0xff, RZ, 0xc0, !PT ;  /* 0x000000ff06ff7812 */ /* 0x000fc4000784c0ff */
[----:B------:R-:W-:Y:S02]  /*6070*/  LOP3.LUT P3, RZ, R5, 0xff, RZ, 0xc0, !PT ;  /* 0x000000ff05ff7812 */ /* 0x000fe4000786c0ff */
[----:B------:R-:W-:Y:S02]  /*6080*/  ISETP.NE.AND P6, PT, R29, RZ, PT ;  /* 0x000000ff1d00720c */ /* 0x000fe40003fc5270 */
[----:B------:R-:W-:Y:S02]  /*6090*/  ISETP.NE.AND P4, PT, R0, RZ, P4 ;  /* 0x000000ff0000720c */ /* 0x000fe40002785270 */
[----:B------:R-:W-:Y:S02]  /*60a0*/  ISETP.NE.AND P5, PT, R22, RZ, P5 ;  /* 0x000000ff1600720c */ /* 0x000fe40002fa5270 */
[----:B------:R-:W-:Y:S02]  /*60b0*/  SEL R11, RZ, 0x1, !P4 ;  /* 0x00000001ff0b7807 */ /* 0x000fe40006000000 */
[----:B------:R-:W-:-:S02]  /*60c0*/  LOP3.LUT P1, RZ, R12, 0xff, RZ, 0xc0, !PT ;  /* 0x000000ff0cff7812 */ /* 0x000fc4000782c0ff */
[----:B------:R-:W-:Y:S01]  /*60d0*/  ISETP.NE.AND P4, PT, R4, RZ, PT ;  /* 0x000000ff0400720c */ /* 0x000fe20003f85270 */
[----:B------:R-:W-:Y:S01]  /*60e0*/  IMAD.IADD R4, R27, 0x1, R3 ;  /* 0x000000011b047824 */ /* 0x000fe200078e0203 */
[----:B------:R-:W-:Y:S02]  /*60f0*/  SEL R10, RZ, 0x1, !P5 ;  /* 0x00000001ff0a7807 */ /* 0x000fe40006800000 */
[----:B------:R-:W-:Y:S02]  /*6100*/  ISETP.NE.AND P5, PT, R28, RZ, PT ;  /* 0x000000ff1c00720c */ /* 0x000fe40003fa5270 */
[----:B------:R-:W-:Y:S02]  /*6110*/  LOP3.LUT R14, R14, 0xfffffffb, RZ, 0xc0, !PT ;  /* 0xfffffffb0e0e7812 */ /* 0x000fe400078ec0ff */
[----:B------:R-:W-:Y:S02]  /*6120*/  ISETP.NE.AND P1, PT, R15, RZ, P1 ;  /* 0x000000ff0f00720c */ /* 0x000fe40000f25270 */
[----:B------:R-:W-:-:S02]  /*6130*/  @P6 LOP3.LUT R14, R14, 0x4, RZ, 0xfc, !PT ;  /* 0x000000040e0e6812 */ /* 0x000fc400078efcff */
[----:B------:R-:W-:Y:S02]  /*6140*/  SEL R12, RZ, 0x1, !P1 ;  /* 0x00000001ff0c7807 */ /* 0x000fe40004800000 */
[----:B------:R-:W-:Y:S02]  /*6150*/  LOP3.LUT R14, R14, 0xfffffffd, RZ, 0xc0, !PT ;  /* 0xfffffffd0e0e7812 */ /* 0x000fe400078ec0ff */
[----:B------:R-:W-:Y:S02]  /*6160*/  ISETP.NE.AND P1, PT, R22, RZ, PT ;  /* 0x000000ff1600720c */ /* 0x000fe40003f25270 */
[----:B------:R-:W-:-:S04]  /*6170*/  @P5 LOP3.LUT R14, R14, 0x2, RZ, 0xfc, !PT ;  /* 0x000000020e0e5812 */ /* 0x000fc800078efcff */
[----:B------:R-:W-:-:S04]  /*6180*/  LOP3.LUT R14, R14, 0xfffffffe, RZ, 0xc0, !PT ;  /* 0xfffffffe0e0e7812 */ /* 0x000fc800078ec0ff */
[----:B------:R-:W-:Y:S02]  /*6190*/  @P4 LOP3.LUT R14, R14, 0x1, RZ, 0xfc, !PT ;  /* 0x000000010e0e4812 */ /* 0x000fe400078efcff */
[C---:B--2---:R-:W-:Y:S02]  /*61a0*/  PRMT R21, R20.reuse, 0x7770, RZ ;  /* 0x0000777014157816 */ /* 0x044fe400000000ff */
[----:B------:R-:W-:Y:S02]  /*61b0*/  PRMT R20, R20, 0x7771, RZ ;  /* 0x0000777114147816 */ /* 0x000fe400000000ff */
[----:B------:R-:W-:Y:S02]  /*61c0*/  ISETP.NE.AND P2, PT, R21, RZ, P2 ;  /* 0x000000ff1500720c */ /* 0x000fe40001745270 */
[----:B------:R-:W-:Y:S02]  /*61d0*/  ISETP.NE.AND P3, PT, R20, RZ, P3 ;  /* 0x000000ff1400720c */ /* 0x000fe40001f65270 */
[----:B------:R-:W-:-:S02]  /*61e0*/  SEL R6, RZ, 0x1, !P2 ;  /* 0x00000001ff067807 */ /* 0x000fc40005000000 */
[----:B------:R-:W-:Y:S02]  /*61f0*/  SEL R5, RZ, 0x1, !P3 ;  /* 0x00000001ff057807 */ /* 0x000fe40005800000 */
[----:B------:R-:W-:Y:S01]  /*6200*/  ISETP.NE.AND P2, PT, R0, RZ, PT ;  /* 0x000000ff0000720c */ /* 0x000fe20003f45270 */
[----:B------:R-:W-:Y:S01]  /*6210*/  IMAD.U32 R0, RZ, RZ, UR4 ;  /* 0x00000004ff007e24 */ /* 0x000fe2000f8e00ff */
[----:B------:R-:W-:Y:S01]  /*6220*/  ISETP.NE.AND P3, PT, R15, RZ, PT ;  /* 0x000000ff0f00720c */ /* 0x000fe20003f65270 */
[----:B------:R-:W-:Y:S01]  /*6230*/  IMAD R15, R3, 0x3, R4 ;  /* 0x00000003030f7824 */ /* 0x000fe200078e0204 */
[----:B------:R-:W-:Y:S02]  /*6240*/  ISETP.NE.AND P4, PT, R21, RZ, PT ;  /* 0x000000ff1500720c */ /* 0x000fe40003f85270 */
[----:B------:R-:W-:Y:S02]  /*6250*/  ISETP.NE.AND P5, PT, R20, RZ, PT ;  /* 0x000000ff1400720c */ /* 0x000fe40003fa5270 */
[----:B------:R-:W-:-:S13]  /*6260*/  ISETP.GE.U32.AND P6, PT, R15, R0, PT ;  /* 0x000000000f00720c */ /* 0x000fda0003fc6070 */
[----:B------:R-:W-:Y:S05]  /*6270*/  @!P6 BRA `(.L_x_9585) ;  /* 0xffffffb800f4e947 */ /* 0x000fea000383ffff */
[----:B------:R-:W-:Y:S05]  /*6280*/  BSYNC B1 ;  /* 0x0000000000017941 */ /* 0x000fea0003800000 */
.L_x_9580:
[----:B------:R-:W-:Y:S02]  /*6290*/  SEL R28, RZ, 0x1, !P3 ;  /* 0x00000001ff1c7807 */ /* 0x000fe40005800000 */
[C---:B------:R-:W-:Y:S02]  /*62a0*/  LOP3.LUT P0, RZ, R14.reuse, 0x2, RZ, 0xc0, !PT ;  /* 0x000000020eff7812 */ /* 0x040fe4000780c0ff */
[C---:B------:R-:W-:Y:S02]  /*62b0*/  LOP3.LUT P6, RZ, R14.reuse, 0x4, RZ, 0xc0, !PT ;  /* 0x000000040eff7812 */ /* 0x040fe400078cc0ff */
[----:B------:R-:W-:Y:S02]  /*62c0*/  LOP3.LUT P3, RZ, R14, 0x1, RZ, 0xc0, !PT ;  /* 0x000000010eff7812 */ /* 0x000fe4000786c0ff */
[----:B------:R-:W-:Y:S02]  /*62d0*/  SEL R27, RZ, 0x1, !P2 ;  /* 0x00000001ff1b7807 */ /* 0x000fe40005000000 */
[----:B------:R-:W-:-:S02]  /*62e0*/  SEL R26, RZ, 0x1, !P1 ;  /* 0x00000001ff1a7807 */ /* 0x000fc40004800000 */
[----:B------:R-:W-:Y:S02]  /*62f0*/  SEL R25, RZ, 0x1, !P3 ;  /* 0x00000001ff197807 */ /* 0x000fe40005800000 */
[----:B------:R-:W-:Y:S02]  /*6300*/  SEL R22, RZ, 0x1, !P0 ;  /* 0x00000001ff167807 */ /* 0x000fe40004000000 */
[----:B0-----:R-:W-:Y:S02]  /*6310*/  SEL R13, RZ, 0x1, !P6 ;  /* 0x00000001ff0d7807 */ /* 0x001fe40007000000 */
[----:B------:R-:W-:Y:S02]  /*6320*/  SEL R29, RZ, 0x1, !P4 ;  /* 0x00000001ff1d7807 */ /* 0x000fe40006000000 */
[----:B------:R-:W-:-:S07]  /*6330*/  SEL R30, RZ, 0x1, !P5 ;  /* 0x00000001ff1e7807 */ /* 0x000fce0006800000 */
.L_x_9579:
[----:B------:R-:W-:Y:S05]  /*6340*/  BSYNC B0 ;  /* 0x0000000000007941 */ /* 0x000fea0003800000 */
.L_x_9578:
        /* <DEDUP_REMOVED lines=280> */
.L_x_9588:
        /* <DEDUP_REMOVED lines=287> */
.L_x_9589:
        /* <DEDUP_REMOVED lines=287> */
.L_x_9590:
        /* <DEDUP_REMOVED lines=287> */
.L_x_9591:
        /* <DEDUP_REMOVED lines=10> */
.L_x_9587:
[----:B------:R-:W-:Y:S05]  /*ab40*/  BSYNC B0 ;  /* 0x0000000000007941 */ /* 0x000fea0003800000 */
.L_x_9586:
[----:B------:R-:W-:Y:S04]  /*ab50*/  BSSY B0, `(.L_x_9592) ;  /* 0x000002c000007945 */ /* 0x000fe80003800000 */
[----:B------:R-:W-:Y:S05]  /*ab60*/  @P0 BRA `(.L_x_9593) ;  /* 0x0000000000a80947 */ /* 0x000fea0003800000 */
[----:B------:R-:W-:Y:S01]  /*ab70*/  LOP3.LUT P0, RZ, R12, 0xff, RZ, 0xc0, !PT ;  /* 0x000000ff0cff7812 */ /* 0x000fe2000780c0ff */
[----:B------:R-:W-:Y:S01]  /*ab80*/  IMAD.IADD R4, R4, 0x1, R3 ;  /* 0x0000000104047824 */ /* 0x000fe200078e0203 */
[----:B------:R-:W-:Y:S02]  /*ab90*/  LOP3.LUT P1, RZ, R28, 0xff, RZ, 0xc0, !PT ;  /* 0x000000ff1cff7812 */ /* 0x000fe4000782c0ff */
[----:B------:R-:W-:Y:S02]  /*aba0*/  LOP3.LUT P2, RZ, R27, 0xff, RZ, 0xc0, !PT ;  /* 0x000000ff1bff7812 */ /* 0x000fe4000784c0ff */
[----:B------:R-:W-:Y:S02]  /*abb0*/  PLOP3.LUT P0, PT, P0, P1, PT, 0x80, 0x0 ;  /* 0x000000000000781c */ /* 0x000fe40000703070 */
[----:B------:R-:W-:Y:S02]  /*abc0*/  ISETP.GE.U32.AND P1, PT, R4, R0, PT ;  /* 0x000000000400720c */ /* 0x000fe40003f26070 */
[----:B------:R-:W-:-:S02]  /*abd0*/  LOP3.LUT P3, RZ, R11, 0xff, RZ, 0xc0, !PT ;  /* 0x000000ff0bff7812 */ /* 0x000fc4000786c0ff */
[----:B------:R-:W-:Y:S02]  /*abe0*/  SEL R12, RZ, 0x1, !P0 ;  /* 0x00000001ff0c7807 */ /* 0x000fe40004000000 */
[----:B------:R-:W-:-:S04]  /*abf0*/  PLOP3.LUT P2, PT, P3, P2, PT, 0x80, 0x0 ;  /* 0x000000000000781c */ /* 0x000fc80001f45070 */
[----:B------:R-:W-:-:S03]  /*ac00*/  SEL R11, RZ, 0x1, !P2 ;  /* 0x00000001ff0b7807 */ /* 0x000fc60005000000 */
[----:B------:R-:W-:Y:S06]  /*ac10*/  @P1 BRA `(.L_x_9593) ;  /* 0x00000000007c1947 */ /* 0x000fec0003800000 */
[----:B------:R-:W-:Y:S02]  /*ac20*/  LOP3.LUT P0, RZ, R10, 0xff, RZ, 0xc0, !PT ;  /* 0x000000ff0aff7812 */ /* 0x000fe4000780c0ff */
[----:B------:R-:W-:Y:S02]  /*ac30*/  LOP3.LUT P1, RZ, R26, 0xff, RZ, 0xc0, !PT ;  /* 0x000000ff1aff7812 */ /* 0x000fe4000782c0ff */
[----:B------:R-:W-:Y:S02]  /*ac40*/  IADD3 R4, R4, R3, RZ ;  /* 0x0000000304047210 */ /* 0x000fe40007ffe0ff */
[----:B------:R-:W-:Y:S02]  /*ac50*/  PLOP3.LUT P0, PT, P0, P1, PT, 0x80, 0x0 ;  /* 0x000000000000781c */ /* 0x000fe40000703070 */
[----:B------:R-:W-:Y:S02]  /*ac60*/  ISETP.GE.U32.AND P1, PT, R4, R0, PT ;  /* 0x000000000400720c */ /* 0x000fe40003f26070 */
[----:B------:R-:W-:-:S02]  /*ac70*/  LOP3.LUT P2, RZ, R25, 0xff, RZ, 0xc0, !PT ;  /* 0x000000ff19ff7812 */ /* 0x000fc4000784c0ff */
[----:B------:R-:W-:Y:S02]  /*ac80*/  LOP3.LUT P3, RZ, R9, 0xff, RZ, 0xc0, !PT ;  /* 0x000000ff09ff7812 */ /* 0x000fe4000786c0ff */
[----:B------:R-:W-:Y:S02]  /*ac90*/  SEL R10, RZ, 0x1, !P0 ;  /* 0x00000001ff0a7807 */ /* 0x000fe40004000000 */
[----:B------:R-:W-:-:S04]  /*aca0*/  PLOP3.LUT P2, PT, P3, P2, PT, 0x80, 0x0 ;  /* 0x000000000000781c */ /* 0x000fc80001f45070 */
[----:B------:R-:W-:Y:S01]  /*acb0*/  SEL R9, RZ, 0x1, !P2 ;  /* 0x00000001ff097807 */ /* 0x000fe20005000000 */
[----:B------:R-:W-:Y:S08]  /*acc0*/  @P1 BRA `(.L_x_9593) ;  /* 0x0000000000501947 */ /* 0x000ff00003800000 */
[----:B------:R-:W-:Y:S01]  /*acd0*/  IMAD.IADD R3, R4, 0x1, R3 ;  /* 0x0000000104037824 */ /* 0x000fe200078e0203 */
[----:B------:R-:W-:Y:S02]  /*ace0*/  LOP3.LUT P0, RZ, R8, 0xff, RZ, 0xc0, !PT ;  /* 0x000000ff08ff7812 */ /* 0x000fe4000780c0ff */
[----:B------:R-:W-:Y:S02]  /*acf0*/  LOP3.LUT P3, RZ, R22, 0xff, RZ, 0xc0, !PT ;  /* 0x000000ff16ff7812 */ /* 0x000fe4000786c0ff */
[----:B------:R-:W-:Y:S02]  /*ad00*/  ISETP.GE.U32.AND P6, PT, R3, R0, PT ;  /* 0x000000000300720c */ /* 0x000fe40003fc6070 */
[----:B------:R-:W-:Y:S02]  /*ad10*/  PLOP3.LUT P0, PT, P0, P3, PT, 0x80, 0x0 ;  /* 0x000000000000781c */ /* 0x000fe40000707070 */
[----:B------:R-:W-:Y:S02]  /*ad20*/  LOP3.LUT P1, RZ, R13, 0xff, RZ, 0xc0, !PT ;  /* 0x000000ff0dff7812 */ /* 0x000fe4000782c0ff */
[----:B------:R-:W-:-:S07]  /*ad30*/  SEL R8, RZ, 0x1, !P0 ;  /* 0x00000001ff087807 */ /* 0x000fce0004000000 */
[----:B------:R-:W-:Y:S02]  /*ad40*/  @!P6 LOP3.LUT P4, RZ, R29, 0xff, RZ, 0xc0, !PT ;  /* 0x000000ff1dffe812 */ /* 0x000fe4000788c0ff */
[----:B------:R-:W-:Y:S02]  /*ad50*/  @!P6 LOP3.LUT P5, RZ, R6, 0xff, RZ, 0xc0, !PT ;  /* 0x000000ff06ffe812 */ /* 0x000fe400078ac0ff */
[----:B------:R-:W-:Y:S02]  /*ad60*/  @!P6 LOP3.LUT P2, RZ, R30, 0xff, RZ, 0xc0, !PT ;  /* 0x000000ff1effe812 */ /* 0x000fe4000784c0ff */
[----:B------:R-:W-:Y:S02]  /*ad70*/  @!P6 LOP3.LUT P3, RZ, R5, 0xff, RZ, 0xc0, !PT ;  /* 0x000000ff05ffe812 */ /* 0x000fe4000786c0ff */
[----:B------:R-:W-:Y:S02]  /*ad80*/  @!P6 PLOP3.LUT P4, PT, P5, P4, PT, 0x80, 0x0 ;  /* 0x000000000000e81c */ /* 0x000fe40002f89070 */
[----:B------:R-:W-:-:S02]  /*ad90*/  LOP3.LUT P5, RZ, R7, 0xff, RZ, 0xc0, !PT ;  /* 0x000000ff07ff7812 */ /* 0x000fc400078ac0ff */
[----:B------:R-:W-:Y:S02]  /*ada0*/  @!P6 PLOP3.LUT P2, PT, P3, P2, PT, 0x80, 0x0 ;  /* 0x000000000000e81c */ /* 0x000fe40001f45070 */
[----:B------:R-:W-:Y:S02]  /*adb0*/  PLOP3.LUT P1, PT, P5, P1, PT, 0x80, 0x0 ;  /* 0x000000000000781c */ /* 0x000fe40002f23070 */
[----:B------:R-:W-:Y:S02]  /*adc0*/  @!P6 SEL R0, RZ, 0x1, !P4 ;  /* 0x00000001ff00e807 */ /* 0x000fe40006000000 */
[----:B------:R-:W-:Y:S02]  /*add0*/  @!P6 SEL R3, RZ, 0x1, !P2 ;  /* 0x00000001ff03e807 */ /* 0x000fe40005000000 */
[----:B------:R-:W-:Y:S02]  /*ade0*/  SEL R7, RZ, 0x1, !P1 ;  /* 0x00000001ff077807 */ /* 0x000fe40004800000 */
[----:B------:R-:W-:-:S02]  /*adf0*/  @!P6 PRMT R6, R0, 0x7610, R6 ;  /* 0x000076100006e816 */ /* 0x000fc40000000006 */
[----:B------:R-:W-:-:S07]  /*ae00*/  @!P6 PRMT R5, R3, 0x7610, R5 ;  /* 0x000076100305e816 */ /* 0x000fce0000000005 */
.L_x_9593:
[----:B------:R-:W-:Y:S05]  /*ae10*/  BSYNC B0 ;  /* 0x0000000000007941 */ /* 0x000fea0003800000 */
.L_x_9592:
[----:B------:R-:W-:Y:S02]  /*ae20*/  LOP3.LUT P4, RZ, R9, 0xff, RZ, 0xc0, !PT ;  /* 0x000000ff09ff7812 */ /* 0x000fe4000788c0ff */
[----:B------:R-:W-:Y:S02]  /*ae30*/  LOP3.LUT P5, RZ, R11, 0xff, RZ, 0xc0, !PT ;  /* 0x000000ff0bff7812 */ /* 0x000fe400078ac0ff */
[----:B------:R-:W-:Y:S02]  /*ae40*/  LOP3.LUT P6, RZ, R7, 0xff, RZ, 0xc0, !PT ;  /* 0x000000ff07ff7812 */ /* 0x000fe400078cc0ff */
[----:B------:R-:W-:Y:S02]  /*ae50*/  LOP3.LUT P1, RZ, R10, 0xff, RZ, 0xc0, !PT ;  /* 0x000000ff0aff7812 */ /* 0x000fe4000782c0ff */
[----:B------:R-:W-:Y:S02]  /*ae60*/  LOP3.LUT P3, RZ, R12, 0xff, RZ, 0xc0, !PT ;  /* 0x000000ff0cff7812 */ /* 0x000fe4000786c0ff */
[----:B------:R-:W-:-:S02]  /*ae70*/  LOP3.LUT P2, RZ, R8, 0xff, RZ, 0xc0, !PT ;  /* 0x000000ff08ff7812 */ /* 0x000fc4000784c0ff */
[----:B------:R-:W-:Y:S02]  /*ae80*/  PLOP3.LUT P4, PT, P6, P5, P4, 0x80, 0x0 ;  /* 0x000000000000781c */ /* 0x000fe4000378b040 */
[----:B------:R-:W-:Y:S02]  /*ae90*/  LOP3.LUT P0, RZ, R6, 0xff, RZ, 0xc0, !PT ;  /* 0x000000ff06ff7812 */ /* 0x000fe4000780c0ff */
[----:B------:R-:W-:Y:S02]  /*aea0*/  LOP3.LUT P5, RZ, R5, 0xff, RZ, 0xc0, !PT ;  /* 0x000000ff05ff7812 */ /* 0x000fe400078ac0ff */
[----:B------:R-:W-:Y:S02]  /*aeb0*/  PLOP3.LUT P1, PT, P2, P3, P1, 0x80, 0x0 ;  /* 0x000000000000781c */ /* 0x000fe40001727010 */
[----:B------:R-:W-:Y:S02]  /*aec0*/  PLOP3.LUT P4, PT, P4, P5, PT, 0x80, 0x0 ;  /* 0x000000000000781c */ /* 0x000fe4000278b070 */
[----:B------:R-:W-:-:S02]  /*aed0*/  PLOP3.LUT P0, PT, P1, P0, PT, 0x80, 0x0 ;  /* 0x000000000000781c */ /* 0x000fc40000f01070 */
[----:B------:R-:W-:Y:S02]  /*aee0*/  SEL R18, RZ, 0x1, !P4 ;  /* 0x00000001ff127807 */ /* 0x000fe40006000000 */
[----:B------:R-:W-:Y:S01]  /*aef0*/  SEL R25, RZ, 0x1, !P0 ;  /* 0x00000001ff197807 */ /* 0x000fe20004000000 */
[----:B------:R-:W-:Y:S08]  /*af00*/  BRA `(.L_x_9560) ;  /* 0x0000001800dc7947 */ /* 0x000ff00003800000 */
.L_x_9577:
        /* <DEDUP_REMOVED lines=18> */
.L_x_9597:
[----:B------:R-:W-:Y:S02]  /*b030*/  IMAD R6, R27, R4, RZ ;  /* 0x000000041b067224 */ /* 0x000fe400078e02ff */
[----:B------:R-:W-:-:S03]  /*b040*/  IMAD.IADD R4, R3, 0x1, R4 ;  /* 0x0000000103047824 */ /* 0x000fc600078e0204 */
[----:B------:R-:W-:Y:S01]  /*b050*/  LOP3.LUT R11, R6, 0xfffffffe, RZ, 0xc0, !PT ;  /* 0xfffffffe060b7812 */ /* 0x000fe200078ec0ff */
[CC--:B------:R-:W-:Y:S02]  /*b060*/  IMAD R6, R4.reuse, R27.reuse, RZ ;  /* 0x0000001b04067224 */ /* 0x0c0fe400078e02ff */
[--C-:B------:R-:W-:Y:S01]  /*b070*/  IMAD.IADD R4, R4, 0x1, R3.reuse ;  /* 0x0000000104047824 */ /* 0x100fe200078e0203 */
[-C--:B------:R-:W-:Y:S02]  /*b080*/  IADD3 R10, P0, R11, R18.reuse, RZ ;  /* 0x000000120b0a7210 */ /* 0x080fe40007f1e0ff */
[----:B------:R-:W-:Y:S01]  /*b090*/  LOP3.LUT R7, R6, 0xfffffffe, RZ, 0xc0, !PT ;  /* 0xfffffffe06077812 */ /* 0x000fe200078ec0ff */
[C---:B------:R-:W-:Y:S01]  /*b0a0*/  IMAD R8, R4.reuse, R27, RZ ;  /* 0x0000001b04087224 */ /* 0x040fe200078e02ff */
[----:B------:R-:W-:Y:S02]  /*b0b0*/  IADD3.X R11, RZ, R19, RZ, P0, !PT ;  /* 0x00000013ff0b7210 */ /* 0x000fe400007fe4ff */
[----:B------:R-:W-:Y:S01]  /*b0c0*/  IADD3 R6, P0, R7, R18, RZ ;  /* 0x0000001207067210 */ /* 0x000fe20007f1e0ff */
[----:B------:R-:W-:-:S02]  /*b0d0*/  IMAD.IADD R4, R4, 0x1, R3 ;  /* 0x0000000104047824 */ /* 0x000fc400078e0203 */
[----:B------:R-:W2:Y:S01]  /*b0e0*/  LDG.E.U16 R10, desc[UR58][R10.64] ;  /* 0x0000003a0a0a7981 */ /* 0x000ea2000c1e1500 */
[----:B------:R-:W-:Y:S01]  /*b0f0*/  LOP3.LUT R9, R8, 0xfffffffe, RZ, 0xc0, !PT ;  /* 0xfffffffe08097812 */ /* 0x000fe200078ec0ff */
[--C-:B------:R-:W-:Y:S02]  /*b100*/  IMAD.X R7, RZ, RZ, R19.reuse, P0 ;  /* 0x000000ffff077224 */ /* 0x100fe400000e0613 */
[----:B------:R-:W-:Y:S01]  /*b110*/  IMAD R12, R4, R27, RZ ;  /* 0x0000001b040c7224 */ /* 0x000fe200078e02ff */
[----:B------:R-:W-:Y:S02]  /*b120*/  IADD3 R8, P0, R9, R18, RZ ;  /* 0x0000001209087210 */ /* 0x000fe40007f1e0ff */
[----:B------:R-:W3:Y:S02]  /*b130*/  LDG.E.U16 R28, desc[UR58][R6.64] ;  /* 0x0000003a061c7981 */ /* 0x000ee4000c1e1500 */
[----:B------:R-:W-:Y:S01]  /*b140*/  LOP3.LUT R13, R12, 0xfffffffe, RZ, 0xc0, !PT ;  /* 0xfffffffe0c0d7812 */ /* 0x000fe200078ec0ff */
[----:B------:R-:W-:-:S03]  /*b150*/  IMAD.X R9, RZ, RZ, R19, P0 ;  /* 0x000000ffff097224 */ /* 0x000fc600000e0613 */
[----:B------:R-:W-:Y:S02]  /*b160*/  IADD3 R12, P0, R13, R18, RZ ;  /* 0x000000120d0c7210 */ /* 0x000fe40007f1e0ff */
[----:B------:R0:W4:Y:S02]  /*b170*/  LDG.E.U16 R8, desc[UR58][R8.64] ;  /* 0x0000003a08087981 */ /* 0x000124000c1e1500 */
[----:B------:R-:W-:-:S05]  /*b180*/  IADD3.X R13, RZ, R19, RZ, P0, !PT ;  /* 0x00000013ff0d7210 */ /* 0x000fca00007fe4ff */
[----:B------:R-:W5:Y:S01]  /*b190*/  LDG.E.U16 R12, desc[UR58][R12.64] ;  /* 0x0000003a0c0c7981 */ /* 0x000f62000c1e1500 */
[----:B------:R-:W-:Y:S01]  /*b1a0*/  LOP3.LUT P3, RZ, R20, 0xff, RZ, 0xc0, !PT ;  /* 0x000000ff14ff7812 */ /* 0x000fe2000786c0ff */
[----:B------:R-:W-:Y:S01]  /*b1b0*/  IMAD.IADD R4, R4, 0x1, R3 ;  /* 0x0000000104047824 */ /* 0x000fe200078e0203 */
[----:B------:R-:W-:Y:S02]  /*b1c0*/  LOP3.LUT P5, RZ, R26, 0xff, RZ, 0xc0, !PT ;  /* 0x000000ff1aff7812 */ /* 0x000fe400078ac0ff */
[----:B------:R-:W-:Y:S01]  /*b1d0*/  LOP3.LUT P6, RZ, R15, 0xff, RZ, 0xc0, !PT ;  /* 0x000000ff0fff7812 */ /* 0x000fe200078cc0ff */
[----:B0-----:R-:W-:Y:S01]  /*b1e0*/  IMAD R9, R3, 0x3, R4 ;  /* 0x0000000303097824 */ /* 0x001fe200078e0204 */
[----:B------:R-:W-:Y:S02]  /*b1f0*/  LOP3.LUT P4, RZ, R25, 0xff, RZ, 0xc0, !PT ;  /* 0x000000ff19ff7812 */ /* 0x000fe4000788c0ff */
[----:B------:R-:W-:Y:S02]  /*b200*/  LOP3.LUT R14, R14, 0xfffffffd, RZ, 0xc0, !PT ;  /* 0xfffffffd0e0e7812 */ /* 0x000fe400078ec0ff */
[----:B------:R-:W-:-:S02]  /*b210*/  LOP3.LUT P1, RZ, R22, 0xff, RZ, 0xc0, !PT ;  /* 0x000000ff16ff7812 */ /* 0x000fc4000782c0ff */
[----:B------:R-:W-:Y:S02]  /*b220*/  LOP3.LUT P0, RZ, R24, 0xff, RZ, 0xc0, !PT ;  /* 0x000000ff18ff7812 */ /* 0x000fe4000780c0ff */
[----:B------:R-:W-:Y:S02]  /*b230*/  LOP3.LUT P2, RZ, R21, 0xff, RZ, 0xc0, !PT ;  /* 0x000000ff15ff7812 */ /* 0x000fe4000784c0ff */
[C---:B--2---:R-:W-:Y:S02]  /*b240*/  PRMT R6, R10.reuse, 0x7770, RZ ;  /* 0x000077700a067816 */ /* 0x044fe400000000ff */
[----:B------:R-:W-:Y:S02]  /*b250*/  PRMT R7, R10, 0x7771, RZ ;  /* 0x000077710a077816 */ /* 0x000fe400000000ff */
[----:B------:R-:W-:Y:S02]  /*b260*/  ISETP.NE.AND P3, PT, R6, RZ, P3 ;  /* 0x000000ff0600720c */ /* 0x000fe40001f65270 */
[----:B------:R-:W-:-:S02]  /*b270*/  ISETP.NE.AND P6, PT, R7, RZ, P6 ;  /* 0x000000ff0700720c */ /* 0x000fc400037c5270 */
[----:B---3--:R-:W-:Y:S02]  /*b280*/  PRMT R10, R28, 0x7770, RZ ;  /* 0x000077701c0a7816 */ /* 0x008fe400000000ff */
[----:B------:R-:W-:Y:S02]  /*b290*/  SEL R20, RZ, 0x1, !P3 ;  /* 0x00000001ff147807 */ /* 0x000fe40005800000 */
[----:B------:R-:W-:Y:S02]  /*b2a0*/  ISETP.NE.AND P5, PT, R10, RZ, P5 ;  /* 0x000000ff0a00720c */ /* 0x000fe40002fa5270 */
[----:B------:R-:W-:Y:S02]  /*b2b0*/  LOP3.LUT P3, RZ, R5, 0xff, RZ, 0xc0, !PT ;  /* 0x000000ff05ff7812 */ /* 0x000fe4000786c0ff */
[----:B------:R-:W-:Y:S02]  /*b2c0*/  PRMT R5, R28, 0x7771, RZ ;  /* 0x000077711c057816 */ /* 0x000fe400000000ff */
[----:B------:R-:W-:-:S02]  /*b2d0*/  SEL R26, RZ, 0x1, !P5 ;  /* 0x00000001ff1a7807 */ /* 0x000fc40006800000 */
[----:B------:R-:W-:Y:S02]  /*b2e0*/  ISETP.NE.AND P5, PT, R6, RZ, PT ;  /* 0x000000ff0600720c */ /* 0x000fe40003fa5270 */
[----:B------:R-:W-:Y:S02]  /*b2f0*/  ISETP.NE.AND P4, PT, R5, RZ, P4 ;  /* 0x000000ff0500720c */ /* 0x000fe40002785270 */
[----:B------:R-:W-:Y:S02]  /*b300*/  SEL R15, RZ, 0x1, !P6 ;  /* 0x00000001ff0f7807 */ /* 0x000fe40007000000 */
[----:B------:R-:W-:Y:S02]  /*b310*/  ISETP.GE.U32.AND P6, PT, R9, R0, PT ;  /* 0x000000000900720c */ /* 0x000fe40003fc6070 */
[----:B------:R-:W-:Y:S02]  /*b320*/  SEL R25, RZ, 0x1, !P4 ;  /* 0x00000001ff197807 */ /* 0x000fe40006000000 */
[----:B------:R-:W-:-:S02]  /*b330*/  ISETP.NE.AND P4, PT, R7, RZ, PT ;  /* 0x000000ff0700720c */ /* 0x000fc40003f85270 */
[C---:B----4-:R-:W-:Y:S02]  /*b340*/  PRMT R11, R8.reuse, 0x7770, RZ ;  /* 0x00007770080b7816 */ /* 0x050fe400000000ff */
[----:B------:R-:W-:Y:S02]  /*b350*/  PRMT R8, R8, 0x7771, RZ ;  /* 0x0000777108087816 */ /* 0x000fe400000000ff */
[----:B------:R-:W-:Y:S02]  /*b360*/  @P5 LOP3.LUT R14, R14, 0x2, RZ, 0xfc, !PT ;  /* 0x000000020e0e5812 */ /* 0x000fe400078efcff */
[C---:B-----5:R-:W-:Y:S02]  /*b370*/  PRMT R13, R12.reuse, 0x7770, RZ ;  /* 0x000077700c0d7816 */ /* 0x060fe400000000ff */
[----:B------:R-:W-:Y:S02]  /*b380*/  PRMT R9, R12, 0x7771, RZ ;  /* 0x000077710c097816 */ /* 0x000fe400000000ff */
[----:B------:R-:W-:-:S02]  /*b390*/  ISETP.NE.AND P1, PT, R8, RZ, P1 ;  /* 0x000000ff0800720c */ /* 0x000fc40000f25270 */
[----:B------:R-:W-:Y:S02]  /*b3a0*/  ISETP.NE.AND P0, PT, R11, RZ, P0 ;  /* 0x000000ff0b00720c */ /* 0x000fe40000705270 */
[----:B------:R-:W-:Y:S02]  /*b3b0*/  LOP3.LUT R14, R14, 0xfffffffe, RZ, 0xc0, !PT ;  /* 0xfffffffe0e0e7812 */ /* 0x000fe400078ec0ff */
[----:B------:R-:W-:Y:S02]  /*b3c0*/  ISETP.NE.AND P2, PT, R13, RZ, P2 ;  /* 0x000000ff0d00720c */ /* 0x000fe40001745270 */
[----:B------:R-:W-:Y:S02]  /*b3d0*/  ISETP.NE.AND P3, PT, R9, RZ, P3 ;  /* 0x000000ff0900720c */ /* 0x000fe40001f65270 */
[----:B------:R-:W-:Y:S02]  /*b3e0*/  SEL R22, RZ, 0x1, !P1 ;  /* 0x00000001ff167807 */ /* 0x000fe40004800000 */
[----:B------:R-:W-:-:S02]  /*b3f0*/  ISETP.NE.AND P1, PT, R5, RZ, PT ;  /* 0x000000ff0500720c */ /* 0x000fc40003f25270 */
[----:B------:R-:W-:Y:S02]  /*b400*/  @P4 LOP3.LUT R14, R14, 0x1, RZ, 0xfc, !PT ;  /* 0x000000010e0e4812 */ /* 0x000fe400078efcff */
[----:B------:R-:W-:Y:S02]  /*b410*/  SEL R24, RZ, 0x1, !P0 ;  /* 0x00000001ff187807 */ /* 0x000fe40004000000 */
[----:B------:R-:W-:Y:S02]  /*b420*/  SEL R21, RZ, 0x1, !P2 ;  /* 0x00000001ff157807 */ /* 0x000fe40005000000 */
[----:B------:R-:W-:Y:S02]  /*b430*/  SEL R5, RZ, 0x1, !P3 ;  /* 0x00000001ff057807 */ /* 0x000fe40005800000 */
[----:B------:R-:W-:Y:S02]  /*b440*/  ISETP.NE.AND P0, PT, R10, RZ, PT ;  /* 0x000000ff0a00720c */ /* 0x000fe40003f05270 */
[----:B------:R-:W-:-:S02]  /*b450*/  ISETP.NE.AND P2, PT, R11, RZ, PT ;  /* 0x000000ff0b00720c */ /* 0x000fc40003f45270 */
[----:B------:R-:W-:Y:S02]  /*b460*/  ISETP.NE.AND P3, PT, R8, RZ, PT ;  /* 0x000000ff0800720c */ /* 0x000fe40003f65270 */
[----:B------:R-:W-:Y:S02]  /*b470*/  ISETP.NE.AND P4, PT, R13, RZ, PT ;  /* 0x000000ff0d00720c */ /* 0x000fe40003f85270 */
[----:B------:R-:W-:Y:S01]  /*b480*/  ISETP.NE.AND P5, PT, R9, RZ, PT ;  /* 0x000000ff0900720c */ /* 0x000fe20003fa5270 */
[----:B------:R-:W-:-:S12]  /*b490*/  @!P6 BRA `(.L_x_9597) ;  /* 0xfffffff800e4e947 */ /* 0x000fd8000383ffff */
[----:B------:R-:W-:Y:S05]  /*b4a0*/  BSYNC B1 ;  /* 0x0000000000017941 */ /* 0x000fea0003800000 */
.L_x_9596:
        /* <DEDUP_REMOVED lines=12> */
.L_x_9595:
[----:B------:R-:W-:Y:S05]  /*b570*/  BSYNC B0 ;  /* 0x0000000000007941 */ /* 0x000fea0003800000 */
.L_x_9594:
        /* <DEDUP_REMOVED lines=57> */
.L_x_9599:
[----:B------:R-:W-:Y:S05]  /*b910*/  BSYNC B0 ;  /* 0x0000000000007941 */ /* 0x000fea0003800000 */
.L_x_9598:
        /* <DEDUP_REMOVED lines=44> */
.L_x_9601:
[----:B------:R-:W-:Y:S05]  /*bbe0*/  BSYNC B0 ;  /* 0x0000000000007941 */ /* 0x000fea0003800000 */
.L_x_9600:
        /* <DEDUP_REMOVED lines=15> */
.L_x_9576:
[----:B------:R-:W0:Y:S01]  /*bce0*/  LDC R11, c[0x0][0x220] ;  /* 0x00008800ff0b7b82 */ /* 0x000e220000000800 */
[----:B------:R-:W-:Y:S01]  /*bcf0*/  ULDC.U8 UR4, c[0x0][0x211] ;  /* 0x0000844000047ab9 */ /* 0x000fe20000000000 */
[----:B------:R-:W-:Y:S01]  /*bd00*/  BSSY B0, `(.L_x_9602) ;  /* 0x0000066000007945 */ /* 0x000fe20003800000 */
[----:B------:R-:W-:Y:S01]  /*bd10*/  MOV R12, UR4 ;  /* 0x00000004000c7c02 */ /* 0x000fe20008000f00 */
[----:B------:R-:W-:Y:S02]  /*bd20*/  IMAD.U32 R13, RZ, RZ, UR4 ;  /* 0x00000004ff0d7e24 */ /* 0x000fe4000f8e00ff */
[----:B------:R-:W-:Y:S02]  /*bd30*/  IMAD.U32 R15, RZ, RZ, UR4 ;  /* 0x00000004ff0f7e24 */ /* 0x000fe4000f8e00ff */
[----:B------:R-:W-:Y:S02]  /*bd40*/  IMAD.U32 R20, RZ, RZ, UR4 ;  /* 0x00000004ff147e24 */ /* 0x000fe4000f8e00ff */
[----:B------:R-:W-:-:S02]  /*bd50*/  IMAD.U32 R8, RZ, RZ, UR4 ;  /* 0x00000004ff087e24 */ /* 0x000fc4000f8e00ff */
[----:B------:R-:W-:Y:S02]  /*bd60*/  IMAD.U32 R9, RZ, RZ, UR4 ;  /* 0x00000004ff097e24 */ /* 0x000fe4000f8e00ff */
        /* <DEDUP_REMOVED lines=13> */
.L_x_9605:
[C---:B------:R-:W-:Y:S02]  /*be40*/  LOP3.LUT R25, R22.reuse, 0xfffffffe, RZ, 0xc0, !PT ;  /* 0xfffffffe16197812 */ /* 0x040fe400078ec0ff */
[----:B------:R-:W-:Y:S02]  /*be50*/  IADD3 R22, R22, R11, RZ ;  /* 0x0000000b16167210 */ /* 0x000fe40007ffe0ff */
[-C--:B------:R-:W-:Y:S02]  /*be60*/  IADD3 R24, P0, R25, R18.reuse, RZ ;  /* 0x0000001219187210 */ /* 0x080fe40007f1e0ff */
[C---:B------:R-:W-:Y:S01]  /*be70*/  LOP3.LUT R5, R22.reuse, 0xfffffffe, RZ, 0xc0, !PT ;  /* 0xfffffffe16057812 */ /* 0x040fe200078ec0ff */
[----:B------:R-:W-:Y:S02]  /*be80*/  IMAD.IADD R22, R22, 0x1, R11 ;  /* 0x0000000116167824 */ /* 0x000fe400078e020b */
[----:B------:R-:W-:Y:S01]  /*be90*/  IMAD.X R25, RZ, RZ, R19, P0 ;  /* 0x000000ffff197224 */ /* 0x000fe200000e0613 */
[----:B------:R-:W-:-:S02]  /*bea0*/  IADD3 R4, P0, R5, R18, RZ ;  /* 0x0000001205047210 */ /* 0x000fc40007f1e0ff */
[C---:B------:R-:W-:Y:S02]  /*beb0*/  LOP3.LUT R7, R22.reuse, 0xfffffffe, RZ, 0xc0, !PT ;  /* 0xfffffffe16077812 */ /* 0x040fe400078ec0ff */
[----:B------:R-:W2:Y:S01]  /*bec0*/  LDG.E.U16 R24, desc[UR58][R24.64] ;  /* 0x0000003a18187981 */ /* 0x000ea2000c1e1500 */
[--C-:B------:R-:W-:Y:S01]  /*bed0*/  IMAD.X R5, RZ, RZ, R19.reuse, P0 ;  /* 0x000000ffff057224 */ /* 0x100fe200000e0613 */
[----:B------:R-:W-:Y:S02]  /*bee0*/  IADD3 R22, R22, R11, RZ ;  /* 0x0000000b16167210 */ /* 0x000fe40007ffe0ff */
[----:B------:R-:W-:Y:S02]  /*bef0*/  IADD3 R6, P0, R7, R18, RZ ;  /* 0x0000001207067210 */ /* 0x000fe40007f1e0ff */
[----:B------:R-:W3:Y:S01]  /*bf00*/  LDG.E.U16 R21, desc[UR58][R4.64] ;  /* 0x0000003a04157981 */ /* 0x000ee2000c1e1500 */
[----:B------:R-:W-:Y:S02]  /*bf10*/  LOP3.LUT R27, R22, 0xfffffffe, RZ, 0xc0, !PT ;  /* 0xfffffffe161b7812 */ /* 0x000fe400078ec0ff */
[----:B------:R-:W-:-:S02]  /*bf20*/  IMAD.X R7, RZ, RZ, R19, P0 ;  /* 0x000000ffff077224 */ /* 0x000fc400000e0613 */
[----:B------:R-:W-:-:S03]  /*bf30*/  IADD3 R26, P0, R27, R18, RZ ;  /* 0x000000121b1a7210 */ /* 0x000fc60007f1e0ff */
[----:B------:R0:W4:Y:S02]  /*bf40*/  LDG.E.U16 R6, desc[UR58][R6.64] ;  /* 0x0000003a06067981 */ /* 0x000124000c1e1500 */
[----:B------:R-:W-:-:S05]  /*bf50*/  IMAD.X R27, RZ, RZ, R19, P0 ;  /* 0x000000ffff1b7224 */ /* 0x000fca00000e0613 */
[----:B------:R-:W5:Y:S01]  /*bf60*/  LDG.E.U16 R26, desc[UR58][R26.64] ;  /* 0x0000003a1a1a7981 */ /* 0x000f62000c1e1500 */
[----:B------:R-:W-:Y:S01]  /*bf70*/  LOP3.LUT P2, RZ, R13, 0xff, RZ, 0xc0, !PT ;  /* 0x000000ff0dff7812 */ /* 0x000fe2000784c0ff */
[----:B------:R-:W-:Y:S01]  /*bf80*/  IMAD.IADD R22, R22, 0x1, R11 ;  /* 0x0000000116167824 */ /* 0x000fe200078e020b */
[----:B------:R-:W-:Y:S02]  /*bf90*/  LOP3.LUT P5, RZ, R8, 0xff, RZ, 0xc0, !PT ;  /* 0x000000ff08ff7812 */ /* 0x000fe400078ac0ff */
[----:B------:R-:W-:Y:S01]  /*bfa0*/  LOP3.LUT P3, RZ, R10, 0xff, RZ, 0xc0, !PT ;  /* 0x000000ff0aff7812 */ /* 0x000fe2000786c0ff */
[----:B0-----:R-:W-:Y:S01]  /*bfb0*/  IMAD R7, R11, 0x3, R22 ;  /* 0x000000030b077824 */ /* 0x001fe200078e0216 */
[----:B------:R-:W-:Y:S02]  /*bfc0*/  LOP3.LUT P6, RZ, R9, 0xff, RZ, 0xc0, !PT ;  /* 0x000000ff09ff7812 */ /* 0x000fe400078cc0ff */
[----:B------:R-:W-:Y:S02]  /*bfd0*/  LOP3.LUT P4, RZ, R3, 0xff, RZ, 0xc0, !PT ;  /* 0x000000ff03ff7812 */ /* 0x000fe4000788c0ff */
[----:B------:R-:W-:-:S02]  /*bfe0*/  LOP3.LUT P0, RZ, R20, 0xff, RZ, 0xc0, !PT ;  /* 0x000000ff14ff7812 */ /* 0x000fc4000780c0ff */
[----:B------:R-:W-:Y:S02]  /*bff0*/  LOP3.LUT R14, R14, 0xfffffffd, RZ, 0xc0, !PT ;  /* 0xfffffffd0e0e7812 */ /* 0x000fe400078ec0ff */
[----:B------:R-:W-:Y:S02]  /*c000*/  LOP3.LUT P1, RZ, R15, 0xff, RZ, 0xc0, !PT ;  /* 0x000000ff0fff7812 */ /* 0x000fe4000782c0ff */
[C---:B--2---:R-:W-:Y:S02]  /*c010*/  PRMT R4, R24.reuse, 0x7770, RZ ;  /* 0x0000777018047816 */ /* 0x044fe400000000ff */
[----:B------:R-:W-:Y:S02]  /*c020*/  PRMT R5, R24, 0x7771, RZ ;  /* 0x0000777118057816 */ /* 0x000fe400000000ff */
[----:B------:R-:W-:Y:S02]  /*c030*/  ISETP.NE.AND P3, PT, R4, RZ, P3 ;  /* 0x000000ff0400720c */ /* 0x000fe40001f65270 */
[----:B---3--:R-:W-:-:S02]  /*c040*/  PRMT R13, R21, 0x7770, RZ ;  /* 0x00007770150d7816 */ /* 0x008fc400000000ff */
[----:B------:R-:W-:Y:S02]  /*c050*/  PRMT R3, R21, 0x7771, RZ ;  /* 0x0000777115037816 */ /* 0x000fe400000000ff */
[----:B------:R-:W-:Y:S02]  /*c060*/  ISETP.NE.AND P5, PT, R13, RZ, P5 ;  /* 0x000000ff0d00720c */ /* 0x000fe40002fa5270 */
[----:B------:R-:W-:Y:S02]  /*c070*/  ISETP.NE.AND P6, PT, R5, RZ, P6 ;  /* 0x000000ff0500720c */ /* 0x000fe400037c5270 */
[----:B------:R-:W-:Y:S02]  /*c080*/  SEL R8, RZ, 0x1, !P5 ;  /* 0x00000001ff087807 */ /* 0x000fe40006800000 */
[----:B------:R-:W-:Y:S02]  /*c090*/  ISETP.NE.AND P5, PT, R4, RZ, PT ;  /* 0x000000ff0400720c */ /* 0x000fe40003fa5270 */
[----:B------:R-:W-:-:S02]  /*c0a0*/  ISETP.NE.AND P4, PT, R3, RZ, P4 ;  /* 0x000000ff0300720c */ /* 0x000fc40002785270 */
[----:B------:R-:W-:Y:S02]  /*c0b0*/  SEL R10, RZ, 0x1, !P3 ;  /* 0x00000001ff0a7807 */ /* 0x000fe40005800000 */
[----:B------:R-:W-:Y:S02]  /*c0c0*/  LOP3.LUT P3, RZ, R12, 0xff, RZ, 0xc0, !PT ;  /* 0x000000ff0cff7812 */ /* 0x000fe4000786c0ff */
[----:B------:R-:W-:Y:S02]  /*c0d0*/  SEL R9, RZ, 0x1, !P6 ;  /* 0x00000001ff097807 */ /* 0x000fe40007000000 */
[----:B----4-:R-:W-:Y:S02]  /*c0e0*/  PRMT R21, R6, 0x7770, RZ ;  /* 0x0000777006157816 */ /* 0x010fe400000000ff */
[----:B------:R-:W-:Y:S02]  /*c0f0*/  ISETP.GE.U32.AND P6, PT, R7, R0, PT ;  /* 0x000000000700720c */ /* 0x000fe40003fc6070 */
[----:B------:R-:W-:-:S02]  /*c100*/  SEL R12, RZ, 0x1, !P4 ;  /* 0x00000001ff0c7807 */ /* 0x000fc40006000000 */
[----:B------:R-:W-:Y:S02]  /*c110*/  ISETP.NE.AND P4, PT, R5, RZ, PT ;  /* 0x000000ff0500720c */ /* 0x000fe40003f85270 */
[C---:B-----5:R-:W-:Y:S02]  /*c120*/  PRMT R24, R26.reuse, 0x7770, RZ ;  /* 0x000077701a187816 */ /* 0x060fe400000000ff */
[----:B------:R-:W-:Y:S02]  /*c130*/  ISETP.NE.AND P0, PT, R21, RZ, P0 ;  /* 0x000000ff1500720c */ /* 0x000fe40000705270 */
[----:B------:R-:W-:Y:S02]  /*c140*/  PRMT R7, R26, 0x7771, RZ ;  /* 0x000077711a077816 */ /* 0x000fe400000000ff */
[----:B------:R-:W-:Y:S02]  /*c150*/  PRMT R6, R6, 0x7771, RZ ;  /* 0x0000777106067816 */ /* 0x000fe400000000ff */
[----:B------:R-:W-:-:S02]  /*c160*/  ISETP.NE.AND P2, PT, R24, RZ, P2 ;  /* 0x000000ff1800720c */ /* 0x000fc40001745270 */
[----:B------:R-:W-:Y:S02]  /*c170*/  @P5 LOP3.LUT R14, R14, 0x2, RZ, 0xfc, !PT ;  /* 0x000000020e0e5812 */ /* 0x000fe400078efcff */
[----:B------:R-:W-:Y:S02]  /*c180*/  SEL R20, RZ, 0x1, !P0 ;  /* 0x00000001ff147807 */ /* 0x000fe40004000000 */
[----:B------:R-:W-:Y:S02]  /*c190*/  ISETP.NE.AND P3, PT, R7, RZ, P3 ;  /* 0x000000ff0700720c */ /* 0x000fe40001f65270 */
[----:B------:R-:W-:Y:S02]  /*c1a0*/  ISETP.NE.AND P1, PT, R6, RZ, P1 ;  /* 0x000000ff0600720c */ /* 0x000fe40000f25270 */
[----:B------:R-:W-:Y:S02]  /*c1b0*/  ISETP.NE.AND P0, PT, R13, RZ, PT ;  /* 0x000000ff0d00720c */ /* 0x000fe40003f05270 */
[----:B------:R-:W-:-:S02]  /*c1c0*/  SEL R13, RZ, 0x1, !P2 ;  /* 0x00000001ff0d7807 */ /* 0x000fc40005000000 */
[----:B------:R-:W-:Y:S02]  /*c1d0*/  LOP3.LUT R14, R14, 0xfffffffe, RZ, 0xc0, !PT ;  /* 0xfffffffe0e0e7812 */ /* 0x000fe400078ec0ff */
[----:B------:R-:W-:Y:S02]  /*c1e0*/  ISETP.NE.AND P2, PT, R21, RZ, PT ;  /* 0x000000ff1500720c */ /* 0x000fe40003f45270 */
[----:B------:R-:W-:Y:S02]  /*c1f0*/  SEL R21, RZ, 0x1, !P3 ;  /* 0x00000001ff157807 */ /* 0x000fe40005800000 */
[----:B------:R-:W-:Y:S02]  /*c200*/  SEL R15, RZ, 0x1, !P1 ;  /* 0x00000001ff0f7807 */ /* 0x000fe40004800000 */
[----:B------:R-:W-:Y:S02]  /*c210*/  ISETP.NE.AND P1, PT, R3, RZ, PT ;  /* 0x000000ff0300720c */ /* 0x000fe40003f25270 */
[----:B------:R-:W-:-:S02]  /*c220*/  @P4 LOP3.LUT R14, R14, 0x1, RZ, 0xfc, !PT ;  /* 0x000000010e0e4812 */ /* 0x000fc400078efcff */
[----:B------:R-:W-:Y:S02]  /*c230*/  PRMT R3, R12, 0x7610, R3 ;  /* 0x000076100c037816 */ /* 0x000fe40000000003 */
[----:B------:R-:W-:Y:S02]  /*c240*/  ISETP.NE.AND P3, PT, R6, RZ, PT ;  /* 0x000000ff0600720c */ /* 0x000fe40003f65270 */
[----:B------:R-:W-:Y:S02]  /*c250*/  PRMT R12, R21, 0x7610, R12 ;  /* 0x00007610150c7816 */ /* 0x000fe4000000000c */
[----:B------:R-:W-:Y:S02]  /*c260*/  ISETP.NE.AND P4, PT, R24, RZ, PT ;  /* 0x000000ff1800720c */ /* 0x000fe40003f85270 */
[----:B------:R-:W-:Y:S01]  /*c270*/  ISETP.NE.AND P5, PT, R7, RZ, PT ;  /* 0x000000ff0700720c */ /* 0x000fe20003fa5270 */
[----:B------:R-:W-:-:S12]  /*c280*/  @!P6 BRA `(.L_x_9605) ;  /* 0xfffffff800ece947 */ /* 0x000fd8000383ffff */
[----:B------:R-:W-:Y:S05]  /*c290*/  BSYNC B1 ;  /* 0x0000000000017941 */ /* 0x000fea0003800000 */
.L_x_9604:
        /* <DEDUP_REMOVED lines=12> */
.L_x_9603:
[----:B------:R-:W-:Y:S05]  /*c360*/  BSYNC B0 ;  /* 0x0000000000007941 */ /* 0x000fea0003800000 */
.L_x_9602:
        /* <DEDUP_REMOVED lines=53> */
.L_x_9607:
[----:B------:R-:W-:Y:S05]  /*c6c0*/  BSYNC B0 ;  /* 0x0000000000007941 */ /* 0x000fea0003800000 */
.L_x_9606:
        /* <DEDUP_REMOVED lines=44> */
.L_x_9609:
[----:B------:R-:W-:Y:S05]  /*c990*/  BSYNC B0 ;  /* 0x0000000000007941 */ /* 0x000fea0003800000 */
.L_x_9608:
        /* <DEDUP_REMOVED lines=13> */
[----:B------:R-:W-:-:S09]  /*ca70*/  SEL R25, RZ, 0x1, !P0 ;  /* 0x00000001ff197807 */ /* 0x000fd20004000000 */
.L_x_9560:
[----:B------:R-:W-:Y:S05]  /*ca80*/  BSYNC B6 ;  /* 0x0000000000067941 */ /* 0x000fea0003800000 */
.L_x_9559:
        /* <DEDUP_REMOVED lines=11> */
[----:B--2---:R-:W-:-:S03]  /*cb40*/  SHF.R.U32.HI R4, RZ, 0x1, R8 ;  /* 0x00000001ff047819 */ /* 0x004fc60000011608 */
[----:B------:R-:W-:Y:S01]  /*cb50*/  IMAD R0, R0, 0x2, R3 ;  /* 0x0000000200007824 */ /* 0x000fe200078e0203 */
[----:B------:R-:W-:-:S04]  /*cb60*/  ISETP.NE.AND P0, PT, R4, RZ, PT ;  /* 0x000000ff0400720c */ /* 0x000fc80003f05270 */
[----:B------:R0:W-:Y:S09]  /*cb70*/  STS.U16 [R0], R5 ;  /* 0x0000000500007388 */ /* 0x0001f20000000400 */
[----:B0-----:R-:W-:Y:S05]  /*cb80*/  @!P0 BRA `(.L_x_9610) ;  /* 0x0000000000648947 */ /* 0x001fea0003800000 */
.L_x_9613:
[----:B0-----:R-:W-:Y:S01]  /*cb90*/  IADD3 R5, R23, R4, RZ ;  /* 0x0000000417057210 */ /* 0x001fe20007ffe0ff */
        /* <DEDUP_REMOVED lines=9> */
[----:B------:R-:W-:Y:S02]  /*cc30*/  LOP3.LUT P0, RZ, R25, 0xff, RZ, 0xc0, !PT ;  /* 0x000000ff19ff7812 */ /* 0x000fe4000780c0ff */
[----:B------:R-:W-:Y:S01]  /*cc40*/  LOP3.LUT P1, RZ, R18, 0xff, RZ, 0xc0, !PT ;  /* 0x000000ff12ff7812 */ /* 0x000fe2000782c0ff */
[----:B------:R-:W-:-:S06]  /*cc50*/  IMAD R4, R4, 0x2, R3 ;  /* 0x0000000204047824 */ /* 0x000fcc00078e0203 */
[----:B------:R-:W0:Y:S02]  /*cc60*/  LDS.U16 R4, [R4] ;  /* 0x0000000004047984 */ /* 0x000e240000000400 */
[C---:B0-----:R-:W-:Y:S02]  /*cc70*/  PRMT R5, R4.reuse, 0x7770, RZ ;  /* 0x0000777004057816 */ /* 0x041fe400000000ff */
[----:B------:R-:W-:Y:S02]  /*cc80*/  PRMT R6, R4, 0x7771, RZ ;  /* 0x0000777104067816 */ /* 0x000fe400000000ff */
[----:B------:R-:W-:Y:S02]  /*cc90*/  ISETP.NE.AND P0, PT, R5, RZ, P0 ;  /* 0x000000ff0500720c */ /* 0x000fe40000705270 */
[----:B------:R-:W-:Y:S02]  /*cca0*/  ISETP.NE.AND P1, PT, R6, RZ, P1 ;  /* 0x000000ff0600720c */ /* 0x000fe40000f25270 */
[----:B------:R-:W-:-:S02]  /*ccb0*/  SEL R25, RZ, 0x1, !P0 ;  /* 0x00000001ff197807 */ /* 0x000fc40004000000 */
[----:B------:R-:W-:-:S04]  /*ccc0*/  SEL R18, RZ, 0x1, !P1 ;  /* 0x00000001ff127807 */ /* 0x000fc80004800000 */
[----:B------:R-:W-:-:S05]  /*ccd0*/  PRMT R5, R18, 0x7604, R25 ;  /* 0x0000760412057816 */ /* 0x000fca0000000019 */
[----:B------:R0:W-:Y:S02]  /*cce0*/  STS.U16 [R0], R5 ;  /* 0x0000000500007388 */ /* 0x0001e40000000400 */
.L_x_9612:
[----:B------:R-:W-:Y:S05]  /*ccf0*/  BSYNC B0 ;  /* 0x0000000000007941 */ /* 0x000fea0003800000 */
.L_x_9611:
[----:B------:R-:W-:Y:S01]  /*cd00*/  IMAD.MOV.U32 R4, RZ, RZ, R7 ;  /* 0x000000ffff047224 */ /* 0x000fe200078e0007 */
[----:B------:R-:W-:Y:S06]  /*cd10*/  @P2 BRA `(.L_x_9613) ;  /* 0xfffffffc009c2947 */ /* 0x000fec000383ffff */
.L_x_9610:
        /* <DEDUP_REMOVED lines=17> */
[----:B------:R-:W-:-:S03]  /*ce30*/  HFMA2.MMA R0, -RZ, RZ, 0, 1.9073486328125e-06 ;  /* 0x00000020ff007435 */ /* 0x000fc600000001ff */
[----:B------:R-:W-:-:S13]  /*ce40*/  ISETP.GE.AND P0, PT, R4, 0x20, PT ;  /* 0x000000200400780c */ /* 0x000fda0003f06270 */
[----:B0-----:R-:W-:Y:S05]  /*ce50*/  @!P0 BRA `(.L_x_9615) ;  /* 0x0000000000608947 */ /* 0x001fea0003800000 */
.L_x_9618:
        /* <DEDUP_REMOVED lines=8> */
[----:B------:R-:W-:Y:S02]  /*cee0*/  LOP3.LUT P0, RZ, R25, 0xff, RZ, 0xc0, !PT ;  /* 0x000000ff19ff7812 */ /* 0x000fe4000780c0ff */
[----:B------:R-:W-:-:S03]  /*cef0*/  LOP3.LUT P1, RZ, R18, 0xff, RZ, 0xc0, !PT ;  /* 0x000000ff12ff7812 */ /* 0x000fc6000782c0ff */
        /* <DEDUP_REMOVED lines=9> */
.L_x_9617:
[----:B------:R-:W-:Y:S05]  /*cf90*/  BSYNC B0 ;  /* 0x0000000000007941 */ /* 0x000fea0003800000 */
.L_x_9616:
[----:B------:R-:W-:-:S04]  /*cfa0*/  SHF.R.S32.HI R4, RZ, 0x1, R4 ;  /* 0x00000001ff047819 */ /* 0x000fc80000011404 */
[----:B------:R-:W-:-:S13]  /*cfb0*/  ISETP.GE.AND P0, PT, R4, 0x20, PT ;  /* 0x000000200400780c */ /* 0x000fda0003f06270 */
[----:B------:R-:W-:Y:S05]  /*cfc0*/  @P0 BRA `(.L_x_9618) ;  /* 0xfffffffc00a40947 */ /* 0x000fea000383ffff */
[----:B------:R-:W-:-:S07]  /*cfd0*/  IMAD.MOV.U32 R0, RZ, RZ, 0x20 ;  /* 0x00000020ff007424 */ /* 0x000fce00078e00ff */
.L_x_9615:
[----:B------:R-:W-:Y:S01]  /*cfe0*/  ISETP.GE.AND P0, PT, R0, 0x2, PT ;  /* 0x000000020000780c */ /* 0x000fe20003f06270 */
[----:B------:R-:W-:Y:S05]  /*cff0*/  WARPSYNC.ALL ;  /* 0x0000000000007948 */ /* 0x000fea0003800000 */
[----:B------:R-:W-:Y:S07]  /*d000*/  BAR.SYNC.DEFER_BLOCKING 0x0 ;  /* 0x0000000000007b1d */ /* 0x000fee0000010000 */
[----:B------:R-:W-:Y:S05]  /*d010*/  @!P0 BRA `(.L_x_9614) ;  /* 0x0000000000408947 */ /* 0x000fea0003800000 */
[----:B0-----:R-:W-:-:S07]  /*d020*/  MOV R3, 0x1 ;  /* 0x0000000100037802 */ /* 0x001fce0000000f00 */
.L_x_9619:
[----:B------:R-:W-:Y:S02]  /*d030*/  LOP3.LUT R4, R25, 0xffff, RZ, 0xc0, !PT ;  /* 0x0000ffff19047812 */ /* 0x000fe400078ec0ff */
[----:B------:R-:W-:Y:S02]  /*d040*/  LOP3.LUT R5, R18, 0xffff, RZ, 0xc0, !PT ;  /* 0x0000ffff12057812 */ /* 0x000fe400078ec0ff */
[----:B------:R-:W-:Y:S02]  /*d050*/  PRMT R4, R4, 0x8880, RZ ;  /* 0x0000888004047816 */ /* 0x000fe400000000ff */
[----:B------:R-:W-:Y:S02]  /*d060*/  PRMT R6, R5, 0x8880, RZ ;  /* 0x0000888005067816 */ /* 0x000fe400000000ff */
[----:B------:R-:W-:Y:S02]  /*d070*/  LOP3.LUT P0, RZ, R25, 0xff, RZ, 0xc0, !PT ;  /* 0x000000ff19ff7812 */ /* 0x000fe4000780c0ff */
[----:B------:R-:W0:Y:S01]  /*d080*/  SHFL.DOWN PT, R4, R4, R3, 0x1f ;  /* 0x08001f0304047589 */ /* 0x000e2200000e0000 */
[----:B------:R-:W-:-:S03]  /*d090*/  LOP3.LUT P1, RZ, R18, 0xff, RZ, 0xc0, !PT ;  /* 0x000000ff12ff7812 */ /* 0x000fc6000782c0ff */
[----:B------:R1:W2:Y:S02]  /*d0a0*/  SHFL.DOWN PT, R6, R6, R3, 0x1f ;  /* 0x08001f0306067589 */ /* 0x0002a400000e0000 */
[----:B-1----:R-:W-:-:S05]  /*d0b0*/  IMAD.SHL.U32 R3, R3, 0x2, RZ ;  /* 0x0000000203037824 */ /* 0x002fca00078e00ff */
[----:B------:R-:W-:Y:S02]  /*d0c0*/  ISETP.GE.AND P2, PT, R3, R0, PT ;  /* 0x000000000300720c */ /* 0x000fe40003f46270 */
[----:B0-----:R-:W-:Y:S02]  /*d0d0*/  ISETP.NE.AND P0, PT, R4, RZ, P0 ;  /* 0x000000ff0400720c */ /* 0x001fe40000705270 */
[----:B--2---:R-:W-:Y:S02]  /*d0e0*/  ISETP.NE.AND P1, PT, R6, RZ, P1 ;  /* 0x000000ff0600720c */ /* 0x004fe40000f25270 */
[----:B------:R-:W-:Y:S02]  /*d0f0*/  SEL R25, RZ, 0x1, !P0 ;  /* 0x00000001ff197807 */ /* 0x000fe40004000000 */
[----:B------:R-:W-:-:S05]  /*d100*/  SEL R18, RZ, 0x1, !P1 ;  /* 0x00000001ff127807 */ /* 0x000fca0004800000 */
[----:B------:R-:W-:Y:S05]  /*d110*/  @!P2 BRA `(.L_x_9619) ;  /* 0xfffffffc00c4a947 */ /* 0x000fea000383ffff */
.L_x_9614:
[----:B------:R-:W1:Y:S01]  /*d120*/  LDC R12, c[0x0][0x3e8] ;  /* 0x0000fa00ff0c7b82 */ /* 0x000e620000000800 */
[----:B------:R-:W-:Y:S02]  /*d130*/  IMAD.MOV.U32 R19, RZ, RZ, RZ ;  /* 0x000000ffff137224 */ /* 0x000fe400078e00ff */
[----:B------:R-:W-:Y:S01]  /*d140*/  IMAD.MOV.U32 R22, RZ, RZ, RZ ;  /* 0x000000ffff167224 */ /* 0x000fe200078e00ff */
[----:B-1----:R-:W-:-:S13]  /*d150*/  ISETP.NE.AND P1, PT, R12, RZ, PT ;  /* 0x000000ff0c00720c */ /* 0x002fda0003f25270 */
[----:B------:R-:W-:Y:S05]  /*d160*/  @!P1 BRA `(.L_x_9620) ;  /* 0x0000001000449947 */ /* 0x000fea0003800000 */
[----:B------:R-:W-:Y:S01]  /*d170*/  HFMA2.MMA R16, -RZ, RZ, 0, 0 ;  /* 0x00000000ff107435 */ /* 0x000fe200000001ff */
[----:B------:R-:W-:Y:S01]  /*d180*/  ULDC.64 UR4, c[0x0][0x3f0] ;  /* 0x0000fc0000047ab9 */ /* 0x000fe20000000a00 */
[----:B------:R-:W-:-:S08]  /*d190*/  ISETP.NE.AND P0, PT, R12, 0x1, PT ;  /* 0x000000010c00780c */ /* 0x000fd00003f05270 */
        /* <DEDUP_REMOVED lines=270> */
.L_x_9620:
        /* <DEDUP_REMOVED lines=275> */
.L_x_9621:
        /* <DEDUP_REMOVED lines=294> */
.L_x_9623:
[----:B------:R-:W-:Y:S05]  /*10610*/  @!P1 BRA `(.L_x_9624) ;  /* 0x0000001000489947 */ /* 0x000fea0003800000 */
        /* <DEDUP_REMOVED lines=274> */
.L_x_9624:
        /* <DEDUP_REMOVED lines=14> */
.L_x_9626:
[----:B------:R-:W-:Y:S05]  /*11820*/  BSYNC B0 ;  /* 0x0000000000007941 */ /* 0x000fea0003800000 */
.L_x_9625:
        /* <DEDUP_REMOVED lines=15> */
.L_x_9628:
[----:B------:R-:W-:Y:S05]  /*11920*/  BSYNC B0 ;  /* 0x0000000000007941 */ /* 0x000fea0003800000 */
.L_x_9627:
        /* <DEDUP_REMOVED lines=35> */
.L_x_9630:
[----:B------:R-:W-:Y:S05]  /*11b60*/  BSYNC B0 ;  /* 0x0000000000007941 */ /* 0x000fea0003800000 */
.L_x_9629:
        /* <DEDUP_REMOVED lines=30> */
[----:B------:R-:W-:Y:S01]  /*11d50*/  IMAD.MOV.U32 R10, RZ, RZ, R8 ;  /* 0x000000ffff0a7224 */ /* 0x000fe200078e0008 */
[----:B------:R-:W-:Y:S01]  /*11d60*/  PRMT R17, R18, 0x7610, R17 ;  /* 0x0000761012117816 */ /* 0x000fe20000000011 */
[----:B------:R-:W-:-:S04]  /*11d70*/  IMAD R11, R0, UR7, RZ ;  /* 0x00000007000b7c24 */ /* 0x000fc8000f8e02ff */
[----:B------:R-:W1:Y:S01]  /*11d80*/  LDC.64 R6, c[0x0][0x600] ;  /* 0x00018000ff067b82 */ /* 0x000e620000000a00 */
[----:B0-----:R-:W-:-:S07]  /*11d90*/  IMAD R13, R13, UR6, RZ ;  /* 0x000000060d0d7c24 */ /* 0x001fce000f8e02ff */
.L_x_9635:
[----:B------:R-:W-:-:S04]  /*11da0*/  IMAD.IADD R9, R11, 0x1, R10 ;  /* 0x000000010b097824 */ /* 0x000fc800078e020a */
[----:B-1----:R-:W-:-:S05]  /*11db0*/  IMAD.WIDE.U32 R8, R9, 0x2, R6 ;  /* 0x0000000209087825 */ /* 0x002fca00078e0006 */
[----:B------:R-:W2:Y:S04]  /*11dc0*/  LDG.E.U8 R12, desc[UR58][R8.64] ;  /* 0x0000003a080c7981 */ /* 0x000ea8000c1e1100 */
[----:B------:R-:W3:Y:S01]  /*11dd0*/  LDG.E.U8 R0, desc[UR58][R8.64+0x1] ;  /* 0x0000013a08007981 */ /* 0x000ee2000c1e1100 */
[----:B------:R-:W-:Y:S02]  /*11de0*/  IADD3 R10, R13, R10, RZ ;  /* 0x0000000a0d0a7210 */ /* 0x000fe40007ffe0ff */
[----:B------:R-:W-:Y:S02]  /*11df0*/  LOP3.LUT P0, RZ, R18, 0xff, RZ, 0xc0, !PT ;  /* 0x000000ff12ff7812 */ /* 0x000fe4000780c0ff */
[----:B------:R-:W-:Y:S02]  /*11e00*/  ISETP.GE.U32.AND P3, PT, R10, UR8, PT ;  /* 0x000000080a007c0c */ /* 0x000fe4000bf66070 */
[----:B------:R-:W-:-:S02]  /*11e10*/  LOP3.LUT P1, RZ, R17, 0xff, RZ, 0xc0, !PT ;  /* 0x000000ff11ff7812 */ /* 0x000fc4000782c0ff */
[----:B--2---:R-:W-:Y:S02]  /*11e20*/  ISETP.NE.AND P0, PT, R12, RZ, P0 ;  /* 0x000000ff0c00720c */ /* 0x004fe40000705270 */
[----:B---3--:R-:W-:Y:S02]  /*11e30*/  ISETP.NE.AND P1, PT, R0, RZ, P1 ;  /* 0x000000ff0000720c */ /* 0x008fe40000f25270 */
[----:B------:R-:W-:Y:S02]  /*11e40*/  SEL R18, RZ, 0x1, !P0 ;  /* 0x00000001ff127807 */ /* 0x000fe40004000000 */
[----:B------:R-:W-:-:S03]  /*11e50*/  SEL R17, RZ, 0x1, !P1 ;  /* 0x00000001ff117807 */ /* 0x000fc60004800000 */
[----:B------:R-:W-:Y:S06]  /*11e60*/  @!P3 BRA `(.L_x_9635) ;  /* 0xfffffffc00ccb947 */ /* 0x000fec000383ffff */
[----:B------:R-:W-:Y:S05]  /*11e70*/  BSYNC B1 ;  /* 0x0000000000017941 */ /* 0x000fea0003800000 */
.L_x_9634:
[----:B------:R-:W-:Y:S05]  /*11e80*/  BRA `(.L_x_9633) ;  /* 0x0000000000647947 */ /* 0x000fea0003800000 */
.L_x_9632:
        /* <DEDUP_REMOVED lines=11> */
.L_x_9636:
[----:B------:R-:W-:-:S04]  /*11f40*/  IMAD.IADD R9, R0, 0x1, R11 ;  /* 0x0000000100097824 */ /* 0x000fc800078e020b */
[----:B0-----:R-:W-:-:S04]  /*11f50*/  IMAD R9, R9, R12, R2 ;  /* 0x0000000c09097224 */ /* 0x001fc800078e0202 */
[----:B-1----:R-:W-:-:S05]  /*11f60*/  IMAD.WIDE.U32 R8, R9, 0x2, R6 ;  /* 0x0000000209087825 */ /* 0x002fca00078e0006 */
[----:B------:R-:W3:Y:S04]  /*11f70*/  LDG.E.U8 R13, desc[UR58][R8.64] ;  /* 0x0000003a080d7981 */ /* 0x000ee8000c1e1100 */
[----:B------:R-:W4:Y:S01]  /*11f80*/  LDG.E.U8 R10, desc[UR58][R8.64+0x1] ;  /* 0x0000013a080a7981 */ /* 0x000f22000c1e1100 */
[----:B--2---:R-:W-:Y:S02]  /*11f90*/  IADD3 R11, R14, R11, RZ ;  /* 0x0000000b0e0b7210 */ /* 0x004fe40007ffe0ff */
[----:B------:R-:W-:Y:S02]  /*11fa0*/  LOP3.LUT P0, RZ, R18, 0xff, RZ, 0xc0, !PT ;  /* 0x000000ff12ff7812 */ /* 0x000fe4000780c0ff */
[----:B------:R-:W-:Y:S02]  /*11fb0*/  ISETP.GE.U32.AND P3, PT, R11, UR7, PT ;  /* 0x000000070b007c0c */ /* 0x000fe4000bf66070 */
[----:B------:R-:W-:-:S02]  /*11fc0*/  LOP3.LUT P1, RZ, R17, 0xff, RZ, 0xc0, !PT ;  /* 0x000000ff11ff7812 */ /* 0x000fc4000782c0ff */
[----:B---3--:R-:W-:Y:S02]  /*11fd0*/  ISETP.NE.AND P0, PT, R13, RZ, P0 ;  /* 0x000000ff0d00720c */ /* 0x008fe40000705270 */
[----:B----4-:R-:W-:Y:S02]  /*11fe0*/  ISETP.NE.AND P1, PT, R10, RZ, P1 ;  /* 0x000000ff0a00720c */ /* 0x010fe40000f25270 */
[----:B------:R-:W-:Y:S02]  /*11ff0*/  SEL R18, RZ, 0x1, !P0 ;  /* 0x00000001ff127807 */ /* 0x000fe40004000000 */
[----:B------:R-:W-:-:S03]  /*12000*/  SEL R17, RZ, 0x1, !P1 ;  /* 0x00000001ff117807 */ /* 0x000fc60004800000 */
[----:B------:R-:W-:Y:S06]  /*12010*/  @!P3 BRA `(.L_x_9636) ;  /* 0xfffffffc00c8b947 */ /* 0x000fec000383ffff */
.L_x_9633:
[----:B------:R-:W-:Y:S05]  /*12020*/  BSYNC B0 ;  /* 0x0000000000007941 */ /* 0x000fea0003800000 */
.L_x_9631:
        /* <DEDUP_REMOVED lines=12> */
.L_x_9640:
[C-C-:B------:R-:W-:Y:S01]  /*120f0*/  IMAD.IADD R8, R23.reuse, 0x1, R6.reuse ;  /* 0x0000000117087824 */ /* 0x140fe200078e0206 */
[----:B------:R-:W-:Y:S01]  /*12100*/  BAR.SYNC.DEFER_BLOCKING 0x0 ;  /* 0x0000000000007b1d */ /* 0x000fe20000010000 */
[----:B------:R-:W-:Y:S02]  /*12110*/  ISETP.GT.AND P3, PT, R6, 0x1, PT ;  /* 0x000000010600780c */ /* 0x000fe40003f64270 */
[----:B------:R-:W-:Y:S02]  /*12120*/  SHF.R.S32.HI R10, RZ, 0x1, R6 ;  /* 0x00000001ff0a7819 */ /* 0x000fe40000011406 */
[----:B------:R-:W-:Y:S01]  /*12130*/  ISETP.GE.U32.AND P0, PT, R8, UR6, PT ;  /* 0x0000000608007c0c */ /* 0x000fe2000bf06070 */
[----:B------:R-:W-:Y:S03]  /*12140*/  BSSY B0, `(.L_x_9638) ;  /* 0x0000010000007945 */ /* 0x000fe60003800000 */
[----:B------:R-:W-:-:S13]  /*12150*/  ISETP.GE.U32.OR P0, PT, R23, R6, P0 ;  /* 0x000000061700720c */ /* 0x000fda0000706470 */
[----:B-1----:R-:W-:Y:S05]  /*12160*/  @P0 BRA `(.L_x_9639) ;  /* 0x0000000000340947 */ /* 0x002fea0003800000 */
[----:B------:R-:W-:Y:S01]  /*12170*/  IMAD R6, R8, R7, R2 ;  /* 0x0000000708067224 */ /* 0x000fe200078e0202 */
[----:B------:R-:W-:Y:S02]  /*12180*/  LOP3.LUT P0, RZ, R18, 0xff, RZ, 0xc0, !PT ;  /* 0x000000ff12ff7812 */ /* 0x000fe4000780c0ff */
[----:B------:R-:W-:Y:S02]  /*12190*/  LOP3.LUT P1, RZ, R17, 0xff, RZ, 0xc0, !PT ;  /* 0x000000ff11ff7812 */ /* 0x000fe4000782c0ff */
[----:B------:R-:W-:-:S06]  /*121a0*/  LEA R6, R6, UR4, 0x1 ;  /* 0x0000000406067c11 */ /* 0x000fcc000f8e08ff */
[----:B------:R-:W1:Y:S02]  /*121b0*/  LDS.U16 R6, [R6] ;  /* 0x0000000006067984 */ /* 0x000e640000000400 */
[C---:B-1----:R-:W-:Y:S02]  /*121c0*/  PRMT R8, R6.reuse, 0x7770, RZ ;  /* 0x0000777006087816 */ /* 0x042fe400000000ff */
[----:B0-----:R-:W-:Y:S02]  /*121d0*/  PRMT R9, R6, 0x7771, RZ ;  /* 0x0000777106097816 */ /* 0x001fe400000000ff */
[----:B------:R-:W-:Y:S02]  /*121e0*/  ISETP.NE.AND P0, PT, R8, RZ, P0 ;  /* 0x000000ff0800720c */ /* 0x000fe40000705270 */
[----:B------:R-:W-:Y:S02]  /*121f0*/  ISETP.NE.AND P1, PT, R9, RZ, P1 ;  /* 0x000000ff0900720c */ /* 0x000fe40000f25270 */
[----:B------:R-:W-:-:S02]  /*12200*/  SEL R18, RZ, 0x1, !P0 ;  /* 0x00000001ff127807 */ /* 0x000fc40004000000 */
[----:B------:R-:W-:-:S04]  /*12210*/  SEL R17, RZ, 0x1, !P1 ;  /* 0x00000001ff117807 */ /* 0x000fc80004800000 */
[----:B------:R-:W-:-:S05]  /*12220*/  PRMT R9, R17, 0x7604, R18 ;  /* 0x0000760411097816 */ /* 0x000fca0000000012 */
[----:B------:R1:W-:Y:S02]  /*12230*/  STS.U16 [R0], R9 ;  /* 0x0000000900007388 */ /* 0x0003e40000000400 */
.L_x_9639:
[----:B------:R-:W-:Y:S05]  /*12240*/  BSYNC B0 ;  /* 0x0000000000007941 */ /* 0x000fea0003800000 */
.L_x_9638:
[----:B------:R-:W-:Y:S01]  /*12250*/  MOV R6, R10 ;  /* 0x0000000a00067202 */ /* 0x000fe20000000f00 */
[----:B------:R-:W-:Y:S06]  /*12260*/  @P3 BRA `(.L_x_9640) ;  /* 0xfffffffc00a03947 */ /* 0x000fec000383ffff */
.L_x_9637:
[----:B------:R-:W-:Y:S02]  /*12270*/  ULDC UR4, c[0x0][0x22c] ;  /* 0x00008b0000047ab9 */ /* 0x000fe40000000800 */
[----:B------:R-:W-:-:S13]  /*12280*/  ISETP.NE.AND P0, PT, RZ, UR4, PT ;  /* 0x00000004ff007c0c */ /* 0x000fda000bf05270 */
[----:B------:R-:W-:Y:S05]  /*12290*/  @!P0 BRA `(.L_x_9641) ;  /* 0x0000000000d08947 */ /* 0x000fea0003800000 */
[----:B------:R-:W-:Y:S01]  /*122a0*/  ISETP.GT.AND P0, PT, R7, 0x20, PT ;  /* 0x000000200700780c */ /* 0x000fe20003f04270 */
[----:B------:R-:W-:-:S12]  /*122b0*/  IMAD.MOV.U32 R6, RZ, RZ, R7 ;  /* 0x000000ffff067224 */ /* 0x000fd800078e0007 */
[----:B------:R-:W-:Y:S05]  /*122c0*/  @!P0 BRA `(.L_x_9642) ;  /* 0x0000000000788947 */ /* 0x000fea0003800000 */
[----:B01----:R-:W-:Y:S02]  /*122d0*/  PRMT R9, R17, 0x7604, R18 ;  /* 0x0000760411097816 */ /* 0x003fe40000000012 */
[----:B------:R-:W-:-:S03]  /*122e0*/  LEA.HI R6, R7, R7, RZ, 0x1 ;  /* 0x0000000707067211 */ /* 0x000fc600078f08ff */
[----:B------:R2:W-:Y:S01]  /*122f0*/  STS.U16 [R0], R9 ;  /* 0x0000000900007388 */ /* 0x0005e20000000400 */
[----:B------:R-:W-:Y:S01]  /*12300*/  SHF.R.S32.HI R8, RZ, 0x1, R6 ;  /* 0x00000001ff087819 */ /* 0x000fe20000011406 */
[----:B------:R-:W-:-:S03]  /*12310*/  IMAD.MOV.U32 R6, RZ, RZ, 0x20 ;  /* 0x00000020ff067424 */ /* 0x000fc600078e00ff */
[----:B------:R-:W-:-:S13]  /*12320*/  ISETP.GE.AND P0, PT, R8, 0x20, PT ;  /* 0x000000200800780c */ /* 0x000fda0003f06270 */
[----:B--2---:R-:W-:Y:S05]  /*12330*/  @!P0 BRA `(.L_x_9642) ;  /* 0x00000000005c8947 */ /* 0x004fea0003800000 */
.L_x_9645:
[----:B------:R-:W-:Y:S01]  /*12340*/  IADD3 R6, R2, R8, RZ ;  /* 0x0000000802067210 */ /* 0x000fe20007ffe0ff */
[----:B------:R-:W-:Y:S03]  /*12350*/  BAR.SYNC.DEFER_BLOCKING 0x0 ;  /* 0x0000000000007b1d */ /* 0x000fe60000010000 */
[----:B------:R-:W-:-:S03]  /*12360*/  ISETP.GE.U32.AND P0, PT, R6, R7, PT ;  /* 0x000000070600720c */ /* 0x000fc60003f06070 */
[----:B------:R-:W-:Y:S01]  /*12370*/  BSSY B0, `(.L_x_9643) ;  /* 0x000000f000007945 */ /* 0x000fe20003800000 */
[----:B------:R-:W-:-:S13]  /*12380*/  ISETP.GE.U32.OR P0, PT, R2, R8, P0 ;  /* 0x000000080200720c */ /* 0x000fda0000706470 */
        /* <DEDUP_REMOVED lines=13> */
.L_x_9644:
[----:B------:R-:W-:Y:S05]  /*12460*/  BSYNC B0 ;  /* 0x0000000000007941 */ /* 0x000fea0003800000 */
.L_x_9643:
[----:B------:R-:W-:-:S04]  /*12470*/  SHF.R.S32.HI R8, RZ, 0x1, R8 ;  /* 0x00000001ff087819 */ /* 0x000fc80000011408 */
[----:B------:R-:W-:-:S13]  /*12480*/  ISETP.GE.AND P0, PT, R8, 0x20, PT ;  /* 0x000000200800780c */ /* 0x000fda0003f06270 */
[----:B------:R-:W-:Y:S05]  /*12490*/  @P0 BRA `(.L_x_9645) ;  /* 0xfffffffc00a80947 */ /* 0x000fea000383ffff */
[----:B------:R-:W-:-:S07]  /*124a0*/  IMAD.MOV.U32 R6, RZ, RZ, 0x20 ;  /* 0x00000020ff067424 */ /* 0x000fce00078e00ff */
.L_x_9642:
[----:B------:R-:W-:Y:S01]  /*124b0*/  BAR.SYNC.DEFER_BLOCKING 0x0 ;  /* 0x0000000000007b1d */ /* 0x000fe20000010000 */
[----:B------:R-:W-:-:S13]  /*124c0*/  ISETP.GE.AND P0, PT, R6, 0x2, PT ;  /* 0x000000020600780c */ /* 0x000fda0003f06270 */
[----:B------:R-:W-:Y:S05]  /*124d0*/  @!P0 BRA `(.L_x_9641) ;  /* 0x0000000000408947 */ /* 0x000fea0003800000 */
[----:B------:R-:W-:-:S11]  /*124e0*/  HFMA2.MMA R7, -RZ, RZ, 0, 5.9604644775390625e-08 ;  /* 0x00000001ff077435 */ /* 0x000fd600000001ff */
.L_x_9646:
[----:B01----:R-:W-:Y:S02]  /*124f0*/  LOP3.LUT R0, R18, 0xffff, RZ, 0xc0, !PT ;  /* 0x0000ffff12007812 */ /* 0x003fe400078ec0ff */
[C---:B------:R-:W-:Y:S02]  /*12500*/  LOP3.LUT R2, R17.reuse, 0xffff, RZ, 0xc0, !PT ;  /* 0x0000ffff11027812 */ /* 0x040fe400078ec0ff */
        /* <DEDUP_REMOVED lines=13> */
.L_x_9641:
        /* <DEDUP_REMOVED lines=10> */
[----:B01----:R-:W3:Y:S01]  /*12680*/  LDG.E.U8 R0, desc[UR58][R4.64+0x1] ;  /* 0x0000013a04007981 */ /* 0x003ee2000c1e1100 */
[----:B------:R-:W-:Y:S02]  /*12690*/  LOP3.LUT P0, RZ, R18, 0xff, RZ, 0xc0, !PT ;  /* 0x000000ff12ff7812 */ /* 0x000fe4000780c0ff */
[----:B------:R-:W-:Y:S02]  /*126a0*/  LOP3.LUT P1, RZ, R17, 0xff, RZ, 0xc0, !PT ;  /* 0x000000ff11ff7812 */ /* 0x000fe4000782c0ff */
[----:B--2---:R-:W-:Y:S02]  /*126b0*/  ISETP.NE.AND P0, PT, R2, RZ, P0 ;  /* 0x000000ff0200720c */ /* 0x004fe40000705270 */
[----:B---3--:R-:W-:-:S02]  /*126c0*/  ISETP.NE.AND P1, PT, R0, RZ, P1 ;  /* 0x000000ff0000720c */ /* 0x008fc40000f25270 */
[----:B------:R-:W-:Y:S02]  /*126d0*/  SEL R18, RZ, 0x1, !P0 ;  /* 0x00000001ff127807 */ /* 0x000fe40004000000 */
[----:B------:R-:W-:-:S09]  /*126e0*/  SEL R17, RZ, 0x1, !P1 ;  /* 0x00000001ff117807 */ /* 0x000fd20004800000 */
.L_x_9648:
[----:B------:R-:W-:Y:S05]  /*126f0*/  @!P2 BRA `(.L_x_9649) ;  /* 0x0000000000cca947 */ /* 0x000fea0003800000 */
[----:B------:R-:W2:Y:S02]  /*12700*/  LDC R22, c[0x0][0x61c] ;  /* 0x00018700ff167b82 */ /* 0x000ea40000000800 */
[----:B--2---:R-:W-:-:S04]  /*12710*/  ISETP.NE.AND P0, PT, R22, 0x1, PT ;  /* 0x000000011600780c */ /* 0x004fc80003f05270 */
[----:B01----:R-:W-:-:S09]  /*12720*/  P2R R0, PR, RZ, 0x1 ;  /* 0x00000001ff007803 */ /* 0x003fd20000000000 */
        /* <DEDUP_REMOVED lines=17> */
.L_x_9650:
        /* <DEDUP_REMOVED lines=24> */
.L_x_9651:
[----:B------:R-:W-:Y:S01]  /*129c0*/  ULDC.64 UR4, c[0x0][0x5e8] ;  /* 0x00017a0000047ab9 */ /* 0x000fe20000000a00 */
[----:B------:R-:W-:Y:S02]  /*129d0*/  LOP3.LUT P0, RZ, R17, 0xff, RZ, 0xc0, !PT ;  /* 0x000000ff11ff7812 */ /* 0x000fe4000780c0ff */
[----:B------:R-:W-:Y:S02]  /*129e0*/  IADD3 R16, P1, R16, UR4, RZ ;  /* 0x0000000410107c10 */ /* 0x000fe4000ff3e0ff */
[----:B0-----:R-:W-:Y:S02]  /*129f0*/  SEL R3, RZ, 0x1, !P0 ;  /* 0x00000001ff037807 */ /* 0x001fe40004000000 */
[----:B------:R-:W-:-:S05]  /*12a00*/  IADD3.X R17, RZ, UR5, RZ, P1, !PT ;  /* 0x00000005ff117c10 */ /* 0x000fca0008ffe4ff */
[----:B------:R-:W-:Y:S01]  /*12a10*/  STG.E.U8 desc[UR58][R16.64], R3 ;  /* 0x0000000310007986 */ /* 0x000fe2000c10113a */
[----:B------:R-:W-:Y:S05]  /*12a20*/  EXIT ;  /* 0x000000000000794d */ /* 0x000fea0003800000 */
.L_x_9649:
[----:B------:R-:W-:Y:S04]  /*12a30*/  STG.E.U8 desc[UR58][R4.64], R18 ;  /* 0x0000001204007986 */ /* 0x000fe8000c10113a */
[----:B------:R-:W-:Y:S01]  /*12a40*/  STG.E.U8 desc[UR58][R4.64+0x1], R17 ;  /* 0x0000011104007986 */ /* 0x000fe2000c10113a */
[----:B------:R-:W-:Y:S05]  /*12a50*/  EXIT ;  /* 0x000000000000794d */ /* 0x000fea0003800000 */
.L_x_9647:
[----:B------:R-:W-:Y:S01]  /*12a60*/  ISETP.NE.AND P2, PT, RZ, UR36, PT ;  /* 0x00000024ff007c0c */ /* 0x000fe2000bf45270 */
[----:B------:R-:W-:Y:S02]  /*12a70*/  ULDC.64 UR4, c[0x0][0x5e8] ;  /* 0x00017a0000047ab9 */ /* 0x000fe40000000a00 */
[----:B------:R-:W-:Y:S02]  /*12a80*/  IADD3 R2, P0, R19, UR4, RZ ;  /* 0x0000000413027c10 */ /* 0x000fe4000ff1e0ff */
[----:B------:R-:W-:-:S03]  /*12a90*/  IADD3 R4, P1, R16, UR4, RZ ;  /* 0x0000000410047c10 */ /* 0x000fc6000ff3e0ff */
[----:B------:R-:W-:Y:S02]  /*12aa0*/  IMAD.X R3, RZ, RZ, UR5, P0 ;  /* 0x00000005ff037e24 */ /* 0x000fe400080e06ff */
[----:B------:R-:W-:-:S03]  /*12ab0*/  IMAD.X R5, RZ, RZ, UR5, P1 ;  /* 0x00000005ff057e24 */ /* 0x000fc600088e06ff */
[----:B------:R-:W2:Y:S04]  /*12ac0*/  @P2 LDG.E.U8 R6, desc[UR58][R2.64] ;  /* 0x0000003a02062981 */ /* 0x000ea8000c1e1100 */
[----:B01----:R-:W3:Y:S01]  /*12ad0*/  @P2 LDG.E.U8 R0, desc[UR58][R4.64] ;  /* 0x0000003a04002981 */ /* 0x003ee2000c1e1100 */
[----:B------:R-:W-:Y:S01]  /*12ae0*/  ULDC.U8 UR4, c[0x0][0x619] ;  /* 0x0001864000047ab9 */ /* 0x000fe20000000000 */
[----:B------:R-:W-:Y:S02]  /*12af0*/  @P2 LOP3.LUT P0, RZ, R18, 0xff, RZ, 0xc0, !PT ;  /* 0x000000ff12ff2812 */ /* 0x000fe4000780c0ff */
[----:B------:R-:W-:Y:S02]  /*12b00*/  ISETP.NE.AND P3, PT, RZ, UR4, PT ;  /* 0x00000004ff007c0c */ /* 0x000fe4000bf65270 */
[----:B------:R-:W-:-:S02]  /*12b10*/  @P2 LOP3.LUT P1, RZ, R17, 0xff, RZ, 0xc0, !PT ;  /* 0x000000ff11ff2812 */ /* 0x000fc4000782c0ff */
[----:B--2---:R-:W-:Y:S02]  /*12b20*/  @P2 ISETP.NE.AND P0, PT, R6, RZ, P0 ;  /* 0x000000ff0600220c */ /* 0x004fe40000705270 */
[----:B---3--:R-:W-:Y:S02]  /*12b30*/  @P2 ISETP.NE.AND P1, PT, R0, RZ, P1 ;  /* 0x000000ff0000220c */ /* 0x008fe40000f25270 */
        /* <DEDUP_REMOVED lines=25> */
.L_x_9653:
[----:B------:R-:W-:Y:S01]  /*12cd0*/  ULDC.64 UR4, c[0x0][0x5e8] ;  /* 0x00017a0000047ab9 */ /* 0x000fe20000000a00 */
[----:B------:R-:W-:Y:S02]  /*12ce0*/  LOP3.LUT P0, RZ, R18, 0xff, RZ, 0xc0, !PT ;  /* 0x000000ff12ff7812 */ /* 0x000fe4000780c0ff */
[----:B------:R-:W-:Y:S02]  /*12cf0*/  IADD3 R2, P1, R19, UR4, RZ ;  /* 0x0000000413027c10 */ /* 0x000fe4000ff3e0ff */
[----:B------:R-:W-:Y:S02]  /*12d00*/  SEL R5, RZ, 0x1, !P0 ;  /* 0x00000001ff057807 */ /* 0x000fe40004000000 */
[----:B------:R-:W-:Y:S02]  /*12d10*/  IADD3.X R3, RZ, UR5, RZ, P1, !PT ;  /* 0x00000005ff037c10 */ /* 0x000fe40008ffe4ff */
[----:B------:R-:W-:-:S03]  /*12d20*/  ISETP.NE.AND P6, PT, R22, 0x1, PT ;  /* 0x000000011600780c */ /* 0x000fc60003fc5270 */
[----:B------:R0:W-:Y:S10]  /*12d30*/  STG.E.U8 desc[UR58][R2.64], R5 ;  /* 0x0000000502007986 */ /* 0x0001f4000c10113a */
        /* <DEDUP_REMOVED lines=17> */
.L_x_9654:
[----:B------:R-:W-:Y:S01]  /*12e50*/  ULDC.64 UR4, c[0x0][0x5e8] ;  /* 0x00017a0000047ab9 */ /* 0x000fe20000000a00 */
[----:B------:R-:W-:Y:S02]  /*12e60*/  LOP3.LUT P0, RZ, R17, 0xff, RZ, 0xc0, !PT ;  /* 0x000000ff11ff7812 */ /* 0x000fe4000780c0ff */
[----:B------:R-:W-:Y:S02]  /*12e70*/  IADD3 R16, P1, R16, UR4, RZ ;  /* 0x0000000410107c10 */ /* 0x000fe4000ff3e0ff */
[----:B0-----:R-:W-:-:S03]  /*12e80*/  SEL R3, RZ, 0x1, !P0 ;  /* 0x00000001ff037807 */ /* 0x001fc60004000000 */
[----:B------:R-:W-:-:S05]  /*12e90*/  IMAD.X R17, RZ, RZ, UR5, P1 ;  /* 0x00000005ff117e24 */ /* 0x000fca00088e06ff */
[----:B------:R-:W-:Y:S01]  /*12ea0*/  STG.E.U8 desc[UR58][R16.64], R3 ;  /* 0x0000000310007986 */ /* 0x000fe2000c10113a */
[----:B------:R-:W-:Y:S05]  /*12eb0*/  EXIT ;  /* 0x000000000000794d */ /* 0x000fea0003800000 */
.L_x_9652:
[----:B------:R-:W-:Y:S02]  /*12ec0*/  LOP3.LUT P0, RZ, R18, 0xff, RZ, 0xc0, !PT ;  /* 0x000000ff12ff7812 */ /* 0x000fe4000780c0ff */
[----:B------:R-:W-:Y:S02]  /*12ed0*/  LOP3.LUT P1, RZ, R17, 0xff, RZ, 0xc0, !PT ;  /* 0x000000ff11ff7812 */ /* 0x000fe4000782c0ff */
[----:B------:R-:W-:Y:S02]  /*12ee0*/  SEL R7, RZ, 0x1, !P0 ;  /* 0x00000001ff077807 */ /* 0x000fe40004000000 */
[----:B------:R-:W-:-:S03]  /*12ef0*/  SEL R9, RZ, 0x1, !P1 ;  /* 0x00000001ff097807 */ /* 0x000fc60004800000 */
[----:B------:R-:W-:Y:S04]  /*12f00*/  STG.E.U8 desc[UR58][R2.64], R7 ;  /* 0x0000000702007986 */ /* 0x000fe8000c10113a */
[----:B------:R-:W-:Y:S01]  /*12f10*/  STG.E.U8 desc[UR58][R4.64], R9 ;  /* 0x0000000904007986 */ /* 0x000fe2000c10113a */
[----:B------:R-:W-:Y:S05]  /*12f20*/  EXIT ;  /* 0x000000000000794d */ /* 0x000fea0003800000 */
.L_x_9622:
        /* <DEDUP_REMOVED lines=21> */
[----:B------:R-:W-:Y:S02]  /*13080*/  LOP3.LUT P0, RZ, R25, 0xff, RZ, 0xc0, !PT ;  /* 0x000000ff19ff7812 */ /* 0x000fe4000780c0ff */
[----:B------:R-:W-:Y:S02]  /*13090*/  LOP3.LUT P1, RZ, R18, 0xff, RZ, 0xc0, !PT ;  /* 0x000000ff12ff7812 */ /* 0x000fe4000782c0ff */
[----:B--2---:R-:W-:Y:S02]  /*130a0*/  ISETP.NE.AND P0, PT, R2, RZ, P0 ;  /* 0x000000ff0200720c */ /* 0x004fe40000705270 */
[----:B---3--:R-:W-:-:S02]  /*130b0*/  ISETP.NE.AND P1, PT, R0, RZ, P1 ;  /* 0x000000ff0000720c */ /* 0x008fc40000f25270 */
[----:B------:R-:W-:Y:S02]  /*130c0*/  SEL R25, RZ, 0x1, !P0 ;  /* 0x00000001ff197807 */ /* 0x000fe40004000000 */
[----:B------:R-:W-:-:S09]  /*130d0*/  SEL R18, RZ, 0x1, !P1 ;  /* 0x00000001ff127807 */ /* 0x000fd20004800000 */
.L_x_9656:
        /* <DEDUP_REMOVED lines=21> */
.L_x_9658:
        /* <DEDUP_REMOVED lines=24> */
.L_x_9659:
[----:B------:R-:W-:Y:S01]  /*133b0*/  ULDC.64 UR4, c[0x0][0x5e8] ;  /* 0x00017a0000047ab9 */ /* 0x000fe20000000a00 */
[----:B------:R-:W-:Y:S02]  /*133c0*/  LOP3.LUT P0, RZ, R18, 0xff, RZ, 0xc0, !PT ;  /* 0x000000ff12ff7812 */ /* 0x000fe4000780c0ff */
[----:B------:R-:W-:Y:S02]  /*133d0*/  IADD3 R2, P1, R19, UR4, RZ ;  /* 0x0000000413027c10 */ /* 0x000fe4000ff3e0ff */
[----:B------:R-:W-:Y:S02]  /*133e0*/  SEL R5, RZ, 0x1, !P0 ;  /* 0x00000001ff057807 */ /* 0x000fe40004000000 */
[----:B0-----:R-:W-:-:S05]  /*133f0*/  IADD3.X R3, RZ, UR5, RZ, P1, !PT ;  /* 0x00000005ff037c10 */ /* 0x001fca0008ffe4ff */
[----:B------:R-:W-:Y:S01]  /*13400*/  STG.E.U8 desc[UR58][R2.64], R5 ;  /* 0x0000000502007986 */ /* 0x000fe2000c10113a */
[----:B------:R-:W-:Y:S05]  /*13410*/  EXIT ;  /* 0x000000000000794d */ /* 0x000fea0003800000 */
.L_x_9657:
[----:B------:R-:W-:Y:S04]  /*13420*/  STG.E.U8 desc[UR58][R4.64], R25 ;  /* 0x0000001904007986 */ /* 0x000fe8000c10113a */
[----:B------:R-:W-:Y:S01]  /*13430*/  STG.E.U8 desc[UR58][R4.64+0x1], R18 ;  /* 0x0000011204007986 */ /* 0x000fe2000c10113a */
[----:B------:R-:W-:Y:S05]  /*13440*/  EXIT ;  /* 0x000000000000794d */ /* 0x000fea0003800000 */
.L_x_9655:
[----:B0-----:R-:W-:Y:S01]  /*13450*/  ISETP.NE.AND P2, PT, R0, RZ, PT ;  /* 0x000000ff0000720c */ /* 0x001fe20003f45270 */
[----:B------:R-:W-:Y:S02]  /*13460*/  ULDC.64 UR4, c[0x0][0x5e8] ;  /* 0x00017a0000047ab9 */ /* 0x000fe40000000a00 */
[----:B------:R-:W-:Y:S02]  /*13470*/  IADD3 R2, P0, R22, UR4, RZ ;  /* 0x0000000416027c10 */ /* 0x000fe4000ff1e0ff */
[----:B------:R-:W-:-:S03]  /*13480*/  IADD3 R4, P1, R19, UR4, RZ ;  /* 0x0000000413047c10 */ /* 0x000fc6000ff3e0ff */
[----:B------:R-:W-:Y:S02]  /*13490*/  IMAD.X R3, RZ, RZ, UR5, P0 ;  /* 0x00000005ff037e24 */ /* 0x000fe400080e06ff */
[----:B------:R-:W-:-:S03]  /*134a0*/  IMAD.X R5, RZ, RZ, UR5, P1 ;  /* 0x00000005ff057e24 */ /* 0x000fc600088e06ff */
[----:B------:R-:W2:Y:S04]  /*134b0*/  @P2 LDG.E.U8 R6, desc[UR58][R2.64] ;  /* 0x0000003a02062981 */ /* 0x000ea8000c1e1100 */
[----:B------:R-:W3:Y:S01]  /*134c0*/  @P2 LDG.E.U8 R0, desc[UR58][R4.64] ;  /* 0x0000003a04002981 */ /* 0x000ee2000c1e1100 */
        /* <DEDUP_REMOVED lines=31> */
.L_x_9661:
        /* <DEDUP_REMOVED lines=24> */
.L_x_9662:
[----:B------:R-:W-:Y:S01]  /*13840*/  ULDC.64 UR4, c[0x0][0x5e8] ;  /* 0x00017a0000047ab9 */ /* 0x000fe20000000a00 */
[----:B------:R-:W-:Y:S02]  /*13850*/  LOP3.LUT P0, RZ, R18, 0xff, RZ, 0xc0, !PT ;  /* 0x000000ff12ff7812 */ /* 0x000fe4000780c0ff */
[----:B------:R-:W-:Y:S02]  /*13860*/  IADD3 R2, P1, R19, UR4, RZ ;  /* 0x0000000413027c10 */ /* 0x000fe4000ff3e0ff */
[----:B------:R-:W-:-:S03]  /*13870*/  SEL R5, RZ, 0x1, !P0 ;  /* 0x00000001ff057807 */ /* 0x000fc60004000000 */
[----:B0-----:R-:W-:-:S05]  /*13880*/  IMAD.X R3, RZ, RZ, UR5, P1 ;  /* 0x00000005ff037e24 */ /* 0x001fca00088e06ff */
[----:B------:R-:W-:Y:S01]  /*13890*/  STG.E.U8 desc[UR58][R2.64], R5 ;  /* 0x0000000502007986 */ /* 0x000fe2000c10113a */
[----:B------:R-:W-:Y:S05]  /*138a0*/  EXIT ;  /* 0x000000000000794d */ /* 0x000fea0003800000 */
.L_x_9660:
[----:B------:R-:W-:Y:S02]  /*138b0*/  LOP3.LUT P0, RZ, R25, 0xff, RZ, 0xc0, !PT ;  /* 0x000000ff19ff7812 */ /* 0x000fe4000780c0ff */
[----:B------:R-:W-:Y:S02]  /*138c0*/  LOP3.LUT P1, RZ, R18, 0xff, RZ, 0xc0, !PT ;  /* 0x000000ff12ff7812 */ /* 0x000fe4000782c0ff */
[----:B------:R-:W-:Y:S02]  /*138d0*/  SEL R7, RZ, 0x1, !P0 ;  /* 0x00000001ff077807 */ /* 0x000fe40004000000 */
[----:B------:R-:W-:-:S03]  /*138e0*/  SEL R9, RZ, 0x1, !P1 ;  /* 0x00000001ff097807 */ /* 0x000fc60004800000 */
[----:B------:R-:W-:Y:S04]  /*138f0*/  STG.E.U8 desc[UR58][R2.64], R7 ;  /* 0x0000000702007986 */ /* 0x000fe8000c10113a */
[----:B------:R-:W-:Y:S01]  /*13900*/  STG.E.U8 desc[UR58][R4.64], R9 ;  /* 0x0000000904007986 */ /* 0x000fe2000c10113a */
[----:B------:R-:W-:Y:S05]  /*13910*/  EXIT ;  /* 0x000000000000794d */ /* 0x000fea0003800000 */
.L_x_9663:
        /* <DEDUP_REMOVED lines=14> */
.L_x_9897:


//--------------------- .text._ZN2at6native13reduce_kernelILi128ELi4ENS0_8ReduceOpIbNS0_14func_wrapper_tIbZNS0_12prod_functorIbbbEclERNS_14TensorIteratorEEUlbbE_EEjbLi4ELi4EEEEEvT1_ --------------------------
	.section	.text._ZN2at6native13reduce_kernelILi128ELi4ENS0_8ReduceOpIbNS0_14func_wrapper_tIbZNS0_12prod_functorIbbbEclERNS_14TensorIteratorEEUlbbE_EEjbLi4ELi4EEEEEvT1_,"ax",@progbits
	.align	128
        .global         _ZN2at6native13reduce_kernelILi128ELi4ENS0_8ReduceOpIbNS0_14func_wrapper_tIbZNS0_12prod_functorIbbbEclERNS_14TensorIteratorEEUlbbE_EEjbLi4ELi4EEEEEvT1_
        .type           _ZN2at6native13reduce_kernelILi128ELi4ENS0_8ReduceOpIbNS0_14func_wrapper_tIbZNS0_12prod_functorIbbbEclERNS_14TensorIteratorEEUlbbE_EEjbLi4ELi4EEEEEvT1_,@function
        .size           _ZN2at6native13reduce_kernelILi128ELi4ENS0_8ReduceOpIbNS0_14func_wrapper_tIbZNS0_12prod_functorIbbbEclERNS_14TensorIteratorEEUlbbE_EEjbLi4ELi4EEEEEvT1_,(.L_x_9898 - _ZN2at6native13reduce_kernelILi128ELi4ENS0_8ReduceOpIbNS0_14func_wrapper_tIbZNS0_12prod_functorIbbbEclERNS_14TensorIteratorEEUlbbE_EEjbLi4ELi4EEEEEvT1_)
        .other          _ZN2at6native13reduce_kernelILi128ELi4ENS0_8ReduceOpIbNS0_14func_wrapper_tIbZNS0_12prod_functorIbbbEclERNS_14TensorIteratorEEUlbbE_EEjbLi4ELi4EEEEEvT1_,@"STO_CUDA_ENTRY STV_DEFAULT"
_ZN2at6native13reduce_kernelILi128ELi4ENS0_8ReduceOpIbNS0_14func_wrapper_tIbZNS0_12prod_functorIbbbEclERNS_14TensorIteratorEEUlbbE_EEjbLi4ELi4EEEEEvT1_:
.text._ZN2at6native13reduce_kernelILi128ELi4ENS0_8ReduceOpIbNS0_14func_wrapper_tIbZNS0_12prod_functorIbbbEclERNS_14TensorIteratorEEUlbbE_EEjbLi4ELi4EEEEEvT1_:
        /* <DEDUP_REMOVED lines=293> */
.L_x_9664:
        /* <DEDUP_REMOVED lines=29> */
.L_x_9668:
        /* <DEDUP_REMOVED lines=27> */
.L_x_9674:
[----:B------:R-:W-:Y:S05]  /*15d0*/  BSYNC B2 ;  /* 0x0000000000027941 */ /* 0x000fea0003800000 */
.L_x_9673:
        /* <DEDUP_REMOVED lines=13> */
.L_x_9672:
[----:B------:R-:W-:Y:S05]  /*16b0*/  BSYNC B1 ;  /* 0x0000000000017941 */ /* 0x000fea0003800000 */
.L_x_9671:
[----:B------:R-:W0:Y:S01]  /*16c0*/  LDC R4, c[0x0][0x218] ;  /* 0x00008600ff047b82 */ /* 0x000e220000000800 */
[----:B------:R-:W-:Y:S01]  /*16d0*/  IADD3 R16, P0, P1, R25, R6, R16 ;  /* 0x0000000619107210 */ /* 0x000fe2000791e010 */
[----:B------:R-:W-:-:S03]  /*16e0*/  ULDC UR4, c[0x0][0x5e4] ;  /* 0x0001790000047ab9 */ /* 0x000fc60000000800 */
[----:B------:R-:W-:Y:S02]  /*16f0*/  IADD3 R16, P2, R16, 0x4, RZ ;  /* 0x0000000410107810 */ /* 0x000fe40007f5e0ff */
[----:B------:R-:W-:-:S05]  /*1700*/  IADD3.X R19, RZ, UR4, R19, P0, P1 ;  /* 0x00000004ff137c10 */ /* 0x000fca00087e2413 */
[----:B------:R-:W-:Y:S01]  /*1710*/  IMAD.X R19, RZ, RZ, R19, P2 ;  /* 0x000000ffff137224 */ /* 0x000fe200010e0613 */
[----:B0-----:R-:W-:-:S07]  /*1720*/  IADD3 R3, R7, -0x4, R4 ;  /* 0xfffffffc07037810 */ /* 0x001fce0007ffe004 */
.L_x_9670:
[----:B------:R-:W-:Y:S05]  /*1730*/  BSYNC B0 ;  /* 0x0000000000007941 */ /* 0x000fea0003800000 */
.L_x_9669:
        /* <DEDUP_REMOVED lines=15> */
.L_x_9677:
[----:B------:R-:W-:Y:S01]  /*1830*/  IMAD.MOV.U32 R6, RZ, RZ, R16 ;  /* 0x000000ffff067224 */ /* 0x000fe200078e0010 */
[----:B------:R-:W-:Y:S01]  /*1840*/  ULDC UR4, c[0x0][0x220] ;  /* 0x0000880000047ab9 */ /* 0x000fe20000000800 */
[----:B------:R-:W-:Y:S02]  /*1850*/  IMAD.MOV.U32 R7, RZ, RZ, R19 ;  /* 0x000000ffff077224 */ /* 0x000fe400078e0013 */
[----:B------:R-:W-:-:S06]  /*1860*/  IMAD.WIDE.U32 R6, R9, 0x4, R6 ;  /* 0x0000000409067825 */ /* 0x000fcc00078e0006 */
        /* <DEDUP_REMOVED lines=21> */
.L_x_9676:
[----:B------:R-:W-:Y:S05]  /*19c0*/  BSYNC B0 ;  /* 0x0000000000007941 */ /* 0x000fea0003800000 */
.L_x_9675:
        /* <DEDUP_REMOVED lines=8> */
.L_x_9679:
[----:B------:R-:W-:Y:S05]  /*1a50*/  BSYNC B0 ;  /* 0x0000000000007941 */ /* 0x000fea0003800000 */
.L_x_9678:
        /* <DEDUP_REMOVED lines=14> */
.L_x_9681:
[----:B------:R-:W-:Y:S05]  /*1b40*/  BSYNC B0 ;  /* 0x0000000000007941 */ /* 0x000fea0003800000 */
.L_x_9680:
[----:B------:R-:W-:Y:S02]  /*1b50*/  LOP3.LUT P0, RZ, R11, 0xff, RZ, 0xc0, !PT ;  /* 0x000000ff0bff7812 */ /* 0x000fe4000780c0ff */
[----:B------:R-:W-:Y:S02]  /*1b60*/  LOP3.LUT P3, RZ, R0, 0xff, RZ, 0xc0, !PT ;  /* 0x000000ff00ff7812 */ /* 0x000fe4000786c0ff */
[----:B------:R-:W-:Y:S02]  /*1b70*/  LOP3.LUT P1, RZ, R10, 0xff, RZ, 0xc0, !PT ;  /* 0x000000ff0aff7812 */ /* 0x000fe4000782c0ff */
[----:B------:R-:W-:Y:S02]  /*1b80*/  LOP3.LUT P2, RZ, R8, 0xff, RZ, 0xc0, !PT ;  /* 0x000000ff08ff7812 */ /* 0x000fe4000784c0ff */
[----:B------:R-:W-:Y:S02]  /*1b90*/  PLOP3.LUT P0, PT, P1, P3, P0, 0x80, 0x0 ;  /* 0x000000000000781c */ /* 0x000fe40000f07000 */
[----:B------:R-:W-:-:S02]  /*1ba0*/  PRMT R25, RZ, 0x7610, R25 ;  /* 0x00007610ff197816 */ /* 0x000fc40000000019 */
[----:B------:R-:W-:Y:S02]  /*1bb0*/  PLOP3.LUT P0, PT, P0, P2, PT, 0x80, 0x0 ;  /* 0x000000000000781c */ /* 0x000fe40000705070 */
[----:B------:R-:W-:Y:S02]  /*1bc0*/  PRMT R19, RZ, 0x7610, R19 ;  /* 0x00007610ff137816 */ /* 0x000fe40000000013 */
[----:B------:R-:W-:Y:S02]  /*1bd0*/  SEL R26, RZ, 0x1, !P0 ;  /* 0x00000001ff1a7807 */ /* 0x000fe40004000000 */
[----:B------:R-:W-:Y:S01]  /*1be0*/  PRMT R16, RZ, 0x7610, R16 ;  /* 0x00007610ff107816 */ /* 0x000fe20000000010 */
[----:B------:R-:W-:Y:S06]  /*1bf0*/  BRA `(.L_x_9666) ;  /* 0x000000cc00987947 */ /* 0x000fec0003800000 */
.L_x_9667:
        /* <DEDUP_REMOVED lines=47> */
.L_x_9691:
        /* <DEDUP_REMOVED lines=285> */
.L_x_9687:
        /* <DEDUP_REMOVED lines=255> */
.L_x_9688:
        /* <DEDUP_REMOVED lines=245> */
.L_x_9689:
        /* <DEDUP_REMOVED lines=255> */
.L_x_9690:
[----:B------:R-:W-:Y:S01]  /*5ff0*/  LOP3.LUT R31, R40, 0xfffffffc, RZ, 0xc0, !PT ;  /* 0xfffffffc281f7812 */ /* 0x000fe200078ec0ff */
[----:B------:R-:W-:-:S03]  /*6000*/  ULDC UR4, c[0x0][0x218] ;  /* 0x0000860000047ab9 */ /* 0x000fc60000000800 */
[----:B------:R-:W-:-:S04]  /*6010*/  IADD3 R30, P1, R31, R16, RZ ;  /* 0x000000101f1e7210 */ /* 0x000fc80007f3e0ff */
[----:B------:R-:W-:-:S05]  /*6020*/  IADD3.X R31, RZ, R19, RZ, P1, !PT ;  /* 0x00000013ff1f7210 */ /* 0x000fca0000ffe4ff */
[----:B------:R-:W2:Y:S01]  /*6030*/  LDG.E R40, desc[UR58][R30.64] ;  /* 0x0000003a1e287981 */ /* 0x000ea2000c1e1900 */
[----:B------:R-:W-:Y:S02]  /*6040*/  LOP3.LUT P4, RZ, R9, 0xff, RZ, 0xc0, !PT ;  /* 0x000000ff09ff7812 */ /* 0x000fe4000788c0ff */
[----:B------:R-:W-:Y:S02]  /*6050*/  LOP3.LUT P3, RZ, R10, 0xff, RZ, 0xc0, !PT ;  /* 0x000000ff0aff7812 */ /* 0x000fe4000786c0ff */
[----:B------:R-:W-:Y:S02]  /*6060*/  ISETP.NE.AND P4, PT, R41, RZ, P4 ;  /* 0x000000ff2900720c */ /* 0x000fe40002785270 */
[----:B------:R-:W-:Y:S02]  /*6070*/  LOP3.LUT P6, RZ, R24, 0xff, RZ, 0xc0, !PT ;  /* 0x000000ff18ff7812 */ /* 0x000fe400078cc0ff */
[----:B------:R-:W-:Y:S02]  /*6080*/  SEL R9, RZ, 0x1, !P4 ;  /* 0x00000001ff097807 */ /* 0x000fe40006000000 */
[----:B------:R-:W-:-:S02]  /*6090*/  LOP3.LUT P4, RZ, R12, 0xff, RZ, 0xc0, !PT ;  /* 0x000000ff0cff7812 */ /* 0x000fc4000788c0ff */
[----:B------:R-:W-:Y:S02]  /*60a0*/  ISETP.NE.AND P3, PT, R37, RZ, P3 ;  /* 0x000000ff2500720c */ /* 0x000fe40001f65270 */
[----:B------:R-:W-:Y:S02]  /*60b0*/  ISETP.NE.AND P4, PT, R4, RZ, P4 ;  /* 0x000000ff0400720c */ /* 0x000fe40002785270 */
[----:B------:R-:W-:Y:S02]  /*60c0*/  ISETP.NE.AND P6, PT, R33, RZ, P6 ;  /* 0x000000ff2100720c */ /* 0x000fe400037c5270 */
[----:B------:R-:W-:Y:S02]  /*60d0*/  LOP3.LUT P2, RZ, R11, 0xff, RZ, 0xc0, !PT ;  /* 0x000000ff0bff7812 */ /* 0x000fe4000784c0ff */
[----:B------:R-:W-:Y:S02]  /*60e0*/  SEL R10, RZ, 0x1, !P3 ;  /* 0x00000001ff0a7807 */ /* 0x000fe40005800000 */
[----:B------:R-:W-:-:S02]  /*60f0*/  LOP3.LUT P3, RZ, R13, 0xff, RZ, 0xc0, !PT ;  /* 0x000000ff0dff7812 */ /* 0x000fc4000786c0ff */
[----:B------:R-:W-:Y:S02]  /*6100*/  SEL R12, RZ, 0x1, !P4 ;  /* 0x00000001ff0c7807 */ /* 0x000fe40006000000 */
[----:B------:R-:W-:Y:S02]  /*6110*/  LOP3.LUT P4, RZ, R15, 0xff, RZ, 0xc0, !PT ;  /* 0x000000ff0fff7812 */ /* 0x000fe4000788c0ff */
[----:B------:R-:W-:Y:S02]  /*6120*/  LOP3.LUT P5, RZ, R25, 0xff, RZ, 0xc0, !PT ;  /* 0x000000ff19ff7812 */ /* 0x000fe400078ac0ff */
[----:B------:R-:W-:Y:S02]  /*6130*/  SEL R24, RZ, 0x1, !P6 ;  /* 0x00000001ff187807 */ /* 0x000fe40007000000 */
[----:B------:R-:W-:Y:S02]  /*6140*/  ISETP.NE.AND P2, PT, R38, RZ, P2 ;  /* 0x000000ff2600720c */ /* 0x000fe40001745270 */
[----:B------:R-:W-:-:S02]  /*6150*/  ISETP.NE.AND P6, PT, R41, RZ, PT ;  /* 0x000000ff2900720c */ /* 0x000fc40003fc5270 */
[----:B------:R-:W-:Y:S02]  /*6160*/  ISETP.NE.AND P3, PT, R36, RZ, P3 ;  /* 0x000000ff2400720c */ /* 0x000fe40001f65270 */
[----:B------:R-:W-:Y:S02]  /*6170*/  ISETP.NE.AND P4, PT, R34, RZ, P4 ;  /* 0x000000ff2200720c */ /* 0x000fe40002785270 */
[----:B------:R-:W-:Y:S02]  /*6180*/  ISETP.NE.AND P5, PT, R32, RZ, P5 ;  /* 0x000000ff2000720c */ /* 0x000fe40002fa5270 */
[----:B------:R-:W-:Y:S02]  /*6190*/  SEL R11, RZ, 0x1, !P2 ;  /* 0x00000001ff0b7807 */ /* 0x000fe40005000000 */
[----:B------:R-:W-:Y:S02]  /*61a0*/  LOP3.LUT P2, RZ, R14, 0xff, RZ, 0xc0, !PT ;  /* 0x000000ff0eff7812 */ /* 0x000fe4000784c0ff */
[----:B------:R-:W-:-:S02]  /*61b0*/  SEL R13, RZ, 0x1, !P3 ;  /* 0x00000001ff0d7807 */ /* 0x000fc40005800000 */
[----:B------:R-:W-:Y:S02]  /*61c0*/  LOP3.LUT P3, RZ, R18, 0xff, RZ, 0xc0, !PT ;  /* 0x000000ff12ff7812 */ /* 0x000fe4000786c0ff */
[----:B------:R-:W-:Y:S02]  /*61d0*/  SEL R15, RZ, 0x1, !P4 ;  /* 0x00000001ff0f7807 */ /* 0x000fe40006000000 */
[----:B------:R-:W-:Y:S02]  /*61e0*/  LOP3.LUT P4, RZ, R8, 0xff, RZ, 0xc0, !PT ;  /* 0x000000ff08ff7812 */ /* 0x000fe4000788c0ff */
[----:B------:R-:W-:Y:S02]  /*61f0*/  SEL R25, RZ, 0x1, !P5 ;  /* 0x00000001ff197807 */ /* 0x000fe40006800000 */
[----:B------:R-:W-:Y:S02]  /*6200*/  ISETP.NE.AND P5, PT, R37, RZ, PT ;  /* 0x000000ff2500720c */ /* 0x000fe40003fa5270 */
[----:B------:R-:W-:-:S02]  /*6210*/  ISETP.NE.AND P2, PT, R0, RZ, P2 ;  /* 0x000000ff0000720c */ /* 0x000fc40001745270 */
[----:B------:R-:W-:Y:S02]  /*6220*/  LOP3.LUT R26, R26, 0xfffffbff, RZ, 0xc0, !PT ;  /* 0xfffffbff1a1a7812 */ /* 0x000fe400078ec0ff */
[----:B------:R-:W-:Y:S02]  /*6230*/  ISETP.NE.AND P3, PT, R35, RZ, P3 ;  /* 0x000000ff2300720c */ /* 0x000fe40001f65270 */
[----:B------:R-:W-:Y:S02]  /*6240*/  SEL R14, RZ, 0x1, !P2 ;  /* 0x00000001ff0e7807 */ /* 0x000fe40005000000 */
[----:B------:R-:W-:Y:S02]  /*6250*/  @P6 LOP3.LUT R26, R26, 0x400, RZ, 0xfc, !PT ;  /* 0x000004001a1a6812 */ /* 0x000fe400078efcff */
[----:B------:R-:W-:Y:S02]  /*6260*/  LOP3.LUT P2, RZ, R20, 0xff, RZ, 0xc0, !PT ;  /* 0x000000ff14ff7812 */ /* 0x000fe4000784c0ff */
[----:B------:R-:W-:-:S02]  /*6270*/  SEL R18, RZ, 0x1, !P3 ;  /* 0x00000001ff127807 */ /* 0x000fc40005800000 */
[----:B------:R-:W-:Y:S02]  /*6280*/  LOP3.LUT P3, RZ, R7, 0xff, RZ, 0xc0, !PT ;  /* 0x000000ff07ff7812 */ /* 0x000fe4000786c0ff */
[----:B------:R-:W-:Y:S02]  /*6290*/  LOP3.LUT R26, R26, 0xfffffdff, RZ, 0xc0, !PT ;  /* 0xfffffdff1a1a7812 */ /* 0x000fe400078ec0ff */
[----:B------:R-:W-:Y:S02]  /*62a0*/  ISETP.NE.AND P2, PT, R29, RZ, P2 ;  /* 0x000000ff1d00720c */ /* 0x000fe40001745270 */
[----:B------:R-:W-:Y:S02]  /*62b0*/  @P5 LOP3.LUT R26, R26, 0x200, RZ, 0xfc, !PT ;  /* 0x000002001a1a5812 */ /* 0x000fe400078efcff */
[----:B------:R-:W-:Y:S02]  /*62c0*/  LOP3.LUT P1, RZ, R21, 0xff, RZ, 0xc0, !PT ;  /* 0x000000ff15ff7812 */ /* 0x000fe4000782c0ff */
[----:B------:R-:W-:-:S02]  /*62d0*/  SEL R20, RZ, 0x1, !P2 ;  /* 0x00000001ff147807 */ /* 0x000fc40005000000 */
[----:B------:R-:W-:Y:S02]  /*62e0*/  LOP3.LUT P2, RZ, R6, 0xff, RZ, 0xc0, !PT ;  /* 0x000000ff06ff7812 */ /* 0x000fe4000784c0ff */
[----:B------:R-:W-:Y:S02]  /*62f0*/  LOP3.LUT R26, R26, 0xfffffeff, RZ, 0xc0, !PT ;  /* 0xfffffeff1a1a7812 */ /* 0x000fe400078ec0ff */
[----:B------:R-:W-:-:S04]  /*6300*/  ISETP.NE.AND P1, PT, R27, RZ, P1 ;  /* 0x000000ff1b00720c */ /* 0x000fc80000f25270 */
[----:B------:R-:W-:Y:S02]  /*6310*/  SEL R21, RZ, 0x1, !P1 ;  /* 0x00000001ff157807 */ /* 0x000fe40004800000 */
[----:B------:R-:W-:Y:S02]  /*6320*/  LOP3.LUT P1, RZ, R5, 0xff, RZ, 0xc0, !PT ;  /* 0x000000ff05ff7812 */ /* 0x000fe4000782c0ff */
[C---:B--2---:R-:W-:Y:S02]  /*6330*/  PRMT R30, R40.reuse, 0x7770, RZ ;  /* 0x00007770281e7816 */ /* 0x044fe400000000ff */
[----:B------:R-:W-:Y:S02]  /*6340*/  PRMT R31, R40, 0x7771, RZ ;  /* 0x00007771281f7816 */ /* 0x000fe400000000ff */
[----:B------:R-:W-:Y:S02]  /*6350*/  ISETP.NE.AND P4, PT, R30, RZ, P4 ;  /* 0x000000ff1e00720c */ /* 0x000fe40002785270 */
[----:B------:R-:W-:-:S02]  /*6360*/  ISETP.NE.AND P3, PT, R31, RZ, P3 ;  /* 0x000000ff1f00720c */ /* 0x000fc40001f65270 */
[----:B------:R-:W-:Y:S02]  /*6370*/  SEL R8, RZ, 0x1, !P4 ;  /* 0x00000001ff087807 */ /* 0x000fe40006000000 */
[----:B------:R-:W-:Y:S02]  /*6380*/  ISETP.NE.AND P4, PT, R38, RZ, PT ;  /* 0x000000ff2600720c */ /* 0x000fe40003f85270 */
[----:B------:R-:W-:Y:S02]  /*6390*/  PRMT R37, R40, 0x7772, RZ ;  /* 0x0000777228257816 */ /* 0x000fe400000000ff */
[----:B------:R-:W-:Y:S02]  /*63a0*/  SEL R7, RZ, 0x1, !P3 ;  /* 0x00000001ff077807 */ /* 0x000fe40005800000 */
[----:B------:R-:W-:Y:S01]  /*63b0*/  ISETP.NE.AND P3, PT, R4, RZ, PT ;  /* 0x000000ff0400720c */ /* 0x000fe20003f65270 */
[----:B------:R-:W-:Y:S01]  /*63c0*/  IMAD.IADD R4, R39, 0x1, R3 ;  /* 0x0000000127047824 */ /* 0x000fe200078e0203 */
[----:B------:R-:W-:-:S02]  /*63d0*/  ISETP.NE.AND P2, PT, R37, RZ, P2 ;  /* 0x000000ff2500720c */ /* 0x000fc40001745270 */
[----:B------:R-:W-:Y:S01]  /*63e0*/  PRMT R38, R40, 0x7773, RZ ;  /* 0x0000777328267816 */ /* 0x000fe200000000ff */
[----:B------:R-:W-:Y:S01]  /*63f0*/  IMAD R39, R3, 0x3, R4 ;  /* 0x0000000303277824 */ /* 0x000fe200078e0204 */
[----:B------:R-:W-:Y:S02]  /*6400*/  SEL R6, RZ, 0x1, !P2 ;  /* 0x00000001ff067807 */ /* 0x000fe40005000000 */
[----:B------:R-:W-:Y:S02]  /*6410*/  @P4 LOP3.LUT R26, R26, 0x100, RZ, 0xfc, !PT ;  /* 0x000001001a1a4812 */ /* 0x000fe400078efcff */
[----:B------:R-:W-:Y:S02]  /*6420*/  ISETP.NE.AND P2, PT, R36, RZ, PT ;  /* 0x000000ff2400720c */ /* 0x000fe40003f45270 */
[----:B------:R-:W-:Y:S02]  /*6430*/  LOP3.LUT R26, R26, 0xffffff7f, RZ, 0xc0, !PT ;  /* 0xffffff7f1a1a7812 */ /* 0x000fe400078ec0ff */
[----:B------:R-:W-:-:S02]  /*6440*/  ISETP.NE.AND P1, PT, R38, RZ, P1 ;  /* 0x000000ff2600720c */ /* 0x000fc40000f25270 */
[----:B------:R-:W-:Y:S02]  /*6450*/  @P3 LOP3.LUT R26, R26, 0x80, RZ, 0xfc, !PT ;  /* 0x000000801a1a3812 */ /* 0x000fe400078efcff */
[----:B------:R-:W-:Y:S02]  /*6460*/  SEL R5, RZ, 0x1, !P1 ;  /* 0x00000001ff057807 */ /* 0x000fe40004800000 */
[----:B------:R-:W-:Y:S01]  /*6470*/  ISETP.NE.AND P1, PT, R0, RZ, PT ;  /* 0x000000ff0000720c */ /* 0x000fe20003f25270 */
[----:B------:R-:W-:Y:S01]  /*6480*/  IMAD.U32 R0, RZ, RZ, UR4 ;  /* 0x00000004ff007e24 */ /* 0x000fe2000f8e00ff */
[----:B------:R-:W-:Y:S02]  /*6490*/  LOP3.LUT R26, R26, 0xffffffbf, RZ, 0xc0, !PT ;  /* 0xffffffbf1a1a7812 */ /* 0x000fe400078ec0ff */
[----:B------:R-:W-:Y:S02]  /*64a0*/  ISETP.NE.AND P3, PT, R34, RZ, PT ;  /* 0x000000ff2200720c */ /* 0x000fe40003f65270 */
[----:B------:R-:W-:-:S02]  /*64b0*/  @P2 LOP3.LUT R26, R26, 0x40, RZ, 0xfc, !PT ;  /* 0x000000401a1a2812 */ /* 0x000fc400078efcff */
[----:B------:R-:W-:Y:S02]  /*64c0*/  ISETP.NE.AND P2, PT, R35, RZ, PT ;  /* 0x000000ff2300720c */ /* 0x000fe40003f45270 */
[----:B------:R-:W-:Y:S02]  /*64d0*/  LOP3.LUT R26, R26, 0xffffffdf, RZ, 0xc0, !PT ;  /* 0xffffffdf1a1a7812 */ /* 0x000fe400078ec0ff */
[----:B------:R-:W-:Y:S02]  /*64e0*/  ISETP.GE.U32.AND P6, PT, R39, R0, PT ;  /* 0x000000002700720c */ /* 0x000fe40003fc6070 */
[----:B------:R-:W-:Y:S02]  /*64f0*/  @P1 LOP3.LUT R26, R26, 0x20, RZ, 0xfc, !PT ;  /* 0x000000201a1a1812 */ /* 0x000fe400078efcff */
[----:B------:R-:W-:Y:S02]  /*6500*/  ISETP.NE.AND P1, PT, R29, RZ, PT ;  /* 0x000000ff1d00720c */ /* 0x000fe40003f25270 */
[----:B------:R-:W-:-:S02]  /*6510*/  LOP3.LUT R26, R26, 0xffffffef, RZ, 0xc0, !PT ;  /* 0xffffffef1a1a7812 */ /* 0x000fc400078ec0ff */
[----:B------:R-:W-:Y:S02]  /*6520*/  ISETP.NE.AND P4, PT, R37, RZ, PT ;  /* 0x000000ff2500720c */ /* 0x000fe40003f85270 */
[----:B------:R-:W-:Y:S02]  /*6530*/  @P3 LOP3.LUT R26, R26, 0x10, RZ, 0xfc, !PT ;  /* 0x000000101a1a3812 */ /* 0x000fe400078efcff */
[----:B------:R-:W-:Y:S02]  /*6540*/  ISETP.NE.AND P3, PT, R27, RZ, PT ;  /* 0x000000ff1b00720c */ /* 0x000fe40003f65270 */
[----:B------:R-:W-:Y:S02]  /*6550*/  LOP3.LUT R26, R26, 0xfffffff7, RZ, 0xc0, !PT ;  /* 0xfffffff71a1a7812 */ /* 0x000fe400078ec0ff */
[----:B------:R-:W-:Y:S02]  /*6560*/  ISETP.NE.AND P5, PT, R38, RZ, PT ;  /* 0x000000ff2600720c */ /* 0x000fe40003fa5270 */
[----:B------:R-:W-:-:S02]  /*6570*/  @P2 LOP3.LUT R26, R26, 0x8, RZ, 0xfc, !PT ;  /* 0x000000081a1a2812 */ /* 0x000fc400078efcff */
[----:B------:R-:W-:Y:S02]  /*6580*/  ISETP.NE.AND P2, PT, R33, RZ, PT ;  /* 0x000000ff2100720c */ /* 0x000fe40003f45270 */
[----:B------:R-:W-:-:S04]  /*6590*/  LOP3.LUT R26, R26, 0xfffffffb, RZ, 0xc0, !PT ;  /* 0xfffffffb1a1a7812 */ /* 0x000fc800078ec0ff */
[----:B------:R-:W-:Y:S02]  /*65a0*/  @P1 LOP3.LUT R26, R26, 0x4, RZ, 0xfc, !PT ;  /* 0x000000041a1a1812 */ /* 0x000fe400078efcff */
[----:B------:R-:W-:Y:S02]  /*65b0*/  ISETP.NE.AND P1, PT, R32, RZ, PT ;  /* 0x000000ff2000720c */ /* 0x000fe40003f25270 */
[----:B------:R-:W-:-:S04]  /*65c0*/  LOP3.LUT R26, R26, 0xfffffffd, RZ, 0xc0, !PT ;  /* 0xfffffffd1a1a7812 */ /* 0x000fc800078ec0ff */
[----:B------:R-:W-:Y:S02]  /*65d0*/  @P3 LOP3.LUT R26, R26, 0x2, RZ, 0xfc, !PT ;  /* 0x000000021a1a3812 */ /* 0x000fe400078efcff */
[----:B------:R-:W-:Y:S02]  /*65e0*/  ISETP.NE.AND P3, PT, R31, RZ, PT ;  /* 0x000000ff1f00720c */ /* 0x000fe40003f65270 */
[----:B------:R-:W-:-:S04]  /*65f0*/  LOP3.LUT R26, R26, 0xfffffffe, RZ, 0xc0, !PT ;  /* 0xfffffffe1a1a7812 */ /* 0x000fc800078ec0ff */
[----:B------:R-:W-:Y:S02]  /*6600*/  @P2 LOP3.LUT R26, R26, 0x1, RZ, 0xfc, !PT ;  /* 0x000000011a1a2812 */ /* 0x000fe400078efcff */
[----:B------:R-:W-:Y:S01]  /*6610*/  ISETP.NE.AND P2, PT, R30, RZ, PT ;  /* 0x000000ff1e00720c */ /* 0x000fe20003f45270 */
[----:B------:R-:W-:-:S12]  /*6620*/  @!P6 BRA `(.L_x_9691) ;  /* 0xffffffb80030e947 */ /* 0x000fd8000383ffff */
[----:B------:R-:W-:Y:S05]  /*6630*/  BSYNC B1 ;  /* 0x0000000000017941 */ /* 0x000fea0003800000 */
.L_x_9686:
        /* <DEDUP_REMOVED lines=12> */
[----:B------:R-:W-:Y:S02]  /*6700*/  P2R R27, PR, RZ, 0x4 ;  /* 0x00000004ff1b7803 */ /* 0x000fe40000000000 */
[C---:B------:R-:W-:Y:S02]  /*6710*/  LOP3.LUT P2, RZ, R26.reuse, 0x1, RZ, 0xc0, !PT ;  /* 0x000000011aff7812 */ /* 0x040fe4000784c0ff */
        /* <DEDUP_REMOVED lines=8> */
[----:B------:R-:W-:Y:S02]  /*67a0*/  ISETP.NE.AND P2, PT, R29, RZ, PT ;  /* 0x000000ff1d00720c */ /* 0x000fe40003f45270 */
[----:B------:R-:W-:-:S02]  /*67b0*/  SEL R40, RZ, 0x1, !P3 ;  /* 0x00000001ff287807 */ /* 0x000fc40005800000 */
[----:B------:R-:W-:Y:S02]  /*67c0*/  SEL R42, RZ, 0x1, !P2 ;  /* 0x00000001ff2a7807 */ /* 0x000fe40005000000 */
[----:B------:R-:W-:Y:S02]  /*67d0*/  ISETP.NE.AND P2, PT, R30, RZ, PT ;  /* 0x000000ff1e00720c */ /* 0x000fe40003f45270 */
[----:B------:R-:W-:Y:S02]  /*67e0*/  SEL R39, RZ, 0x1, !P4 ;  /* 0x00000001ff277807 */ /* 0x000fe40006000000 */
[----:B------:R-:W-:Y:S02]  /*67f0*/  SEL R41, RZ, 0x1, !P2 ;  /* 0x00000001ff297807 */ /* 0x000fe40005000000 */
[----:B------:R-:W-:Y:S02]  /*6800*/  SEL R38, RZ, 0x1, !P5 ;  /* 0x00000001ff267807 */ /* 0x000fe40006800000 */
[----:B------:R-:W-:-:S02]  /*6810*/  LOP3.LUT P0, RZ, R26, 0x200, RZ, 0xc0, !PT ;  /* 0x000002001aff7812 */ /* 0x000fc4000780c0ff */
[C---:B------:R-:W-:Y:S02]  /*6820*/  LOP3.LUT P6, RZ, R26.reuse, 0x400, RZ, 0xc0, !PT ;  /* 0x000004001aff7812 */ /* 0x040fe400078cc0ff */
[----:B------:R-:W-:Y:S02]  /*6830*/  LOP3.LUT P1, RZ, R26, 0x100, RZ, 0xc0, !PT ;  /* 0x000001001aff7812 */ /* 0x000fe4000782c0ff */
[----:B------:R-:W-:Y:S02]  /*6840*/  ISETP.NE.AND P2, PT, R31, RZ, PT ;  /* 0x000000ff1f00720c */ /* 0x000fe40003f45270 */
[----:B------:R-:W-:Y:S02]  /*6850*/  ISETP.NE.AND P3, PT, R32, RZ, PT ;  /* 0x000000ff2000720c */ /* 0x000fe40003f65270 */
[----:B------:R-:W-:Y:S02]  /*6860*/  ISETP.NE.AND P4, PT, R33, RZ, PT ;  /* 0x000000ff2100720c */ /* 0x000fe40003f85270 */
[----:B------:R-:W-:-:S02]  /*6870*/  ISETP.NE.AND P5, PT, R34, RZ, PT ;  /* 0x000000ff2200720c */ /* 0x000fc40003fa5270 */
[----:B------:R-:W-:Y:S02]  /*6880*/  SEL R37, RZ, 0x1, !P1 ;  /* 0x00000001ff257807 */ /* 0x000fe40004800000 */
[----:B------:R-:W-:Y:S02]  /*6890*/  SEL R36, RZ, 0x1, !P0 ;  /* 0x00000001ff247807 */ /* 0x000fe40004000000 */
[----:B------:R-:W-:Y:S02]  /*68a0*/  SEL R35, RZ, 0x1, !P6 ;  /* 0x00000001ff237807 */ /* 0x000fe40007000000 */
[----:B------:R-:W-:Y:S02]  /*68b0*/  SEL R32, RZ, 0x1, !P2 ;  /* 0x00000001ff207807 */ /* 0x000fe40005000000 */
[----:B------:R-:W-:Y:S02]  /*68c0*/  SEL R33, RZ, 0x1, !P3 ;  /* 0x00000001ff217807 */ /* 0x000fe40005800000 */
[----:B------:R-:W-:-:S02]  /*68d0*/  SEL R31, RZ, 0x1, !P4 ;  /* 0x00000001ff1f7807 */ /* 0x000fc40006000000 */
[----:B------:R-:W-:-:S07]  /*68e0*/  SEL R30, RZ, 0x1, !P5 ;  /* 0x00000001ff1e7807 */ /* 0x000fce0006800000 */
.L_x_9685:
[----:B------:R-:W-:Y:S05]  /*68f0*/  BSYNC B0 ;  /* 0x0000000000007941 */ /* 0x000fea0003800000 */
.L_x_9684:
        /* <DEDUP_REMOVED lines=280> */
.L_x_9694:
        /* <DEDUP_REMOVED lines=293> */
.L_x_9695:
[----:B------:R-:W-:-:S04]  /*8cd0*/  LOP3.LUT R29, R39, 0xfffffffc, RZ, 0xc0, !PT ;  /* 0xfffffffc271d7812 */ /* 0x000fc800078ec0ff */
[----:B------:R-:W-:-:S04]  /*8ce0*/  IADD3 R28, P2, R29, R16, RZ ;  /* 0x000000101d1c7210 */ /* 0x000fc80007f5e0ff */
[----:B------:R-:W-:-:S05]  /*8cf0*/  IADD3.X R29, RZ, R19, RZ, P2, !PT ;  /* 0x00000013ff1d7210 */ /* 0x000fca00017fe4ff */
        /* <DEDUP_REMOVED lines=290> */
.L_x_9696:
        /* <DEDUP_REMOVED lines=293> */
.L_x_9697:
        /* <DEDUP_REMOVED lines=16> */
.L_x_9693:
[----:B------:R-:W-:Y:S05]  /*b270*/  BSYNC B0 ;  /* 0x0000000000007941 */ /* 0x000fea0003800000 */
.L_x_9692:
[----:B------:R-:W-:Y:S04]  /*b280*/  BSSY B0, `(.L_x_9698) ;  /* 0x000004b000007945 */ /* 0x000fe80003800000 */
[----:B------:R-:W-:Y:S05]  /*b290*/  @P0 BRA `(.L_x_9699) ;  /* 0x0000000400240947 */ /* 0x000fea0003800000 */
[----:B------:R-:W-:Y:S01]  /*b2a0*/  LOP3.LUT P0, RZ, R25, 0xff, RZ, 0xc0, !PT ;  /* 0x000000ff19ff7812 */ /* 0x000fe2000780c0ff */
[----:B------:R-:W-:Y:S01]  /*b2b0*/  IMAD.IADD R4, R4, 0x1, R3 ;  /* 0x0000000104047824 */ /* 0x000fe200078e0203 */
[----:B------:R-:W-:Y:S02]  /*b2c0*/  LOP3.LUT P2, RZ, R46, 0xff, RZ, 0xc0, !PT ;  /* 0x000000ff2eff7812 */ /* 0x000fe4000784c0ff */
[----:B------:R-:W-:Y:S02]  /*b2d0*/  LOP3.LUT P1, RZ, R43, 0xff, RZ, 0xc0, !PT ;  /* 0x000000ff2bff7812 */ /* 0x000fe4000782c0ff */
[----:B------:R-:W-:Y:S02]  /*b2e0*/  PLOP3.LUT P0, PT, P0, P2, PT, 0x80, 0x0 ;  /* 0x000000000000781c */ /* 0x000fe40000705070 */
[----:B------:R-:W-:Y:S02]  /*b2f0*/  LOP3.LUT P2, RZ, R20, 0xff, RZ, 0xc0, !PT ;  /* 0x000000ff14ff7812 */ /* 0x000fe4000784c0ff */
[----:B------:R-:W-:-:S02]  /*b300*/  LOP3.LUT P5, RZ, R45, 0xff, RZ, 0xc0, !PT ;  /* 0x000000ff2dff7812 */ /* 0x000fc400078ac0ff */
[----:B------:R-:W-:Y:S02]  /*b310*/  PLOP3.LUT P1, PT, P2, P1, PT, 0x80, 0x0 ;  /* 0x000000000000781c */ /* 0x000fe40001723070 */
[----:B------:R-:W-:Y:S02]  /*b320*/  ISETP.GE.U32.AND P2, PT, R4, R0, PT ;  /* 0x000000000400720c */ /* 0x000fe40003f46070 */
[----:B------:R-:W-:Y:S02]  /*b330*/  LOP3.LUT P6, RZ, R24, 0xff, RZ, 0xc0, !PT ;  /* 0x000000ff18ff7812 */ /* 0x000fe400078cc0ff */
[----:B------:R-:W-:Y:S02]  /*b340*/  LOP3.LUT P4, RZ, R44, 0xff, RZ, 0xc0, !PT ;  /* 0x000000ff2cff7812 */ /* 0x000fe4000788c0ff */
[----:B------:R-:W-:Y:S02]  /*b350*/  LOP3.LUT P3, RZ, R21, 0xff, RZ, 0xc0, !PT ;  /* 0x000000ff15ff7812 */ /* 0x000fe4000786c0ff */
[----:B------:R-:W-:-:S02]  /*b360*/  PLOP3.LUT P5, PT, P6, P5, PT, 0x80, 0x0 ;  /* 0x000000000000781c */ /* 0x000fc400037ab070 */
[----:B------:R-:W-:Y:S02]  /*b370*/  PLOP3.LUT P3, PT, P3, P4, PT, 0x80, 0x0 ;  /* 0x000000000000781c */ /* 0x000fe40001f69070 */
[----:B------:R-:W-:Y:S02]  /*b380*/  SEL R25, RZ, 0x1, !P0 ;  /* 0x00000001ff197807 */ /* 0x000fe40004000000 */
[----:B------:R-:W-:Y:S02]  /*b390*/  SEL R24, RZ, 0x1, !P5 ;  /* 0x00000001ff187807 */ /* 0x000fe40006800000 */
[----:B------:R-:W-:Y:S02]  /*b3a0*/  SEL R21, RZ, 0x1, !P3 ;  /* 0x00000001ff157807 */ /* 0x000fe40005800000 */
[----:B------:R-:W-:Y:S01]  /*b3b0*/  SEL R20, RZ, 0x1, !P1 ;  /* 0x00000001ff147807 */ /* 0x000fe20004800000 */
[----:B------:R-:W-:Y:S06]  /*b3c0*/  @P2 BRA `(.L_x_9699) ;  /* 0x0000000000d82947 */ /* 0x000fec0003800000 */
[----:B------:R-:W-:Y:S02]  /*b3d0*/  LOP3.LUT P0, RZ, R18, 0xff, RZ, 0xc0, !PT ;  /* 0x000000ff12ff7812 */ /* 0x000fe4000780c0ff */
[----:B------:R-:W-:Y:S02]  /*b3e0*/  LOP3.LUT P2, RZ, R42, 0xff, RZ, 0xc0, !PT ;  /* 0x000000ff2aff7812 */ /* 0x000fe4000784c0ff */
[----:B------:R-:W-:Y:S02]  /*b3f0*/  LOP3.LUT P1, RZ, R39, 0xff, RZ, 0xc0, !PT ;  /* 0x000000ff27ff7812 */ /* 0x000fe4000782c0ff */
[----:B------:R-:W-:Y:S02]  /*b400*/  PLOP3.LUT P0, PT, P0, P2, PT, 0x80, 0x0 ;  /* 0x000000000000781c */ /* 0x000fe40000705070 */
[----:B------:R-:W-:Y:S02]  /*b410*/  LOP3.LUT P2, RZ, R13, 0xff, RZ, 0xc0, !PT ;  /* 0x000000ff0dff7812 */ /* 0x000fe4000784c0ff */
[----:B------:R-:W-:-:S02]  /*b420*/  IADD3 R4, R4, R3, RZ ;  /* 0x0000000304047210 */ /* 0x000fc40007ffe0ff */
[----:B------:R-:W-:Y:S02]  /*b430*/  PLOP3.LUT P1, PT, P2, P1, PT, 0x80, 0x0 ;  /* 0x000000000000781c */ /* 0x000fe40001723070 */
[----:B------:R-:W-:Y:S02]  /*b440*/  ISETP.GE.U32.AND P2, PT, R4, R0, PT ;  /* 0x000000000400720c */ /* 0x000fe40003f46070 */
[----:B------:R-:W-:Y:S02]  /*b450*/  LOP3.LUT P5, RZ, R41, 0xff, RZ, 0xc0, !PT ;  /* 0x000000ff29ff7812 */ /* 0x000fe400078ac0ff */
[----:B------:R-:W-:Y:S02]  /*b460*/  LOP3.LUT P6, RZ, R15, 0xff, RZ, 0xc0, !PT ;  /* 0x000000ff0fff7812 */ /* 0x000fe400078cc0ff */
[----:B------:R-:W-:Y:S02]  /*b470*/  LOP3.LUT P4, RZ, R40, 0xff, RZ, 0xc0, !PT ;  /* 0x000000ff28ff7812 */ /* 0x000fe4000788c0ff */
[----:B------:R-:W-:-:S02]  /*b480*/  LOP3.LUT P3, RZ, R14, 0xff, RZ, 0xc0, !PT ;  /* 0x000000ff0eff7812 */ /* 0x000fc4000786c0ff */
[----:B------:R-:W-:Y:S02]  /*b490*/  PLOP3.LUT P5, PT, P6, P5, PT, 0x80, 0x0 ;  /* 0x000000000000781c */ /* 0x000fe400037ab070 */
[----:B------:R-:W-:Y:S02]  /*b4a0*/  PLOP3.LUT P3, PT, P3, P4, PT, 0x80, 0x0 ;  /* 0x000000000000781c */ /* 0x000fe40001f69070 */
[----:B------:R-:W-:Y:S02]  /*b4b0*/  SEL R18, RZ, 0x1, !P0 ;  /* 0x00000001ff127807 */ /* 0x000fe40004000000 */
[----:B------:R-:W-:Y:S02]  /*b4c0*/  SEL R15, RZ, 0x1, !P5 ;  /* 0x00000001ff0f7807 */ /* 0x000fe40006800000 */
[----:B------:R-:W-:Y:S02]  /*b4d0*/  SEL R14, RZ, 0x1, !P3 ;  /* 0x00000001ff0e7807 */ /* 0x000fe40005800000 */
[----:B------:R-:W-:Y:S01]  /*b4e0*/  SEL R13, RZ, 0x1, !P1 ;  /* 0x00000001ff0d7807 */ /* 0x000fe20004800000 */
        /* <DEDUP_REMOVED lines=8> */
[----:B------:R-:W-:Y:S02]  /*b570*/  LOP3.LUT P0, RZ, R36, 0xff, RZ, 0xc0, !PT ;  /* 0x000000ff24ff7812 */ /* 0x000fe4000780c0ff */
[----:B------:R-:W-:Y:S02]  /*b580*/  PLOP3.LUT P1, PT, P1, P3, PT, 0x80, 0x0 ;  /* 0x000000000000781c */ /* 0x000fe40000f27070 */
        /* <DEDUP_REMOVED lines=15> */
[----:B------:R-:W-:-:S02]  /*b680*/  LOP3.LUT P4, RZ, R31, 0xff, RZ, 0xc0, !PT ;  /* 0x000000ff1fff7812 */ /* 0x000fc4000788c0ff */
[----:B------:R-:W-:Y:S02]  /*b690*/  LOP3.LUT P3, RZ, R6, 0xff, RZ, 0xc0, !PT ;  /* 0x000000ff06ff7812 */ /* 0x000fe4000786c0ff */
[----:B------:R-:W-:Y:S02]  /*b6a0*/  LOP3.LUT P1, RZ, R30, 0xff, RZ, 0xc0, !PT ;  /* 0x000000ff1eff7812 */ /* 0x000fe4000782c0ff */
[----:B------:R-:W-:Y:S02]  /*b6b0*/  LOP3.LUT P2, RZ, R5, 0xff, RZ, 0xc0, !PT ;  /* 0x000000ff05ff7812 */ /* 0x000fe4000784c0ff */
[----:B------:R-:W-:Y:S02]  /*b6c0*/  PLOP3.LUT P5, PT, P6, P5, PT, 0x80, 0x0 ;  /* 0x000000000000781c */ /* 0x000fe400037ab070 */
[----:B------:R-:W-:Y:S02]  /*b6d0*/  PLOP3.LUT P3, PT, P3, P4, PT, 0x80, 0x0 ;  /* 0x000000000000781c */ /* 0x000fe40001f69070 */
[----:B------:R-:W-:-:S02]  /*b6e0*/  PLOP3.LUT P1, PT, P2, P1, PT, 0x80, 0x0 ;  /* 0x000000000000781c */ /* 0x000fc40001723070 */
[----:B------:R-:W-:Y:S02]  /*b6f0*/  SEL R8, RZ, 0x1, !P0 ;  /* 0x00000001ff087807 */ /* 0x000fe40004000000 */
[----:B------:R-:W-:Y:S02]  /*b700*/  SEL R7, RZ, 0x1, !P5 ;  /* 0x00000001ff077807 */ /* 0x000fe40006800000 */
[----:B------:R-:W-:Y:S02]  /*b710*/  SEL R6, RZ, 0x1, !P3 ;  /* 0x00000001ff067807 */ /* 0x000fe40005800000 */
[----:B------:R-:W-:-:S07]  /*b720*/  SEL R5, RZ, 0x1, !P1 ;  /* 0x00000001ff057807 */ /* 0x000fce0004800000 */
.L_x_9699:
[----:B------:R-:W-:Y:S05]  /*b730*/  BSYNC B0 ;  /* 0x0000000000007941 */ /* 0x000fea0003800000 */
.L_x_9698:
[----:B------:R-:W-:Y:S02]  /*b740*/  LOP3.LUT P2, RZ, R18, 0xff, RZ, 0xc0, !PT ;  /* 0x000000ff12ff7812 */ /* 0x000fe4000784c0ff */
[----:B------:R-:W-:Y:S02]  /*b750*/  LOP3.LUT P0, RZ, R25, 0xff, RZ, 0xc0, !PT ;  /* 0x000000ff19ff7812 */ /* 0x000fe4000780c0ff */
[----:B------:R-:W-:Y:S02]  /*b760*/  LOP3.LUT P6, RZ, R12, 0xff, RZ, 0xc0, !PT ;  /* 0x000000ff0cff7812 */ /* 0x000fe400078cc0ff */
[----:B------:R-:W-:Y:S02]  /*b770*/  LOP3.LUT P3, RZ, R15, 0xff, RZ, 0xc0, !PT ;  /* 0x000000ff0fff7812 */ /* 0x000fe4000786c0ff */
[----:B------:R-:W-:Y:S02]  /*b780*/  PLOP3.LUT P2, PT, P6, P0, P2, 0x80, 0x0 ;  /* 0x000000000000781c */ /* 0x000fe40003741020 */
[----:B------:R-:W-:-:S02]  /*b790*/  LOP3.LUT P4, RZ, R24, 0xff, RZ, 0xc0, !PT ;  /* 0x000000ff18ff7812 */ /* 0x000fc4000788c0ff */
[----:B------:R-:W-:Y:S02]  /*b7a0*/  LOP3.LUT P1, RZ, R14, 0xff, RZ, 0xc0, !PT ;  /* 0x000000ff0eff7812 */ /* 0x000fe4000782c0ff */
[----:B------:R-:W-:Y:S02]  /*b7b0*/  LOP3.LUT P5, RZ, R11, 0xff, RZ, 0xc0, !PT ;  /* 0x000000ff0bff7812 */ /* 0x000fe400078ac0ff */
[----:B------:R-:W-:Y:S02]  /*b7c0*/  LOP3.LUT P0, RZ, R21, 0xff, RZ, 0xc0, !PT ;  /* 0x000000ff15ff7812 */ /* 0x000fe4000780c0ff */
[----:B------:R-:W-:Y:S02]  /*b7d0*/  LOP3.LUT P6, RZ, R10, 0xff, RZ, 0xc0, !PT ;  /* 0x000000ff0aff7812 */ /* 0x000fe400078cc0ff */
[----:B------:R-:W-:Y:S02]  /*b7e0*/  PLOP3.LUT P3, PT, P5, P4, P3, 0x80, 0x0 ;  /* 0x000000000000781c */ /* 0x000fe40002f69030 */
[----:B------:R-:W-:-:S02]  /*b7f0*/  PLOP3.LUT P1, PT, P6, P0, P1, 0x80, 0x0 ;  /* 0x000000000000781c */ /* 0x000fc40003721010 */
[----:B------:R-:W-:Y:S02]  /*b800*/  LOP3.LUT P4, RZ, R13, 0xff, RZ, 0xc0, !PT ;  /* 0x000000ff0dff7812 */ /* 0x000fe4000788c0ff */
[----:B------:R-:W-:Y:S02]  /*b810*/  LOP3.LUT P5, RZ, R20, 0xff, RZ, 0xc0, !PT ;  /* 0x000000ff14ff7812 */ /* 0x000fe400078ac0ff */
[----:B------:R-:W-:Y:S02]  /*b820*/  LOP3.LUT P6, RZ, R9, 0xff, RZ, 0xc0, !PT ;  /* 0x000000ff09ff7812 */ /* 0x000fe400078cc0ff */
[----:B------:R-:W-:Y:S02]  /*b830*/  LOP3.LUT P0, RZ, R6, 0xff, RZ, 0xc0, !PT ;  /* 0x000000ff06ff7812 */ /* 0x000fe4000780c0ff */
[----:B------:R-:W-:Y:S02]  /*b840*/  PLOP3.LUT P5, PT, P6, P5, P4, 0x80, 0x0 ;  /* 0x000000000000781c */ /* 0x000fe400037ab040 */
[----:B------:R-:W-:-:S02]  /*b850*/  PLOP3.LUT P1, PT, P1, P0, PT, 0x80, 0x0 ;  /* 0x000000000000781c */ /* 0x000fc40000f21070 */
        /* <DEDUP_REMOVED lines=9> */
[----:B------:R-:W-:Y:S01]  /*b8f0*/  SEL R26, RZ, 0x1, !P0 ;  /* 0x00000001ff1a7807 */ /* 0x000fe20004000000 */
[----:B------:R-:W-:Y:S06]  /*b900*/  BRA `(.L_x_9666) ;  /* 0x0000003000547947 */ /* 0x000fec0003800000 */
.L_x_9683:
        /* <DEDUP_REMOVED lines=34> */
.L_x_9703:
[----:B------:R-:W-:Y:S02]  /*bb30*/  IMAD R6, R25, R4, RZ ;  /* 0x0000000419067224 */ /* 0x000fe400078e02ff */
[----:B------:R-:W-:-:S03]  /*bb40*/  IMAD.IADD R4, R3, 0x1, R4 ;  /* 0x0000000103047824 */ /* 0x000fc600078e0204 */
[----:B------:R-:W-:Y:S01]  /*bb50*/  LOP3.LUT R7, R6, 0xfffffffc, RZ, 0xc0, !PT ;  /* 0xfffffffc06077812 */ /* 0x000fe200078ec0ff */
[CC--:B------:R-:W-:Y:S02]  /*bb60*/  IMAD R30, R4.reuse, R25.reuse, RZ ;  /* 0x00000019041e7224 */ /* 0x0c0fe400078e02ff */
[----:B------:R-:W-:Y:S01]  /*bb70*/  IMAD.IADD R4, R4, 0x1, R3 ;  /* 0x0000000104047824 */ /* 0x000fe200078e0203 */
[-C--:B------:R-:W-:Y:S02]  /*bb80*/  IADD3 R6, P0, R7, R16.reuse, RZ ;  /* 0x0000001007067210 */ /* 0x080fe40007f1e0ff */
[----:B------:R-:W-:Y:S01]  /*bb90*/  LOP3.LUT R31, R30, 0xfffffffc, RZ, 0xc0, !PT ;  /* 0xfffffffc1e1f7812 */ /* 0x000fe200078ec0ff */
[----:B------:R-:W-:Y:S02]  /*bba0*/  IMAD R32, R4, R25, RZ ;  /* 0x0000001904207224 */ /* 0x000fe400078e02ff */
[----:B------:R-:W-:Y:S01]  /*bbb0*/  IMAD.X R7, RZ, RZ, R19, P0 ;  /* 0x000000ffff077224 */ /* 0x000fe200000e0613 */
[----:B------:R-:W-:-:S02]  /*bbc0*/  IADD3 R30, P0, R31, R16, RZ ;  /* 0x000000101f1e7210 */ /* 0x000fc40007f1e0ff */
[----:B------:R-:W-:Y:S02]  /*bbd0*/  LOP3.LUT R35, R32, 0xfffffffc, RZ, 0xc0, !PT ;  /* 0xfffffffc20237812 */ /* 0x000fe400078ec0ff */
[----:B------:R0:W2:Y:S01]  /*bbe0*/  LDG.E R37, desc[UR58][R6.64] ;  /* 0x0000003a06257981 */ /* 0x0000a2000c1e1900 */
[----:B------:R-:W-:Y:S01]  /*bbf0*/  IMAD.X R31, RZ, RZ, R19, P0 ;  /* 0x000000ffff1f7224 */ /* 0x000fe200000e0613 */
[----:B------:R-:W-:Y:S01]  /*bc00*/  IADD3 R34, P0, R35, R16, RZ ;  /* 0x0000001023227210 */ /* 0x000fe20007f1e0ff */
[----:B------:R-:W-:-:S03]  /*bc10*/  IMAD.IADD R4, R4, 0x1, R3 ;  /* 0x0000000104047824 */ /* 0x000fc600078e0203 */
[----:B------:R-:W3:Y:S01]  /*bc20*/  LDG.E R40, desc[UR58][R30.64] ;  /* 0x0000003a1e287981 */ /* 0x000ee2000c1e1900 */
[----:B------:R-:W-:Y:S02]  /*bc30*/  IMAD.X R35, RZ, RZ, R19, P0 ;  /* 0x000000ffff237224 */ /* 0x000fe400000e0613 */
[----:B0-----:R-:W-:-:S03]  /*bc40*/  IMAD R6, R4, R25, RZ ;  /* 0x0000001904067224 */ /* 0x001fc600078e02ff */
[----:B------:R-:W4:Y:S02]  /*bc50*/  LDG.E R32, desc[UR58][R34.64] ;  /* 0x0000003a22207981 */ /* 0x000f24000c1e1900 */
[----:B------:R-:W-:-:S04]  /*bc60*/  LOP3.LUT R7, R6, 0xfffffffc, RZ, 0xc0, !PT ;  /* 0xfffffffc06077812 */ /* 0x000fc800078ec0ff */
[----:B------:R-:W-:-:S05]  /*bc70*/  IADD3 R6, P0, R7, R16, RZ ;  /* 0x0000001007067210 */ /* 0x000fca0007f1e0ff */
[----:B------:R-:W-:-:S05]  /*bc80*/  IMAD.X R7, RZ, RZ, R19, P0 ;  /* 0x000000ffff077224 */ /* 0x000fca00000e0613 */
[----:B------:R0:W5:Y:S01]  /*bc90*/  LDG.E R33, desc[UR58][R6.64] ;  /* 0x0000003a06217981 */ /* 0x000162000c1e1900 */
[----:B------:R-:W-:Y:S01]  /*bca0*/  LOP3.LUT P6, RZ, R13, 0xff, RZ, 0xc0, !PT ;  /* 0x000000ff0dff7812 */ /* 0x000fe200078cc0ff */
[----:B------:R-:W-:Y:S01]  /*bcb0*/  IMAD.IADD R4, R4, 0x1, R3 ;  /* 0x0000000104047824 */ /* 0x000fe200078e0203 */
[----:B------:R-:W-:Y:S02]  /*bcc0*/  LOP3.LUT P5, RZ, R12, 0xff, RZ, 0xc0, !PT ;  /* 0x000000ff0cff7812 */ /* 0x000fe400078ac0ff */
[----:B------:R-:W-:Y:S02]  /*bcd0*/  LOP3.LUT P4, RZ, R11, 0xff, RZ, 0xc0, !PT ;  /* 0x000000ff0bff7812 */ /* 0x000fe4000788c0ff */
[----:B------:R-:W-:Y:S02]  /*bce0*/  LOP3.LUT P3, RZ, R10, 0xff, RZ, 0xc0, !PT ;  /* 0x000000ff0aff7812 */ /* 0x000fe4000786c0ff */
[----:B------:R-:W-:Y:S02]  /*bcf0*/  LOP3.LUT P1, RZ, R9, 0xff, RZ, 0xc0, !PT ;  /* 0x000000ff09ff7812 */ /* 0x000fe4000782c0ff */
[----:B------:R-:W-:-:S02]  /*bd00*/  LOP3.LUT P2, RZ, R14, 0xff, RZ, 0xc0, !PT ;  /* 0x000000ff0eff7812 */ /* 0x000fc4000784c0ff */
[----:B------:R-:W-:Y:S02]  /*bd10*/  LOP3.LUT R26, R26, 0xfffffdff, RZ, 0xc0, !PT ;  /* 0xfffffdff1a1a7812 */ /* 0x000fe400078ec0ff */
[----:B------:R-:W-:Y:S02]  /*bd20*/  LOP3.LUT P0, RZ, R8, 0xff, RZ, 0xc0, !PT ;  /* 0x000000ff08ff7812 */ /* 0x000fe4000780c0ff */
[C---:B--2---:R-:W-:Y:S02]  /*bd30*/  PRMT R36, R37.reuse, 0x7772, RZ ;  /* 0x0000777225247816 */ /* 0x044fe400000000ff */
[----:B0-----:R-:W-:Y:S02]  /*bd40*/  PRMT R6, R37, 0x7773, RZ ;  /* 0x0000777325067816 */ /* 0x001fe400000000ff */
[----:B------:R-:W-:Y:S02]  /*bd50*/  ISETP.NE.AND P6, PT, R36, RZ, P6 ;  /* 0x000000ff2400720c */ /* 0x000fe400037c5270 */
[----:B------:R-:W-:-:S02]  /*bd60*/  ISETP.NE.AND P5, PT, R6, RZ, P5 ;  /* 0x000000ff0600720c */ /* 0x000fc40002fa5270 */
[----:B------:R-:W-:Y:S02]  /*bd70*/  SEL R13, RZ, 0x1, !P6 ;  /* 0x00000001ff0d7807 */ /* 0x000fe40007000000 */
[C---:B------:R-:W-:Y:S02]  /*bd80*/  PRMT R30, R37.reuse, 0x7770, RZ ;  /* 0x00007770251e7816 */ /* 0x040fe400000000ff */
[----:B------:R-:W-:Y:S02]  /*bd90*/  PRMT R31, R37, 0x7771, RZ ;  /* 0x00007771251f7816 */ /* 0x000fe400000000ff */
[----:B------:R-:W-:Y:S02]  /*bda0*/  LOP3.LUT P6, RZ, R18, 0xff, RZ, 0xc0, !PT ;  /* 0x000000ff12ff7812 */ /* 0x000fe400078cc0ff */
[----:B----4-:R-:W-:Y:S02]  /*bdb0*/  PRMT R34, R32, 0x7771, RZ ;  /* 0x0000777120227816 */ /* 0x010fe400000000ff */
[----:B---3--:R-:W-:-:S02]  /*bdc0*/  PRMT R37, R40, 0x7770, RZ ;  /* 0x0000777028257816 */ /* 0x008fc400000000ff */
[C---:B------:R-:W-:Y:S02]  /*bdd0*/  PRMT R39, R40.reuse, 0x7771, RZ ;  /* 0x0000777128277816 */ /* 0x040fe400000000ff */
[----:B------:R-:W-:Y:S02]  /*bde0*/  SEL R12, RZ, 0x1, !P5 ;  /* 0x00000001ff0c7807 */ /* 0x000fe40006800000 */
[C---:B------:R-:W-:Y:S02]  /*bdf0*/  PRMT R38, R40.reuse, 0x7772, RZ ;  /* 0x0000777228267816 */ /* 0x040fe400000000ff */
[----:B------:R-:W-:Y:S02]  /*be00*/  PRMT R7, R40, 0x7773, RZ ;  /* 0x0000777328077816 */ /* 0x000fe400000000ff */
[----:B------:R-:W-:Y:S01]  /*be10*/  LOP3.LUT P5, RZ, R15, 0xff, RZ, 0xc0, !PT ;  /* 0x000000ff0fff7812 */ /* 0x000fe200078ac0ff */
[----:B------:R-:W-:Y:S01]  /*be20*/  IMAD R15, R3, 0x3, R4 ;  /* 0x00000003030f7824 */ /* 0x000fe200078e0204 */
[----:B------:R-:W-:-:S02]  /*be30*/  PRMT R40, R32, 0x7772, RZ ;  /* 0x0000777220287816 */ /* 0x000fc400000000ff */
[----:B------:R-:W-:Y:S02]  /*be40*/  ISETP.NE.AND P6, PT, R34, RZ, P6 ;  /* 0x000000ff2200720c */ /* 0x000fe400037c5270 */
[----:B------:R-:W-:Y:S02]  /*be50*/  ISETP.NE.AND P4, PT, R37, RZ, P4 ;  /* 0x000000ff2500720c */ /* 0x000fe40002785270 */
[----:B------:R-:W-:Y:S02]  /*be60*/  ISETP.NE.AND P5, PT, R40, RZ, P5 ;  /* 0x000000ff2800720c */ /* 0x000fe40002fa5270 */
[----:B------:R-:W-:Y:S02]  /*be70*/  SEL R18, RZ, 0x1, !P6 ;  /* 0x00000001ff127807 */ /* 0x000fe40007000000 */
[----:B------:R-:W-:Y:S02]  /*be80*/  SEL R11, RZ, 0x1, !P4 ;  /* 0x00000001ff0b7807 */ /* 0x000fe40006000000 */
[----:B------:R-:W-:-:S02]  /*be90*/  PRMT R35, R32, 0x7770, RZ ;  /* 0x0000777020237816 */ /* 0x000fc400000000ff */
[----:B------:R-:W-:Y:S02]  /*bea0*/  ISETP.GE.U32.AND P6, PT, R15, R0, PT ;  /* 0x000000000f00720c */ /* 0x000fe40003fc6070 */
[----:B------:R-:W-:Y:S02]  /*beb0*/  LOP3.LUT P4, RZ, R24, 0xff, RZ, 0xc0, !PT ;  /* 0x000000ff18ff7812 */ /* 0x000fe4000788c0ff */
[----:B------:R-:W-:Y:S02]  /*bec0*/  PRMT R32, R32, 0x7773, RZ ;  /* 0x0000777320207816 */ /* 0x000fe400000000ff */
[----:B------:R-:W-:Y:S02]  /*bed0*/  SEL R15, RZ, 0x1, !P5 ;  /* 0x00000001ff0f7807 */ /* 0x000fe40006800000 */
[----:B------:R-:W-:Y:S02]  /*bee0*/  ISETP.NE.AND P5, PT, R30, RZ, PT ;  /* 0x000000ff1e00720c */ /* 0x000fe40003fa5270 */
[----:B------:R-:W-:-:S02]  /*bef0*/  ISETP.NE.AND P3, PT, R39, RZ, P3 ;  /* 0x000000ff2700720c */ /* 0x000fc40001f65270 */
[----:B------:R-:W-:Y:S02]  /*bf00*/  ISETP.NE.AND P4, PT, R32, RZ, P4 ;  /* 0x000000ff2000720c */ /* 0x000fe40002785270 */
[----:B------:R-:W-:Y:S02]  /*bf10*/  SEL R10, RZ, 0x1, !P3 ;  /* 0x00000001ff0a7807 */ /* 0x000fe40005800000 */
[----:B------:R-:W-:Y:S02]  /*bf20*/  LOP3.LUT P3, RZ, R27, 0xff, RZ, 0xc0, !PT ;  /* 0x000000ff1bff7812 */ /* 0x000fe4000786c0ff */
[----:B-----5:R-:W-:Y:S02]  /*bf30*/  PRMT R41, R33, 0x7770, RZ ;  /* 0x0000777021297816 */ /* 0x020fe400000000ff */
[----:B------:R-:W-:Y:S02]  /*bf40*/  SEL R24, RZ, 0x1, !P4 ;  /* 0x00000001ff187807 */ /* 0x000fe40006000000 */
[----:B------:R-:W-:-:S02]  /*bf50*/  ISETP.NE.AND P4, PT, R31, RZ, PT ;  /* 0x000000ff1f00720c */ /* 0x000fc40003f85270 */
[----:B------:R-:W-:Y:S02]  /*bf60*/  ISETP.NE.AND P1, PT, R30, RZ, P1 ;  /* 0x000000ff1e00720c */ /* 0x000fe40000f25270 */
[----:B------:R-:W-:Y:S02]  /*bf70*/  ISETP.NE.AND P2, PT, R38, RZ, P2 ;  /* 0x000000ff2600720c */ /* 0x000fe40001745270 */
[----:B------:R-:W-:Y:S02]  /*bf80*/  ISETP.NE.AND P3, PT, R41, RZ, P3 ;  /* 0x000000ff2900720c */ /* 0x000fe40001f65270 */
[----:B------:R-:W-:Y:S02]  /*bf90*/  SEL R9, RZ, 0x1, !P1 ;  /* 0x00000001ff097807 */ /* 0x000fe40004800000 */
[----:B------:R-:W-:Y:S02]  /*bfa0*/  @P5 LOP3.LUT R26, R26, 0x200, RZ, 0xfc, !PT ;  /* 0x000002001a1a5812 */ /* 0x000fe400078efcff */
[----:B------:R-:W-:-:S02]  /*bfb0*/  LOP3.LUT P1, RZ, R20, 0xff, RZ, 0xc0, !PT ;  /* 0x000000ff14ff7812 */ /* 0x000fc4000782c0ff */
[----:B------:R-:W-:Y:S02]  /*bfc0*/  SEL R14, RZ, 0x1, !P2 ;  /* 0x00000001ff0e7807 */ /* 0x000fe40005000000 */
[----:B------:R-:W-:Y:S02]  /*bfd0*/  LOP3.LUT P2, RZ, R28, 0xff, RZ, 0xc0, !PT ;  /* 0x000000ff1cff7812 */ /* 0x000fe4000784c0ff */
[----:B------:R-:W-:Y:S02]  /*bfe0*/  PRMT R42, R33, 0x7771, RZ ;  /* 0x00007771212a7816 */ /* 0x000fe400000000ff */
[----:B------:R-:W-:Y:S02]  /*bff0*/  SEL R27, RZ, 0x1, !P3 ;  /* 0x00000001ff1b7807 */ /* 0x000fe40005800000 */
[----:B------:R-:W-:Y:S02]  /*c000*/  ISETP.NE.AND P3, PT, R36, RZ, PT ;  /* 0x000000ff2400720c */ /* 0x000fe40003f65270 */
[----:B------:R-:W-:-:S02]  /*c010*/  ISETP.NE.AND P0, PT, R31, RZ, P0 ;  /* 0x000000ff1f00720c */ /* 0x000fc40000705270 */
[----:B------:R-:W-:Y:S02]  /*c020*/  LOP3.LUT R26, R26, 0xfffffeff, RZ, 0xc0, !PT ;  /* 0xfffffeff1a1a7812 */ /* 0x000fe400078ec0ff */
        /* <DEDUP_REMOVED lines=10> */
[----:B------:R-:W-:-:S02]  /*c0d0*/  LOP3.LUT R26, R26, 0xffffff7f, RZ, 0xc0, !PT ;  /* 0xffffff7f1a1a7812 */ /* 0x000fc400078ec0ff */
[----:B------:R-:W-:Y:S02]  /*c0e0*/  ISETP.NE.AND P0, PT, R35, RZ, P0 ;  /* 0x000000ff2300720c */ /* 0x000fe40000705270 */
[----:B------:R-:W-:Y:S02]  /*c0f0*/  ISETP.NE.AND P1, PT, R43, RZ, P1 ;  /* 0x000000ff2b00720c */ /* 0x000fe40000f25270 */
[----:B------:R-:W-:Y:S02]  /*c100*/  @P3 LOP3.LUT R26, R26, 0x80, RZ, 0xfc, !PT ;  /* 0x000000801a1a3812 */ /* 0x000fe400078efcff */
[----:B------:R-:W-:Y:S02]  /*c110*/  SEL R21, RZ, 0x1, !P0 ;  /* 0x00000001ff157807 */ /* 0x000fe40004000000 */
[----:B------:R-:W-:Y:S02]  /*c120*/  LOP3.LUT P0, RZ, R5, 0xff, RZ, 0xc0, !PT ;  /* 0x000000ff05ff7812 */ /* 0x000fe4000780c0ff */
[----:B------:R-:W-:-:S02]  /*c130*/  PRMT R33, R33, 0x7773, RZ ;  /* 0x0000777321217816 */ /* 0x000fc400000000ff */
[----:B------:R-:W-:Y:S02]  /*c140*/  SEL R29, RZ, 0x1, !P1 ;  /* 0x00000001ff1d7807 */ /* 0x000fe40004800000 */
[----:B------:R-:W-:Y:S02]  /*c150*/  ISETP.NE.AND P1, PT, R37, RZ, PT ;  /* 0x000000ff2500720c */ /* 0x000fe40003f25270 */
[----:B------:R-:W-:Y:S02]  /*c160*/  LOP3.LUT R26, R26, 0xffffffbf, RZ, 0xc0, !PT ;  /* 0xffffffbf1a1a7812 */ /* 0x000fe400078ec0ff */
[----:B------:R-:W-:Y:S02]  /*c170*/  ISETP.NE.AND P0, PT, R33, RZ, P0 ;  /* 0x000000ff2100720c */ /* 0x000fe40000705270 */
[----:B------:R-:W-:Y:S02]  /*c180*/  @P2 LOP3.LUT R26, R26, 0x40, RZ, 0xfc, !PT ;  /* 0x000000401a1a2812 */ /* 0x000fe400078efcff */
[----:B------:R-:W-:-:S02]  /*c190*/  SEL R5, RZ, 0x1, !P0 ;  /* 0x00000001ff057807 */ /* 0x000fc40004000000 */
[----:B------:R-:W-:Y:S02]  /*c1a0*/  ISETP.NE.AND P0, PT, R39, RZ, PT ;  /* 0x000000ff2700720c */ /* 0x000fe40003f05270 */
[----:B------:R-:W-:Y:S02]  /*c1b0*/  LOP3.LUT R26, R26, 0xffffffdf, RZ, 0xc0, !PT ;  /* 0xffffffdf1a1a7812 */ /* 0x000fe400078ec0ff */
[----:B------:R-:W-:Y:S02]  /*c1c0*/  ISETP.NE.AND P2, PT, R38, RZ, PT ;  /* 0x000000ff2600720c */ /* 0x000fe40003f45270 */
        /* <DEDUP_REMOVED lines=10> */
[----:B------:R-:W-:Y:S02]  /*c270*/  LOP3.LUT R26, R26, 0xfffffffb, RZ, 0xc0, !PT ;  /* 0xfffffffb1a1a7812 */ /* 0x000fe400078ec0ff */
[----:B------:R-:W-:Y:S02]  /*c280*/  ISETP.NE.AND P5, PT, R33, RZ, PT ;  /* 0x000000ff2100720c */ /* 0x000fe40003fa5270 */
        /* <DEDUP_REMOVED lines=10> */
.L_x_9702:
        /* <DEDUP_REMOVED lines=26> */
[----:B------:R-:W-:Y:S02]  /*c4d0*/  SEL R44, RZ, 0x1, !P0 ;  /* 0x00000001ff2c7807 */ /* 0x000fe40004000000 */
        /* <DEDUP_REMOVED lines=11> */
[----:B------:R-:W-:Y:S02]  /*c590*/  SEL R45, RZ, 0x1, !P1 ;  /* 0x00000001ff2d7807 */ /* 0x000fe40004800000 */
[----:B------:R-:W-:Y:S02]  /*c5a0*/  SEL R26, RZ, 0x1, !P2 ;  /* 0x00000001ff1a7807 */ /* 0x000fe40005000000 */
[----:B------:R-:W-:Y:S02]  /*c5b0*/  PRMT R40, R30, 0x7610, R40 ;  /* 0x000076101e287816 */ /* 0x000fe40000000028 */
[----:B------:R-:W-:-:S02]  /*c5c0*/  PRMT R42, R7, 0x7610, R42 ;  /* 0x00007610072a7816 */ /* 0x000fc4000000002a */
[----:B------:R-:W-:-:S07]  /*c5d0*/  PRMT R44, R6, 0x7610, R44 ;  /* 0x00007610062c7816 */ /* 0x000fce000000002c */
.L_x_9701:
[----:B------:R-:W-:Y:S05]  /*c5e0*/  BSYNC B0 ;  /* 0x0000000000007941 */ /* 0x000fea0003800000 */
.L_x_9700:
        /* <DEDUP_REMOVED lines=83> */
.L_x_9705:
[----:B------:R-:W-:Y:S05]  /*cb20*/  BSYNC B0 ;  /* 0x0000000000007941 */ /* 0x000fea0003800000 */
.L_x_9704:
        /* <DEDUP_REMOVED lines=75> */
.L_x_9707:
[----:B------:R-:W-:Y:S05]  /*cfe0*/  BSYNC B0 ;  /* 0x0000000000007941 */ /* 0x000fea0003800000 */
.L_x_9706:
        /* <DEDUP_REMOVED lines=29> */
.L_x_9682:
[----:B------:R-:W0:Y:S01]  /*d1c0*/  LDC R3, c[0x0][0x220] ;  /* 0x00008800ff037b82 */ /* 0x000e220000000800 */
[----:B------:R-:W-:Y:S01]  /*d1d0*/  ULDC.U8 UR4, c[0x0][0x211] ;  /* 0x0000844000047ab9 */ /* 0x000fe20000000000 */
[----:B------:R-:W-:Y:S01]  /*d1e0*/  IMAD.MOV.U32 R18, RZ, RZ, R4 ;  /* 0x000000ffff127224 */ /* 0x000fe200078e0004 */
[----:B------:R-:W-:Y:S01]  /*d1f0*/  MOV R8, UR4 ;  /* 0x0000000400087c02 */ /* 0x000fe20008000f00 */
[----:B------:R-:W-:Y:S01]  /*d200*/  IMAD.U32 R11, RZ, RZ, UR4 ;  /* 0x00000004ff0b7e24 */ /* 0x000fe2000f8e00ff */
[----:B------:R-:W-:Y:S01]  /*d210*/  BSSY B0, `(.L_x_9708) ;  /* 0x00000cc000007945 */ /* 0x000fe20003800000 */
        /* <DEDUP_REMOVED lines=13> */
[----:B------:R-:W-:Y:S01]  /*d2f0*/  IMAD.U32 R6, RZ, RZ, UR4 ;  /* 0x00000004ff067e24 */ /* 0x000fe2000f8e00ff */
[----:B------:R-:W-:Y:S01]  /*d300*/  MOV R5, UR4 ;  /* 0x0000000400057c02 */ /* 0x000fe20008000f00 */
[----:B------:R-:W-:-:S10]  /*d310*/  IMAD.U32 R4, RZ, RZ, UR4 ;  /* 0x00000004ff047e24 */ /* 0x000fd4000f8e00ff */
        /* <DEDUP_REMOVED lines=17> */
.L_x_9711:
[C---:B------:R-:W-:Y:S01]  /*d430*/  LOP3.LUT R29, R18.reuse, 0xfffffffc, RZ, 0xc0, !PT ;  /* 0xfffffffc121d7812 */ /* 0x040fe200078ec0ff */
[----:B------:R-:W-:-:S03]  /*d440*/  IMAD.IADD R18, R18, 0x1, R3 ;  /* 0x0000000112127824 */ /* 0x000fc600078e0203 */
[-C--:B------:R-:W-:Y:S02]  /*d450*/  IADD3 R28, P0, R29, R16.reuse, RZ ;  /* 0x000000101d1c7210 */ /* 0x080fe40007f1e0ff */
[C---:B------:R-:W-:Y:S01]  /*d460*/  LOP3.LUT R35, R18.reuse, 0xfffffffc, RZ, 0xc0, !PT ;  /* 0xfffffffc12237812 */ /* 0x040fe200078ec0ff */
[----:B------:R-:W-:Y:S02]  /*d470*/  IMAD.IADD R18, R18, 0x1, R3 ;  /* 0x0000000112127824 */ /* 0x000fe400078e0203 */
[--C-:B------:R-:W-:Y:S01]  /*d480*/  IMAD.X R29, RZ, RZ, R19.reuse, P0 ;  /* 0x000000ffff1d7224 */ /* 0x100fe200000e0613 */
[-C--:B------:R-:W-:Y:S02]  /*d490*/  IADD3 R34, P0, R35, R16.reuse, RZ ;  /* 0x0000001023227210 */ /* 0x080fe40007f1e0ff */
[C---:B------:R-:W-:Y:S02]  /*d4a0*/  LOP3.LUT R31, R18.reuse, 0xfffffffc, RZ, 0xc0, !PT ;  /* 0xfffffffc121f7812 */ /* 0x040fe400078ec0ff */
[----:B------:R-:W2:Y:S01]  /*d4b0*/  LDG.E R37, desc[UR58][R28.64] ;  /* 0x0000003a1c257981 */ /* 0x000ea2000c1e1900 */
[----:B------:R-:W-:Y:S01]  /*d4c0*/  IMAD.X R35, RZ, RZ, R19, P0 ;  /* 0x000000ffff237224 */ /* 0x000fe200000e0613 */
[----:B------:R-:W-:Y:S01]  /*d4d0*/  IADD3 R30, P0, R31, R16, RZ ;  /* 0x000000101f1e7210 */ /* 0x000fe20007f1e0ff */
[----:B------:R-:W-:-:S03]  /*d4e0*/  IMAD.IADD R18, R18, 0x1, R3 ;  /* 0x0000000112127824 */ /* 0x000fc600078e0203 */
[----:B------:R-:W3:Y:S01]  /*d4f0*/  LDG.E R34, desc[UR58][R34.64] ;  /* 0x0000003a22227981 */ /* 0x000ee2000c1e1900 */
[----:B------:R-:W-:Y:S01]  /*d500*/  IMAD.X R31, RZ, RZ, R19, P0 ;  /* 0x000000ffff1f7224 */ /* 0x000fe200000e0613 */
[----:B------:R-:W-:-:S04]  /*d510*/  LOP3.LUT R33, R18, 0xfffffffc, RZ, 0xc0, !PT ;  /* 0xfffffffc12217812 */ /* 0x000fc800078ec0ff */
[----:B------:R2:W4:Y:S01]  /*d520*/  LDG.E R27, desc[UR58][R30.64] ;  /* 0x0000003a1e1b7981 */ /* 0x000522000c1e1900 */
[----:B------:R-:W-:-:S05]  /*d530*/  IADD3 R32, P0, R33, R16, RZ ;  /* 0x0000001021207210 */ /* 0x000fca0007f1e0ff */
[----:B------:R-:W-:-:S05]  /*d540*/  IMAD.X R33, RZ, RZ, R19, P0 ;  /* 0x000000ffff217224 */ /* 0x000fca00000e0613 */
[----:B------:R-:W5:Y:S01]  /*d550*/  LDG.E R32, desc[UR58][R32.64] ;  /* 0x0000003a20207981 */ /* 0x000f62000c1e1900 */
        /* <DEDUP_REMOVED lines=10> */
[C---:B------:R-:W-:Y:S02]  /*d600*/  PRMT R28, R37.reuse, 0x7770, RZ ;  /* 0x00007770251c7816 */ /* 0x040fe400000000ff */
[----:B------:R-:W-:Y:S02]  /*d610*/  ISETP.NE.AND P5, PT, R30, RZ, P5 ;  /* 0x000000ff1e00720c */ /* 0x000fe40002fa5270 */
[----:B------:R-:W-:-:S02]  /*d620*/  PRMT R29, R37, 0x7771, RZ ;  /* 0x00007771251d7816 */ /* 0x000fc400000000ff */
[----:B------:R-:W-:Y:S02]  /*d630*/  PRMT R36, R37, 0x7772, RZ ;  /* 0x0000777225247816 */ /* 0x000fe400000000ff */
[C---:B---3--:R-:W-:Y:S02]  /*d640*/  PRMT R37, R34.reuse, 0x7770, RZ ;  /* 0x0000777022257816 */ /* 0x048fe400000000ff */
[C---:B------:R-:W-:Y:S02]  /*d650*/  PRMT R38, R34.reuse, 0x7771, RZ ;  /* 0x0000777122267816 */ /* 0x040fe400000000ff */
[----:B------:R-:W-:Y:S02]  /*d660*/  SEL R14, RZ, 0x1, !P5 ;  /* 0x00000001ff0e7807 */ /* 0x000fe40006800000 */
[C---:B------:R-:W-:Y:S02]  /*d670*/  PRMT R39, R34.reuse, 0x7772, RZ ;  /* 0x0000777222277816 */ /* 0x040fe400000000ff */
[----:B------:R-:W-:-:S02]  /*d680*/  PRMT R31, R34, 0x7773, RZ ;  /* 0x00007773221f7816 */ /* 0x000fc400000000ff */
[----:B------:R-:W-:Y:S02]  /*d690*/  LOP3.LUT P5, RZ, R12, 0xff, RZ, 0xc0, !PT ;  /* 0x000000ff0cff7812 */ /* 0x000fe400078ac0ff */
[----:B----4-:R-:W-:Y:S02]  /*d6a0*/  PRMT R34, R27, 0x7772, RZ ;  /* 0x000077721b227816 */ /* 0x010fe400000000ff */
[----:B------:R-:W-:Y:S02]  /*d6b0*/  ISETP.NE.AND P4, PT, R37, RZ, P4 ;  /* 0x000000ff2500720c */ /* 0x000fe40002785270 */
[----:B------:R-:W-:Y:S02]  /*d6c0*/  ISETP.NE.AND P5, PT, R34, RZ, P5 ;  /* 0x000000ff2200720c */ /* 0x000fe40002fa5270 */
[----:B------:R-:W-:Y:S02]  /*d6d0*/  SEL R20, RZ, 0x1, !P4 ;  /* 0x00000001ff147807 */ /* 0x000fe40006000000 */
[----:B------:R-:W-:-:S02]  /*d6e0*/  PRMT R40, R27, 0x7770, RZ ;  /* 0x000077701b287816 */ /* 0x000fc400000000ff */
[C---:B------:R-:W-:Y:S02]  /*d6f0*/  PRMT R35, R27.reuse, 0x7771, RZ ;  /* 0x000077711b237816 */ /* 0x040fe400000000ff */
        /* <DEDUP_REMOVED lines=10> */
[----:B------:R-:W-:-:S02]  /*d7a0*/  ISETP.NE.AND P6, PT, R36, RZ, P6 ;  /* 0x000000ff2400720c */ /* 0x000fc400037c5270 */
[----:B------:R-:W-:Y:S02]  /*d7b0*/  ISETP.NE.AND P4, PT, R29, RZ, PT ;  /* 0x000000ff1d00720c */ /* 0x000fe40003f85270 */
[----:B------:R-:W-:Y:S02]  /*d7c0*/  ISETP.NE.AND P1, PT, R28, RZ, P1 ;  /* 0x000000ff1c00720c */ /* 0x000fe40000f25270 */
[----:B------:R-:W-:Y:S02]  /*d7d0*/  ISETP.NE.AND P2, PT, R39, RZ, P2 ;  /* 0x000000ff2700720c */ /* 0x000fe40001745270 */
[----:B------:R-:W-:Y:S02]  /*d7e0*/  ISETP.NE.AND P3, PT, R33, RZ, P3 ;  /* 0x000000ff2100720c */ /* 0x000fe40001f65270 */
[----:B------:R-:W-:Y:S02]  /*d7f0*/  SEL R6, RZ, 0x1, !P6 ;  /* 0x00000001ff067807 */ /* 0x000fe40007000000 */
[----:B------:R-:W-:-:S02]  /*d800*/  SEL R5, RZ, 0x1, !P1 ;  /* 0x00000001ff057807 */ /* 0x000fc40004800000 */
[----:B------:R-:W-:Y:S02]  /*d810*/  LOP3.LUT P6, RZ, R13, 0xff, RZ, 0xc0, !PT ;  /* 0x000000ff0dff7812 */ /* 0x000fe400078cc0ff */
[----:B------:R-:W-:Y:S02]  /*d820*/  @P5 LOP3.LUT R26, R26, 0x200, RZ, 0xfc, !PT ;  /* 0x000002001a1a5812 */ /* 0x000fe400078efcff */
[----:B------:R-:W-:Y:S02]  /*d830*/  LOP3.LUT P1, RZ, R21, 0xff, RZ, 0xc0, !PT ;  /* 0x000000ff15ff7812 */ /* 0x000fe4000782c0ff */
[----:B------:R-:W-:Y:S02]  /*d840*/  SEL R25, RZ, 0x1, !P2 ;  /* 0x00000001ff197807 */ /* 0x000fe40005000000 */
[----:B------:R-:W-:Y:S01]  /*d850*/  LOP3.LUT P2, RZ, R7, 0xff, RZ, 0xc0, !PT ;  /* 0x000000ff07ff7812 */ /* 0x000fe2000784c0ff */
[----:B------:R-:W-:Y:S01]  /*d860*/  IMAD R7, R3, 0x3, R18 ;  /* 0x0000000303077824 */ /* 0x000fe200078e0212 */
[----:B------:R-:W-:-:S02]  /*d870*/  PRMT R41, R32, 0x7771, RZ ;  /* 0x0000777120297816 */ /* 0x000fc400000000ff */
[----:B------:R-:W-:Y:S02]  /*d880*/  SEL R8, RZ, 0x1, !P3 ;  /* 0x00000001ff087807 */ /* 0x000fe40005800000 */
[----:B------:R-:W-:Y:S02]  /*d890*/  ISETP.NE.AND P3, PT, R36, RZ, PT ;  /* 0x000000ff2400720c */ /* 0x000fe40003f65270 */
[----:B------:R-:W-:Y:S02]  /*d8a0*/  ISETP.NE.AND P0, PT, R29, RZ, P0 ;  /* 0x000000ff1d00720c */ /* 0x000fe40000705270 */
[----:B------:R-:W-:Y:S02]  /*d8b0*/  ISETP.NE.AND P6, PT, R35, RZ, P6 ;  /* 0x000000ff2300720c */ /* 0x000fe400037c5270 */
[----:B------:R-:W-:Y:S02]  /*d8c0*/  LOP3.LUT R26, R26, 0xfffffeff, RZ, 0xc0, !PT ;  /* 0xfffffeff1a1a7812 */ /* 0x000fe400078ec0ff */
[----:B------:R-:W-:-:S02]  /*d8d0*/  ISETP.NE.AND P1, PT, R31, RZ, P1 ;  /* 0x000000ff1f00720c */ /* 0x000fc40000f25270 */
[----:B------:R-:W-:Y:S02]  /*d8e0*/  ISETP.NE.AND P2, PT, R41, RZ, P2 ;  /* 0x000000ff2900720c */ /* 0x000fe40001745270 */
[----:B------:R-:W-:Y:S02]  /*d8f0*/  SEL R4, RZ, 0x1, !P0 ;  /* 0x00000001ff047807 */ /* 0x000fe40004000000 */
[----:B------:R-:W-:Y:S02]  /*d900*/  SEL R13, RZ, 0x1, !P6 ;  /* 0x00000001ff0d7807 */ /* 0x000fe40007000000 */
[----:B------:R-:W-:Y:S02]  /*d910*/  @P4 LOP3.LUT R26, R26, 0x100, RZ, 0xfc, !PT ;  /* 0x000001001a1a4812 */ /* 0x000fe400078efcff */
[----:B------:R-:W-:Y:S02]  /*d920*/  LOP3.LUT P0, RZ, R15, 0xff, RZ, 0xc0, !PT ;  /* 0x000000ff0fff7812 */ /* 0x000fe4000780c0ff */
[----:B------:R-:W-:-:S02]  /*d930*/  SEL R21, RZ, 0x1, !P1 ;  /* 0x00000001ff157807 */ /* 0x000fc40004800000 */
[----:B------:R-:W-:Y:S02]  /*d940*/  ISETP.GE.U32.AND P6, PT, R7, R0, PT ;  /* 0x000000000700720c */ /* 0x000fe40003fc6070 */
        /* <DEDUP_REMOVED lines=42> */
.L_x_9710:
        /* <DEDUP_REMOVED lines=25> */
[----:B------:R-:W-:Y:S02]  /*dd80*/  PRMT R31, R32, 0x7610, R31 ;  /* 0x00007610201f7816 */ /* 0x000fe4000000001f */
[----:B------:R-:W-:Y:S02]  /*dd90*/  SEL R41, RZ, 0x1, !P6 ;  /* 0x00000001ff297807 */ /* 0x000fe40007000000 */
[----:B------:R-:W-:Y:S02]  /*dda0*/  SEL R43, RZ, 0x1, !P2 ;  /* 0x00000001ff2b7807 */ /* 0x000fe40005000000 */
[----:B------:R-:W-:Y:S02]  /*ddb0*/  PRMT R32, R33, 0x7610, R32 ;  /* 0x0000761021207816 */ /* 0x000fe40000000020 */
[----:B------:R-:W-:-:S02]  /*ddc0*/  SEL R28, RZ, 0x1, !P3 ;  /* 0x00000001ff1c7807 */ /* 0x000fc40005800000 */
[----:B------:R-:W-:Y:S02]  /*ddd0*/  SEL R27, RZ, 0x1, !P4 ;  /* 0x00000001ff1b7807 */ /* 0x000fe40006000000 */
[----:B------:R-:W-:Y:S02]  /*dde0*/  SEL R26, RZ, 0x1, !P5 ;  /* 0x00000001ff1a7807 */ /* 0x000fe40006800000 */
        /* <DEDUP_REMOVED lines=9> */
[----:B------:R-:W-:-:S02]  /*de80*/  SEL R42, RZ, 0x1, !P0 ;  /* 0x00000001ff2a7807 */ /* 0x000fc40004000000 */
[----:B------:R-:W-:Y:S02]  /*de90*/  SEL R44, RZ, 0x1, !P1 ;  /* 0x00000001ff2c7807 */ /* 0x000fe40004800000 */
[----:B------:R-:W-:Y:S02]  /*dea0*/  PRMT R39, R28, 0x7610, R39 ;  /* 0x000076101c277816 */ /* 0x000fe40000000027 */
[----:B------:R-:W-:Y:S02]  /*deb0*/  PRMT R41, R27, 0x7610, R41 ;  /* 0x000076101b297816 */ /* 0x000fe40000000029 */
[----:B------:R-:W-:-:S07]  /*dec0*/  PRMT R43, R26, 0x7610, R43 ;  /* 0x000076101a2b7816 */ /* 0x000fce000000002b */
.L_x_9709:
[----:B------:R-:W-:Y:S05]  /*ded0*/  BSYNC B0 ;  /* 0x0000000000007941 */ /* 0x000fea0003800000 */
.L_x_9708:
        /* <DEDUP_REMOVED lines=26> */
[----:B------:R-:W-:-:S04]  /*e080*/  IADD3 R28, R28, R3, RZ ;  /* 0x000000031c1c7210 */ /* 0x000fc80007ffe0ff */
        /* <DEDUP_REMOVED lines=18> */
[----:B------:R-:W-:-:S05]  /*e1b0*/  IMAD.X R27, RZ, RZ, R19, P1 ;  /* 0x000000ffff1b7224 */ /* 0x000fca00008e0613 */
        /* <DEDUP_REMOVED lines=33> */
.L_x_9713:
[----:B------:R-:W-:Y:S05]  /*e3d0*/  BSYNC B0 ;  /* 0x0000000000007941 */ /* 0x000fea0003800000 */
.L_x_9712:
        /* <DEDUP_REMOVED lines=75> */
.L_x_9715:
[----:B------:R-:W-:Y:S05]  /*e890*/  BSYNC B0 ;  /* 0x0000000000007941 */ /* 0x000fea0003800000 */
.L_x_9714:
        /* <DEDUP_REMOVED lines=28> */
.L_x_9666:
[----:B------:R-:W-:Y:S05]  /*ea60*/  BSYNC B6 ;  /* 0x0000000000067941 */ /* 0x000fea0003800000 */
.L_x_9665:
        /* <DEDUP_REMOVED lines=18> */
.L_x_9719:
        /* <DEDUP_REMOVED lines=12> */
[----:B------:R-:W-:Y:S01]  /*ec50*/  IMAD R4, R4, 0x4, R3 ;  /* 0x0000000404047824 */ /* 0x000fe200078e0203 */
[----:B------:R-:W-:Y:S02]  /*ec60*/  LOP3.LUT P4, RZ, R19, 0xff, RZ, 0xc0, !PT ;  /* 0x000000ff13ff7812 */ /* 0x000fe4000788c0ff */
[----:B------:R-:W-:-:S03]  /*ec70*/  LOP3.LUT P0, RZ, R16, 0xff, RZ, 0xc0, !PT ;  /* 0x000000ff10ff7812 */ /* 0x000fc6000780c0ff */
[----:B------:R-:W0:Y:S02]  /*ec80*/  LDS R4, [R4] ;  /* 0x0000000004047984 */ /* 0x000e240000000800 */
[C---:B0-----:R-:W-:Y:S02]  /*ec90*/  PRMT R5, R4.reuse, 0x7770, RZ ;  /* 0x0000777004057816 */ /* 0x041fe400000000ff */
[C---:B------:R-:W-:Y:S02]  /*eca0*/  PRMT R6, R4.reuse, 0x7771, RZ ;  /* 0x0000777104067816 */ /* 0x040fe400000000ff */
[----:B------:R-:W-:Y:S02]  /*ecb0*/  PRMT R7, R4, 0x7772, RZ ;  /* 0x0000777204077816 */ /* 0x000fe400000000ff */
[----:B------:R-:W-:Y:S02]  /*ecc0*/  ISETP.NE.AND P1, PT, R5, RZ, P1 ;  /* 0x000000ff0500720c */ /* 0x000fe40000f25270 */
[----:B------:R-:W-:-:S02]  /*ecd0*/  ISETP.NE.AND P2, PT, R6, RZ, P2 ;  /* 0x000000ff0600720c */ /* 0x000fc40001745270 */
[----:B------:R-:W-:Y:S02]  /*ece0*/  PRMT R4, R4, 0x7773, RZ ;  /* 0x0000777304047816 */ /* 0x000fe400000000ff */
[----:B------:R-:W-:Y:S02]  /*ecf0*/  ISETP.NE.AND P4, PT, R7, RZ, P4 ;  /* 0x000000ff0700720c */ /* 0x000fe40002785270 */
[----:B------:R-:W-:Y:S02]  /*ed00*/  SEL R26, RZ, 0x1, !P1 ;  /* 0x00000001ff1a7807 */ /* 0x000fe40004800000 */
[----:B------:R-:W-:Y:S02]  /*ed10*/  SEL R25, RZ, 0x1, !P2 ;  /* 0x00000001ff197807 */ /* 0x000fe40005000000 */
[----:B------:R-:W-:Y:S02]  /*ed20*/  ISETP.NE.AND P0, PT, R4, RZ, P0 ;  /* 0x000000ff0400720c */ /* 0x000fe40000705270 */
[----:B------:R-:W-:-:S02]  /*ed30*/  SEL R19, RZ, 0x1, !P4 ;  /* 0x00000001ff137807 */ /* 0x000fc40006000000 */
[----:B------:R-:W-:Y:S02]  /*ed40*/  PRMT R4, R25, 0x7604, R26 ;  /* 0x0000760419047816 */ /* 0x000fe4000000001a */
[----:B------:R-:W-:Y:S02]  /*ed50*/  SEL R16, RZ, 0x1, !P0 ;  /* 0x00000001ff107807 */ /* 0x000fe40004000000 */
[----:B------:R-:W-:-:S04]  /*ed60*/  PRMT R5, R19, 0x7054, R4 ;  /* 0x0000705413057816 */ /* 0x000fc80000000004 */
[----:B------:R-:W-:-:S05]  /*ed70*/  PRMT R5, R16, 0x654, R5 ;  /* 0x0000065410057816 */ /* 0x000fca0000000005 */
[----:B------:R0:W-:Y:S02]  /*ed80*/  STS [R0], R5 ;  /* 0x0000000500007388 */ /* 0x0001e40000000800 */
.L_x_9718:
[----:B------:R-:W-:Y:S05]  /*ed90*/  BSYNC B0 ;  /* 0x0000000000007941 */ /* 0x000fea0003800000 */
.L_x_9717:
[----:B------:R-:W-:Y:S01]  /*eda0*/  IMAD.MOV.U32 R4, RZ, RZ, R8 ;  /* 0x000000ffff047224 */ /* 0x000fe200078e0008 */
[----:B------:R-:W-:Y:S06]  /*edb0*/  @P3 BRA `(.L_x_9719) ;  /* 0xfffffffc00743947 */ /* 0x000fec000383ffff */
.L_x_9716:
[----:B------:R-:W-:Y:S02]  /*edc0*/  ULDC UR4, c[0x0][0x22c] ;  /* 0x00008b0000047ab9 */ /* 0x000fe40000000800 */
[----:B------:R-:W-:-:S13]  /*edd0*/  ISETP.NE.AND P0, PT, RZ, UR4, PT ;  /* 0x00000004ff007c0c */ /* 0x000fda000bf05270 */
[----:B------:R-:W-:Y:S05]  /*ede0*/  @!P0 BRA `(.L_x_9720) ;  /* 0x0000000400588947 */ /* 0x000fea0003800000 */
[----:B------:R-:W1:Y:S02]  /*edf0*/  LDC R9, c[0x0][RZ] ;  /* 0x00000000ff097b82 */ /* 0x000e640000000800 */
[----:B-1----:R-:W-:Y:S02]  /*ee00*/  ISETP.GT.AND P0, PT, R9, 0x20, PT ;  /* 0x000000200900780c */ /* 0x002fe40003f04270 */
[----:B0-----:R-:W-:-:S11]  /*ee10*/  MOV R0, R9 ;  /* 0x0000000900007202 */ /* 0x001fd60000000f00 */
        /* <DEDUP_REMOVED lines=16> */
.L_x_9724:
        /* <DEDUP_REMOVED lines=8> */
[----:B------:R-:W-:Y:S02]  /*efa0*/  LOP3.LUT P0, RZ, R26, 0xff, RZ, 0xc0, !PT ;  /* 0x000000ff1aff7812 */ /* 0x000fe4000780c0ff */
[----:B------:R-:W-:Y:S02]  /*efb0*/  LOP3.LUT P1, RZ, R25, 0xff, RZ, 0xc0, !PT ;  /* 0x000000ff19ff7812 */ /* 0x000fe4000782c0ff */
[----:B------:R-:W-:Y:S01]  /*efc0*/  LOP3.LUT P2, RZ, R19, 0xff, RZ, 0xc0, !PT ;  /* 0x000000ff13ff7812 */ /* 0x000fe2000784c0ff */
[----:B------:R-:W0:Y:S01]  /*efd0*/  LDS R0, [R0] ;  /* 0x0000000000007984 */ /* 0x000e220000000800 */
[----:B------:R-:W-:Y:S02]  /*efe0*/  LOP3.LUT P3, RZ, R16, 0xff, RZ, 0xc0, !PT ;  /* 0x000000ff10ff7812 */ /* 0x000fe4000786c0ff */
[C---:B0-----:R-:W-:Y:S02]  /*eff0*/  PRMT R5, R0.reuse, 0x7770, RZ ;  /* 0x0000777000057816 */ /* 0x041fe400000000ff */
[----:B------:R-:W-:-:S02]  /*f000*/  PRMT R6, R0, 0x7771, RZ ;  /* 0x0000777100067816 */ /* 0x000fc400000000ff */
[----:B------:R-:W-:Y:S02]  /*f010*/  PRMT R7, R0, 0x7772, RZ ;  /* 0x0000777200077816 */ /* 0x000fe400000000ff */
[----:B------:R-:W-:Y:S02]  /*f020*/  ISETP.NE.AND P0, PT, R5, RZ, P0 ;  /* 0x000000ff0500720c */ /* 0x000fe40000705270 */
[----:B------:R-:W-:Y:S02]  /*f030*/  ISETP.NE.AND P1, PT, R6, RZ, P1 ;  /* 0x000000ff0600720c */ /* 0x000fe40000f25270 */
[----:B------:R-:W-:Y:S02]  /*f040*/  PRMT R0, R0, 0x7773, RZ ;  /* 0x0000777300007816 */ /* 0x000fe400000000ff */
[----:B------:R-:W-:Y:S02]  /*f050*/  ISETP.NE.AND P2, PT, R7, RZ, P2 ;  /* 0x000000ff0700720c */ /* 0x000fe40001745270 */
[----:B------:R-:W-:-:S02]  /*f060*/  SEL R26, RZ, 0x1, !P0 ;  /* 0x00000001ff1a7807 */ /* 0x000fc40004000000 */
[----:B------:R-:W-:Y:S02]  /*f070*/  SEL R25, RZ, 0x1, !P1 ;  /* 0x00000001ff197807 */ /* 0x000fe40004800000 */
[----:B------:R-:W-:Y:S02]  /*f080*/  ISETP.NE.AND P0, PT, R0, RZ, P3 ;  /* 0x000000ff0000720c */ /* 0x000fe40001f05270 */
[----:B------:R-:W-:Y:S02]  /*f090*/  SEL R19, RZ, 0x1, !P2 ;  /* 0x00000001ff137807 */ /* 0x000fe40005000000 */
[----:B------:R-:W-:Y:S02]  /*f0a0*/  PRMT R0, R25, 0x7604, R26 ;  /* 0x0000760419007816 */ /* 0x000fe4000000001a */
[----:B------:R-:W-:Y:S02]  /*f0b0*/  SEL R16, RZ, 0x1, !P0 ;  /* 0x00000001ff107807 */ /* 0x000fe40004000000 */
[----:B------:R-:W-:-:S04]  /*f0c0*/  PRMT R5, R19, 0x7054, R0 ;  /* 0x0000705413057816 */ /* 0x000fc80000000000 */
[----:B------:R-:W-:-:S05]  /*f0d0*/  PRMT R0, R16, 0x654, R5 ;  /* 0x0000065410007816 */ /* 0x000fca0000000005 */
[----:B------:R0:W-:Y:S02]  /*f0e0*/  STS [R3], R0 ;  /* 0x0000000003007388 */ /* 0x0001e40000000800 */
.L_x_9723:
[----:B------:R-:W-:Y:S05]  /*f0f0*/  BSYNC B0 ;  /* 0x0000000000007941 */ /* 0x000fea0003800000 */
.L_x_9722:
[----:B------:R-:W-:-:S04]  /*f100*/  SHF.R.S32.HI R4, RZ, 0x1, R4 ;  /* 0x00000001ff047819 */ /* 0x000fc80000011404 */
[----:B------:R-:W-:-:S13]  /*f110*/  ISETP.GE.AND P0, PT, R4, 0x20, PT ;  /* 0x000000200400780c */ /* 0x000fda0003f06270 */
[----:B------:R-:W-:Y:S05]  /*f120*/  @P0 BRA `(.L_x_9724) ;  /* 0xfffffffc007c0947 */ /* 0x000fea000383ffff */
[----:B0-----:R-:W-:-:S07]  /*f130*/  IMAD.MOV.U32 R0, RZ, RZ, 0x20 ;  /* 0x00000020ff007424 */ /* 0x001fce00078e00ff */
.L_x_9721:
[----:B------:R-:W-:Y:S01]  /*f140*/  ISETP.GE.AND P0, PT, R0, 0x2, PT ;  /* 0x000000020000780c */ /* 0x000fe20003f06270 */
[----:B------:R-:W-:Y:S05]  /*f150*/  WARPSYNC.ALL ;  /* 0x0000000000007948 */ /* 0x000fea0003800000 */
[----:B------:R-:W-:Y:S07]  /*f160*/  BAR.SYNC.DEFER_BLOCKING 0x0 ;  /* 0x0000000000007b1d */ /* 0x000fee0000010000 */
[----:B------:R-:W-:Y:S05]  /*f170*/  @!P0 BRA `(.L_x_9720) ;  /* 0x0000000000748947 */ /* 0x000fea0003800000 */
[----:B------:R-:W-:-:S07]  /*f180*/  IMAD.MOV.U32 R3, RZ, RZ, 0x1 ;  /* 0x00000001ff037424 */ /* 0x000fce00078e00ff */
.L_x_9725:
[----:B------:R-:W-:Y:S02]  /*f190*/  LOP3.LUT R5, R25, 0xffff, RZ, 0xc0, !PT ;  /* 0x0000ffff19057812 */ /* 0x000fe400078ec0ff */
[----:B------:R-:W-:Y:S02]  /*f1a0*/  LOP3.LUT R6, R19, 0xffff, RZ, 0xc0, !PT ;  /* 0x0000ffff13067812 */ /* 0x000fe400078ec0ff */
[----:B------:R-:W-:Y:S02]  /*f1b0*/  PRMT R5, R5, 0x8880, RZ ;  /* 0x0000888005057816 */ /* 0x000fe400000000ff */
[----:B------:R-:W-:Y:S02]  /*f1c0*/  LOP3.LUT R4, R26, 0xffff, RZ, 0xc0, !PT ;  /* 0x0000ffff1a047812 */ /* 0x000fe400078ec0ff */
[----:B------:R-:W-:Y:S02]  /*f1d0*/  LOP3.LUT R7, R16, 0xffff, RZ, 0xc0, !PT ;  /* 0x0000ffff10077812 */ /* 0x000fe400078ec0ff */
[----:B------:R-:W-:Y:S01]  /*f1e0*/  PRMT R8, R6, 0x8880, RZ ;  /* 0x0000888006087816 */ /* 0x000fe200000000ff */
[----:B------:R-:W-:Y:S01]  /*f1f0*/  IMAD.MOV.U32 R6, RZ, RZ, R5 ;  /* 0x000000ffff067224 */ /* 0x000fe200078e0005 */
[----:B------:R-:W-:-:S02]  /*f200*/  PRMT R4, R4, 0x8880, RZ ;  /* 0x0000888004047816 */ /* 0x000fc400000000ff */
[----:B------:R-:W-:Y:S02]  /*f210*/  PRMT R10, R7, 0x8880, RZ ;  /* 0x00008880070a7816 */ /* 0x000fe400000000ff */
[----:B------:R-:W0:Y:S01]  /*f220*/  SHFL.DOWN PT, R8, R8, R3, 0x1f ;  /* 0x08001f0308087589 */ /* 0x000e2200000e0000 */
[----:B------:R-:W-:Y:S02]  /*f230*/  LOP3.LUT P0, RZ, R26, 0xff, RZ, 0xc0, !PT ;  /* 0x000000ff1aff7812 */ /* 0x000fe4000780c0ff */
[----:B------:R-:W-:Y:S01]  /*f240*/  LOP3.LUT P1, RZ, R25, 0xff, RZ, 0xc0, !PT ;  /* 0x000000ff19ff7812 */ /* 0x000fe2000782c0ff */
[----:B------:R-:W1:Y:S01]  /*f250*/  SHFL.DOWN PT, R4, R4, R3, 0x1f ;  /* 0x08001f0304047589 */ /* 0x000e6200000e0000 */
[----:B------:R-:W-:Y:S02]  /*f260*/  LOP3.LUT P2, RZ, R19, 0xff, RZ, 0xc0, !PT ;  /* 0x000000ff13ff7812 */ /* 0x000fe4000784c0ff */
[----:B------:R-:W-:Y:S01]  /*f270*/  LOP3.LUT P3, RZ, R16, 0xff, RZ, 0xc0, !PT ;  /* 0x000000ff10ff7812 */ /* 0x000fe2000786c0ff */
[----:B------:R-:W2:Y:S04]  /*f280*/  SHFL.DOWN PT, R6, R6, R3, 0x1f ;  /* 0x08001f0306067589 */ /* 0x000ea800000e0000 */
[----:B------:R3:W4:Y:S02]  /*f290*/  SHFL.DOWN PT, R10, R10, R3, 0x1f ;  /* 0x08001f030a0a7589 */ /* 0x00072400000e0000 */
[----:B---3--:R-:W-:Y:S01]  /*f2a0*/  IMAD.SHL.U32 R3, R3, 0x2, RZ ;  /* 0x0000000203037824 */ /* 0x008fe200078e00ff */
[----:B0-----:R-:W-:-:S04]  /*f2b0*/  ISETP.NE.AND P2, PT, R8, RZ, P2 ;  /* 0x000000ff0800720c */ /* 0x001fc80001745270 */
[----:B------:R-:W-:Y:S02]  /*f2c0*/  ISETP.GE.AND P4, PT, R3, R0, PT ;  /* 0x000000000300720c */ /* 0x000fe40003f86270 */
[----:B-1----:R-:W-:Y:S02]  /*f2d0*/  ISETP.NE.AND P0, PT, R4, RZ, P0 ;  /* 0x000000ff0400720c */ /* 0x002fe40000705270 */
[----:B------:R-:W-:Y:S02]  /*f2e0*/  SEL R19, RZ, 0x1, !P2 ;  /* 0x00000001ff137807 */ /* 0x000fe40005000000 */
[----:B--2---:R-:W-:Y:S02]  /*f2f0*/  ISETP.NE.AND P1, PT, R6, RZ, P1 ;  /* 0x000000ff0600720c */ /* 0x004fe40000f25270 */
[----:B------:R-:W-:Y:S02]  /*f300*/  SEL R26, RZ, 0x1, !P0 ;  /* 0x00000001ff1a7807 */ /* 0x000fe40004000000 */
[----:B----4-:R-:W-:-:S02]  /*f310*/  ISETP.NE.AND P3, PT, R10, RZ, P3 ;  /* 0x000000ff0a00720c */ /* 0x010fc40001f65270 */
[----:B------:R-:W-:Y:S02]  /*f320*/  SEL R25, RZ, 0x1, !P1 ;  /* 0x00000001ff197807 */ /* 0x000fe40004800000 */
[----:B------:R-:W-:Y:S01]  /*f330*/  SEL R16, RZ, 0x1, !P3 ;  /* 0x00000001ff107807 */ /* 0x000fe20005800000 */
[----:B------:R-:W-:Y:S08]  /*f340*/  @!P4 BRA `(.L_x_9725) ;  /* 0xfffffffc0090c947 */ /* 0x000ff0000383ffff */
.L_x_9720:
[----:B------:R-:W1:Y:S01]  /*f350*/  LDC R3, c[0x0][0x3e8] ;  /* 0x0000fa00ff037b82 */ /* 0x000e620000000800 */
[----:B------:R-:W-:Y:S02]  /*f360*/  IMAD.MOV.U32 R27, RZ, RZ, RZ ;  /* 0x000000ffff1b7224 */ /* 0x000fe400078e00ff */
[----:B------:R-:W-:Y:S01]  /*f370*/  IMAD.MOV.U32 R28, RZ, RZ, RZ ;  /* 0x000000ffff1c7224 */ /* 0x000fe200078e00ff */
[----:B-1----:R-:W-:-:S13]  /*f380*/  ISETP.NE.AND P1, PT, R3, RZ, PT ;  /* 0x000000ff0300720c */ /* 0x002fda0003f25270 */
[----:B------:R-:W-:Y:S05]  /*f390*/  @!P1 BRA `(.L_x_9726) ;  /* 0x0000001000489947 */ /* 0x000fea0003800000 */
[----:B------:R-:W-:Y:S01]  /*f3a0*/  IMAD.MOV.U32 R4, RZ, RZ, RZ ;  /* 0x000000ffff047224 */ /* 0x000fe200078e00ff */
[----:B------:R-:W-:Y:S01]  /*f3b0*/  ULDC.64 UR4, c[0x0][0x3f0] ;  /* 0x0000fc0000047ab9 */ /* 0x000fe20000000a00 */
[----:B0-----:R-:W-:Y:S01]  /*f3c0*/  IMAD.MOV.U32 R5, RZ, RZ, R23 ;  /* 0x000000ffff057224 */ /* 0x001fe200078e0017 */
        /* <DEDUP_REMOVED lines=271> */
.L_x_9726:
[----:B------:R-:W-:Y:S05]  /*104c0*/  @!P1 BRA `(.L_x_9727) ;  /* 0x0000001000489947 */ /* 0x000fea0003800000 */
[----:B0-----:R-:W-:Y:S01]  /*104d0*/  VIADD R5, R23, 0x1 ;  /* 0x0000000117057836 */ /* 0x001fe20000000000 */
        /* <DEDUP_REMOVED lines=273> */
.L_x_9727:
[----:B------:R-:W-:Y:S02]  /*115f0*/  IMAD.MOV.U32 R18, RZ, RZ, RZ ;  /* 0x000000ffff127224 */ /* 0x000fe400078e00ff */
[----:B------:R-:W-:Y:S01]  /*11600*/  IMAD.MOV.U32 R24, RZ, RZ, RZ ;  /* 0x000000ffff187224 */ /* 0x000fe200078e00ff */
[----:B------:R-:W-:Y:S06]  /*11610*/  @!P1 BRA `(.L_x_9728) ;  /* 0x0000001000489947 */ /* 0x000fec0003800000 */
        /* <DEDUP_REMOVED lines=274> */
.L_x_9728:
        /* <DEDUP_REMOVED lines=275> */
.L_x_9729:
[----:B------:R-:W-:Y:S01]  /*13870*/  ULDC.64 UR4, c[0x0][0x5f8] ;  /* 0x00017e0000047ab9 */ /* 0x000fe20000000a00 */
[----:B------:R-:W-:Y:S01]  /*13880*/  ULDC UR6, c[0x0][0x234] ;  /* 0x00008d0000067ab9 */ /* 0x000fe20000000800 */
[----:B------:R-:W-:Y:S02]  /*13890*/  ISETP.NE.U32.AND P0, PT, RZ, UR4, PT ;  /* 0x00000004ff007c0c */ /* 0x000fe4000bf05070 */
[----:B0-----:R-:W-:Y:S02]  /*138a0*/  CS2R R4, SRZ ;  /* 0x0000000000047805 */ /* 0x001fe4000001ff00 */
[----:B------:R-:W-:Y:S02]  /*138b0*/  ISETP.NE.AND P3, PT, RZ, UR6, PT ;  /* 0x00000006ff007c0c */ /* 0x000fe4000bf65270 */
[----:B------:R-:W-:Y:S02]  /*138c0*/  ISETP.NE.AND.EX P0, PT, RZ, UR5, PT, P0 ;  /* 0x00000005ff007c0c */ /* 0x000fe4000bf05300 */
[----:B------:R-:W-:-:S11]  /*138d0*/  MOV R12, RZ ;  /* 0x000000ff000c7202 */ /* 0x000fd60000000f00 */
        /* <DEDUP_REMOVED lines=287> */
.L_x_9731:
        /* <DEDUP_REMOVED lines=275> */
.L_x_9732:
        /* <DEDUP_REMOVED lines=277> */
.L_x_9733:
        /* <DEDUP_REMOVED lines=275> */
.L_x_9734:
        /* <DEDUP_REMOVED lines=14> */
.L_x_9736:
[----:B------:R-:W-:Y:S05]  /*17f60*/  BSYNC B0 ;  /* 0x0000000000007941 */ /* 0x000fea0003800000 */
.L_x_9735:
        /* <DEDUP_REMOVED lines=17> */
.L_x_9738:
[----:B------:R-:W-:Y:S05]  /*18080*/  BSYNC B0 ;  /* 0x0000000000007941 */ /* 0x000fea0003800000 */
.L_x_9737:
        /* <DEDUP_REMOVED lines=35> */
.L_x_9740:
[----:B------:R-:W-:Y:S05]  /*182c0*/  BSYNC B0 ;  /* 0x0000000000007941 */ /* 0x000fea0003800000 */
.L_x_9739:
        /* <DEDUP_REMOVED lines=38> */
.L_x_9745:
[----:B------:R-:W-:-:S04]  /*18530*/  IMAD.IADD R9, R0, 0x1, R3 ;  /* 0x0000000100097824 */ /* 0x000fc800078e0203 */
[----:B-1----:R-:W-:-:S05]  /*18540*/  IMAD.WIDE.U32 R8, R9, 0x4, R6 ;  /* 0x0000000409087825 */ /* 0x002fca00078e0006 */
[----:B------:R-:W2:Y:S04]  /*18550*/  LDG.E.U8 R15, desc[UR58][R8.64] ;  /* 0x0000003a080f7981 */ /* 0x000ea8000c1e1100 */
[----:B------:R-:W3:Y:S04]  /*18560*/  LDG.E.U8 R11, desc[UR58][R8.64+0x1] ;  /* 0x0000013a080b7981 */ /* 0x000ee8000c1e1100 */
[----:B------:R-:W4:Y:S04]  /*18570*/  LDG.E.U8 R13, desc[UR58][R8.64+0x2] ;  /* 0x0000023a080d7981 */ /* 0x000f28000c1e1100 */
[----:B------:R-:W5:Y:S01]  /*18580*/  LDG.E.U8 R14, desc[UR58][R8.64+0x3] ;  /* 0x0000033a080e7981 */ /* 0x000f62000c1e1100 */
[----:B------:R-:W-:Y:S01]  /*18590*/  IMAD.IADD R3, R10, 0x1, R3 ;  /* 0x000000010a037824 */ /* 0x000fe200078e0203 */
[----:B------:R-:W-:-:S02]  /*185a0*/  LOP3.LUT P1, RZ, R26, 0xff, RZ, 0xc0, !PT ;  /* 0x000000ff1aff7812 */ /* 0x000fc4000782c0ff */
[----:B------:R-:W-:Y:S02]  /*185b0*/  LOP3.LUT P2, RZ, R25, 0xff, RZ, 0xc0, !PT ;  /* 0x000000ff19ff7812 */ /* 0x000fe4000784c0ff */
[----:B------:R-:W-:Y:S02]  /*185c0*/  ISETP.GE.U32.AND P5, PT, R3, UR8, PT ;  /* 0x0000000803007c0c */ /* 0x000fe4000bfa6070 */
[----:B------:R-:W-:Y:S02]  /*185d0*/  LOP3.LUT P4, RZ, R19, 0xff, RZ, 0xc0, !PT ;  /* 0x000000ff13ff7812 */ /* 0x000fe4000788c0ff */
[----:B------:R-:W-:Y:S02]  /*185e0*/  LOP3.LUT P0, RZ, R16, 0xff, RZ, 0xc0, !PT ;  /* 0x000000ff10ff7812 */ /* 0x000fe4000780c0ff */
[----:B--2---:R-:W-:Y:S02]  /*185f0*/  ISETP.NE.AND P1, PT, R15, RZ, P1 ;  /* 0x000000ff0f00720c */ /* 0x004fe40000f25270 */
[----:B---3--:R-:W-:-:S02]  /*18600*/  ISETP.NE.AND P2, PT, R11, RZ, P2 ;  /* 0x000000ff0b00720c */ /* 0x008fc40001745270 */
[----:B------:R-:W-:Y:S02]  /*18610*/  SEL R26, RZ, 0x1, !P1 ;  /* 0x00000001ff1a7807 */ /* 0x000fe40004800000 */
[----:B----4-:R-:W-:Y:S02]  /*18620*/  ISETP.NE.AND P4, PT, R13, RZ, P4 ;  /* 0x000000ff0d00720c */ /* 0x010fe40002785270 */
[----:B------:R-:W-:Y:S02]  /*18630*/  SEL R25, RZ, 0x1, !P2 ;  /* 0x00000001ff197807 */ /* 0x000fe40005000000 */
[----:B-----5:R-:W-:Y:S02]  /*18640*/  ISETP.NE.AND P0, PT, R14, RZ, P0 ;  /* 0x000000ff0e00720c */ /* 0x020fe40000705270 */
[----:B------:R-:W-:Y:S02]  /*18650*/  SEL R19, RZ, 0x1, !P4 ;  /* 0x00000001ff137807 */ /* 0x000fe40006000000 */
[----:B------:R-:W-:Y:S01]  /*18660*/  SEL R16, RZ, 0x1, !P0 ;  /* 0x00000001ff107807 */ /* 0x000fe20004000000 */
[----:B------:R-:W-:Y:S08]  /*18670*/  @!P5 BRA `(.L_x_9745) ;  /* 0xfffffffc00acd947 */ /* 0x000ff0000383ffff */
[----:B------:R-:W-:Y:S05]  /*18680*/  BSYNC B1 ;  /* 0x0000000000017941 */ /* 0x000fea0003800000 */
.L_x_9744:
[----:B------:R-:W-:Y:S05]  /*18690*/  BRA `(.L_x_9743) ;  /* 0x0000000000947947 */ /* 0x000fea0003800000 */
.L_x_9742:
        /* <DEDUP_REMOVED lines=15> */
.L_x_9746:
[----:B------:R-:W-:-:S04]  /*18790*/  IMAD.IADD R9, R0, 0x1, R3 ;  /* 0x0000000100097824 */ /* 0x000fc800078e0203 */
[----:B0-----:R-:W-:-:S04]  /*187a0*/  IMAD R9, R9, R14, R2 ;  /* 0x0000000e09097224 */ /* 0x001fc800078e0202 */
[----:B-1----:R-:W-:-:S05]  /*187b0*/  IMAD.WIDE.U32 R8, R9, 0x4, R6 ;  /* 0x0000000409087825 */ /* 0x002fca00078e0006 */
[----:B------:R-:W3:Y:S04]  /*187c0*/  LDG.E.U8 R15, desc[UR58][R8.64] ;  /* 0x0000003a080f7981 */ /* 0x000ee8000c1e1100 */
[----:B------:R-:W4:Y:S04]  /*187d0*/  LDG.E.U8 R10, desc[UR58][R8.64+0x1] ;  /* 0x0000013a080a7981 */ /* 0x000f28000c1e1100 */
[----:B------:R-:W5:Y:S04]  /*187e0*/  LDG.E.U8 R11, desc[UR58][R8.64+0x2] ;  /* 0x0000023a080b7981 */ /* 0x000f68000c1e1100 */
[----:B------:R-:W5:Y:S01]  /*187f0*/  LDG.E.U8 R13, desc[UR58][R8.64+0x3] ;  /* 0x0000033a080d7981 */ /* 0x000f62000c1e1100 */
[----:B--2---:R-:W-:Y:S01]  /*18800*/  IMAD.IADD R3, R20, 0x1, R3 ;  /* 0x0000000114037824 */ /* 0x004fe200078e0203 */
[----:B------:R-:W-:-:S02]  /*18810*/  LOP3.LUT P1, RZ, R26, 0xff, RZ, 0xc0, !PT ;  /* 0x000000ff1aff7812 */ /* 0x000fc4000782c0ff */
[----:B------:R-:W-:Y:S02]  /*18820*/  LOP3.LUT P2, RZ, R25, 0xff, RZ, 0xc0, !PT ;  /* 0x000000ff19ff7812 */ /* 0x000fe4000784c0ff */
[----:B------:R-:W-:Y:S02]  /*18830*/  ISETP.GE.U32.AND P5, PT, R3, UR7, PT ;  /* 0x0000000703007c0c */ /* 0x000fe4000bfa6070 */
[----:B------:R-:W-:Y:S02]  /*18840*/  LOP3.LUT P4, RZ, R19, 0xff, RZ, 0xc0, !PT ;  /* 0x000000ff13ff7812 */ /* 0x000fe4000788c0ff */
[----:B------:R-:W-:Y:S02]  /*18850*/  LOP3.LUT P0, RZ, R16, 0xff, RZ, 0xc0, !PT ;  /* 0x000000ff10ff7812 */ /* 0x000fe4000780c0ff */
[----:B---3--:R-:W-:Y:S02]  /*18860*/  ISETP.NE.AND P1, PT, R15, RZ, P1 ;  /* 0x000000ff0f00720c */ /* 0x008fe40000f25270 */
[----:B----4-:R-:W-:-:S02]  /*18870*/  ISETP.NE.AND P2, PT, R10, RZ, P2 ;  /* 0x000000ff0a00720c */ /* 0x010fc40001745270 */
[----:B------:R-:W-:Y:S02]  /*18880*/  SEL R26, RZ, 0x1, !P1 ;  /* 0x00000001ff1a7807 */ /* 0x000fe40004800000 */
[----:B-----5:R-:W-:Y:S02]  /*18890*/  ISETP.NE.AND P4, PT, R11, RZ, P4 ;  /* 0x000000ff0b00720c */ /* 0x020fe40002785270 */
[----:B------:R-:W-:Y:S02]  /*188a0*/  SEL R25, RZ, 0x1, !P2 ;  /* 0x00000001ff197807 */ /* 0x000fe40005000000 */
[----:B------:R-:W-:Y:S02]  /*188b0*/  ISETP.NE.AND P0, PT, R13, RZ, P0 ;  /* 0x000000ff0d00720c */ /* 0x000fe40000705270 */
[----:B------:R-:W-:Y:S02]  /*188c0*/  SEL R19, RZ, 0x1, !P4 ;  /* 0x00000001ff137807 */ /* 0x000fe40006000000 */
[----:B------:R-:W-:Y:S01]  /*188d0*/  SEL R16, RZ, 0x1, !P0 ;  /* 0x00000001ff107807 */ /* 0x000fe20004000000 */
[----:B------:R-:W-:Y:S08]  /*188e0*/  @!P5 BRA `(.L_x_9746) ;  /* 0xfffffffc00a8d947 */ /* 0x000ff0000383ffff */
.L_x_9743:
[----:B------:R-:W-:Y:S05]  /*188f0*/  BSYNC B0 ;  /* 0x0000000000007941 */ /* 0x000fea0003800000 */
.L_x_9741:
        /* <DEDUP_REMOVED lines=14> */
.L_x_9750:
        /* <DEDUP_REMOVED lines=9> */
[----:B------:R-:W-:Y:S02]  /*18a70*/  LOP3.LUT P2, RZ, R26, 0xff, RZ, 0xc0, !PT ;  /* 0x000000ff1aff7812 */ /* 0x000fe4000784c0ff */
[----:B------:R-:W-:Y:S02]  /*18a80*/  LOP3.LUT P5, RZ, R25, 0xff, RZ, 0xc0, !PT ;  /* 0x000000ff19ff7812 */ /* 0x000fe400078ac0ff */
[----:B------:R-:W-:Y:S02]  /*18a90*/  LEA R6, R6, UR4, 0x2 ;  /* 0x0000000406067c11 */ /* 0x000fe4000f8e10ff */
[----:B------:R-:W-:Y:S02]  /*18aa0*/  LOP3.LUT P1, RZ, R19, 0xff, RZ, 0xc0, !PT ;  /* 0x000000ff13ff7812 */ /* 0x000fe4000782c0ff */
[----:B------:R-:W-:Y:S02]  /*18ab0*/  LOP3.LUT P0, RZ, R16, 0xff, RZ, 0xc0, !PT ;  /* 0x000000ff10ff7812 */ /* 0x000fe4000780c0ff */
[----:B------:R-:W0:Y:S02]  /*18ac0*/  LDS R6, [R6] ;  /* 0x0000000006067984 */ /* 0x000e240000000800 */
[----:B0-----:R-:W-:-:S02]  /*18ad0*/  PRMT R7, R6, 0x7770, RZ ;  /* 0x0000777006077816 */ /* 0x001fc400000000ff */
[C---:B------:R-:W-:Y:S02]  /*18ae0*/  PRMT R8, R6.reuse, 0x7771, RZ ;  /* 0x0000777106087816 */ /* 0x040fe400000000ff */
[----:B------:R-:W-:Y:S02]  /*18af0*/  PRMT R9, R6, 0x7772, RZ ;  /* 0x0000777206097816 */ /* 0x000fe400000000ff */
[----:B------:R-:W-:Y:S02]  /*18b00*/  ISETP.NE.AND P2, PT, R7, RZ, P2 ;  /* 0x000000ff0700720c */ /* 0x000fe40001745270 */
[----:B------:R-:W-:Y:S02]  /*18b10*/  ISETP.NE.AND P5, PT, R8, RZ, P5 ;  /* 0x000000ff0800720c */ /* 0x000fe40002fa5270 */
[----:B------:R-:W-:Y:S02]  /*18b20*/  PRMT R6, R6, 0x7773, RZ ;  /* 0x0000777306067816 */ /* 0x000fe400000000ff */
[----:B------:R-:W-:-:S02]  /*18b30*/  ISETP.NE.AND P1, PT, R9, RZ, P1 ;  /* 0x000000ff0900720c */ /* 0x000fc40000f25270 */
[----:B------:R-:W-:Y:S02]  /*18b40*/  SEL R26, RZ, 0x1, !P2 ;  /* 0x00000001ff1a7807 */ /* 0x000fe40005000000 */
[----:B------:R-:W-:Y:S02]  /*18b50*/  SEL R25, RZ, 0x1, !P5 ;  /* 0x00000001ff197807 */ /* 0x000fe40006800000 */
[----:B------:R-:W-:Y:S02]  /*18b60*/  ISETP.NE.AND P0, PT, R6, RZ, P0 ;  /* 0x000000ff0600720c */ /* 0x000fe40000705270 */
[----:B------:R-:W-:Y:S02]  /*18b70*/  SEL R19, RZ, 0x1, !P1 ;  /* 0x00000001ff137807 */ /* 0x000fe40004800000 */
[----:B------:R-:W-:Y:S02]  /*18b80*/  PRMT R6, R25, 0x7604, R26 ;  /* 0x0000760419067816 */ /* 0x000fe4000000001a */
[----:B------:R-:W-:-:S02]  /*18b90*/  SEL R16, RZ, 0x1, !P0 ;  /* 0x00000001ff107807 */ /* 0x000fc40004000000 */
[----:B------:R-:W-:-:S04]  /*18ba0*/  PRMT R7, R19, 0x7054, R6 ;  /* 0x0000705413077816 */ /* 0x000fc80000000006 */
[----:B------:R-:W-:-:S05]  /*18bb0*/  PRMT R7, R16, 0x654, R7 ;  /* 0x0000065410077816 */ /* 0x000fca0000000007 */
[----:B------:R0:W-:Y:S02]  /*18bc0*/  STS [R0], R7 ;  /* 0x0000000700007388 */ /* 0x0001e40000000800 */
.L_x_9749:
[----:B------:R-:W-:Y:S05]  /*18bd0*/  BSYNC B0 ;  /* 0x0000000000007941 */ /* 0x000fea0003800000 */
.L_x_9748:
[----:B------:R-:W-:Y:S01]  /*18be0*/  IMAD.MOV.U32 R6, RZ, RZ, R10 ;  /* 0x000000ffff067224 */ /* 0x000fe200078e000a */
[----:B------:R-:W-:Y:S06]  /*18bf0*/  @P4 BRA `(.L_x_9750) ;  /* 0xfffffffc00784947 */ /* 0x000fec000383ffff */
.L_x_9747:
        /* <DEDUP_REMOVED lines=15> */
.L_x_9755:
[----:B------:R-:W-:Y:S01]  /*18cf0*/  IMAD.IADD R6, R2, 0x1, R7 ;  /* 0x0000000102067824 */ /* 0x000fe200078e0207 */
[----:B------:R-:W-:Y:S04]  /*18d00*/  BAR.SYNC.DEFER_BLOCKING 0x0 ;  /* 0x0000000000007b1d */ /* 0x000fe80000010000 */
[----:B------:R-:W-:Y:S02]  /*18d10*/  ISETP.GE.U32.AND P0, PT, R6, R3, PT ;  /* 0x000000030600720c */ /* 0x000fe40003f06070 */
[----:B------:R-:W-:Y:S02]  /*18d20*/  BSSY B0, `(.L_x_9753) ;  /* 0x0000019000007945 */ /* 0x000fe40003800000 */
[----:B------:R-:W-:-:S13]  /*18d30*/  ISETP.GE.U32.OR P0, PT, R2, R7, P0 ;  /* 0x000000070200720c */ /* 0x000fda0000706470 */
[----:B0-----:R-:W-:Y:S05]  /*18d40*/  @P0 BRA `(.L_x_9754) ;  /* 0x0000000000580947 */ /* 0x001fea0003800000 */
        /* <DEDUP_REMOVED lines=22> */
.L_x_9754:
[----:B------:R-:W-:Y:S05]  /*18eb0*/  BSYNC B0 ;  /* 0x0000000000007941 */ /* 0x000fea0003800000 */
.L_x_9753:
[----:B------:R-:W-:-:S04]  /*18ec0*/  SHF.R.S32.HI R7, RZ, 0x1, R7 ;  /* 0x00000001ff077819 */ /* 0x000fc80000011407 */
[----:B------:R-:W-:-:S13]  /*18ed0*/  ISETP.GE.AND P0, PT, R7, 0x20, PT ;  /* 0x000000200700780c */ /* 0x000fda0003f06270 */
[----:B------:R-:W-:Y:S05]  /*18ee0*/  @P0 BRA `(.L_x_9755) ;  /* 0xfffffffc00800947 */ /* 0x000fea000383ffff */
[----:B------:R-:W-:-:S07]  /*18ef0*/  IMAD.MOV.U32 R6, RZ, RZ, 0x20 ;  /* 0x00000020ff067424 */ /* 0x000fce00078e00ff */
.L_x_9752:
[----:B------:R-:W-:Y:S01]  /*18f00*/  BAR.SYNC.DEFER_BLOCKING 0x0 ;  /* 0x0000000000007b1d */ /* 0x000fe20000010000 */
[----:B------:R-:W-:-:S13]  /*18f10*/  ISETP.GE.AND P0, PT, R6, 0x2, PT ;  /* 0x000000020600780c */ /* 0x000fda0003f06270 */
[----:B------:R-:W-:Y:S05]  /*18f20*/  @!P0 BRA `(.L_x_9751) ;  /* 0x0000000000748947 */ /* 0x000fea0003800000 */
[----:B------:R-:W-:-:S07]  /*18f30*/  IMAD.MOV.U32 R3, RZ, RZ, 0x1 ;  /* 0x00000001ff037424 */ /* 0x000fce00078e00ff */
.L_x_9756:
[----:B0-----:R-:W-:Y:S02]  /*18f40*/  LOP3.LUT R7, R19, 0xffff, RZ, 0xc0, !PT ;  /* 0x0000ffff13077812 */ /* 0x001fe400078ec0ff */
        /* <DEDUP_REMOVED lines=27> */
.L_x_9751:
        /* <DEDUP_REMOVED lines=10> */
[----:B0-----:R-:W3:Y:S04]  /*191a0*/  LDG.E.U8 R0, desc[UR58][R4.64+0x1] ;  /* 0x0000013a04007981 */ /* 0x001ee8000c1e1100 */
[----:B------:R-:W4:Y:S04]  /*191b0*/  LDG.E.U8 R2, desc[UR58][R4.64+0x2] ;  /* 0x0000023a04027981 */ /* 0x000f28000c1e1100 */
[----:B------:R-:W5:Y:S01]  /*191c0*/  LDG.E.U8 R3, desc[UR58][R4.64+0x3] ;  /* 0x0000033a04037981 */ /* 0x000f62000c1e1100 */
[----:B------:R-:W-:-:S02]  /*191d0*/  LOP3.LUT P1, RZ, R26, 0xff, RZ, 0xc0, !PT ;  /* 0x000000ff1aff7812 */ /* 0x000fc4000782c0ff */
[----:B------:R-:W-:Y:S02]  /*191e0*/  LOP3.LUT P2, RZ, R25, 0xff, RZ, 0xc0, !PT ;  /* 0x000000ff19ff7812 */ /* 0x000fe4000784c0ff */
[----:B------:R-:W-:Y:S02]  /*191f0*/  LOP3.LUT P3, RZ, R19, 0xff, RZ, 0xc0, !PT ;  /* 0x000000ff13ff7812 */ /* 0x000fe4000786c0ff */
[----:B------:R-:W-:Y:S02]  /*19200*/  LOP3.LUT P0, RZ, R16, 0xff, RZ, 0xc0, !PT ;  /* 0x000000ff10ff7812 */ /* 0x000fe4000780c0ff */
[----:B--2---:R-:W-:Y:S02]  /*19210*/  ISETP.NE.AND P1, PT, R6, RZ, P1 ;  /* 0x000000ff0600720c */ /* 0x004fe40000f25270 */
[----:B---3--:R-:W-:Y:S02]  /*19220*/  ISETP.NE.AND P2, PT, R0, RZ, P2 ;  /* 0x000000ff0000720c */ /* 0x008fe40001745270 */
[----:B------:R-:W-:-:S02]  /*19230*/  SEL R26, RZ, 0x1, !P1 ;  /* 0x00000001ff1a7807 */ /* 0x000fc40004800000 */
[----:B----4-:R-:W-:Y:S02]  /*19240*/  ISETP.NE.AND P3, PT, R2, RZ, P3 ;  /* 0x000000ff0200720c */ /* 0x010fe40001f65270 */
[----:B------:R-:W-:Y:S02]  /*19250*/  SEL R25, RZ, 0x1, !P2 ;  /* 0x00000001ff197807 */ /* 0x000fe40005000000 */
[----:B-----5:R-:W-:Y:S02]  /*19260*/  ISETP.NE.AND P0, PT, R3, RZ, P0 ;  /* 0x000000ff0300720c */ /* 0x020fe40000705270 */
[----:B------:R-:W-:Y:S02]  /*19270*/  SEL R19, RZ, 0x1, !P3 ;  /* 0x00000001ff137807 */ /* 0x000fe40005800000 */
[----:B------:R-:W-:-:S09]  /*19280*/  SEL R16, RZ, 0x1, !P0 ;  /* 0x00000001ff107807 */ /* 0x000fd20004000000 */
.L_x_9758:
        /* <DEDUP_REMOVED lines=21> */
.L_x_9760:
        /* <DEDUP_REMOVED lines=24> */
.L_x_9761:
        /* <DEDUP_REMOVED lines=24> */
.L_x_9762:
        /* <DEDUP_REMOVED lines=24> */
.L_x_9763:
[----:B------:R-:W-:Y:S01]  /*19860*/  ULDC.64 UR4, c[0x0][0x5e8] ;  /* 0x00017a0000047ab9 */ /* 0x000fe20000000a00 */
[----:B------:R-:W-:Y:S02]  /*19870*/  LOP3.LUT P0, RZ, R16, 0xff, RZ, 0xc0, !PT ;  /* 0x000000ff10ff7812 */ /* 0x000fe4000780c0ff */
[----:B------:R-:W-:Y:S02]  /*19880*/  IADD3 R18, P1, R18, UR4, RZ ;  /* 0x0000000412127c10 */ /* 0x000fe4000ff3e0ff */
[----:B0-----:R-:W-:-:S03]  /*19890*/  SEL R3, RZ, 0x1, !P0 ;  /* 0x00000001ff037807 */ /* 0x001fc60004000000 */
[----:B------:R-:W-:-:S05]  /*198a0*/  IMAD.X R19, RZ, RZ, UR5, P1 ;  /* 0x00000005ff137e24 */ /* 0x000fca00088e06ff */
[----:B------:R-:W-:Y:S01]  /*198b0*/  STG.E.U8 desc[UR58][R18.64], R3 ;  /* 0x0000000312007986 */ /* 0x000fe2000c10113a */
[----:B------:R-:W-:Y:S05]  /*198c0*/  EXIT ;  /* 0x000000000000794d */ /* 0x000fea0003800000 */
.L_x_9759:
[----:B------:R-:W-:Y:S04]  /*198d0*/  STG.E.U8 desc[UR58][R4.64], R26 ;  /* 0x0000001a04007986 */ /* 0x000fe8000c10113a */
[----:B------:R-:W-:Y:S04]  /*198e0*/  STG.E.U8 desc[UR58][R4.64+0x1], R25 ;  /* 0x0000011904007986 */ /* 0x000fe8000c10113a */
[----:B------:R-:W-:Y:S04]  /*198f0*/  STG.E.U8 desc[UR58][R4.64+0x2], R19 ;  /* 0x0000021304007986 */ /* 0x000fe8000c10113a */
[----:B------:R-:W-:Y:S01]  /*19900*/  STG.E.U8 desc[UR58][R4.64+0x3], R16 ;  /* 0x0000031004007986 */ /* 0x000fe2000c10113a */
[----:B------:R-:W-:Y:S05]  /*19910*/  EXIT ;  /* 0x000000000000794d */ /* 0x000fea0003800000 */
.L_x_9757:
[----:B------:R-:W-:Y:S01]  /*19920*/  ISETP.NE.AND P4, PT, RZ, UR36, PT ;  /* 0x00000024ff007c0c */ /* 0x000fe2000bf85270 */
[----:B------:R-:W-:Y:S02]  /*19930*/  ULDC.64 UR4, c[0x0][0x5e8] ;  /* 0x00017a0000047ab9 */ /* 0x000fe40000000a00 */
[----:B------:R-:W-:Y:S02]  /*19940*/  IADD3 R2, P0, R24, UR4, RZ ;  /* 0x0000000418027c10 */ /* 0x000fe4000ff1e0ff */
[----:B------:R-:W-:Y:S02]  /*19950*/  IADD3 R4, P1, R23, UR4, RZ ;  /* 0x0000000417047c10 */ /* 0x000fe4000ff3e0ff */
[----:B------:R-:W-:Y:S01]  /*19960*/  IADD3 R6, P2, R22, UR4, RZ ;  /* 0x0000000416067c10 */ /* 0x000fe2000ff5e0ff */
[----:B------:R-:W-:Y:S01]  /*19970*/  IMAD.X R3, RZ, RZ, UR5, P0 ;  /* 0x00000005ff037e24 */ /* 0x000fe200080e06ff */
[----:B------:R-:W-:Y:S01]  /*19980*/  IADD3 R8, P3, R18, UR4, RZ ;  /* 0x0000000412087c10 */ /* 0x000fe2000ff7e0ff */
[----:B------:R-:W-:-:S02]  /*19990*/  IMAD.X R5, RZ, RZ, UR5, P1 ;  /* 0x00000005ff057e24 */ /* 0x000fc400088e06ff */
[----:B0-----:R-:W-:Y:S01]  /*199a0*/  IMAD.X R7, RZ, RZ, UR5, P2 ;  /* 0x00000005ff077e24 */ /* 0x001fe200090e06ff */
[----:B------:R-:W2:Y:S01]  /*199b0*/  @P4 LDG.E.U8 R12, desc[UR58][R2.64] ;  /* 0x0000003a020c4981 */ /* 0x000ea2000c1e1100 */
[----:B------:R-:W-:-:S03]  /*199c0*/  IMAD.X R9, RZ, RZ, UR5, P3 ;  /* 0x00000005ff097e24 */ /* 0x000fc600098e06ff */
[----:B------:R-:W3:Y:S04]  /*199d0*/  @P4 LDG.E.U8 R0, desc[UR58][R4.64] ;  /* 0x0000003a04004981 */ /* 0x000ee8000c1e1100 */
[----:B------:R-:W4:Y:S04]  /*199e0*/  @P4 LDG.E.U8 R10, desc[UR58][R6.64] ;  /* 0x0000003a060a4981 */ /* 0x000f28000c1e1100 */
[----:B------:R-:W5:Y:S01]  /*199f0*/  @P4 LDG.E.U8 R11, desc[UR58][R8.64] ;  /* 0x0000003a080b4981 */ /* 0x000f62000c1e1100 */
[----:B------:R-:W-:Y:S02]  /*19a00*/  ULDC.U8 UR4, c[0x0][0x619] ;  /* 0x0001864000047ab9 */ /* 0x000fe40000000000 */
[----:B------:R-:W-:-:S02]  /*19a10*/  ISETP.NE.AND P5, PT, RZ, UR4, PT ;  /* 0x00000004ff007c0c */ /* 0x000fc4000bfa5270 */
[----:B------:R-:W-:Y:S02]  /*19a20*/  @P4 LOP3.LUT P0, RZ, R26, 0xff, RZ, 0xc0, !PT ;  /* 0x000000ff1aff4812 */ /* 0x000fe4000780c0ff */
[----:B------:R-:W-:Y:S02]  /*19a30*/  @P4 LOP3.LUT P1, RZ, R25, 0xff, RZ, 0xc0, !PT ;  /* 0x000000ff19ff4812 */ /* 0x000fe4000782c0ff */
[----:B------:R-:W-:Y:S02]  /*19a40*/  @P4 LOP3.LUT P2, RZ, R19, 0xff, RZ, 0xc0, !PT ;  /* 0x000000ff13ff4812 */ /* 0x000fe4000784c0ff */
[----:B------:R-:W-:Y:S02]  /*19a50*/  @P4 LOP3.LUT P3, RZ, R16, 0xff, RZ, 0xc0, !PT ;  /* 0x000000ff10ff4812 */ /* 0x000fe4000786c0ff */
[----:B--2---:R-:W-:Y:S02]  /*19a60*/  @P4 ISETP.NE.AND P0, PT, R12, RZ, P0 ;  /* 0x000000ff0c00420c */ /* 0x004fe40000705270 */
[----:B---3--:R-:W-:-:S02]  /*19a70*/  @P4 ISETP.NE.AND P1, PT, R0, RZ, P1 ;  /* 0x000000ff0000420c */ /* 0x008fc40000f25270 */
[----:B----4-:R-:W-:Y:S02]  /*19a80*/  @P4 ISETP.NE.AND P2, PT, R10, RZ, P2 ;  /* 0x000000ff0a00420c */ /* 0x010fe40001745270 */
[----:B-----5:R-:W-:Y:S02]  /*19a90*/  @P4 ISETP.NE.AND P3, PT, R11, RZ, P3 ;  /* 0x000000ff0b00420c */ /* 0x020fe40001f65270 */
[----:B------:R-:W-:Y:S02]  /*19aa0*/  @P4 SEL R0, RZ, 0x1, !P0 ;  /* 0x00000001ff004807 */ /* 0x000fe40004000000 */
[----:B------:R-:W-:Y:S02]  /*19ab0*/  @P4 SEL R10, RZ, 0x1, !P1 ;  /* 0x00000001ff0a4807 */ /* 0x000fe40004800000 */
[----:B------:R-:W-:Y:S02]  /*19ac0*/  @P4 SEL R11, RZ, 0x1, !P2 ;  /* 0x00000001ff0b4807 */ /* 0x000fe40005000000 */
[----:B------:R-:W-:-:S02]  /*19ad0*/  @P4 SEL R12, RZ, 0x1, !P3 ;  /* 0x00000001ff0c4807 */ /* 0x000fc40005800000 */
[----:B------:R-:W-:Y:S02]  /*19ae0*/  @P4 PRMT R26, R0, 0x7610, R26 ;  /* 0x00007610001a4816 */ /* 0x000fe4000000001a */
[----:B------:R-:W-:Y:S02]  /*19af0*/  @P4 PRMT R25, R10, 0x7610, R25 ;  /* 0x000076100a194816 */ /* 0x000fe40000000019 */
        /* <DEDUP_REMOVED lines=23> */
.L_x_9765:
        /* <DEDUP_REMOVED lines=24> */
.L_x_9766:
        /* <DEDUP_REMOVED lines=24> */
.L_x_9767:
        /* <DEDUP_REMOVED lines=24> */
.L_x_9768:
[----:B------:R-:W-:Y:S01]  /*1a0f0*/  ULDC.64 UR4, c[0x0][0x5e8] ;  /* 0x00017a0000047ab9 */ /* 0x000fe20000000a00 */
[----:B------:R-:W-:Y:S02]  /*1a100*/  LOP3.LUT P0, RZ, R16, 0xff, RZ, 0xc0, !PT ;  /* 0x000000ff10ff7812 */ /* 0x000fe4000780c0ff */
[----:B------:R-:W-:Y:S02]  /*1a110*/  IADD3 R18, P1, R18, UR4, RZ ;  /* 0x0000000412127c10 */ /* 0x000fe4000ff3e0ff */
[----:B0-----:R-:W-:-:S03]  /*1a120*/  SEL R3, RZ, 0x1, !P0 ;  /* 0x00000001ff037807 */ /* 0x001fc60004000000 */
[----:B------:R-:W-:-:S05]  /*1a130*/  IMAD.X R19, RZ, RZ, UR5, P1 ;  /* 0x00000005ff137e24 */ /* 0x000fca00088e06ff */
[----:B------:R-:W-:Y:S01]  /*1a140*/  STG.E.U8 desc[UR58][R18.64], R3 ;  /* 0x0000000312007986 */ /* 0x000fe2000c10113a */
[----:B------:R-:W-:Y:S05]  /*1a150*/  EXIT ;  /* 0x000000000000794d */ /* 0x000fea0003800000 */
.L_x_9764:
        /* <DEDUP_REMOVED lines=13> */
.L_x_9730:
        /* <DEDUP_REMOVED lines=35> */
.L_x_9770:
        /* <DEDUP_REMOVED lines=21> */
.L_x_9772:
        /* <DEDUP_REMOVED lines=24> */
.L_x_9773:
[----:B------:R-:W-:Y:S01]  /*1a730*/  ULDC.64 UR4, c[0x0][0x5e8] ;  /* 0x00017a0000047ab9 */ /* 0x000fe20000000a00 */
[----:B------:R-:W-:Y:S02]  /*1a740*/  LOP3.LUT P0, RZ, R25, 0xff, RZ, 0xc0, !PT ;  /* 0x000000ff19ff7812 */ /* 0x000fe4000780c0ff */
[----:B------:R-:W-:Y:S02]  /*1a750*/  IADD3 R2, P1, R27, UR4, RZ ;  /* 0x000000041b027c10 */ /* 0x000fe4000ff3e0ff */
[----:B------:R-:W-:Y:S02]  /*1a760*/  SEL R5, RZ, 0x1, !P0 ;  /* 0x00000001ff057807 */ /* 0x000fe40004000000 */
[----:B0-----:R-:W-:Y:S02]  /*1a770*/  IADD3.X R3, RZ, UR5, RZ, P1, !PT ;  /* 0x00000005ff037c10 */ /* 0x001fe40008ffe4ff */
        /* <DEDUP_REMOVED lines=19> */
.L_x_9774:
        /* <DEDUP_REMOVED lines=24> */
.L_x_9775:
[----:B------:R-:W-:Y:S01]  /*1aa30*/  ULDC.64 UR4, c[0x0][0x5e8] ;  /* 0x00017a0000047ab9 */ /* 0x000fe20000000a00 */
[----:B------:R-:W-:Y:S02]  /*1aa40*/  LOP3.LUT P0, RZ, R16, 0xff, RZ, 0xc0, !PT ;  /* 0x000000ff10ff7812 */ /* 0x000fe4000780c0ff */
[----:B------:R-:W-:Y:S02]  /*1aa50*/  IADD3 R18, P1, R18, UR4, RZ ;  /* 0x0000000412127c10 */ /* 0x000fe4000ff3e0ff */
[----:B0-----:R-:W-:-:S03]  /*1aa60*/  SEL R3, RZ, 0x1, !P0 ;  /* 0x00000001ff037807 */ /* 0x001fc60004000000 */
[----:B------:R-:W-:-:S05]  /*1aa70*/  IMAD.X R19, RZ, RZ, UR5, P1 ;  /* 0x00000005ff137e24 */ /* 0x000fca00088e06ff */
[----:B------:R-:W-:Y:S01]  /*1aa80*/  STG.E.U8 desc[UR58][R18.64], R3 ;  /* 0x0000000312007986 */ /* 0x000fe2000c10113a */
[----:B------:R-:W-:Y:S05]  /*1aa90*/  EXIT ;  /* 0x000000000000794d */ /* 0x000fea0003800000 */
.L_x_9771:
[----:B------:R-:W-:Y:S04]  /*1aaa0*/  STG.E.U8 desc[UR58][R4.64], R26 ;  /* 0x0000001a04007986 */ /* 0x000fe8000c10113a */
[----:B------:R-:W-:Y:S04]  /*1aab0*/  STG.E.U8 desc[UR58][R4.64+0x1], R25 ;  /* 0x0000011904007986 */ /* 0x000fe8000c10113a */
[----:B------:R-:W-:Y:S04]  /*1aac0*/  STG.E.U8 desc[UR58][R4.64+0x2], R19 ;  /* 0x0000021304007986 */ /* 0x000fe8000c10113a */
[----:B------:R-:W-:Y:S01]  /*1aad0*/  STG.E.U8 desc[UR58][R4.64+0x3], R16 ;  /* 0x0000031004007986 */ /* 0x000fe2000c10113a */
[----:B------:R-:W-:Y:S05]  /*1aae0*/  EXIT ;  /* 0x000000000000794d */ /* 0x000fea0003800000 */
.L_x_9769:
[----:B0-----:R-:W-:Y:S01]  /*1aaf0*/  ISETP.NE.AND P4, PT, R0, RZ, PT ;  /* 0x000000ff0000720c */ /* 0x001fe20003f85270 */
[----:B------:R-:W-:Y:S02]  /*1ab00*/  ULDC.64 UR4, c[0x0][0x5e8] ;  /* 0x00017a0000047ab9 */ /* 0x000fe40000000a00 */
[----:B------:R-:W-:Y:S02]  /*1ab10*/  IADD3 R2, P0, R28, UR4, RZ ;  /* 0x000000041c027c10 */ /* 0x000fe4000ff1e0ff */
[----:B------:R-:W-:Y:S02]  /*1ab20*/  IADD3 R6, P2, R24, UR4, RZ ;  /* 0x0000000418067c10 */ /* 0x000fe4000ff5e0ff */
[----:B------:R-:W-:Y:S01]  /*1ab30*/  IADD3 R8, P3, R18, UR4, RZ ;  /* 0x0000000412087c10 */ /* 0x000fe2000ff7e0ff */
[----:B------:R-:W-:Y:S01]  /*1ab40*/  IMAD.X R3, RZ, RZ, UR5, P0 ;  /* 0x00000005ff037e24 */ /* 0x000fe200080e06ff */
[----:B------:R-:W-:Y:S01]  /*1ab50*/  IADD3 R4, P1, R27, UR4, RZ ;  /* 0x000000041b047c10 */ /* 0x000fe2000ff3e0ff */
[----:B------:R-:W-:-:S02]  /*1ab60*/  IMAD.X R7, RZ, RZ, UR5, P2 ;  /* 0x00000005ff077e24 */ /* 0x000fc400090e06ff */
[----:B------:R-:W-:Y:S01]  /*1ab70*/  IMAD.X R9, RZ, RZ, UR5, P3 ;  /* 0x00000005ff097e24 */ /* 0x000fe200098e06ff */
[----:B------:R-:W-:Y:S01]  /*1ab80*/  IADD3.X R5, RZ, UR5, RZ, P1, !PT ;  /* 0x00000005ff057c10 */ /* 0x000fe20008ffe4ff */
[----:B------:R-:W2:Y:S04]  /*1ab90*/  @P4 LDG.E.U8 R12, desc[UR58][R2.64] ;  /* 0x0000003a020c4981 */ /* 0x000ea8000c1e1100 */
[----:B------:R-:W3:Y:S04]  /*1aba0*/  @P4 LDG.E.U8 R0, desc[UR58][R4.64] ;  /* 0x0000003a04004981 */ /* 0x000ee8000c1e1100 */
[----:B------:R-:W4:Y:S04]  /*1abb0*/  @P4 LDG.E.U8 R10, desc[UR58][R6.64] ;  /* 0x0000003a060a4981 */ /* 0x000f28000c1e1100 */
[----:B------:R-:W5:Y:S01]  /*1abc0*/  @P4 LDG.E.U8 R11, desc[UR58][R8.64] ;  /* 0x0000003a080b4981 */ /* 0x000f62000c1e1100 */
[----:B------:R-:W-:Y:S01]  /*1abd0*/  ULDC.U8 UR4, c[0x0][0x619] ;  /* 0x0001864000047ab9 */ /* 0x000fe20000000000 */
[----:B------:R-:W-:-:S02]  /*1abe0*/  @P4 LOP3.LUT P0, RZ, R26, 0xff, RZ, 0xc0, !PT ;  /* 0x000000ff1aff4812 */ /* 0x000fc4000780c0ff */
[----:B------:R-:W-:Y:S02]  /*1abf0*/  ISETP.NE.AND P5, PT, RZ, UR4, PT ;  /* 0x00000004ff007c0c */ /* 0x000fe4000bfa5270 */
[----:B------:R-:W-:Y:S02]  /*1ac00*/  @P4 LOP3.LUT P1, RZ, R25, 0xff, RZ, 0xc0, !PT ;  /* 0x000000ff19ff4812 */ /* 0x000fe4000782c0ff */
[----:B------:R-:W-:Y:S02]  /*1ac10*/  @P4 LOP3.LUT P2, RZ, R19, 0xff, RZ, 0xc0, !PT ;  /* 0x000000ff13ff4812 */ /* 0x000fe4000784c0ff */
[----:B------:R-:W-:Y:S02]  /*1ac20*/  @P4 LOP3.LUT P3, RZ, R16, 0xff, RZ, 0xc0, !PT ;  /* 0x000000ff10ff4812 */ /* 0x000fe4000786c0ff */
[----:B--2---:R-:W-:Y:S02]  /*1ac30*/  @P4 ISETP.NE.AND P0, PT, R12, RZ, P0 ;  /* 0x000000ff0c00420c */ /* 0x004fe40000705270 */
[----:B---3--:R-:W-:-:S02]  /*1ac40*/  @P4 ISETP.NE.AND P1, PT, R0, RZ, P1 ;  /* 0x000000ff0000420c */ /* 0x008fc40000f25270 */
[----:B------:R-:W-:Y:S02]  /*1ac50*/  @P4 SEL R0, RZ, 0x1, !P0 ;  /* 0x00000001ff004807 */ /* 0x000fe40004000000 */
[----:B----4-:R-:W-:Y:S02]  /*1ac60*/  @P4 ISETP.NE.AND P2, PT, R10, RZ, P2 ;  /* 0x000000ff0a00420c */ /* 0x010fe40001745270 */
[----:B------:R-:W-:Y:S02]  /*1ac70*/  @P4 SEL R10, RZ, 0x1, !P1 ;  /* 0x00000001ff0a4807 */ /* 0x000fe40004800000 */
[----:B-----5:R-:W-:Y:S02]  /*1ac80*/  @P4 ISETP.NE.AND P3, PT, R11, RZ, P3 ;  /* 0x000000ff0b00420c */ /* 0x020fe40001f65270 */
        /* <DEDUP_REMOVED lines=27> */
.L_x_9777:
        /* <DEDUP_REMOVED lines=24> */
.L_x_9778:
        /* <DEDUP_REMOVED lines=24> */
.L_x_9779:
        /* <DEDUP_REMOVED lines=24> */
.L_x_9780:
[----:B------:R-:W-:Y:S01]  /*1b2c0*/  ULDC.64 UR4, c[0x0][0x5e8] ;  /* 0x00017a0000047ab9 */ /* 0x000fe20000000a00 */
[----:B------:R-:W-:Y:S02]  /*1b2d0*/  LOP3.LUT P0, RZ, R16, 0xff, RZ, 0xc0, !PT ;  /* 0x000000ff10ff7812 */ /* 0x000fe4000780c0ff */
[----:B------:R-:W-:Y:S02]  /*1b2e0*/  IADD3 R18, P1, R18, UR4, RZ ;  /* 0x0000000412127c10 */ /* 0x000fe4000ff3e0ff */
[----:B0-----:R-:W-:-:S03]  /*1b2f0*/  SEL R3, RZ, 0x1, !P0 ;  /* 0x00000001ff037807 */ /* 0x001fc60004000000 */
[----:B------:R-:W-:-:S05]  /*1b300*/  IMAD.X R19, RZ, RZ, UR5, P1 ;  /* 0x00000005ff137e24 */ /* 0x000fca00088e06ff */
[----:B------:R-:W-:Y:S01]  /*1b310*/  STG.E.U8 desc[UR58][R18.64], R3 ;  /* 0x0000000312007986 */ /* 0x000fe2000c10113a */
[----:B------:R-:W-:Y:S05]  /*1b320*/  EXIT ;  /* 0x000000000000794d */ /* 0x000fea0003800000 */
.L_x_9776:
        /* <DEDUP_REMOVED lines=13> */
.L_x_9781:
        /* <DEDUP_REMOVED lines=16> */
.L_x_9898:


//--------------------- .nv.global.init           --------------------------
	.section	.nv.global.init,"aw",@progbits
.nv.global.init:
	.type		__unnamed_73,@object
	.size		__unnamed_73,(__unnamed_185 - __unnamed_73)
__unnamed_73:
        /*0000*/ 	.byte	0x73, 0x65, 0x74, 0x5f, 0x72, 0x65, 0x73, 0x75, 0x6c, 0x74, 0x73, 0x00
	.type		__unnamed_185,@object
	.size		__unnamed_185,(__unnamed_129 - __unnamed_185)
__unnamed_185:
        /*000c*/ 	.byte	0x73, 0x65, 0x74, 0x5f, 0x72, 0x65, 0x73, 0x75, 0x6c, 0x74, 0x73, 0x00
	.type		__unnamed_129,@object
	.size		__unnamed_129,(__unnamed_17 - __unnamed_129)
__unnamed_129:
        /*0018*/ 	.byte	0x73, 0x65, 0x74, 0x5f, 0x72, 0x65, 0x73, 0x75, 0x6c, 0x74, 0x73, 0x00
	.type		__unnamed_17,@object
	.size		__unnamed_17,(__unnamed_45 - __unnamed_17)
__unnamed_17:
        /*0024*/ 	.byte	0x73, 0x65, 0x74, 0x5f, 0x72, 0x65, 0x73, 0x75, 0x6c, 0x74, 0x73, 0x00
	.type		__unnamed_45,@object
	.size		__unnamed_45,(__unnamed_157 - __unnamed_45)
__unnamed_45:
        /*0030*/ 	.byte	0x73, 0x65, 0x74, 0x5f, 0x72, 0x65, 0x73, 0x75, 0x6c, 0x74, 0x73, 0x00
	.type		__unnamed_157,@object
	.size		__unnamed_157,(__unnamed_101 - __unnamed_157)
__unnamed_157:
        /*003c*/ 	.byte	0x73, 0x65, 0x74, 0x5f, 0x72, 0x65, 0x73, 0x75, 0x6c, 0x74, 0x73, 0x00
	.type		__unnamed_101,@object
	.size		__unnamed_101,(__unnamed_213 - __unnamed_101)
__unnamed_101:
        /*0048*/ 	.byte	0x73, 0x65, 0x74, 0x5f, 0x72, 0x65, 0x73, 0x75, 0x6c, 0x74, 0x73, 0x00
	.type		__unnamed_213,@object
	.size		__unnamed_213,(__unnamed_171 - __unnamed_213)
__unnamed_213:
        /*0054*/ 	.byte	0x73, 0x65, 0x74, 0x5f, 0x72, 0x65, 0x73, 0x75, 0x6c, 0x74, 0x73, 0x00
	.type		__unnamed_171,@object
	.size		__unnamed_171,(__unnamed_59 - __unnamed_171)
__unnamed_171:
        /*0060*/ 	.byte	0x73, 0x65, 0x74, 0x5f, 0x72, 0x65, 0x73, 0x75, 0x6c, 0x74, 0x73, 0x00
	.type		__unnamed_59,@object
	.size		__unnamed_59,(__unnamed_3 - __unnamed_59)
__unnamed_59:
        /*006c*/ 	.byte	0x73, 0x65, 0x74, 0x5f, 0x72, 0x65, 0x73, 0x75, 0x6c, 0x74, 0x73, 0x00
	.type		__unnamed_3,@object
	.size		__unnamed_3,(__unnamed_115 - __unnamed_3)
__unnamed_3:
        /*0078*/ 	.byte	0x73, 0x65, 0x74, 0x5f, 0x72, 0x65, 0x73, 0x75, 0x6c, 0x74, 0x73, 0x00
	.type		__unnamed_115,@object
	.size		__unnamed_115,(__unnamed_199 - __unnamed_115)
__unnamed_115:
        /*0084*/ 	.byte	0x73, 0x65, 0x74, 0x5f, 0x72, 0x65, 0x73, 0x75, 0x6c, 0x74, 0x73, 0x00
	.type		__unnamed_199,@object
	.size		__unnamed_199,(__unnamed_87 - __unnamed_199)
__unnamed_199:
        /*0090*/ 	.byte	0x73, 0x65, 0x74, 0x5f, 0x72, 0x65, 0x73, 0x75, 0x6c, 0x74, 0x73, 0x00
	.type		__unnamed_87,@object
	.size		__unnamed_87,(__unnamed_143 - __unnamed_87)
__unnamed_87:
        /*009c*/ 	.byte	0x73, 0x65, 0x74, 0x5f, 0x72, 0x65, 0x73, 0x75, 0x6c, 0x74, 0x73, 0x00
	.type		__unnamed_143,@object
	.size		__unnamed_143,(__unnamed_31 - __unnamed_143)
__unnamed_143:
        /*00a8*/ 	.byte	0x73, 0x65, 0x74, 0x5f, 0x72, 0x65, 0x73, 0x75, 0x6c, 0x74, 0x73, 0x00
	.type		__unnamed_31,@object
	.size		__unnamed_31,(__unnamed_10 - __unnamed_31)
__unnamed_31:
        /*00b4*/ 	.byte	0x73, 0x65, 0x74, 0x5f, 0x72, 0x65, 0x73, 0x75, 0x6c, 0x74, 0x73, 0x00
	.type		__unnamed_10,@object
	.size		__unnamed_10,(__unnamed_122 - __unnamed_10)
__unnamed_10:
        /*00c0*/ 	.byte	0x73, 0x65, 0x74, 0x5f, 0x72, 0x65, 0x73, 0x75, 0x6c, 0x74, 0x73, 0x00
	.type		__unnamed_122,@object
	.size		__unnamed_122,(__unnamed_66 - __unnamed_122)
__unnamed_122:
        /*00cc*/ 	.byte	0x73, 0x65, 0x74, 0x5f, 0x72, 0x65, 0x73, 0x75, 0x6c, 0x74, 0x73, 0x00
	.type		__unnamed_66,@object
	.size		__unnamed_66,(__unnamed_178 - __unnamed_66)
__unnamed_66:
        /*00d8*/ 	.byte	0x73, 0x65, 0x74, 0x5f, 0x72, 0x65, 0x73, 0x75, 0x6c, 0x74, 0x73, 0x00
	.type		__unnamed_178,@object
	.size		__unnamed_178,(__unnamed_206 - __unnamed_178)
__unnamed_178:
        /*00e4*/ 	.byte	0x73, 0x65, 0x74, 0x5f, 0x72, 0x65, 0x73, 0x75, 0x6c, 0x74, 0x73, 0x00
	.type		__unnamed_206,@object
	.size		__unnamed_206,(__unnamed_94 - __unnamed_206)
__unnamed_206:
        /*00f0*/ 	.byte	0x73, 0x65, 0x74, 0x5f, 0x72, 0x65, 0x73, 0x75, 0x6c, 0x74, 0x73, 0x00
	.type		__unnamed_94,@object
	.size		__unnamed_94,(__unnamed_38 - __unnamed_94)
__unnamed_94:
        /*00fc*/ 	.byte	0x73, 0x65, 0x74, 0x5f, 0x72, 0x65, 0x73, 0x75, 0x6c, 0x74, 0x73, 0x00
	.type		__unnamed_38,@object
	.size		__unnamed_38,(__unnamed_150 - __unnamed_38)
__unnamed_38:
        /*0108*/ 	.byte	0x73, 0x65, 0x74, 0x5f, 0x72, 0x65, 0x73, 0x75, 0x6c, 0x74, 0x73, 0x00
	.type		__unnamed_150,@object
	.size		__unnamed_150,(__unnamed_108 - __unnamed_150)
__unnamed_150:
        /*0114*/ 	.byte	0x73, 0x65, 0x74, 0x5f, 0x72, 0x65, 0x73, 0x75, 0x6c, 0x74, 0x73, 0x00
	.type		__unnamed_108,@object
	.size		__unnamed_108,(__unnamed_164 - __unnamed_108)
__unnamed_108:
        /*0120*/ 	.byte	0x73, 0x65, 0x74, 0x5f, 0x72, 0x65, 0x73, 0x75, 0x6c, 0x74, 0x73, 0x00
	.type		__unnamed_164,@object
	.size		__unnamed_164,(__unnamed_52 - __unnamed_164)
__unnamed_164:
        /*012c*/ 	.byte	0x73, 0x65, 0x74, 0x5f, 0x72, 0x65, 0x73, 0x75, 0x6c, 0x74, 0x73, 0x00
	.type		__unnamed_52,@object
	.size		__unnamed_52,(__unnamed_136 - __unnamed_52)
__unnamed_52:
        /*0138*/ 	.byte	0x73, 0x65, 0x74, 0x5f, 0x72, 0x65, 0x73, 0x75, 0x6c, 0x74, 0x73, 0x00
	.type		__unnamed_136,@object
	.size		__unnamed_136,(__unnamed_24 - __unnamed_136)
__unnamed_136:
        /*0144*/ 	.byte	0x73, 0x65, 0x74, 0x5f, 0x72, 0x65, 0x73, 0x75, 0x6c, 0x74, 0x73, 0x00
	.type		__unnamed_24,@object
	.size		__unnamed_24,(__unnamed_80 - __unnamed_24)
__unnamed_24:
        /*0150*/ 	.byte	0x73, 0x65, 0x74, 0x5f, 0x72, 0x65, 0x73, 0x75, 0x6c, 0x74, 0x73, 0x00
	.type		__unnamed_80,@object
	.size		__unnamed_80,(__unnamed_192 - __unnamed_80)
__unnamed_80:
        /*015c*/ 	.byte	0x73, 0x65, 0x74, 0x5f, 0x72, 0x65, 0x73, 0x75, 0x6c, 0x74, 0x73, 0x00
	.type		__unnamed_192,@object
	.size		__unnamed_192,($str$10 - __unnamed_192)
__unnamed_192:
        /*0168*/ 	.byte	0x73, 0x65, 0x74, 0x5f, 0x72, 0x65, 0x73, 0x75, 0x6c, 0x74, 0x73, 0x00
	.type		$str$10,@object
	.size		$str$10,(__unnamed_201 - $str$10)
$str$10:
        /*0174*/ 	.byte	0x66, 0x69, 0x6e, 0x61, 0x6c, 0x5f, 0x6f, 0x75, 0x74, 0x70, 0x75, 0x74, 0x00
	.type		__unnamed_201,@object
	.size		__unnamed_201,(__unnamed_169 - __unnamed_201)
__unnamed_201:
        /*0181*/ 	.byte	0x74, 0x68, 0x72, 0x65, 0x61, 0x64, 0x5f, 0x72, 0x65, 0x64, 0x75, 0x63, 0x65, 0x00
	.type		__unnamed_169,@object
	.size		__unnamed_169,(__unnamed_89 - __unnamed_169)
__unnamed_169:
        /*018f*/ 	.byte	0x74, 0x68, 0x72, 0x65, 0x61, 0x64, 0x5f, 0x72, 0x65, 0x64, 0x75, 0x63, 0x65, 0x00
	.type		__unnamed_89,@object
	.size		__unnamed_89,(__unnamed_57 - __unnamed_89)
__unnamed_89:
        /*019d*/ 	.byte	0x74, 0x68, 0x72, 0x65, 0x61, 0x64, 0x5f, 0x72, 0x65, 0x64, 0x75, 0x63, 0x65, 0x00
	.type		__unnamed_57,@object
	.size		__unnamed_57,(__unnamed_1 - __unnamed_57)
__unnamed_57:
        /*01ab*/ 	.byte	0x74, 0x68, 0x72, 0x65, 0x61, 0x64, 0x5f, 0x72, 0x65, 0x64, 0x75, 0x63, 0x65, 0x00
	.type		__unnamed_1,@object
	.size		__unnamed_1,(__unnamed_33 - __unnamed_1)
__unnamed_1:
        /*01b9*/ 	.byte	0x74, 0x68, 0x72, 0x65, 0x61, 0x64, 0x5f, 0x72, 0x65, 0x64, 0x75, 0x63, 0x65, 0x00
	.type		__unnamed_33,@object
	.size		__unnamed_33,(__unnamed_145 - __unnamed_33)
__unnamed_33:
        /*01c7*/ 	.byte	0x74, 0x68, 0x72, 0x65, 0x61, 0x64, 0x5f, 0x72, 0x65, 0x64, 0x75, 0x63, 0x65, 0x00
	.type		__unnamed_145,@object
	.size		__unnamed_145,(__unnamed_113 - __unnamed_145)
__unnamed_145:
        /*01d5*/ 	.byte	0x74, 0x68, 0x72, 0x65, 0x61, 0x64, 0x5f, 0x72, 0x65, 0x64, 0x75, 0x63, 0x65, 0x00
	.type		__unnamed_113,@object
	.size		__unnamed_113,(__unnamed_141 - __unnamed_113)
__unnamed_113:
        /*01e3*/ 	.byte	0x74, 0x68, 0x72, 0x65, 0x61, 0x64, 0x5f, 0x72, 0x65, 0x64, 0x75, 0x63, 0x65, 0x00
	.type		__unnamed_141,@object
	.size		__unnamed_141,(__unnamed_173 - __unnamed_141)
__unnamed_141:
        /*01f1*/ 	.byte	0x74, 0x68, 0x72, 0x65, 0x61, 0x64, 0x5f, 0x72, 0x65, 0x64, 0x75, 0x63, 0x65, 0x00
	.type		__unnamed_173,@object
	.size		__unnamed_173,(__unnamed_29 - __unnamed_173)
__unnamed_173:
        /*01ff*/ 	.byte	0x74, 0x68, 0x72, 0x65, 0x61, 0x64, 0x5f, 0x72, 0x65, 0x64, 0x75, 0x63, 0x65, 0x00
	.type		__unnamed_29,@object
	.size		__unnamed_29,($str$11 - __unnamed_29)
__unnamed_29:
        /*020d*/ 	.byte	0x74, 0x68, 0x72, 0x65, 0x61, 0x64, 0x5f, 0x72, 0x65, 0x64, 0x75, 0x63, 0x65, 0x00
	.type		$str$11,@object
	.size		$str$11,(__unnamed_61 - $str$11)
$str$11:
        /*021b*/ 	.byte	0x6e, 0x6f, 0x75, 0x74, 0x70, 0x75, 0x74, 0x73, 0x20, 0x3d, 0x3d, 0x20, 0x31, 0x00
	.type		__unnamed_61,@object
	.size		__unnamed_61,(__unnamed_5 - __unnamed_61)
__unnamed_61:
        /*0229*/ 	.byte	0x74, 0x68, 0x72, 0x65, 0x61, 0x64, 0x5f, 0x72, 0x65, 0x64, 0x75, 0x63, 0x65, 0x00
	.type		__unnamed_5,@object
	.size		__unnamed_5,(__unnamed_197 - __unnamed_5)
__unnamed_5:
        /*0237*/ 	.byte	0x74, 0x68, 0x72, 0x65, 0x61, 0x64, 0x5f, 0x72, 0x65, 0x64, 0x75, 0x63, 0x65, 0x00
	.type		__unnamed_197,@object
	.size		__unnamed_197,(__unnamed_85 - __unnamed_197)
__unnamed_197:
        /*0245*/ 	.byte	0x74, 0x68, 0x72, 0x65, 0x61, 0x64, 0x5f, 0x72, 0x65, 0x64, 0x75, 0x63, 0x65, 0x00
	.type		__unnamed_85,@object
	.size		__unnamed_85,(__unnamed_117 - __unnamed_85)
__unnamed_85:
        /*0253*/ 	.byte	0x74, 0x68, 0x72, 0x65, 0x61, 0x64, 0x5f, 0x72, 0x65, 0x64, 0x75, 0x63, 0x65, 0x00
	.type		__unnamed_117,@object
	.size		__unnamed_117,(__unnamed_75 - __unnamed_117)
__unnamed_117:
        /*0261*/ 	.byte	0x74, 0x68, 0x72, 0x65, 0x61, 0x64, 0x5f, 0x72, 0x65, 0x64, 0x75, 0x63, 0x65, 0x00
	.type		__unnamed_75,@object
	.size		__unnamed_75,(__unnamed_43 - __unnamed_75)
__unnamed_75:
        /*026f*/ 	.byte	0x74, 0x68, 0x72, 0x65, 0x61, 0x64, 0x5f, 0x72, 0x65, 0x64, 0x75, 0x63, 0x65, 0x00
	.type		__unnamed_43,@object
	.size		__unnamed_43,(__unnamed_155 - __unnamed_43)
__unnamed_43:
        /*027d*/ 	.byte	0x74, 0x68, 0x72, 0x65, 0x61, 0x64, 0x5f, 0x72, 0x65, 0x64, 0x75, 0x63, 0x65, 0x00
	.type		__unnamed_155,@object
	.size		__unnamed_155,(__unnamed_187 - __unnamed_155)
__unnamed_155:
        /*028b*/ 	.byte	0x74, 0x68, 0x72, 0x65, 0x61, 0x64, 0x5f, 0x72, 0x65, 0x64, 0x75, 0x63, 0x65, 0x00
	.type		__unnamed_187,@object
	.size		__unnamed_187,(__unnamed_131 - __unnamed_187)
__unnamed_187:
        /*0299*/ 	.byte	0x74, 0x68, 0x72, 0x65, 0x61, 0x64, 0x5f, 0x72, 0x65, 0x64, 0x75, 0x63, 0x65, 0x00
	.type		__unnamed_131,@object
	.size		__unnamed_131,(__unnamed_99 - __unnamed_131)
__unnamed_131:
        /*02a7*/ 	.byte	0x74, 0x68, 0x72, 0x65, 0x61, 0x64, 0x5f, 0x72, 0x65, 0x64, 0x75, 0x63, 0x65, 0x00
	.type		__unnamed_99,@object
	.size		__unnamed_99,(__unnamed_19 - __unnamed_99)
__unnamed_99:
        /*02b5*/ 	.byte	0x74, 0x68, 0x72, 0x65, 0x61, 0x64, 0x5f, 0x72, 0x65, 0x64, 0x75, 0x63, 0x65, 0x00
	.type		__unnamed_19,@object
	.size		__unnamed_19,(__unnamed_211 - __unnamed_19)
__unnamed_19:
        /*02c3*/ 	.byte	0x74, 0x68, 0x72, 0x65, 0x61, 0x64, 0x5f, 0x72, 0x65, 0x64, 0x75, 0x63, 0x65, 0x00
	.type		__unnamed_211,@object
	.size		__unnamed_211,(__unnamed_71 - __unnamed_211)
__unnamed_211:
        /*02d1*/ 	.byte	0x74, 0x68, 0x72, 0x65, 0x61, 0x64, 0x5f, 0x72, 0x65, 0x64, 0x75, 0x63, 0x65, 0x00
	.type		__unnamed_71,@object
	.size		__unnamed_71,(__unnamed_103 - __unnamed_71)
__unnamed_71:
        /*02df*/ 	.byte	0x74, 0x68, 0x72, 0x65, 0x61, 0x64, 0x5f, 0x72, 0x65, 0x64, 0x75, 0x63, 0x65, 0x00
	.type		__unnamed_103,@object
	.size		__unnamed_103,(__unnamed_215 - __unnamed_103)
__unnamed_103:
        /*02ed*/ 	.byte	0x74, 0x68, 0x72, 0x65, 0x61, 0x64, 0x5f, 0x72, 0x65, 0x64, 0x75, 0x63, 0x65, 0x00
	.type		__unnamed_215,@object
	.size		__unnamed_215,(__unnamed_183 - __unnamed_215)
__unnamed_215:
        /*02fb*/ 	.byte	0x74, 0x68, 0x72, 0x65, 0x61, 0x64, 0x5f, 0x72, 0x65, 0x64, 0x75, 0x63, 0x65, 0x00
	.type		__unnamed_183,@object
	.size		__unnamed_183,(__unnamed_15 - __unnamed_183)
__unnamed_183:
        /*0309*/ 	.byte	0x74, 0x68, 0x72, 0x65, 0x61, 0x64, 0x5f, 0x72, 0x65, 0x64, 0x75, 0x63, 0x65, 0x00
	.type		__unnamed_15,@object
	.size		__unnamed_15,(__unnamed_47 - __unnamed_15)
__unnamed_15:
        /*0317*/ 	.byte	0x74, 0x68, 0x72, 0x65, 0x61, 0x64, 0x5f, 0x72, 0x65, 0x64, 0x75, 0x63, 0x65, 0x00
	.type		__unnamed_47,@object
	.size		__unnamed_47,(__unnamed_127 - __unnamed_47)
__unnamed_47:
        /*0325*/ 	.byte	0x74, 0x68, 0x72, 0x65, 0x61, 0x64, 0x5f, 0x72, 0x65, 0x64, 0x75, 0x63, 0x65, 0x00
	.type		__unnamed_127,@object
	.size		__unnamed_127,(__unnamed_159 - __unnamed_127)
__unnamed_127:
        /*0333*/ 	.byte	0x74, 0x68, 0x72, 0x65, 0x61, 0x64, 0x5f, 0x72, 0x65, 0x64, 0x75, 0x63, 0x65, 0x00
	.type		__unnamed_159,@object
	.size		__unnamed_159,(__unnamed_138 - __unnamed_159)
__unnamed_159:
        /*0341*/ 	.byte	0x74, 0x68, 0x72, 0x65, 0x61, 0x64, 0x5f, 0x72, 0x65, 0x64, 0x75, 0x63, 0x65, 0x00
	.type		__unnamed_138,@object
	.size		__unnamed_138,(__unnamed_106 - __unnamed_138)
__unnamed_138:
        /*034f*/ 	.byte	0x74, 0x68, 0x72, 0x65, 0x61, 0x64, 0x5f, 0x72, 0x65, 0x64, 0x75, 0x63, 0x65, 0x00
	.type		__unnamed_106,@object
	.size		__unnamed_106,(__unnamed_26 - __unnamed_106)
__unnamed_106:
        /*035d*/ 	.byte	0x74, 0x68, 0x72, 0x65, 0x61, 0x64, 0x5f, 0x72, 0x65, 0x64, 0x75, 0x63, 0x65, 0x00
	.type		__unnamed_26,@object
	.size		__unnamed_26,(__unnamed_194 - __unnamed_26)
__unnamed_26:
        /*036b*/ 	.byte	0x74, 0x68, 0x72, 0x65, 0x61, 0x64, 0x5f, 0x72, 0x65, 0x64, 0x75, 0x63, 0x65, 0x00
	.type		__unnamed_194,@object
	.size		__unnamed_194,(__unnamed_162 - __unnamed_194)
__unnamed_194:
        /*0379*/ 	.byte	0x74, 0x68, 0x72, 0x65, 0x61, 0x64, 0x5f, 0x72, 0x65, 0x64, 0x75, 0x63, 0x65, 0x00
	.type		__unnamed_162,@object
	.size		__unnamed_162,(__unnamed_82 - __unnamed_162)
__unnamed_162:
        /*0387*/ 	.byte	0x74, 0x68, 0x72, 0x65, 0x61, 0x64, 0x5f, 0x72, 0x65, 0x64, 0x75, 0x63, 0x65, 0x00
	.type		__unnamed_82,@object
	.size		__unnamed_82,(__unnamed_50 - __unnamed_82)
__unnamed_82:
        /*0395*/ 	.byte	0x74, 0x68, 0x72, 0x65, 0x61, 0x64, 0x5f, 0x72, 0x65, 0x64, 0x75, 0x63, 0x65, 0x00
	.type		__unnamed_50,@object
	.size		__unnamed_50,(__unnamed_78 - __unnamed_50)
__unnamed_50:
        /*03a3*/ 	.byte	0x74, 0x68, 0x72, 0x65, 0x61, 0x64, 0x5f, 0x72, 0x65, 0x64, 0x75, 0x63, 0x65, 0x00
	.type		__unnamed_78,@object
	.size		__unnamed_78,(__unnamed_110 - __unnamed_78)
__unnamed_78:
        /*03b1*/ 	.byte	0x74, 0x68, 0x72, 0x65, 0x61, 0x64, 0x5f, 0x72, 0x65, 0x64, 0x75, 0x63, 0x65, 0x00
	.type		__unnamed_110,@object
	.size		__unnamed_110,($str$12 - __unnamed_110)
__unnamed_110:
        /*03bf*/ 	.byte	0x74, 0x68, 0x72, 0x65, 0x61, 0x64, 0x5f, 0x72, 0x65, 0x64, 0x75, 0x63, 0x65, 0x00
	.type		$str$12,@object
	.size		$str$12,(__unnamed_190 - $str$12)
$str$12:
        /*03cd*/ 	.byte	0x21, 0x66, 0x69, 0x6e, 0x61, 0x6c, 0x5f, 0x6f, 0x75, 0x74, 0x70, 0x75, 0x74, 0x00
	.type		__unnamed_190,@object
	.size		__unnamed_190,(__unnamed_134 - __unnamed_190)
__unnamed_190:
        /*03db*/ 	.byte	0x74, 0x68, 0x72, 0x65, 0x61, 0x64, 0x5f, 0x72, 0x65, 0x64, 0x75, 0x63, 0x65, 0x00
	.type		__unnamed_134,@object
	.size		__unnamed_134,(__unnamed_166 - __unnamed_134)
__unnamed_134:
        /*03e9*/ 	.byte	0x74, 0x68, 0x72, 0x65, 0x61, 0x64, 0x5f, 0x72, 0x65, 0x64, 0x75, 0x63, 0x65, 0x00
	.type		__unnamed_166,@object
	.size		__unnamed_166,(__unnamed_22 - __unnamed_166)
__unnamed_166:
        /*03f7*/ 	.byte	0x74, 0x68, 0x72, 0x65, 0x61, 0x64, 0x5f, 0x72, 0x65, 0x64, 0x75, 0x63, 0x65, 0x00
	.type		__unnamed_22,@object
	.size		__unnamed_22,(__unnamed_54 - __unnamed_22)
__unnamed_22:
        /*0405*/ 	.byte	0x74, 0x68, 0x72, 0x65, 0x61, 0x64, 0x5f, 0x72, 0x65, 0x64, 0x75, 0x63, 0x65, 0x00
	.type		__unnamed_54,@object
	.size		__unnamed_54,(__unnamed_12 - __unnamed_54)
__unnamed_54:
        /*0413*/ 	.byte	0x74, 0x68, 0x72, 0x65, 0x61, 0x64, 0x5f, 0x72, 0x65, 0x64, 0x75, 0x63, 0x65, 0x00
	.type		__unnamed_12,@object
	.size		__unnamed_12,(__unnamed_204 - __unnamed_12)
__unnamed_12:
        /*0421*/ 	.byte	0x74, 0x68, 0x72, 0x65, 0x61, 0x64, 0x5f, 0x72, 0x65, 0x64, 0x75, 0x63, 0x65, 0x00
	.type		__unnamed_204,@object
	.size		__unnamed_204,(__unnamed_92 - __unnamed_204)
__unnamed_204:
        /*042f*/ 	.byte	0x74, 0x68, 0x72, 0x65, 0x61, 0x64, 0x5f, 0x72, 0x65, 0x64, 0x75, 0x63, 0x65, 0x00
	.type		__unnamed_92,@object
	.size		__unnamed_92,(__unnamed_124 - __unnamed_92)
__unnamed_92:
        /*043d*/ 	.byte	0x74, 0x68, 0x72, 0x65, 0x61, 0x64, 0x5f, 0x72, 0x65, 0x64, 0x75, 0x63, 0x65, 0x00
	.type		__unnamed_124,@object
	.size		__unnamed_124,(__unnamed_68 - __unnamed_124)
__unnamed_124:
        /*044b*/ 	.byte	0x74, 0x68, 0x72, 0x65, 0x61, 0x64, 0x5f, 0x72, 0x65, 0x64, 0x75, 0x63, 0x65, 0x00
	.type		__unnamed_68,@object
	.size		__unnamed_68,(__unnamed_36 - __unnamed_68)
__unnamed_68:
        /*0459*/ 	.byte	0x74, 0x68, 0x72, 0x65, 0x61, 0x64, 0x5f, 0x72, 0x65, 0x64, 0x75, 0x63, 0x65, 0x00
	.type		__unnamed_36,@object
	.size		__unnamed_36,(__unnamed_148 - __unnamed_36)
__unnamed_36:
        /*0467*/ 	.byte	0x74, 0x68, 0x72, 0x65, 0x61, 0x64, 0x5f, 0x72, 0x65, 0x64, 0x75, 0x63, 0x65, 0x00
	.type		__unnamed_148,@object
	.size		__unnamed_148,(__unnamed_180 - __unnamed_148)
__unnamed_148:
        /*0475*/ 	.byte	0x74, 0x68, 0x72, 0x65, 0x61, 0x64, 0x5f, 0x72, 0x65, 0x64, 0x75, 0x63, 0x65, 0x00
	.type		__unnamed_180,@object
	.size		__unnamed_180,(__unnamed_8 - __unnamed_180)
__unnamed_180:
        /*0483*/ 	.byte	0x74, 0x68, 0x72, 0x65, 0x61, 0x64, 0x5f, 0x72, 0x65, 0x64, 0x75, 0x63, 0x65, 0x00
	.type		__unnamed_8,@object
	.size		__unnamed_8,(__unnamed_40 - __unnamed_8)
__unnamed_8:
        /*0491*/ 	.byte	0x74, 0x68, 0x72, 0x65, 0x61, 0x64, 0x5f, 0x72, 0x65, 0x64, 0x75, 0x63, 0x65, 0x00
	.type		__unnamed_40,@object
	.size		__unnamed_40,(__unnamed_152 - __unnamed_40)
__unnamed_40:
        /*049f*/ 	.byte	0x74, 0x68, 0x72, 0x65, 0x61, 0x64, 0x5f, 0x72, 0x65, 0x64, 0x75, 0x63, 0x65, 0x00
	.type		__unnamed_152,@object
	.size		__unnamed_152,(__unnamed_120 - __unnamed_152)
__unnamed_152:
        /*04ad*/ 	.byte	0x74, 0x68, 0x72, 0x65, 0x61, 0x64, 0x5f, 0x72, 0x65, 0x64, 0x75, 0x63, 0x65, 0x00
	.type		__unnamed_120,@object
	.size		__unnamed_120,(__unnamed_208 - __unnamed_120)
__unnamed_120:
        /*04bb*/ 	.byte	0x74, 0x68, 0x72, 0x65, 0x61, 0x64, 0x5f, 0x72, 0x65, 0x64, 0x75, 0x63, 0x65, 0x00
	.type		__unnamed_208,@object
	.size		__unnamed_208,(__unnamed_176 - __unnamed_208)
__unnamed_208:
        /*04c9*/ 	.byte	0x74, 0x68, 0x72, 0x65, 0x61, 0x64, 0x5f, 0x72, 0x65, 0x64, 0x75, 0x63, 0x65, 0x00
	.type		__unnamed_176,@object
	.size		__unnamed_176,(__unnamed_64 - __unnamed_176)
__unnamed_176:
        /*04d7*/ 	.byte	0x74, 0x68, 0x72, 0x65, 0x61, 0x64, 0x5f, 0x72, 0x65, 0x64, 0x75, 0x63, 0x65, 0x00
	.type		__unnamed_64,@object
	.size		__unnamed_64,(__unnamed_96 - __unnamed_64)
__unnamed_64:
        /*04e5*/ 	.byte	0x74, 0x68, 0x72, 0x65, 0x61, 0x64, 0x5f, 0x72, 0x65, 0x64, 0x75, 0x63, 0x65, 0x00
	.type		__unnamed_96,@object
	.size		__unnamed_96,($str$8 - __unnamed_96)
__unnamed_96:
        /*04f3*/ 	.byte	0x74, 0x68, 0x72, 0x65, 0x61, 0x64, 0x5f, 0x72, 0x65, 0x64, 0x75, 0x63, 0x65, 0x00
	.type		$str$8,@object
	.size		$str$8,(__unnamed_9 - $str$8)
$str$8:
        /*0501*/ 	.byte	0x6f, 0x75, 0x74, 0x70, 0x75, 0x74, 0x5f, 0x76, 0x65, 0x63, 0x5f, 0x73, 0x69, 0x7a, 0x65, 0x20
        /*0511*/ 	.byte	0x3d, 0x3d, 0x20, 0x31, 0x00
	.type		__unnamed_9,@object
	.size		__unnamed_9,(__unnamed_41 - __unnamed_9)
__unnamed_9:
        /*0516*/ 	.byte	0x73, 0x65, 0x74, 0x5f, 0x72, 0x65, 0x73, 0x75, 0x6c, 0x74, 0x73, 0x5f, 0x74, 0x6f, 0x5f, 0x6f
        /*0526*/ 	.byte	0x75, 0x74, 0x70, 0x75, 0x74, 0x00
	.type		__unnamed_41,@object
	.size		__unnamed_41,(__unnamed_105 - __unnamed_41)
__unnamed_41:
        /*052c*/ 	.byte	0x73, 0x65, 0x74, 0x5f, 0x72, 0x65, 0x73, 0x75, 0x6c, 0x74, 0x73, 0x5f, 0x74, 0x6f, 0x5f, 0x6f
        /*053c*/ 	.byte	0x75, 0x74, 0x70, 0x75, 0x74, 0x00
	.type		__unnamed_105,@object
	.size		__unnamed_105,(__unnamed_153 - __unnamed_105)
__unnamed_105:
        /*0542*/ 	.byte	0x73, 0x65, 0x74, 0x5f, 0x72, 0x65, 0x73, 0x75, 0x6c, 0x74, 0x73, 0x5f, 0x74, 0x6f, 0x5f, 0x6f
        /*0552*/ 	.byte	0x75, 0x74, 0x70, 0x75, 0x74, 0x00
	.type		__unnamed_153,@object
	.size		__unnamed_153,(__unnamed_217 - __unnamed_153)
__unnamed_153:
        /*0558*/ 	.byte	0x73, 0x65, 0x74, 0x5f, 0x72, 0x65, 0x73, 0x75, 0x6c, 0x74, 0x73, 0x5f, 0x74, 0x6f, 0x5f, 0x6f
        /*0568*/ 	.byte	0x75, 0x74, 0x70, 0x75, 0x74, 0x00
	.type		__unnamed_217,@object
	.size		__unnamed_217,(__unnamed_121 - __unnamed_217)
__unnamed_217:
        /*056e*/ 	.byte	0x73, 0x65, 0x74, 0x5f, 0x72, 0x65, 0x73, 0x75, 0x6c, 0x74, 0x73, 0x5f, 0x74, 0x6f, 0x5f, 0x6f
        /*057e*/ 	.byte	0x75, 0x74, 0x70, 0x75, 0x74, 0x00
	.type		__unnamed_121,@object
	.size		__unnamed_121,(__unnamed_65 - __unnamed_121)
__unnamed_121:
        /*0584*/ 	.byte	0x73, 0x65, 0x74, 0x5f, 0x72, 0x65, 0x73, 0x75, 0x6c, 0x74, 0x73, 0x5f, 0x74, 0x6f, 0x5f, 0x6f
        /*0594*/ 	.byte	0x75, 0x74, 0x70, 0x75, 0x74, 0x00
	.type		__unnamed_65,@object
	.size		__unnamed_65,(__unnamed_161 - __unnamed_65)
__unnamed_65:
        /*059a*/ 	.byte	0x73, 0x65, 0x74, 0x5f, 0x72, 0x65, 0x73, 0x75, 0x6c, 0x74, 0x73, 0x5f, 0x74, 0x6f, 0x5f, 0x6f
        /*05aa*/ 	.byte	0x75, 0x74, 0x70, 0x75, 0x74, 0x00
	.type		__unnamed_161,@object
	.size		__unnamed_161,(__unnamed_97 - __unnamed_161)
__unnamed_161:
        /*05b0*/ 	.byte	0x73, 0x65, 0x74, 0x5f, 0x72, 0x65, 0x73, 0x75, 0x6c, 0x74, 0x73, 0x5f, 0x74, 0x6f, 0x5f, 0x6f
        /*05c0*/ 	.byte	0x75, 0x74, 0x70, 0x75, 0x74, 0x00
	.type		__unnamed_97,@object
	.size		__unnamed_97,(__unnamed_209 - __unnamed_97)
__unnamed_97:
        /*05c6*/ 	.byte	0x73, 0x65, 0x74, 0x5f, 0x72, 0x65, 0x73, 0x75, 0x6c, 0x74, 0x73, 0x5f, 0x74, 0x6f, 0x5f, 0x6f
        /*05d6*/ 	.byte	0x75, 0x74, 0x70, 0x75, 0x74, 0x00
	.type		__unnamed_209,@object
	.size		__unnamed_209,(__unnamed_177 - __unnamed_209)
__unnamed_209:
        /*05dc*/ 	.byte	0x73, 0x65, 0x74, 0x5f, 0x72, 0x65, 0x73, 0x75, 0x6c, 0x74, 0x73, 0x5f, 0x74, 0x6f, 0x5f, 0x6f
        /*05ec*/ 	.byte	0x75, 0x74, 0x70, 0x75, 0x74, 0x00
	.type		__unnamed_177,@object
	.size		__unnamed_177,(__unnamed_49 - __unnamed_177)
__unnamed_177:
        /*05f2*/ 	.byte	0x73, 0x65, 0x74, 0x5f, 0x72, 0x65, 0x73, 0x75, 0x6c, 0x74, 0x73, 0x5f, 0x74, 0x6f, 0x5f, 0x6f
        /*0602*/ 	.byte	0x75, 0x74, 0x70, 0x75, 0x74, 0x00
	.type		__unnamed_49,@object
	.size		__unnamed_49,(__unnamed_13 - __unnamed_49)
__unnamed_49:
        /*0608*/ 	.byte	0x73, 0x65, 0x74, 0x5f, 0x72, 0x65, 0x73, 0x75, 0x6c, 0x74, 0x73, 0x5f, 0x74, 0x6f, 0x5f, 0x6f
        /*0618*/ 	.byte	0x75, 0x74, 0x70, 0x75, 0x74, 0x00
	.type		__unnamed_13,@object
	.size		__unnamed_13,(__unnamed_205 - __unnamed_13)
__unnamed_13:
        /*061e*/ 	.byte	0x73, 0x65, 0x74, 0x5f, 0x72, 0x65, 0x73, 0x75, 0x6c, 0x74, 0x73, 0x5f, 0x74, 0x6f, 0x5f, 0x6f
        /*062e*/ 	.byte	0x75, 0x74, 0x70, 0x75, 0x74, 0x00
	.type		__unnamed_205,@object
	.size		__unnamed_205,(__unnamed_77 - __unnamed_205)
__unnamed_205:
        /*0634*/ 	.byte	0x73, 0x65, 0x74, 0x5f, 0x72, 0x65, 0x73, 0x75, 0x6c, 0x74, 0x73, 0x5f, 0x74, 0x6f, 0x5f, 0x6f
        /*0644*/ 	.byte	0x75, 0x74, 0x70, 0x75, 0x74, 0x00
	.type		__unnamed_77,@object
	.size		__unnamed_77,(__unnamed_93 - __unnamed_77)
__unnamed_77:
        /*064a*/ 	.byte	0x73, 0x65, 0x74, 0x5f, 0x72, 0x65, 0x73, 0x75, 0x6c, 0x74, 0x73, 0x5f, 0x74, 0x6f, 0x5f, 0x6f
        /*065a*/ 	.byte	0x75, 0x74, 0x70, 0x75, 0x74, 0x00
	.type		__unnamed_93,@object
	.size		__unnamed_93,(__unnamed_189 - __unnamed_93)
__unnamed_93:
        /*0660*/ 	.byte	0x73, 0x65, 0x74, 0x5f, 0x72, 0x65, 0x73, 0x75, 0x6c, 0x74, 0x73, 0x5f, 0x74, 0x6f, 0x5f, 0x6f
        /*0670*/ 	.byte	0x75, 0x74, 0x70, 0x75, 0x74, 0x00
	.type		__unnamed_189,@object
	.size		__unnamed_189,(__unnamed_125 - __unnamed_189)
__unnamed_189:
        /*0676*/ 	.byte	0x73, 0x65, 0x74, 0x5f, 0x72, 0x65, 0x73, 0x75, 0x6c, 0x74, 0x73, 0x5f, 0x74, 0x6f, 0x5f, 0x6f
        /*0686*/ 	.byte	0x75, 0x74, 0x70, 0x75, 0x74, 0x00
	.type		__unnamed_125,@object
	.size		__unnamed_125,(__unnamed_133 - __unnamed_125)
__unnamed_125:
        /*068c*/ 	.byte	0x73, 0x65, 0x74, 0x5f, 0x72, 0x65, 0x73, 0x75, 0x6c, 0x74, 0x73, 0x5f, 0x74, 0x6f, 0x5f, 0x6f
        /*069c*/ 	.byte	0x75, 0x74, 0x70, 0x75, 0x74, 0x00
	.type		__unnamed_133,@object
	.size		__unnamed_133,(__unnamed_69 - __unnamed_133)
__unnamed_133:
        /*06a2*/ 	.byte	0x73, 0x65, 0x74, 0x5f, 0x72, 0x65, 0x73, 0x75, 0x6c, 0x74, 0x73, 0x5f, 0x74, 0x6f, 0x5f, 0x6f
        /*06b2*/ 	.byte	0x75, 0x74, 0x70, 0x75, 0x74, 0x00
	.type		__unnamed_69,@object
	.size		__unnamed_69,(__unnamed_37 - __unnamed_69)
__unnamed_69:
        /*06b8*/ 	.byte	0x73, 0x65, 0x74, 0x5f, 0x72, 0x65, 0x73, 0x75, 0x6c, 0x74, 0x73, 0x5f, 0x74, 0x6f, 0x5f, 0x6f
        /*06c8*/ 	.byte	0x75, 0x74, 0x70, 0x75, 0x74, 0x00
	.type		__unnamed_37,@object
	.size		__unnamed_37,(__unnamed_149 - __unnamed_37)
__unnamed_37:
        /*06ce*/ 	.byte	0x73, 0x65, 0x74, 0x5f, 0x72, 0x65, 0x73, 0x75, 0x6c, 0x74, 0x73, 0x5f, 0x74, 0x6f, 0x5f, 0x6f
        /*06de*/ 	.byte	0x75, 0x74, 0x70, 0x75, 0x74, 0x00
	.type		__unnamed_149,@object
	.size		__unnamed_149,(__unnamed_21 - __unnamed_149)
__unnamed_149:
        /*06e4*/ 	.byte	0x73, 0x65, 0x74, 0x5f, 0x72, 0x65, 0x73, 0x75, 0x6c, 0x74, 0x73, 0x5f, 0x74, 0x6f, 0x5f, 0x6f
        /*06f4*/ 	.byte	0x75, 0x74, 0x70, 0x75, 0x74, 0x00
	.type		__unnamed_21,@object
	.size		__unnamed_21,(__unnamed_181 - __unnamed_21)
__unnamed_21:
        /*06fa*/ 	.byte	0x73, 0x65, 0x74, 0x5f, 0x72, 0x65, 0x73, 0x75, 0x6c, 0x74, 0x73, 0x5f, 0x74, 0x6f, 0x5f, 0x6f
        /*070a*/ 	.byte	0x75, 0x74, 0x70, 0x75, 0x74, 0x00
	.type		__unnamed_181,@object
	.size		__unnamed_181,(__unnamed_139 - __unnamed_181)
__unnamed_181:
        /*0710*/ 	.byte	0x73, 0x65, 0x74, 0x5f, 0x72, 0x65, 0x73, 0x75, 0x6c, 0x74, 0x73, 0x5f, 0x74, 0x6f, 0x5f, 0x6f
        /*0720*/ 	.byte	0x75, 0x74, 0x70, 0x75, 0x74, 0x00
	.type		__unnamed_139,@object
	.size		__unnamed_139,(__unnamed_203 - __unnamed_139)
__unnamed_139:
        /*0726*/ 	.byte	0x73, 0x65, 0x74, 0x5f, 0x72, 0x65, 0x73, 0x75, 0x6c, 0x74, 0x73, 0x5f, 0x74, 0x6f, 0x5f, 0x6f
        /*0736*/ 	.byte	0x75, 0x74, 0x70, 0x75, 0x74, 0x00
	.type		__unnamed_203,@object
	.size		__unnamed_203,(__unnamed_107 - __unnamed_203)
__unnamed_203:
        /*073c*/ 	.byte	0x73, 0x65, 0x74, 0x5f, 0x72, 0x65, 0x73, 0x75, 0x6c, 0x74, 0x73, 0x5f, 0x74, 0x6f, 0x5f, 0x6f
        /*074c*/ 	.byte	0x75, 0x74, 0x70, 0x75, 0x74, 0x00
	.type		__unnamed_107,@object
	.size		__unnamed_107,(__unnamed_27 - __unnamed_107)
__unnamed_107:
        /*0752*/ 	.byte	0x73, 0x65, 0x74, 0x5f, 0x72, 0x65, 0x73, 0x75, 0x6c, 0x74, 0x73, 0x5f, 0x74, 0x6f, 0x5f, 0x6f
        /*0762*/ 	.byte	0x75, 0x74, 0x70, 0x75, 0x74, 0x00
	.type		__unnamed_27,@object
	.size		__unnamed_27,(__unnamed_91 - __unnamed_27)
__unnamed_27:
        /*0768*/ 	.byte	0x73, 0x65, 0x74, 0x5f, 0x72, 0x65, 0x73, 0x75, 0x6c, 0x74, 0x73, 0x5f, 0x74, 0x6f, 0x5f, 0x6f
        /*0778*/ 	.byte	0x75, 0x74, 0x70, 0x75, 0x74, 0x00
	.type		__unnamed_91,@object
	.size		__unnamed_91,(__unnamed_195 - __unnamed_91)
__unnamed_91:
        /*077e*/ 	.byte	0x73, 0x65, 0x74, 0x5f, 0x72, 0x65, 0x73, 0x75, 0x6c, 0x74, 0x73, 0x5f, 0x74, 0x6f, 0x5f, 0x6f
        /*078e*/ 	.byte	0x75, 0x74, 0x70, 0x75, 0x74, 0x00
	.type		__unnamed_195,@object
	.size		__unnamed_195,(__unnamed_163 - __unnamed_195)
__unnamed_195:
        /*0794*/ 	.byte	0x73, 0x65, 0x74, 0x5f, 0x72, 0x65, 0x73, 0x75, 0x6c, 0x74, 0x73, 0x5f, 0x74, 0x6f, 0x5f, 0x6f
        /*07a4*/ 	.byte	0x75, 0x74, 0x70, 0x75, 0x74, 0x00
	.type		__unnamed_163,@object
	.size		__unnamed_163,(__unnamed_35 - __unnamed_163)
__unnamed_163:
        /*07aa*/ 	.byte	0x73, 0x65, 0x74, 0x5f, 0x72, 0x65, 0x73, 0x75, 0x6c, 0x74, 0x73, 0x5f, 0x74, 0x6f, 0x5f, 0x6f
        /*07ba*/ 	.byte	0x75, 0x74, 0x70, 0x75, 0x74, 0x00
	.type		__unnamed_35,@object
	.size		__unnamed_35,(__unnamed_147 - __unnamed_35)
__unnamed_35:
        /*07c0*/ 	.byte	0x73, 0x65, 0x74, 0x5f, 0x72, 0x65, 0x73, 0x75, 0x6c, 0x74, 0x73, 0x5f, 0x74, 0x6f, 0x5f, 0x6f
        /*07d0*/ 	.byte	0x75, 0x74, 0x70, 0x75, 0x74, 0x00
	.type		__unnamed_147,@object
	.size		__unnamed_147,(__unnamed_83 - __unnamed_147)
__unnamed_147:
        /*07d6*/ 	.byte	0x73, 0x65, 0x74, 0x5f, 0x72, 0x65, 0x73, 0x75, 0x6c, 0x74, 0x73, 0x5f, 0x74, 0x6f, 0x5f, 0x6f
        /*07e6*/ 	.byte	0x75, 0x74, 0x70, 0x75, 0x74, 0x00
	.type		__unnamed_83,@object
	.size		__unnamed_83,(__unnamed_51 - __unnamed_83)
__unnamed_83:
        /*07ec*/ 	.byte	0x73, 0x65, 0x74, 0x5f, 0x72, 0x65, 0x73, 0x75, 0x6c, 0x74, 0x73, 0x5f, 0x74, 0x6f, 0x5f, 0x6f
        /*07fc*/ 	.byte	0x75, 0x74, 0x70, 0x75, 0x74, 0x00
	.type		__unnamed_51,@object
	.size		__unnamed_51,(__unnamed_135 - __unnamed_51)
__unnamed_51:
        /*0802*/ 	.byte	0x73, 0x65, 0x74, 0x5f, 0x72, 0x65, 0x73, 0x75, 0x6c, 0x74, 0x73, 0x5f, 0x74, 0x6f, 0x5f, 0x6f
        /*0812*/ 	.byte	0x75, 0x74, 0x70, 0x75, 0x74, 0x00
	.type		__unnamed_135,@object
	.size		__unnamed_135,(__unnamed_7 - __unnamed_135)
__unnamed_135:
        /*0818*/ 	.byte	0x73, 0x65, 0x74, 0x5f, 0x72, 0x65, 0x73, 0x75, 0x6c, 0x74, 0x73, 0x5f, 0x74, 0x6f, 0x5f, 0x6f
        /*0828*/ 	.byte	0x75, 0x74, 0x70, 0x75, 0x74, 0x00
	.type		__unnamed_7,@object
	.size		__unnamed_7,(__unnamed_167 - __unnamed_7)
__unnamed_7:
        /*082e*/ 	.byte	0x73, 0x65, 0x74, 0x5f, 0x72, 0x65, 0x73, 0x75, 0x6c, 0x74, 0x73, 0x5f, 0x74, 0x6f, 0x5f, 0x6f
        /*083e*/ 	.byte	0x75, 0x74, 0x70, 0x75, 0x74, 0x00
	.type		__unnamed_167,@object
	.size		__unnamed_167,(__unnamed_23 - __unnamed_167)
__unnamed_167:
        /*0844*/ 	.byte	0x73, 0x65, 0x74, 0x5f, 0x72, 0x65, 0x73, 0x75, 0x6c, 0x74, 0x73, 0x5f, 0x74, 0x6f, 0x5f, 0x6f
        /*0854*/ 	.byte	0x75, 0x74, 0x70, 0x75, 0x74, 0x00
	.type		__unnamed_23,@object
	.size		__unnamed_23,(__unnamed_55 - __unnamed_23)
__unnamed_23:
        /*085a*/ 	.byte	0x73, 0x65, 0x74, 0x5f, 0x72, 0x65, 0x73, 0x75, 0x6c, 0x74, 0x73, 0x5f, 0x74, 0x6f, 0x5f, 0x6f
        /*086a*/ 	.byte	0x75, 0x74, 0x70, 0x75, 0x74, 0x00
	.type		__unnamed_55,@object
	.size		__unnamed_55,(__unnamed_119 - __unnamed_55)
__unnamed_55:
        /*0870*/ 	.byte	0x73, 0x65, 0x74, 0x5f, 0x72, 0x65, 0x73, 0x75, 0x6c, 0x74, 0x73, 0x5f, 0x74, 0x6f, 0x5f, 0x6f
        /*0880*/ 	.byte	0x75, 0x74, 0x70, 0x75, 0x74, 0x00
	.type		__unnamed_119,@object
	.size		__unnamed_119,(__unnamed_79 - __unnamed_119)
__unnamed_119:
        /*0886*/ 	.byte	0x73, 0x65, 0x74, 0x5f, 0x72, 0x65, 0x73, 0x75, 0x6c, 0x74, 0x73, 0x5f, 0x74, 0x6f, 0x5f, 0x6f
        /*0896*/ 	.byte	0x75, 0x74, 0x70, 0x75, 0x74, 0x00
	.type		__unnamed_79,@object
	.size		__unnamed_79,(__unnamed_175 - __unnamed_79)
__unnamed_79:
        /*089c*/ 	.byte	0x73, 0x65, 0x74, 0x5f, 0x72, 0x65, 0x73, 0x75, 0x6c, 0x74, 0x73, 0x5f, 0x74, 0x6f, 0x5f, 0x6f
        /*08ac*/ 	.byte	0x75, 0x74, 0x70, 0x75, 0x74, 0x00
	.type		__unnamed_175,@object
	.size		__unnamed_175,(__unnamed_111 - __unnamed_175)
__unnamed_175:
        /*08b2*/ 	.byte	0x73, 0x65, 0x74, 0x5f, 0x72, 0x65, 0x73, 0x75, 0x6c, 0x74, 0x73, 0x5f, 0x74, 0x6f, 0x5f, 0x6f
        /*08c2*/ 	.byte	0x75, 0x74, 0x70, 0x75, 0x74, 0x00
	.type		__unnamed_111,@object
	.size		__unnamed_111,(__unnamed_191 - __unnamed_111)
__unnamed_111:
        /*08c8*/ 	.byte	0x73, 0x65, 0x74, 0x5f, 0x72, 0x65, 0x73, 0x75, 0x6c, 0x74, 0x73, 0x5f, 0x74, 0x6f, 0x5f, 0x6f
        /*08d8*/ 	.byte	0x75, 0x74, 0x70, 0x75, 0x74, 0x00
	.type		__unnamed_191,@object
	.size		__unnamed_191,(__unnamed_63 - __unnamed_191)
__unnamed_191:
        /*08de*/ 	.byte	0x73, 0x65, 0x74, 0x5f, 0x72, 0x65, 0x73, 0x75, 0x6c, 0x74, 0x73, 0x5f, 0x74, 0x6f, 0x5f, 0x6f
        /*08ee*/ 	.byte	0x75, 0x74, 0x70, 0x75, 0x74, 0x00
	.type		__unnamed_63,@object
	.size		__unnamed_63,(__unnamed_202 - __unnamed_63)
__unnamed_63:
        /*08f4*/ 	.byte	0x73, 0x65, 0x74, 0x5f, 0x72, 0x65, 0x73, 0x75, 0x6c, 0x74, 0x73, 0x5f, 0x74, 0x6f, 0x5f, 0x6f
        /*0904*/ 	.byte	0x75, 0x74, 0x70, 0x75, 0x74, 0x00
	.type		__unnamed_202,@object
	.size		__unnamed_202,(__unnamed_170 - __unnamed_202)
__unnamed_202:
        /*090a*/ 	.byte	0x73, 0x65, 0x74, 0x5f, 0x72, 0x65, 0x73, 0x75, 0x6c, 0x74, 0x73, 0x5f, 0x74, 0x6f, 0x5f, 0x6f
        /*091a*/ 	.byte	0x75, 0x74, 0x70, 0x75, 0x74, 0x00
	.type		__unnamed_170,@object
	.size		__unnamed_170,(__unnamed_42 - __unnamed_170)
__unnamed_170:
        /*0920*/ 	.byte	0x73, 0x65, 0x74, 0x5f, 0x72, 0x65, 0x73, 0x75, 0x6c, 0x74, 0x73, 0x5f, 0x74, 0x6f, 0x5f, 0x6f
        /*0930*/ 	.byte	0x75, 0x74, 0x70, 0x75, 0x74, 0x00
	.type		__unnamed_42,@object
	.size		__unnamed_42,(__unnamed_154 - __unnamed_42)
__unnamed_42:
        /*0936*/ 	.byte	0x73, 0x65, 0x74, 0x5f, 0x72, 0x65, 0x73, 0x75, 0x6c, 0x74, 0x73, 0x5f, 0x74, 0x6f, 0x5f, 0x6f
        /*0946*/ 	.byte	0x75, 0x74, 0x70, 0x75, 0x74, 0x00
	.type		__unnamed_154,@object
	.size		__unnamed_154,(__unnamed_90 - __unnamed_154)
__unnamed_154:
        /*094c*/ 	.byte	0x73, 0x65, 0x74, 0x5f, 0x72, 0x65, 0x73, 0x75, 0x6c, 0x74, 0x73, 0x5f, 0x74, 0x6f, 0x5f, 0x6f
        /*095c*/ 	.byte	0x75, 0x74, 0x70, 0x75, 0x74, 0x00
	.type		__unnamed_90,@object
	.size		__unnamed_90,(__unnamed_58 - __unnamed_90)
__unnamed_90:
        /*0962*/ 	.byte	0x73, 0x65, 0x74, 0x5f, 0x72, 0x65, 0x73, 0x75, 0x6c, 0x74, 0x73, 0x5f, 0x74, 0x6f, 0x5f, 0x6f
        /*0972*/ 	.byte	0x75, 0x74, 0x70, 0x75, 0x74, 0x00
	.type		__unnamed_58,@object
	.size		__unnamed_58,(__unnamed_2 - __unnamed_58)
__unnamed_58:
        /*0978*/ 	.byte	0x73, 0x65, 0x74, 0x5f, 0x72, 0x65, 0x73, 0x75, 0x6c, 0x74, 0x73, 0x5f, 0x74, 0x6f, 0x5f, 0x6f
        /*0988*/ 	.byte	0x75, 0x74, 0x70, 0x75, 0x74, 0x00
	.type		__unnamed_2,@object
	.size		__unnamed_2,(__unnamed_34 - __unnamed_2)
__unnamed_2:
        /*098e*/ 	.byte	0x73, 0x65, 0x74, 0x5f, 0x72, 0x65, 0x73, 0x75, 0x6c, 0x74, 0x73, 0x5f, 0x74, 0x6f, 0x5f, 0x6f
        /*099e*/ 	.byte	0x75, 0x74, 0x70, 0x75, 0x74, 0x00
	.type		__unnamed_34,@object
	.size		__unnamed_34,(__unnamed_98 - __unnamed_34)
__unnamed_34:
        /*09a4*/ 	.byte	0x73, 0x65, 0x74, 0x5f, 0x72, 0x65, 0x73, 0x75, 0x6c, 0x74, 0x73, 0x5f, 0x74, 0x6f, 0x5f, 0x6f
        /*09b4*/ 	.byte	0x75, 0x74, 0x70, 0x75, 0x74, 0x00
	.type		__unnamed_98,@object
	.size		__unnamed_98,(__unnamed_146 - __unnamed_98)
__unnamed_98:
        /*09ba*/ 	.byte	0x73, 0x65, 0x74, 0x5f, 0x72, 0x65, 0x73, 0x75, 0x6c, 0x74, 0x73, 0x5f, 0x74, 0x6f, 0x5f, 0x6f
        /*09ca*/ 	.byte	0x75, 0x74, 0x70, 0x75, 0x74, 0x00
	.type		__unnamed_146,@object
	.size		__unnamed_146,(__unnamed_210 - __unnamed_146)
__unnamed_146:
        /*09d0*/ 	.byte	0x73, 0x65, 0x74, 0x5f, 0x72, 0x65, 0x73, 0x75, 0x6c, 0x74, 0x73, 0x5f, 0x74, 0x6f, 0x5f, 0x6f
        /*09e0*/ 	.byte	0x75, 0x74, 0x70, 0x75, 0x74, 0x00
	.type		__unnamed_210,@object
	.size		__unnamed_210,(__unnamed_114 - __unnamed_210)
__unnamed_210:
        /*09e6*/ 	.byte	0x73, 0x65, 0x74, 0x5f, 0x72, 0x65, 0x73, 0x75, 0x6c, 0x74, 0x73, 0x5f, 0x74, 0x6f, 0x5f, 0x6f
        /*09f6*/ 	.byte	0x75, 0x74, 0x70, 0x75, 0x74, 0x00
	.type		__unnamed_114,@object
	.size		__unnamed_114,(__unnamed_142 - __unnamed_114)
__unnamed_114:
        /*09fc*/ 	.byte	0x73, 0x65, 0x74, 0x5f, 0x72, 0x65, 0x73, 0x75, 0x6c, 0x74, 0x73, 0x5f, 0x74, 0x6f, 0x5f, 0x6f
        /*0a0c*/ 	.byte	0x75, 0x74, 0x70, 0x75, 0x74, 0x00
	.type		__unnamed_142,@object
	.size		__unnamed_142,(__unnamed_14 - __unnamed_142)
__unnamed_142:
        /*0a12*/ 	.byte	0x73, 0x65, 0x74, 0x5f, 0x72, 0x65, 0x73, 0x75, 0x6c, 0x74, 0x73, 0x5f, 0x74, 0x6f, 0x5f, 0x6f
        /*0a22*/ 	.byte	0x75, 0x74, 0x70, 0x75, 0x74, 0x00
	.type		__unnamed_14,@object
	.size		__unnamed_14,(__unnamed_174 - __unnamed_14)
__unnamed_14:
        /*0a28*/ 	.byte	0x73, 0x65, 0x74, 0x5f, 0x72, 0x65, 0x73, 0x75, 0x6c, 0x74, 0x73, 0x5f, 0x74, 0x6f, 0x5f, 0x6f
        /*0a38*/ 	.byte	0x75, 0x74, 0x70, 0x75, 0x74, 0x00
	.type		__unnamed_174,@object
	.size		__unnamed_174,(__unnamed_30 - __unnamed_174)
__unnamed_174:
        /*0a3e*/ 	.byte	0x73, 0x65, 0x74, 0x5f, 0x72, 0x65, 0x73, 0x75, 0x6c, 0x74, 0x73, 0x5f, 0x74, 0x6f, 0x5f, 0x6f
        /*0a4e*/ 	.byte	0x75, 0x74, 0x70, 0x75, 0x74, 0x00
	.type		__unnamed_30,@object
	.size		__unnamed_30,(__unnamed_62 - __unnamed_30)
__unnamed_30:
        /*0a54*/ 	.byte	0x73, 0x65, 0x74, 0x5f, 0x72, 0x65, 0x73, 0x75, 0x6c, 0x74, 0x73, 0x5f, 0x74, 0x6f, 0x5f, 0x6f
        /*0a64*/ 	.byte	0x75, 0x74, 0x70, 0x75, 0x74, 0x00
	.type		__unnamed_62,@object
	.size		__unnamed_62,(__unnamed_126 - __unnamed_62)
__unnamed_62:
        /*0a6a*/ 	.byte	0x73, 0x65, 0x74, 0x5f, 0x72, 0x65, 0x73, 0x75, 0x6c, 0x74, 0x73, 0x5f, 0x74, 0x6f, 0x5f, 0x6f
        /*0a7a*/ 	.byte	0x75, 0x74, 0x70, 0x75, 0x74, 0x00
	.type		__unnamed_126,@object
	.size		__unnamed_126,(__unnamed_6 - __unnamed_126)
__unnamed_126:
        /*0a80*/ 	.byte	0x73, 0x65, 0x74, 0x5f, 0x72, 0x65, 0x73, 0x75, 0x6c, 0x74, 0x73, 0x5f, 0x74, 0x6f, 0x5f, 0x6f
        /*0a90*/ 	.byte	0x75, 0x74, 0x70, 0x75, 0x74, 0x00
	.type		__unnamed_6,@object
	.size		__unnamed_6,(__unnamed_198 - __unnamed_6)
__unnamed_6:
        /*0a96*/ 	.byte	0x73, 0x65, 0x74, 0x5f, 0x72, 0x65, 0x73, 0x75, 0x6c, 0x74, 0x73, 0x5f, 0x74, 0x6f, 0x5f, 0x6f
        /*0aa6*/ 	.byte	0x75, 0x74, 0x70, 0x75, 0x74, 0x00
	.type		__unnamed_198,@object
	.size		__unnamed_198,(__unnamed_70 - __unnamed_198)
__unnamed_198:
        /*0aac*/ 	.byte	0x73, 0x65, 0x74, 0x5f, 0x72, 0x65, 0x73, 0x75, 0x6c, 0x74, 0x73, 0x5f, 0x74, 0x6f, 0x5f, 0x6f
        /*0abc*/ 	.byte	0x75, 0x74, 0x70, 0x75, 0x74, 0x00
	.type		__unnamed_70,@object
	.size		__unnamed_70,(__unnamed_86 - __unnamed_70)
__unnamed_70:
        /*0ac2*/ 	.byte	0x73, 0x65, 0x74, 0x5f, 0x72, 0x65, 0x73, 0x75, 0x6c, 0x74, 0x73, 0x5f, 0x74, 0x6f, 0x5f, 0x6f
        /*0ad2*/ 	.byte	0x75, 0x74, 0x70, 0x75, 0x74, 0x00
	.type		__unnamed_86,@object
	.size		__unnamed_86,(__unnamed_182 - __unnamed_86)
__unnamed_86:
        /*0ad8*/ 	.byte	0x73, 0x65, 0x74, 0x5f, 0x72, 0x65, 0x73, 0x75, 0x6c, 0x74, 0x73, 0x5f, 0x74, 0x6f, 0x5f, 0x6f
        /*0ae8*/ 	.byte	0x75, 0x74, 0x70, 0x75, 0x74, 0x00
	.type		__unnamed_182,@object
	.size		__unnamed_182,(__unnamed_118 - __unnamed_182)
__unnamed_182:
        /*0aee*/ 	.byte	0x73, 0x65, 0x74, 0x5f, 0x72, 0x65, 0x73, 0x75, 0x6c, 0x74, 0x73, 0x5f, 0x74, 0x6f, 0x5f, 0x6f
        /*0afe*/ 	.byte	0x75, 0x74, 0x70, 0x75, 0x74, 0x00
	.type		__unnamed_118,@object
	.size		__unnamed_118,(__unnamed_140 - __unnamed_118)
__unnamed_118:
        /*0b04*/ 	.byte	0x73, 0x65, 0x74, 0x5f, 0x72, 0x65, 0x73, 0x75, 0x6c, 0x74, 0x73, 0x5f, 0x74, 0x6f, 0x5f, 0x6f
        /*0b14*/ 	.byte	0x75, 0x74, 0x70, 0x75, 0x74, 0x00
	.type		__unnamed_140,@object
	.size		__unnamed_140,(__unnamed_76 - __unnamed_140)
__unnamed_140:
        /*0b1a*/ 	.byte	0x73, 0x65, 0x74, 0x5f, 0x72, 0x65, 0x73, 0x75, 0x6c, 0x74, 0x73, 0x5f, 0x74, 0x6f, 0x5f, 0x6f
        /*0b2a*/ 	.byte	0x75, 0x74, 0x70, 0x75, 0x74, 0x00
	.type		__unnamed_76,@object
	.size		__unnamed_76,(__unnamed_44 - __unnamed_76)
__unnamed_76:
        /*0b30*/ 	.byte	0x73, 0x65, 0x74, 0x5f, 0x72, 0x65, 0x73, 0x75, 0x6c, 0x74, 0x73, 0x5f, 0x74, 0x6f, 0x5f, 0x6f
        /*0b40*/ 	.byte	0x75, 0x74, 0x70, 0x75, 0x74, 0x00
	.type		__unnamed_44,@object
	.size		__unnamed_44,(__unnamed_156 - __unnamed_44)
__unnamed_44:
        /*0b46*/ 	.byte	0x73, 0x65, 0x74, 0x5f, 0x72, 0x65, 0x73, 0x75, 0x6c, 0x74, 0x73, 0x5f, 0x74, 0x6f, 0x5f, 0x6f
        /*0b56*/ 	.byte	0x75, 0x74, 0x70, 0x75, 0x74, 0x00
	.type		__unnamed_156,@object
	.size		__unnamed_156,(__unnamed_28 - __unnamed_156)
__unnamed_156:
        /*0b5c*/ 	.byte	0x73, 0x65, 0x74, 0x5f, 0x72, 0x65, 0x73, 0x75, 0x6c, 0x74, 0x73, 0x5f, 0x74, 0x6f, 0x5f, 0x6f
        /*0b6c*/ 	.byte	0x75, 0x74, 0x70, 0x75, 0x74, 0x00
	.type		__unnamed_28,@object
	.size		__unnamed_28,(__unnamed_188 - __unnamed_28)
__unnamed_28:
        /*0b72*/ 	.byte	0x73, 0x65, 0x74, 0x5f, 0x72, 0x65, 0x73, 0x75, 0x6c, 0x74, 0x73, 0x5f, 0x74, 0x6f, 0x5f, 0x6f
        /*0b82*/ 	.byte	0x75, 0x74, 0x70, 0x75, 0x74, 0x00
	.type		__unnamed_188,@object
	.size		__unnamed_188,(__unnamed_132 - __unnamed_188)
__unnamed_188:
        /*0b88*/ 	.byte	0x73, 0x65, 0x74, 0x5f, 0x72, 0x65, 0x73, 0x75, 0x6c, 0x74, 0x73, 0x5f, 0x74, 0x6f, 0x5f, 0x6f
        /*0b98*/ 	.byte	0x75, 0x74, 0x70, 0x75, 0x74, 0x00
	.type		__unnamed_132,@object
	.size		__unnamed_132,(__unnamed_196 - __unnamed_132)
__unnamed_132:
        /*0b9e*/ 	.byte	0x73, 0x65, 0x74, 0x5f, 0x72, 0x65, 0x73, 0x75, 0x6c, 0x74, 0x73, 0x5f, 0x74, 0x6f, 0x5f, 0x6f
        /*0bae*/ 	.byte	0x75, 0x74, 0x70, 0x75, 0x74, 0x00
	.type		__unnamed_196,@object
	.size		__unnamed_196,(__unnamed_100 - __unnamed_196)
__unnamed_196:
        /*0bb4*/ 	.byte	0x73, 0x65, 0x74, 0x5f, 0x72, 0x65, 0x73, 0x75, 0x6c, 0x74, 0x73, 0x5f, 0x74, 0x6f, 0x5f, 0x6f
        /*0bc4*/ 	.byte	0x75, 0x74, 0x70, 0x75, 0x74, 0x00
	.type		__unnamed_100,@object
	.size		__unnamed_100,(__unnamed_20 - __unnamed_100)
__unnamed_100:
        /*0bca*/ 	.byte	0x73, 0x65, 0x74, 0x5f, 0x72, 0x65, 0x73, 0x75, 0x6c, 0x74, 0x73, 0x5f, 0x74, 0x6f, 0x5f, 0x6f
        /*0bda*/ 	.byte	0x75, 0x74, 0x70, 0x75, 0x74, 0x00
	.type		__unnamed_20,@object
	.size		__unnamed_20,(__unnamed_212 - __unnamed_20)
__unnamed_20:
        /*0be0*/ 	.byte	0x73, 0x65, 0x74, 0x5f, 0x72, 0x65, 0x73, 0x75, 0x6c, 0x74, 0x73, 0x5f, 0x74, 0x6f, 0x5f, 0x6f
        /*0bf0*/ 	.byte	0x75, 0x74, 0x70, 0x75, 0x74, 0x00
	.type		__unnamed_212,@object
	.size		__unnamed_212,(__unnamed_84 - __unnamed_212)
__unnamed_212:
        /*0bf6*/ 	.byte	0x73, 0x65, 0x74, 0x5f, 0x72, 0x65, 0x73, 0x75, 0x6c, 0x74, 0x73, 0x5f, 0x74, 0x6f, 0x5f, 0x6f
        /*0c06*/ 	.byte	0x75, 0x74, 0x70, 0x75, 0x74, 0x00
	.type		__unnamed_84,@object
	.size		__unnamed_84,(__unnamed_72 - __unnamed_84)
__unnamed_84:
        /*0c0c*/ 	.byte	0x73, 0x65, 0x74, 0x5f, 0x72, 0x65, 0x73, 0x75, 0x6c, 0x74, 0x73, 0x5f, 0x74, 0x6f, 0x5f, 0x6f
        /*0c1c*/ 	.byte	0x75, 0x74, 0x70, 0x75, 0x74, 0x00
	.type		__unnamed_72,@object
	.size		__unnamed_72,(__unnamed_168 - __unnamed_72)
__unnamed_72:
        /*0c22*/ 	.byte	0x73, 0x65, 0x74, 0x5f, 0x72, 0x65, 0x73, 0x75, 0x6c, 0x74, 0x73, 0x5f, 0x74, 0x6f, 0x5f, 0x6f
        /*0c32*/ 	.byte	0x75, 0x74, 0x70, 0x75, 0x74, 0x00
	.type		__unnamed_168,@object
	.size		__unnamed_168,(__unnamed_104 - __unnamed_168)
__unnamed_168:
        /*0c38*/ 	.byte	0x73, 0x65, 0x74, 0x5f, 0x72, 0x65, 0x73, 0x75, 0x6c, 0x74, 0x73, 0x5f, 0x74, 0x6f, 0x5f, 0x6f
        /*0c48*/ 	.byte	0x75, 0x74, 0x70, 0x75, 0x74, 0x00
	.type		__unnamed_104,@object
	.size		__unnamed_104,(__unnamed_216 - __unnamed_104)
__unnamed_104:
        /*0c4e*/ 	.byte	0x73, 0x65, 0x74, 0x5f, 0x72, 0x65, 0x73, 0x75, 0x6c, 0x74, 0x73, 0x5f, 0x74, 0x6f, 0x5f, 0x6f
        /*0c5e*/ 	.byte	0x75, 0x74, 0x70, 0x75, 0x74, 0x00
	.type		__unnamed_216,@object
	.size		__unnamed_216,(__unnamed_184 - __unnamed_216)
__unnamed_216:
        /*0c64*/ 	.byte	0x73, 0x65, 0x74, 0x5f, 0x72, 0x65, 0x73, 0x75, 0x6c, 0x74, 0x73, 0x5f, 0x74, 0x6f, 0x5f, 0x6f
        /*0c74*/ 	.byte	0x75, 0x74, 0x70, 0x75, 0x74, 0x00
	.type		__unnamed_184,@object
	.size		__unnamed_184,(__unnamed_56 - __unnamed_184)
__unnamed_184:
        /*0c7a*/ 	.byte	0x73, 0x65, 0x74, 0x5f, 0x72, 0x65, 0x73, 0x75, 0x6c, 0x74, 0x73, 0x5f, 0x74, 0x6f, 0x5f, 0x6f
        /*0c8a*/ 	.byte	0x75, 0x74, 0x70, 0x75, 0x74, 0x00
	.type		__unnamed_56,@object
	.size		__unnamed_56,(__unnamed_16 - __unnamed_56)
__unnamed_56:
        /*0c90*/ 	.byte	0x73, 0x65, 0x74, 0x5f, 0x72, 0x65, 0x73, 0x75, 0x6c, 0x74, 0x73, 0x5f, 0x74, 0x6f, 0x5f, 0x6f
        /*0ca0*/ 	.byte	0x75, 0x74, 0x70, 0x75, 0x74, 0x00
	.type		__unnamed_16,@object
	.size		__unnamed_16,(__unnamed_48 - __unnamed_16)
__unnamed_16:
        /*0ca6*/ 	.byte	0x73, 0x65, 0x74, 0x5f, 0x72, 0x65, 0x73, 0x75, 0x6c, 0x74, 0x73, 0x5f, 0x74, 0x6f, 0x5f, 0x6f
        /*0cb6*/ 	.byte	0x75, 0x74, 0x70, 0x75, 0x74, 0x00
	.type		__unnamed_48,@object
	.size		__unnamed_48,(__unnamed_112 - __unnamed_48)
__unnamed_48:
        /*0cbc*/ 	.byte	0x73, 0x65, 0x74, 0x5f, 0x72, 0x65, 0x73, 0x75, 0x6c, 0x74, 0x73, 0x5f, 0x74, 0x6f, 0x5f, 0x6f
        /*0ccc*/ 	.byte	0x75, 0x74, 0x70, 0x75, 0x74, 0x00
	.type		__unnamed_112,@object
	.size		__unnamed_112,(__unnamed_128 - __unnamed_112)
__unnamed_112:
        /*0cd2*/ 	.byte	0x73, 0x65, 0x74, 0x5f, 0x72, 0x65, 0x73, 0x75, 0x6c, 0x74, 0x73, 0x5f, 0x74, 0x6f, 0x5f, 0x6f
        /*0ce2*/ 	.byte	0x75, 0x74, 0x70, 0x75, 0x74, 0x00
	.type		__unnamed_128,@object
	.size		__unnamed_128,(__unnamed_160 - __unnamed_128)
__unnamed_128:
        /*0ce8*/ 	.byte	0x73, 0x65, 0x74, 0x5f, 0x72, 0x65, 0x73, 0x75, 0x6c, 0x74, 0x73, 0x5f, 0x74, 0x6f, 0x5f, 0x6f
        /*0cf8*/ 	.byte	0x75, 0x74, 0x70, 0x75, 0x74, 0x00
	.type		__unnamed_160,@object
	.size		__unnamed_160,(__unnamed_137 - __unnamed_160)
__unnamed_160:
        /*0cfe*/ 	.byte	0x73, 0x65, 0x74, 0x5f, 0x72, 0x65, 0x73, 0x75, 0x6c, 0x74, 0x73, 0x5f, 0x74, 0x6f, 0x5f, 0x6f
        /*0d0e*/ 	.byte	0x75, 0x74, 0x70, 0x75, 0x74, 0x00
	.type		__unnamed_137,@object
	.size		__unnamed_137,(__unnamed_25 - __unnamed_137)
__unnamed_137:
        /*0d14*/ 	.byte	0x67, 0x65, 0x74, 0x5f, 0x61, 0x63, 0x63, 0x75, 0x6d, 0x75, 0x6c, 0x61, 0x74, 0x65, 0x64, 0x5f
        /*0d24*/ 	.byte	0x6f, 0x75, 0x74, 0x70, 0x75, 0x74, 0x00
	.type		__unnamed_25,@object
	.size		__unnamed_25,(__unnamed_193 - __unnamed_25)
__unnamed_25:
        /*0d2b*/ 	.byte	0x67, 0x65, 0x74, 0x5f, 0x61, 0x63, 0x63, 0x75, 0x6d, 0x75, 0x6c, 0x61, 0x74, 0x65, 0x64, 0x5f
        /*0d3b*/ 	.byte	0x6f, 0x75, 0x74, 0x70, 0x75, 0x74, 0x00
	.type		__unnamed_193,@object
	.size		__unnamed_193,(__unnamed_81 - __unnamed_193)
__unnamed_193:
        /*0d42*/ 	.byte	0x67, 0x65, 0x74, 0x5f, 0x61, 0x63, 0x63, 0x75, 0x6d, 0x75, 0x6c, 0x61, 0x74, 0x65, 0x64, 0x5f
        /*0d52*/ 	.byte	0x6f, 0x75, 0x74, 0x70, 0x75, 0x74, 0x00
	.type		__unnamed_81,@object
	.size		__unnamed_81,(__unnamed_109 - __unnamed_81)
__unnamed_81:
        /*0d59*/ 	.byte	0x67, 0x65, 0x74, 0x5f, 0x61, 0x63, 0x63, 0x75, 0x6d, 0x75, 0x6c, 0x61, 0x74, 0x65, 0x64, 0x5f
        /*0d69*/ 	.byte	0x6f, 0x75, 0x74, 0x70, 0x75, 0x74, 0x00
	.type		__unnamed_109,@object
	.size		__unnamed_109,(__unnamed_165 - __unnamed_109)
__unnamed_109:
        /*0d70*/ 	.byte	0x67, 0x65, 0x74, 0x5f, 0x61, 0x63, 0x63, 0x75, 0x6d, 0x75, 0x6c, 0x61, 0x74, 0x65, 0x64, 0x5f
        /*0d80*/ 	.byte	0x6f, 0x75, 0x74, 0x70, 0x75, 0x74, 0x00
	.type		__unnamed_165,@object
	.size		__unnamed_165,(__unnamed_53 - __unnamed_165)
__unnamed_165:
        /*0d87*/ 	.byte	0x67, 0x65, 0x74, 0x5f, 0x61, 0x63, 0x63, 0x75, 0x6d, 0x75, 0x6c, 0x61, 0x74, 0x65, 0x64, 0x5f
        /*0d97*/ 	.byte	0x6f, 0x75, 0x74, 0x70, 0x75, 0x74, 0x00
	.type		__unnamed_53,@object
	.size		__unnamed_53,(__unnamed_11 - __unnamed_53)
__unnamed_53:
        /*0d9e*/ 	.byte	0x67, 0x65, 0x74, 0x5f, 0x61, 0x63, 0x63, 0x75, 0x6d, 0x75, 0x6c, 0x61, 0x74, 0x65, 0x64, 0x5f
        /*0dae*/ 	.byte	0x6f, 0x75, 0x74, 0x70, 0x75, 0x74, 0x00
	.type		__unnamed_11,@object
	.size		__unnamed_11,(__unnamed_123 - __unnamed_11)
__unnamed_11:
        /*0db5*/ 	.byte	0x67, 0x65, 0x74, 0x5f, 0x61, 0x63, 0x63, 0x75, 0x6d, 0x75, 0x6c, 0x61, 0x74, 0x65, 0x64, 0x5f
        /*0dc5*/ 	.byte	0x6f, 0x75, 0x74, 0x70, 0x75, 0x74, 0x00
	.type		__unnamed_123,@object
	.size		__unnamed_123,(__unnamed_67 - __unnamed_123)
__unnamed_123:
        /*0dcc*/ 	.byte	0x67, 0x65, 0x74, 0x5f, 0x61, 0x63, 0x63, 0x75, 0x6d, 0x75, 0x6c, 0x61, 0x74, 0x65, 0x64, 0x5f
        /*0ddc*/ 	.byte	0x6f, 0x75, 0x74, 0x70, 0x75, 0x74, 0x00
	.type		__unnamed_67,@object
	.size		__unnamed_67,(__unnamed_179 - __unnamed_67)
__unnamed_67:
        /*0de3*/ 	.byte	0x67, 0x65, 0x74, 0x5f, 0x61, 0x63, 0x63, 0x75, 0x6d, 0x75, 0x6c, 0x61, 0x74, 0x65, 0x64, 0x5f
        /*0df3*/ 	.byte	0x6f, 0x75, 0x74, 0x70, 0x75, 0x74, 0x00
	.type		__unnamed_179,@object
	.size		__unnamed_179,(__unnamed_39 - __unnamed_179)
__unnamed_179:
        /*0dfa*/ 	.byte	0x67, 0x65, 0x74, 0x5f, 0x61, 0x63, 0x63, 0x75, 0x6d, 0x75, 0x6c, 0x61, 0x74, 0x65, 0x64, 0x5f
        /*0e0a*/ 	.byte	0x6f, 0x75, 0x74, 0x70, 0x75, 0x74, 0x00
	.type		__unnamed_39,@object
	.size		__unnamed_39,(__unnamed_151 - __unnamed_39)
__unnamed_39:
        /*0e11*/ 	.byte	0x67, 0x65, 0x74, 0x5f, 0x61, 0x63, 0x63, 0x75, 0x6d, 0x75, 0x6c, 0x61, 0x74, 0x65, 0x64, 0x5f
        /*0e21*/ 	.byte	0x6f, 0x75, 0x74, 0x70, 0x75, 0x74, 0x00
	.type		__unnamed_151,@object
	.size		__unnamed_151,(__unnamed_207 - __unnamed_151)
__unnamed_151:
        /*0e28*/ 	.byte	0x67, 0x65, 0x74, 0x5f, 0x61, 0x63, 0x63, 0x75, 0x6d, 0x75, 0x6c, 0x61, 0x74, 0x65, 0x64, 0x5f
        /*0e38*/ 	.byte	0x6f, 0x75, 0x74, 0x70, 0x75, 0x74, 0x00
	.type		__unnamed_207,@object
	.size		__unnamed_207,(__unnamed_95 - __unnamed_207)
__unnamed_207:
        /*0e3f*/ 	.byte	0x67, 0x65, 0x74, 0x5f, 0x61, 0x63, 0x63, 0x75, 0x6d, 0x75, 0x6c, 0x61, 0x74, 0x65, 0x64, 0x5f
        /*0e4f*/ 	.byte	0x6f, 0x75, 0x74, 0x70, 0x75, 0x74, 0x00
	.type		__unnamed_95,@object
	.size		__unnamed_95,(__unnamed_74 - __unnamed_95)
__unnamed_95:
        /*0e56*/ 	.byte	0x67, 0x65, 0x74, 0x5f, 0x61, 0x63, 0x63, 0x75, 0x6d, 0x75, 0x6c, 0x61, 0x74, 0x65, 0x64, 0x5f
        /*0e66*/ 	.byte	0x6f, 0x75, 0x74, 0x70, 0x75, 0x74, 0x00
	.type		__unnamed_74,@object
	.size		__unnamed_74,(__unnamed_186 - __unnamed_74)
__unnamed_74:
        /*0e6d*/ 	.byte	0x67, 0x65, 0x74, 0x5f, 0x61, 0x63, 0x63, 0x75, 0x6d, 0x75, 0x6c, 0x61, 0x74, 0x65, 0x64, 0x5f
        /*0e7d*/ 	.byte	0x6f, 0x75, 0x74, 0x70, 0x75, 0x74, 0x00
	.type		__unnamed_186,@object
	.size		__unnamed_186,(__unnamed_130 - __unnamed_186)
__unnamed_186:
        /*0e84*/ 	.byte	0x67, 0x65, 0x74, 0x5f, 0x61, 0x63, 0x63, 0x75, 0x6d, 0x75, 0x6c, 0x61, 0x74, 0x65, 0x64, 0x5f
        /*0e94*/ 	.byte	0x6f, 0x75, 0x74, 0x70, 0x75, 0x74, 0x00
	.type		__unnamed_130,@object
	.size		__unnamed_130,(__unnamed_18 - __unnamed_130)
__unnamed_130:
        /*0e9b*/ 	.byte	0x67, 0x65, 0x74, 0x5f, 0x61, 0x63, 0x63, 0x75, 0x6d, 0x75, 0x6c, 0x61, 0x74, 0x65, 0x64, 0x5f
        /*0eab*/ 	.byte	0x6f, 0x75, 0x74, 0x70, 0x75, 0x74, 0x00
	.type		__unnamed_18,@object
	.size		__unnamed_18,(__unnamed_46 - __unnamed_18)
__unnamed_18:
        /*0eb2*/ 	.byte	0x67, 0x65, 0x74, 0x5f, 0x61, 0x63, 0x63, 0x75, 0x6d, 0x75, 0x6c, 0x61, 0x74, 0x65, 0x64, 0x5f
        /*0ec2*/ 	.byte	0x6f, 0x75, 0x74, 0x70, 0x75, 0x74, 0x00
	.type		__unnamed_46,@object
	.size		__unnamed_46,(__unnamed_158 - __unnamed_46)
__unnamed_46:
        /*0ec9*/ 	.byte	0x67, 0x65, 0x74, 0x5f, 0x61, 0x63, 0x63, 0x75, 0x6d, 0x75, 0x6c, 0x61, 0x74, 0x65, 0x64, 0x5f
        /*0ed9*/ 	.byte	0x6f, 0x75, 0x74, 0x70, 0x75, 0x74, 0x00
	.type		__unnamed_158,@object
	.size		__unnamed_158,(__unnamed_102 - __unnamed_158)
__unnamed_158:
        /*0ee0*/ 	.byte	0x67, 0x65, 0x74, 0x5f, 0x61, 0x63, 0x63, 0x75, 0x6d, 0x75, 0x6c, 0x61, 0x74, 0x65, 0x64, 0x5f
        /*0ef0*/ 	.byte	0x6f, 0x75, 0x74, 0x70, 0x75, 0x74, 0x00
	.type		__unnamed_102,@object
	.size		__unnamed_102,(__unnamed_214 - __unnamed_102)
__unnamed_102:
        /*0ef7*/ 	.byte	0x67, 0x65, 0x74, 0x5f, 0x61, 0x63, 0x63, 0x75, 0x6d, 0x75, 0x6c, 0x61, 0x74, 0x65, 0x64, 0x5f
        /*0f07*/ 	.byte	0x6f, 0x75, 0x74, 0x70, 0x75, 0x74, 0x00
	.type		__unnamed_214,@object
	.size		__unnamed_214,(__unnamed_172 - __unnamed_214)
__unnamed_214:
        /*0f0e*/ 	.byte	0x67, 0x65, 0x74, 0x5f, 0x61, 0x63, 0x63, 0x75, 0x6d, 0x75, 0x6c, 0x61, 0x74, 0x65, 0x64, 0x5f
        /*0f1e*/ 	.byte	0x6f, 0x75, 0x74, 0x70, 0x75, 0x74, 0x00
	.type		__unnamed_172,@object
	.size		__unnamed_172,(__unnamed_60 - __unnamed_172)
__unnamed_172:
        /*0f25*/ 	.byte	0x67, 0x65, 0x74, 0x5f, 0x61, 0x63, 0x63, 0x75, 0x6d, 0x75, 0x6c, 0x61, 0x74, 0x65, 0x64, 0x5f
        /*0f35*/ 	.byte	0x6f, 0x75, 0x74, 0x70, 0x75, 0x74, 0x00
	.type		__unnamed_60,@object
	.size		__unnamed_60,(__unnamed_4 - __unnamed_60)
__unnamed_60:
        /*0f3c*/ 	.byte	0x67, 0x65, 0x74, 0x5f, 0x61, 0x63, 0x63, 0x75, 0x6d, 0x75, 0x6c, 0x61, 0x74, 0x65, 0x64, 0x5f
        /*0f4c*/ 	.byte	0x6f, 0x75, 0x74, 0x70, 0x75, 0x74, 0x00
	.type		__unnamed_4,@object
	.size		__unnamed_4,(__unnamed_116 - __unnamed_4)
__unnamed_4:
        /*0f53*/ 	.byte	0x67, 0x65, 0x74, 0x5f, 0x61, 0x63, 0x63, 0x75, 0x6d, 0x75, 0x6c, 0x61, 0x74, 0x65, 0x64, 0x5f
        /*0f63*/ 	.byte	0x6f, 0x75, 0x74, 0x70, 0x75, 0x74, 0x00
	.type		__unnamed_116,@object
	.size		__unnamed_116,(__unnamed_200 - __unnamed_116)
__unnamed_116:
        /*0f6a*/ 	.byte	0x67, 0x65, 0x74, 0x5f, 0x61, 0x63, 0x63, 0x75, 0x6d, 0x75, 0x6c, 0x61, 0x74, 0x65, 0x64, 0x5f
        /*0f7a*/ 	.byte	0x6f, 0x75, 0x74, 0x70, 0x75, 0x74, 0x00
	.type		__unnamed_200,@object
	.size		__unnamed_200,(__unnamed_88 - __unnamed_200)
__unnamed_200:
        /*0f81*/ 	.byte	0x67, 0x65, 0x74, 0x5f, 0x61, 0x63, 0x63, 0x75, 0x6d, 0x75, 0x6c, 0x61, 0x74, 0x65, 0x64, 0x5f
        /*0f91*/ 	.byte	0x6f, 0x75, 0x74, 0x70, 0x75, 0x74, 0x00
	.type		__unnamed_88,@object
	.size		__unnamed_88,(__unnamed_144 - __unnamed_88)
__unnamed_88:
        /*0f98*/ 	.byte	0x67, 0x65, 0x74, 0x5f, 0x61, 0x63, 0x63, 0x75, 0x6d, 0x75, 0x6c, 0x61, 0x74, 0x65, 0x64, 0x5f
        /*0fa8*/ 	.byte	0x6f, 0x75, 0x74, 0x70, 0x75, 0x74, 0x00
	.type		__unnamed_144,@object
	.size		__unnamed_144,(__unnamed_32 - __unnamed_144)
__unnamed_144:
        /*0faf*/ 	.byte	0x67, 0x65, 0x74, 0x5f, 0x61, 0x63, 0x63, 0x75, 0x6d, 0x75, 0x6c, 0x61, 0x74, 0x65, 0x64, 0x5f
        /*0fbf*/ 	.byte	0x6f, 0x75, 0x74, 0x70, 0x75, 0x74, 0x00
	.type		__unnamed_32,@object
	.size		__unnamed_32,($str$9 - __unnamed_32)
__unnamed_32:
        /*0fc6*/ 	.byte	0x67, 0x65, 0x74, 0x5f, 0x61, 0x63, 0x63, 0x75, 0x6d, 0x75, 0x6c, 0x61, 0x74, 0x65, 0x64, 0x5f
        /*0fd6*/ 	.byte	0x6f, 0x75, 0x74, 0x70, 0x75, 0x74, 0x00
	.type		$str$9,@object
	.size		$str$9,(.L_246 - $str$9)
$str$9:
        /*0fdd*/ 	.byte	0x2f, 0x72, 0x6f, 0x6f, 0x74, 0x2f, 0x2e, 0x70, 0x79, 0x65, 0x6e, 0x76, 0x2f, 0x76, 0x65, 0x72
        /*0fed*/ 	.byte	0x73, 0x69, 0x6f, 0x6e, 0x73, 0x2f, 0x33, 0x2e, 0x31, 0x33, 0x2e, 0x31, 0x32, 0x2f, 0x6c, 0x69
        /*0ffd*/ 	.byte	0x62, 0x2f, 0x70, 0x79, 0x74, 0x68, 0x6f, 0x6e, 0x33, 0x2e, 0x31, 0x33, 0x2f, 0x73, 0x69, 0x74
        /*100d*/ 	.byte	0x65, 0x2d, 0x70, 0x61, 0x63, 0x6b, 0x61, 0x67, 0x65, 0x73, 0x2f, 0x74, 0x6f, 0x72, 0x63, 0x68
        /*101d*/ 	.byte	0x2f, 0x69, 0x6e, 0x63, 0x6c, 0x75, 0x64, 0x65, 0x2f, 0x41, 0x54, 0x65, 0x6e, 0x2f, 0x6e, 0x61
        /*102d*/ 	.byte	0x74, 0x69, 0x76, 0x65, 0x2f, 0x63, 0x75, 0x64, 0x61, 0x2f, 0x52, 0x65, 0x64, 0x75, 0x63, 0x65
        /*103d*/ 	.byte	0x2e, 0x63, 0x75, 0x68, 0x00
.L_246:


//--------------------- .nv.shared._ZN2at6native13reduce_kernelILi512ELi1ENS0_8ReduceOpIbNS0_14func_wrapper_tImZNS0_15xor_sum_functorIbvEclERNS_14TensorIteratorEEUlbbE_EEjmLi4ELi4EEEEEvT1_ --------------------------
	.section	.nv.shared._ZN2at6native13reduce_kernelILi512ELi1ENS0_8ReduceOpIbNS0_14func_wrapper_tImZNS0_15xor_sum_functorIbvEclERNS_14TensorIteratorEEUlbbE_EEjmLi4ELi4EEEEEvT1_,"aw",@nobits
	.sectionflags	@""
	.align	16
.nv.shared._ZN2at6native13reduce_kernelILi512ELi1ENS0_8ReduceOpIbNS0_14func_wrapper_tImZNS0_15xor_sum_functorIbvEclERNS_14TensorIteratorEEUlbbE_EEjmLi4ELi4EEEEEvT1_:
	.zero		1040


//--------------------- .nv.shared.reserved.0     --------------------------
	.section	.nv.shared.reserved.0,"aw",@nobits
	.weak		__nv_reservedSMEM_offset_0_alias
	.size		__nv_reservedSMEM_offset_0_alias, 0, 0
	.other		__nv_reservedSMEM_offset_0_alias,@"STO_CUDA_RESERVED_SHARED STV_DEFAULT"
__nv_reservedSMEM_offset_0_alias:
	.zero		0


//--------------------- .nv.global                --------------------------
	.section	.nv.global,"aw",@nobits
.nv.global:
	.type		_ZN58_INTERNAL_1d2fb0ed_22_ReduceSumProdKernel_cu_f5210f67_36164cuda3std3__48in_placeE,@object
	.size		_ZN58_INTERNAL_1d2fb0ed_22_ReduceSumProdKernel_cu_f5210f67_36164cuda3std3__48in_placeE,(_ZN58_INTERNAL_1d2fb0ed_22_ReduceSumProdKernel_cu_f5210f67_36164cuda3std6ranges3__45__cpo8distanceE - _ZN58_INTERNAL_1d2fb0ed_22_ReduceSumProdKernel_cu_f5210f67_36164cuda3std3__48in_placeE)
_ZN58_INTERNAL_1d2fb0ed_22_ReduceSumProdKernel_cu_f5210f67_36164cuda3std3__48in_placeE:
	.zero		1
	.type		_ZN58_INTERNAL_1d2fb0ed_22_ReduceSumProdKernel_cu_f5210f67_36164cuda3std6ranges3__45__cpo8distanceE,@object
	.size		_ZN58_INTERNAL_1d2fb0ed_22_ReduceSumProdKernel_cu_f5210f67_36164cuda3std6ranges3__45__cpo8distanceE,(_ZN58_INTERNAL_1d2fb0ed_22_ReduceSumProdKernel_cu_f5210f67_36164cuda3std3__45__cpo6cbeginE - _ZN58_INTERNAL_1d2fb0ed_22_ReduceSumProdKernel_cu_f5210f67_36164cuda3std6ranges3__45__cpo8distanceE)
_ZN58_INTERNAL_1d2fb0ed_22_ReduceSumProdKernel_cu_f5210f67_36164cuda3std6ranges3__45__cpo8distanceE:
	.zero		1
	.type		_ZN58_INTERNAL_1d2fb0ed_22_ReduceSumProdKernel_cu_f5210f67_36164cuda3std3__45__cpo6cbeginE,@object
	.size		_ZN58_INTERNAL_1d2fb0ed_22_ReduceSumProdKernel_cu_f5210f67_36164cuda3std3__45__cpo6cbeginE,(_ZN58_INTERNAL_1d2fb0ed_22_ReduceSumProdKernel_cu_f5210f67_36164cuda3std6ranges3__45__cpo7advanceE - _ZN58_INTERNAL_1d2fb0ed_22_ReduceSumProdKernel_cu_f5210f67_36164cuda3std3__45__cpo6cbeginE)
_ZN58_INTERNAL_1d2fb0ed_22_ReduceSumProdKernel_cu_f5210f67_36164cuda3std3__45__cpo6cbeginE:
	.zero		1
	.type		_ZN58_INTERNAL_1d2fb0ed_22_ReduceSumProdKernel_cu_f5210f67_36164cuda3std6ranges3__45__cpo7advanceE,@object
	.size		_ZN58_INTERNAL_1d2fb0ed_22_ReduceSumProdKernel_cu_f5210f67_36164cuda3std6ranges3__45__cpo7advanceE,(_ZN58_INTERNAL_1d2fb0ed_22_ReduceSumProdKernel_cu_f5210f67_36164cuda3std3__45__cpo7crbeginE - _ZN58_INTERNAL_1d2fb0ed_22_ReduceSumProdKernel_cu_f5210f67_36164cuda3std6ranges3__45__cpo7advanceE)
_ZN58_INTERNAL_1d2fb0ed_22_ReduceSumProdKernel_cu_f5210f67_36164cuda3std6ranges3__45__cpo7advanceE:
	.zero		1
	.type		_ZN58_INTERNAL_1d2fb0ed_22_ReduceSumProdKernel_cu_f5210f67_36164cuda3std3__45__cpo7crbeginE,@object
	.size		_ZN58_INTERNAL_1d2fb0ed_22_ReduceSumProdKernel_cu_f5210f67_36164cuda3std3__45__cpo7crbeginE,(_ZN58_INTERNAL_1d2fb0ed_22_ReduceSumProdKernel_cu_f5210f67_36164cuda3std6ranges3__45__cpo4dataE - _ZN58_INTERNAL_1d2fb0ed_22_ReduceSumProdKernel_cu_f5210f67_36164cuda3std3__45__cpo7crbeginE)
_ZN58_INTERNAL_1d2fb0ed_22_ReduceSumProdKernel_cu_f5210f67_36164cuda3std3__45__cpo7crbeginE:
	.zero		1
	.type		_ZN58_INTERNAL_1d2fb0ed_22_ReduceSumProdKernel_cu_f5210f67_36164cuda3std6ranges3__45__cpo4dataE,@object
	.size		_ZN58_INTERNAL_1d2fb0ed_22_ReduceSumProdKernel_cu_f5210f67_36164cuda3std6ranges3__45__cpo4dataE,(_ZN58_INTERNAL_1d2fb0ed_22_ReduceSumProdKernel_cu_f5210f67_36164cuda3std6ranges3__45__cpo5beginE - _ZN58_INTERNAL_1d2fb0ed_22_ReduceSumProdKernel_cu_f5210f67_36164cuda3std6ranges3__45__cpo4dataE)
_ZN58_INTERNAL_1d2fb0ed_22_ReduceSumProdKernel_cu_f5210f67_36164cuda3std6ranges3__45__cpo4dataE:
	.zero		1
	.type		_ZN58_INTERNAL_1d2fb0ed_22_ReduceSumProdKernel_cu_f5210f67_36164cuda3std6ranges3__45__cpo5beginE,@object
	.size		_ZN58_INTERNAL_1d2fb0ed_22_ReduceSumProdKernel_cu_f5210f67_36164cuda3std6ranges3__45__cpo5beginE,(_ZN58_INTERNAL_1d2fb0ed_22_ReduceSumProdKernel_cu_f5210f67_36164cuda3std3__460_GLOBAL__N__1d2fb0ed_22_ReduceSumProdKernel_cu_f5210f67_36166ignoreE - _ZN58_INTERNAL_1d2fb0ed_22_ReduceSumProdKernel_cu_f5210f67_36164cuda3std6ranges3__45__cpo5beginE)
_ZN58_INTERNAL_1d2fb0ed_22_ReduceSumProdKernel_cu_f5210f67_36164cuda3std6ranges3__45__cpo5beginE:
	.zero		1
	.type		_ZN58_INTERNAL_1d2fb0ed_22_ReduceSumProdKernel_cu_f5210f67_36164cuda3std3__460_GLOBAL__N__1d2fb0ed_22_ReduceSumProdKernel_cu_f5210f67_36166ignoreE,@object
	.size		_ZN58_INTERNAL_1d2fb0ed_22_ReduceSumProdKernel_cu_f5210f67_36164cuda3std3__460_GLOBAL__N__1d2fb0ed_22_ReduceSumProdKernel_cu_f5210f67_36166ignoreE,(_ZN58_INTERNAL_1d2fb0ed_22_ReduceSumProdKernel_cu_f5210f67_36164cuda3std6ranges3__45__cpo4sizeE - _ZN58_INTERNAL_1d2fb0ed_22_ReduceSumProdKernel_cu_f5210f67_36164cuda3std3__460_GLOBAL__N__1d2fb0ed_22_ReduceSumProdKernel_cu_f5210f67_36166ignoreE)
_ZN58_INTERNAL_1d2fb0ed_22_ReduceSumProdKernel_cu_f5210f67_36164cuda3std3__460_GLOBAL__N__1d2fb0ed_22_ReduceSumProdKernel_cu_f5210f67_36166ignoreE:
	.zero		1
	.type		_ZN58_INTERNAL_1d2fb0ed_22_ReduceSumProdKernel_cu_f5210f67_36164cuda3std6ranges3__45__cpo4sizeE,@object
	.size		_ZN58_INTERNAL_1d2fb0ed_22_ReduceSumProdKernel_cu_f5210f67_36164cuda3std6ranges3__45__cpo4sizeE,(_ZN58_INTERNAL_1d2fb0ed_22_ReduceSumProdKernel_cu_f5210f67_36164cuda3std3__45__cpo5beginE - _ZN58_INTERNAL_1d2fb0ed_22_ReduceSumProdKernel_cu_f5210f67_36164cuda3std6ranges3__45__cpo4sizeE)
_ZN58_INTERNAL_1d2fb0ed_22_ReduceSumProdKernel_cu_f5210f67_36164cuda3std6ranges3__45__cpo4sizeE:
	.zero		1
	.type		_ZN58_INTERNAL_1d2fb0ed_22_ReduceSumProdKernel_cu_f5210f67_36164cuda3std3__45__cpo5beginE,@object
	.size		_ZN58_INTERNAL_1d2fb0ed_22_ReduceSumProdKernel_cu_f5210f67_36164cuda3std3__45__cpo5beginE,(_ZN58_INTERNAL_1d2fb0ed_22_ReduceSumProdKernel_cu_f5210f67_36164cuda3std6ranges3__45__cpo6cbeginE - _ZN58_INTERNAL_1d2fb0ed_22_ReduceSumProdKernel_cu_f5210f67_36164cuda3std3__45__cpo5beginE)
_ZN58_INTERNAL_1d2fb0ed_22_ReduceSumProdKernel_cu_f5210f67_36164cuda3std3__45__cpo5beginE:
	.zero		1
	.type		_ZN58_INTERNAL_1d2fb0ed_22_ReduceSumProdKernel_cu_f5210f67_36164cuda3std6ranges3__45__cpo6cbeginE,@object
	.size		_ZN58_INTERNAL_1d2fb0ed_22_ReduceSumProdKernel_cu_f5210f67_36164cuda3std6ranges3__45__cpo6cbeginE,(_ZN58_INTERNAL_1d2fb0ed_22_ReduceSumProdKernel_cu_f5210f67_36164cuda3std3__45__cpo6rbeginE - _ZN58_INTERNAL_1d2fb0ed_22_ReduceSumProdKernel_cu_f5210f67_36164cuda3std6ranges3__45__cpo6cbeginE)
_ZN58_INTERNAL_1d2fb0ed_22_ReduceSumProdKernel_cu_f5210f67_36164cuda3std6ranges3__45__cpo6cbeginE:
	.zero		1
	.type		_ZN58_INTERNAL_1d2fb0ed_22_ReduceSumProdKernel_cu_f5210f67_36164cuda3std3__45__cpo6rbeginE,@object
	.size		_ZN58_INTERNAL_1d2fb0ed_22_ReduceSumProdKernel_cu_f5210f67_36164cuda3std3__45__cpo6rbeginE,(_ZN58_INTERNAL_1d2fb0ed_22_ReduceSumProdKernel_cu_f5210f67_36164cuda3std6ranges3__45__cpo4nextE - _ZN58_INTERNAL_1d2fb0ed_22_ReduceSumProdKernel_cu_f5210f67_36164cuda3std3__45__cpo6rbeginE)
_ZN58_INTERNAL_1d2fb0ed_22_ReduceSumProdKernel_cu_f5210f67_36164cuda3std3__45__cpo6rbeginE:
	.zero		1
	.type		_ZN58_INTERNAL_1d2fb0ed_22_ReduceSumProdKernel_cu_f5210f67_36164cuda3std6ranges3__45__cpo4nextE,@object
	.size		_ZN58_INTERNAL_1d2fb0ed_22_ReduceSumProdKernel_cu_f5210f67_36164cuda3std6ranges3__45__cpo4nextE,(_ZN58_INTERNAL_1d2fb0ed_22_ReduceSumProdKernel_cu_f5210f67_36164cuda3std6ranges3__45__cpo4swapE - _ZN58_INTERNAL_1d2fb0ed_22_ReduceSumProdKernel_cu_f5210f67_36164cuda3std6ranges3__45__cpo4nextE)
_ZN58_INTERNAL_1d2fb0ed_22_ReduceSumProdKernel_cu_f5210f67_36164cuda3std6ranges3__45__cpo4nextE:
	.zero		1
	.type		_ZN58_INTERNAL_1d2fb0ed_22_ReduceSumProdKernel_cu_f5210f67_36164cuda3std6ranges3__45__cpo4swapE,@object
	.size		_ZN58_INTERNAL_1d2fb0ed_22_ReduceSumProdKernel_cu_f5210f67_36164cuda3std6ranges3__45__cpo4swapE,(_ZN58_INTERNAL_1d2fb0ed_22_ReduceSumProdKernel_cu_f5210f67_36164cuda3std3__420unreachable_sentinelE - _ZN58_INTERNAL_1d2fb0ed_22_ReduceSumProdKernel_cu_f5210f67_36164cuda3std6ranges3__45__cpo4swapE)
_ZN58_INTERNAL_1d2fb0ed_22_ReduceSumProdKernel_cu_f5210f67_36164cuda3std6ranges3__45__cpo4swapE:
	.zero		1
	.type		_ZN58_INTERNAL_1d2fb0ed_22_ReduceSumProdKernel_cu_f5210f67_36164cuda3std3__420unreachable_sentinelE,@object
	.size		_ZN58_INTERNAL_1d2fb0ed_22_ReduceSumProdKernel_cu_f5210f67_36164cuda3std3__420unreachable_sentinelE,(_ZN58_INTERNAL_1d2fb0ed_22_ReduceSumProdKernel_cu_f5210f67_36166thrust23THRUST_300001_SM_900_NS6system6detail10sequential3seqE - _ZN58_INTERNAL_1d2fb0ed_22_ReduceSumProdKernel_cu_f5210f67_36164cuda3std3__420unreachable_sentinelE)
_ZN58_INTERNAL_1d2fb0ed_22_ReduceSumProdKernel_cu_f5210f67_36164cuda3std3__420unreachable_sentinelE:
	.zero		1
	.type		_ZN58_INTERNAL_1d2fb0ed_22_ReduceSumProdKernel_cu_f5210f67_36166thrust23THRUST_300001_SM_900_NS6system6detail10sequential3seqE,@object
	.size		_ZN58_INTERNAL_1d2fb0ed_22_ReduceSumProdKernel_cu_f5210f67_36166thrust23THRUST_300001_SM_900_NS6system6detail10sequential3seqE,(_ZN58_INTERNAL_1d2fb0ed_22_ReduceSumProdKernel_cu_f5210f67_36164cuda3std3__45__cpo4cendE - _ZN58_INTERNAL_1d2fb0ed_22_ReduceSumProdKernel_cu_f5210f67_36166thrust23THRUST_300001_SM_900_NS6system6detail10sequential3seqE)
_ZN58_INTERNAL_1d2fb0ed_22_ReduceSumProdKernel_cu_f5210f67_36166thrust23THRUST_300001_SM_900_NS6system6detail10sequential3seqE:
	.zero		1
	.type		_ZN58_INTERNAL_1d2fb0ed_22_ReduceSumProdKernel_cu_f5210f67_36164cuda3std3__45__cpo4cendE,@object
	.size		_ZN58_INTERNAL_1d2fb0ed_22_ReduceSumProdKernel_cu_f5210f67_36164cuda3std3__45__cpo4cendE,(_ZN58_INTERNAL_1d2fb0ed_22_ReduceSumProdKernel_cu_f5210f67_36164cuda3std6ranges3__45__cpo9iter_swapE - _ZN58_INTERNAL_1d2fb0ed_22_ReduceSumProdKernel_cu_f5210f67_36164cuda3std3__45__cpo4cendE)
_ZN58_INTERNAL_1d2fb0ed_22_ReduceSumProdKernel_cu_f5210f67_36164cuda3std3__45__cpo4cendE:
	.zero		1
	.type		_ZN58_INTERNAL_1d2fb0ed_22_ReduceSumProdKernel_cu_f5210f67_36164cuda3std6ranges3__45__cpo9iter_swapE,@object
	.size		_ZN58_INTERNAL_1d2fb0ed_22_ReduceSumProdKernel_cu_f5210f67_36164cuda3std6ranges3__45__cpo9iter_swapE,(_ZN58_INTERNAL_1d2fb0ed_22_ReduceSumProdKernel_cu_f5210f67_36164cuda3std3__45__cpo5crendE - _ZN58_INTERNAL_1d2fb0ed_22_ReduceSumProdKernel_cu_f5210f67_36164cuda3std6ranges3__45__cpo9iter_swapE)
_ZN58_INTERNAL_1d2fb0ed_22_ReduceSumProdKernel_cu_f5210f67_36164cuda3std6ranges3__45__cpo9iter_swapE:
	.zero		1
	.type		_ZN58_INTERNAL_1d2fb0ed_22_ReduceSumProdKernel_cu_f5210f67_36164cuda3std3__45__cpo5crendE,@object
	.size		_ZN58_INTERNAL_1d2fb0ed_22_ReduceSumProdKernel_cu_f5210f67_36164cuda3std3__45__cpo5crendE,(_ZN58_INTERNAL_1d2fb0ed_22_ReduceSumProdKernel_cu_f5210f67_36164cuda3std6ranges3__45__cpo5cdataE - _ZN58_INTERNAL_1d2fb0ed_22_ReduceSumProdKernel_cu_f5210f67_36164cuda3std3__45__cpo5crendE)
_ZN58_INTERNAL_1d2fb0ed_22_ReduceSumProdKernel_cu_f5210f67_36164cuda3std3__45__cpo5crendE:
	.zero		1
	.type		_ZN58_INTERNAL_1d2fb0ed_22_ReduceSumProdKernel_cu_f5210f67_36164cuda3std6ranges3__45__cpo5cdataE,@object
	.size		_ZN58_INTERNAL_1d2fb0ed_22_ReduceSumProdKernel_cu_f5210f67_36164cuda3std6ranges3__45__cpo5cdataE,(_ZN58_INTERNAL_1d2fb0ed_22_ReduceSumProdKernel_cu_f5210f67_36164cuda3std6ranges3__45__cpo3endE - _ZN58_INTERNAL_1d2fb0ed_22_ReduceSumProdKernel_cu_f5210f67_36164cuda3std6ranges3__45__cpo5cdataE)
_ZN58_INTERNAL_1d2fb0ed_22_ReduceSumProdKernel_cu_f5210f67_36164cuda3std6ranges3__45__cpo5cdataE:
	.zero		1
	.type		_ZN58_INTERNAL_1d2fb0ed_22_ReduceSumProdKernel_cu_f5210f67_36164cuda3std6ranges3__45__cpo3endE,@object
	.size		_ZN58_INTERNAL_1d2fb0ed_22_ReduceSumProdKernel_cu_f5210f67_36164cuda3std6ranges3__45__cpo3endE,(_ZN58_INTERNAL_1d2fb0ed_22_ReduceSumProdKernel_cu_f5210f67_36164cuda3std3__419piecewise_constructE - _ZN58_INTERNAL_1d2fb0ed_22_ReduceSumProdKernel_cu_f5210f67_36164cuda3std6ranges3__45__cpo3endE)
_ZN58_INTERNAL_1d2fb0ed_22_ReduceSumProdKernel_cu_f5210f67_36164cuda3std6ranges3__45__cpo3endE:
	.zero		1
	.type		_ZN58_INTERNAL_1d2fb0ed_22_ReduceSumProdKernel_cu_f5210f67_36164cuda3std3__419piecewise_constructE,@object
	.size		_ZN58_INTERNAL_1d2fb0ed_22_ReduceSumProdKernel_cu_f5210f67_36164cuda3std3__419piecewise_constructE,(_ZN58_INTERNAL_1d2fb0ed_22_ReduceSumProdKernel_cu_f5210f67_36164cuda3std6ranges3__45__cpo5ssizeE - _ZN58_INTERNAL_1d2fb0ed_22_ReduceSumProdKernel_cu_f5210f67_36164cuda3std3__419piecewise_constructE)
_ZN58_INTERNAL_1d2fb0ed_22_ReduceSumProdKernel_cu_f5210f67_36164cuda3std3__419piecewise_constructE:
	.zero		1
	.type		_ZN58_INTERNAL_1d2fb0ed_22_ReduceSumProdKernel_cu_f5210f67_36164cuda3std6ranges3__45__cpo5ssizeE,@object
	.size		_ZN58_INTERNAL_1d2fb0ed_22_ReduceSumProdKernel_cu_f5210f67_36164cuda3std6ranges3__45__cpo5ssizeE,(_ZN58_INTERNAL_1d2fb0ed_22_ReduceSumProdKernel_cu_f5210f67_36164cuda3std3__45__cpo3endE - _ZN58_INTERNAL_1d2fb0ed_22_ReduceSumProdKernel_cu_f5210f67_36164cuda3std6ranges3__45__cpo5ssizeE)
_ZN58_INTERNAL_1d2fb0ed_22_ReduceSumProdKernel_cu_f5210f67_36164cuda3std6ranges3__45__cpo5ssizeE:
	.zero		1
	.type		_ZN58_INTERNAL_1d2fb0ed_22_ReduceSumProdKernel_cu_f5210f67_36164cuda3std3__45__cpo3endE,@object
	.size		_ZN58_INTERNAL_1d2fb0ed_22_ReduceSumProdKernel_cu_f5210f67_36164cuda3std3__45__cpo3endE,(_ZN58_INTERNAL_1d2fb0ed_22_ReduceSumProdKernel_cu_f5210f67_36164cuda3std6ranges3__45__cpo4cendE - _ZN58_INTERNAL_1d2fb0ed_22_ReduceSumProdKernel_cu_f5210f67_36164cuda3std3__45__cpo3endE)
_ZN58_INTERNAL_1d2fb0ed_22_ReduceSumProdKernel_cu_f5210f67_36164cuda3std3__45__cpo3endE:
	.zero		1
	.type		_ZN58_INTERNAL_1d2fb0ed_22_ReduceSumProdKernel_cu_f5210f67_36164cuda3std6ranges3__45__cpo4cendE,@object
	.size		_ZN58_INTERNAL_1d2fb0ed_22_ReduceSumProdKernel_cu_f5210f67_36164cuda3std6ranges3__45__cpo4cendE,(_ZN58_INTERNAL_1d2fb0ed_22_ReduceSumProdKernel_cu_f5210f67_36164cuda3std3__45__cpo4rendE - _ZN58_INTERNAL_1d2fb0ed_22_ReduceSumProdKernel_cu_f5210f67_36164cuda3std6ranges3__45__cpo4cendE)
_ZN58_INTERNAL_1d2fb0ed_22_ReduceSumProdKernel_cu_f5210f67_36164cuda3std6ranges3__45__cpo4cendE:
	.zero		1
	.type		_ZN58_INTERNAL_1d2fb0ed_22_ReduceSumProdKernel_cu_f5210f67_36164cuda3std3__45__cpo4rendE,@object
	.size		_ZN58_INTERNAL_1d2fb0ed_22_ReduceSumProdKernel_cu_f5210f67_36164cuda3std3__45__cpo4rendE,(_ZN58_INTERNAL_1d2fb0ed_22_ReduceSumProdKernel_cu_f5210f67_36164cuda3std6ranges3__45__cpo4prevE - _ZN58_INTERNAL_1d2fb0ed_22_ReduceSumProdKernel_cu_f5210f67_36164cuda3std3__45__cpo4rendE)
_ZN58_INTERNAL_1d2fb0ed_22_ReduceSumProdKernel_cu_f5210f67_36164cuda3std3__45__cpo4rendE:
	.zero		1
	.type		_ZN58_INTERNAL_1d2fb0ed_22_ReduceSumProdKernel_cu_f5210f67_36164cuda3std6ranges3__45__cpo4prevE,@object
	.size		_ZN58_INTERNAL_1d2fb0ed_22_ReduceSumProdKernel_cu_f5210f67_36164cuda3std6ranges3__45__cpo4prevE,(_ZN58_INTERNAL_1d2fb0ed_22_ReduceSumProdKernel_cu_f5210f67_36164cuda3std6ranges3__45__cpo9iter_moveE - _ZN58_INTERNAL_1d2fb0ed_22_ReduceSumProdKernel_cu_f5210f67_36164cuda3std6ranges3__45__cpo4prevE)
_ZN58_INTERNAL_1d2fb0ed_22_ReduceSumProdKernel_cu_f5210f67_36164cuda3std6ranges3__45__cpo4prevE:
	.zero		1
	.type		_ZN58_INTERNAL_1d2fb0ed_22_ReduceSumProdKernel_cu_f5210f67_36164cuda3std6ranges3__45__cpo9iter_moveE,@object
	.size		_ZN58_INTERNAL_1d2fb0ed_22_ReduceSumProdKernel_cu_f5210f67_36164cuda3std6ranges3__45__cpo9iter_moveE,(.L_230 - _ZN58_INTERNAL_1d2fb0ed_22_ReduceSumProdKernel_cu_f5210f67_36164cuda3std6ranges3__45__cpo9iter_moveE)
_ZN58_INTERNAL_1d2fb0ed_22_ReduceSumProdKernel_cu_f5210f67_36164cuda3std6ranges3__45__cpo9iter_moveE:
	.zero		1
.L_230:


//--------------------- .nv.shared._ZN2at6native13reduce_kernelILi256ELi2ENS0_8ReduceOpIbNS0_14func_wrapper_tImZNS0_15xor_sum_functorIbvEclERNS_14TensorIteratorEEUlbbE_EEjmLi4ELi4EEEEEvT1_ --------------------------
	.section	.nv.shared._ZN2at6native13reduce_kernelILi256ELi2ENS0_8ReduceOpIbNS0_14func_wrapper_tImZNS0_15xor_sum_functorIbvEclERNS_14TensorIteratorEEUlbbE_EEjmLi4ELi4EEEEEvT1_,"aw",@nobits
	.sectionflags	@""
	.align	16
.nv.shared._ZN2at6native13reduce_kernelILi256ELi2ENS0_8ReduceOpIbNS0_14func_wrapper_tImZNS0_15xor_sum_functorIbvEclERNS_14TensorIteratorEEUlbbE_EEjmLi4ELi4EEEEEvT1_:
	.zero		1040


//--------------------- .nv.shared._ZN2at6native13reduce_kernelILi128ELi4ENS0_8ReduceOpIbNS0_14func_wrapper_tImZNS0_15xor_sum_functorIbvEclERNS_14TensorIteratorEEUlbbE_EEjmLi4ELi4EEEEEvT1_ --------------------------
	.section	.nv.shared._ZN2at6native13reduce_kernelILi128ELi4ENS0_8ReduceOpIbNS0_14func_wrapper_tImZNS0_15xor_sum_functorIbvEclERNS_14TensorIteratorEEUlbbE_EEjmLi4ELi4EEEEEvT1_,"aw",@nobits
	.sectionflags	@""
	.align	16
.nv.shared._ZN2at6native13reduce_kernelILi128ELi4ENS0_8ReduceOpIbNS0_14func_wrapper_tImZNS0_15xor_sum_functorIbvEclERNS_14TensorIteratorEEUlbbE_EEjmLi4ELi4EEEEEvT1_:
	.zero		1040


//--------------------- .nv.shared._ZN2at6native13reduce_kernelILi512ELi1ENS0_8ReduceOpIN3c108BFloat16ENS0_14func_wrapper_tIdZNS0_15xor_sum_functorIS4_vEclERNS_14TensorIteratorEEUlddE_EEjdLi4ELi4EEEEEvT1_ --------------------------
	.section	.nv.shared._ZN2at6native13reduce_kernelILi512ELi1ENS0_8ReduceOpIN3c108BFloat16ENS0_14func_wrapper_tIdZNS0_15xor_sum_functorIS4_vEclERNS_14TensorIteratorEEUlddE_EEjdLi4ELi4EEEEEvT1_,"aw",@nobits
	.sectionflags	@""
	.align	16
.nv.shared._ZN2at6native13reduce_kernelILi512ELi1ENS0_8ReduceOpIN3c108BFloat16ENS0_14func_wrapper_tIdZNS0_15xor_sum_functorIS4_vEclERNS_14TensorIteratorEEUlddE_EEjdLi4ELi4EEEEEvT1_:
	.zero		1040


//--------------------- .nv.shared._ZN2at6native13reduce_kernelILi256ELi2ENS0_8ReduceOpIN3c108BFloat16ENS0_14func_wrapper_tIdZNS0_15xor_sum_functorIS4_vEclERNS_14TensorIteratorEEUlddE_EEjdLi4ELi4EEEEEvT1_ --------------------------
	.section	.nv.shared._ZN2at6native13reduce_kernelILi256ELi2ENS0_8ReduceOpIN3c108BFloat16ENS0_14func_wrapper_tIdZNS0_15xor_sum_functorIS4_vEclERNS_14TensorIteratorEEUlddE_EEjdLi4ELi4EEEEEvT1_,"aw",@nobits
	.sectionflags	@""
	.align	16
.nv.shared._ZN2at6native13reduce_kernelILi256ELi2ENS0_8ReduceOpIN3c108BFloat16ENS0_14func_wrapper_tIdZNS0_15xor_sum_functorIS4_vEclERNS_14TensorIteratorEEUlddE_EEjdLi4ELi4EEEEEvT1_:
	.zero		1040


//--------------------- .nv.shared._ZN2at6native13reduce_kernelILi128ELi4ENS0_8ReduceOpIN3c108BFloat16ENS0_14func_wrapper_tIdZNS0_15xor_sum_functorIS4_vEclERNS_14TensorIteratorEEUlddE_EEjdLi4ELi4EEEEEvT1_ --------------------------
	.section	.nv.shared._ZN2at6native13reduce_kernelILi128ELi4ENS0_8ReduceOpIN3c108BFloat16ENS0_14func_wrapper_tIdZNS0_15xor_sum_functorIS4_vEclERNS_14TensorIteratorEEUlddE_EEjdLi4ELi4EEEEEvT1_,"aw",@nobits
	.sectionflags	@""
	.align	16
.nv.shared._ZN2at6native13reduce_kernelILi128ELi4ENS0_8ReduceOpIN3c108BFloat16ENS0_14func_wrapper_tIdZNS0_15xor_sum_functorIS4_vEclERNS_14TensorIteratorEEUlddE_EEjdLi4ELi4EEEEEvT1_:
	.zero		1040


//--------------------- .nv.shared._ZN2at6native13reduce_kernelILi512ELi1ENS0_8ReduceOpIN3c104HalfENS0_14func_wrapper_tIdZNS0_15xor_sum_functorIS4_vEclERNS_14TensorIteratorEEUlddE_EEjdLi4ELi4EEEEEvT1_ --------------------------
	.section	.nv.shared._ZN2at6native13reduce_kernelILi512ELi1ENS0_8ReduceOpIN3c104HalfENS0_14func_wrapper_tIdZNS0_15xor_sum_functorIS4_vEclERNS_14TensorIteratorEEUlddE_EEjdLi4ELi4EEEEEvT1_,"aw",@nobits
	.sectionflags	@""
	.align	16
.nv.shared._ZN2at6native13reduce_kernelILi512ELi1ENS0_8ReduceOpIN3c104HalfENS0_14func_wrapper_tIdZNS0_15xor_sum_functorIS4_vEclERNS_14TensorIteratorEEUlddE_EEjdLi4ELi4EEEEEvT1_:
	.zero		1040


//--------------------- .nv.shared._ZN2at6native13reduce_kernelILi256ELi2ENS0_8ReduceOpIN3c104HalfENS0_14func_wrapper_tIdZNS0_15xor_sum_functorIS4_vEclERNS_14TensorIteratorEEUlddE_EEjdLi4ELi4EEEEEvT1_ --------------------------
	.section	.nv.shared._ZN2at6native13reduce_kernelILi256ELi2ENS0_8ReduceOpIN3c104HalfENS0_14func_wrapper_tIdZNS0_15xor_sum_functorIS4_vEclERNS_14TensorIteratorEEUlddE_EEjdLi4ELi4EEEEEvT1_,"aw",@nobits
	.sectionflags	@""
	.align	16
.nv.shared._ZN2at6native13reduce_kernelILi256ELi2ENS0_8ReduceOpIN3c104HalfENS0_14func_wrapper_tIdZNS0_15xor_sum_functorIS4_vEclERNS_14TensorIteratorEEUlddE_EEjdLi4ELi4EEEEEvT1_:
	.zero		1040


//--------------------- .nv.shared._ZN2at6native13reduce_kernelILi128ELi4ENS0_8ReduceOpIN3c104HalfENS0_14func_wrapper_tIdZNS0_15xor_sum_functorIS4_vEclERNS_14TensorIteratorEEUlddE_EEjdLi4ELi4EEEEEvT1_ --------------------------
	.section	.nv.shared._ZN2at6native13reduce_kernelILi128ELi4ENS0_8ReduceOpIN3c104HalfENS0_14func_wrapper_tIdZNS0_15xor_sum_functorIS4_vEclERNS_14TensorIteratorEEUlddE_EEjdLi4ELi4EEEEEvT1_,"aw",@nobits
	.sectionflags	@""
	.align	16
.nv.shared._ZN2at6native13reduce_kernelILi128ELi4ENS0_8ReduceOpIN3c104HalfENS0_14func_wrapper_tIdZNS0_15xor_sum_functorIS4_vEclERNS_14TensorIteratorEEUlddE_EEjdLi4ELi4EEEEEvT1_:
	.zero		1040


//--------------------- .nv.shared._ZN2at6native13reduce_kernelILi512ELi1ENS0_8ReduceOpIfNS0_14func_wrapper_tIdZNS0_15xor_sum_functorIfvEclERNS_14TensorIteratorEEUlddE_EEjdLi4ELi4EEEEEvT1_ --------------------------
	.section	.nv.shared._ZN2at6native13reduce_kernelILi512ELi1ENS0_8ReduceOpIfNS0_14func_wrapper_tIdZNS0_15xor_sum_functorIfvEclERNS_14TensorIteratorEEUlddE_EEjdLi4ELi4EEEEEvT1_,"aw",@nobits
	.sectionflags	@""
	.align	16
.nv.shared._ZN2at6native13reduce_kernelILi512ELi1ENS0_8ReduceOpIfNS0_14func_wrapper_tIdZNS0_15xor_sum_functorIfvEclERNS_14TensorIteratorEEUlddE_EEjdLi4ELi4EEEEEvT1_:
	.zero		1040


//--------------------- .nv.shared._ZN2at6native13reduce_kernelILi256ELi2ENS0_8ReduceOpIfNS0_14func_wrapper_tIdZNS0_15xor_sum_functorIfvEclERNS_14TensorIteratorEEUlddE_EEjdLi4ELi4EEEEEvT1_ --------------------------
	.section	.nv.shared._ZN2at6native13reduce_kernelILi256ELi2ENS0_8ReduceOpIfNS0_14func_wrapper_tIdZNS0_15xor_sum_functorIfvEclERNS_14TensorIteratorEEUlddE_EEjdLi4ELi4EEEEEvT1_,"aw",@nobits
	.sectionflags	@""
	.align	16
.nv.shared._ZN2at6native13reduce_kernelILi256ELi2ENS0_8ReduceOpIfNS0_14func_wrapper_tIdZNS0_15xor_sum_functorIfvEclERNS_14TensorIteratorEEUlddE_EEjdLi4ELi4EEEEEvT1_:
	.zero		1040


//--------------------- .nv.shared._ZN2at6native13reduce_kernelILi128ELi4ENS0_8ReduceOpIfNS0_14func_wrapper_tIdZNS0_15xor_sum_functorIfvEclERNS_14TensorIteratorEEUlddE_EEjdLi4ELi4EEEEEvT1_ --------------------------
	.section	.nv.shared._ZN2at6native13reduce_kernelILi128ELi4ENS0_8ReduceOpIfNS0_14func_wrapper_tIdZNS0_15xor_sum_functorIfvEclERNS_14TensorIteratorEEUlddE_EEjdLi4ELi4EEEEEvT1_,"aw",@nobits
	.sectionflags	@""
	.align	16
.nv.shared._ZN2at6native13reduce_kernelILi128ELi4ENS0_8ReduceOpIfNS0_14func_wrapper_tIdZNS0_15xor_sum_functorIfvEclERNS_14TensorIteratorEEUlddE_EEjdLi4ELi4EEEEEvT1_:
	.zero		1040


//--------------------- .nv.shared._ZN2at6native13reduce_kernelILi512ELi1ENS0_8ReduceOpIdNS0_14func_wrapper_tIdZNS0_15xor_sum_functorIdvEclERNS_14TensorIteratorEEUlddE_EEjdLi4ELi4EEEEEvT1_ --------------------------
	.section	.nv.shared._ZN2at6native13reduce_kernelILi512ELi1ENS0_8ReduceOpIdNS0_14func_wrapper_tIdZNS0_15xor_sum_functorIdvEclERNS_14TensorIteratorEEUlddE_EEjdLi4ELi4EEEEEvT1_,"aw",@nobits
	.sectionflags	@""
	.align	16
.nv.shared._ZN2at6native13reduce_kernelILi512ELi1ENS0_8ReduceOpIdNS0_14func_wrapper_tIdZNS0_15xor_sum_functorIdvEclERNS_14TensorIteratorEEUlddE_EEjdLi4ELi4EEEEEvT1_:
	.zero		1040


//--------------------- .nv.shared._ZN2at6native13reduce_kernelILi256ELi2ENS0_8ReduceOpIdNS0_14func_wrapper_tIdZNS0_15xor_sum_functorIdvEclERNS_14TensorIteratorEEUlddE_EEjdLi4ELi4EEEEEvT1_ --------------------------
	.section	.nv.shared._ZN2at6native13reduce_kernelILi256ELi2ENS0_8ReduceOpIdNS0_14func_wrapper_tIdZNS0_15xor_sum_functorIdvEclERNS_14TensorIteratorEEUlddE_EEjdLi4ELi4EEEEEvT1_,"aw",@nobits
	.sectionflags	@""
	.align	16
.nv.shared._ZN2at6native13reduce_kernelILi256ELi2ENS0_8ReduceOpIdNS0_14func_wrapper_tIdZNS0_15xor_sum_functorIdvEclERNS_14TensorIteratorEEUlddE_EEjdLi4ELi4EEEEEvT1_:
	.zero		1040


//--------------------- .nv.shared._ZN2at6native13reduce_kernelILi128ELi4ENS0_8ReduceOpIdNS0_14func_wrapper_tIdZNS0_15xor_sum_functorIdvEclERNS_14TensorIteratorEEUlddE_EEjdLi4ELi4EEEEEvT1_ --------------------------
	.section	.nv.shared._ZN2at6native13reduce_kernelILi128ELi4ENS0_8ReduceOpIdNS0_14func_wrapper_tIdZNS0_15xor_sum_functorIdvEclERNS_14TensorIteratorEEUlddE_EEjdLi4ELi4EEEEEvT1_,"aw",@nobits
	.sectionflags	@""
	.align	16
.nv.shared._ZN2at6native13reduce_kernelILi128ELi4ENS0_8ReduceOpIdNS0_14func_wrapper_tIdZNS0_15xor_sum_functorIdvEclERNS_14TensorIteratorEEUlddE_EEjdLi4ELi4EEEEEvT1_:
	.zero		1040


//--------------------- .nv.shared._ZN2at6native13reduce_kernelILi512ELi1ENS0_8ReduceOpIsNS0_14func_wrapper_tImZNS0_15xor_sum_functorIsvEclERNS_14TensorIteratorEEUlmmE_EEjmLi4ELi4EEEEEvT1_ --------------------------
	.section	.nv.shared._ZN2at6native13reduce_kernelILi512ELi1ENS0_8ReduceOpIsNS0_14func_wrapper_tImZNS0_15xor_sum_functorIsvEclERNS_14TensorIteratorEEUlmmE_EEjmLi4ELi4EEEEEvT1_,"aw",@nobits
	.sectionflags	@""
	.align	16
.nv.shared._ZN2at6native13reduce_kernelILi512ELi1ENS0_8ReduceOpIsNS0_14func_wrapper_tImZNS0_15xor_sum_functorIsvEclERNS_14TensorIteratorEEUlmmE_EEjmLi4ELi4EEEEEvT1_:
	.zero		1040


//--------------------- .nv.shared._ZN2at6native13reduce_kernelILi256ELi2ENS0_8ReduceOpIsNS0_14func_wrapper_tImZNS0_15xor_sum_functorIsvEclERNS_14TensorIteratorEEUlmmE_EEjmLi4ELi4EEEEEvT1_ --------------------------
	.section	.nv.shared._ZN2at6native13reduce_kernelILi256ELi2ENS0_8ReduceOpIsNS0_14func_wrapper_tImZNS0_15xor_sum_functorIsvEclERNS_14TensorIteratorEEUlmmE_EEjmLi4ELi4EEEEEvT1_,"aw",@nobits
	.sectionflags	@""
	.align	16
.nv.shared._ZN2at6native13reduce_kernelILi256ELi2ENS0_8ReduceOpIsNS0_14func_wrapper_tImZNS0_15xor_sum_functorIsvEclERNS_14TensorIteratorEEUlmmE_EEjmLi4ELi4EEEEEvT1_:
	.zero		1040


//--------------------- .nv.shared._ZN2at6native13reduce_kernelILi128ELi4ENS0_8ReduceOpIsNS0_14func_wrapper_tImZNS0_15xor_sum_functorIsvEclERNS_14TensorIteratorEEUlmmE_EEjmLi4ELi4EEEEEvT1_ --------------------------
	.section	.nv.shared._ZN2at6native13reduce_kernelILi128ELi4ENS0_8ReduceOpIsNS0_14func_wrapper_tImZNS0_15xor_sum_functorIsvEclERNS_14TensorIteratorEEUlmmE_EEjmLi4ELi4EEEEEvT1_,"aw",@nobits
	.sectionflags	@""
	.align	16
.nv.shared._ZN2at6native13reduce_kernelILi128ELi4ENS0_8ReduceOpIsNS0_14func_wrapper_tImZNS0_15xor_sum_functorIsvEclERNS_14TensorIteratorEEUlmmE_EEjmLi4ELi4EEEEEvT1_:
	.zero		1040


//--------------------- .nv.shared._ZN2at6native13reduce_kernelILi512ELi1ENS0_8ReduceOpIlNS0_14func_wrapper_tImZNS0_15xor_sum_functorIlvEclERNS_14TensorIteratorEEUlmmE_EEjmLi4ELi4EEEEEvT1_ --------------------------
	.section	.nv.shared._ZN2at6native13reduce_kernelILi512ELi1ENS0_8ReduceOpIlNS0_14func_wrapper_tImZNS0_15xor_sum_functorIlvEclERNS_14TensorIteratorEEUlmmE_EEjmLi4ELi4EEEEEvT1_,"aw",@nobits
	.sectionflags	@""
	.align	16
.nv.shared._ZN2at6native13reduce_kernelILi512ELi1ENS0_8ReduceOpIlNS0_14func_wrapper_tImZNS0_15xor_sum_functorIlvEclERNS_14TensorIteratorEEUlmmE_EEjmLi4ELi4EEEEEvT1_:
	.zero		1040


//--------------------- .nv.shared._ZN2at6native13reduce_kernelILi256ELi2ENS0_8ReduceOpIlNS0_14func_wrapper_tImZNS0_15xor_sum_functorIlvEclERNS_14TensorIteratorEEUlmmE_EEjmLi4ELi4EEEEEvT1_ --------------------------
	.section	.nv.shared._ZN2at6native13reduce_kernelILi256ELi2ENS0_8ReduceOpIlNS0_14func_wrapper_tImZNS0_15xor_sum_functorIlvEclERNS_14TensorIteratorEEUlmmE_EEjmLi4ELi4EEEEEvT1_,"aw",@nobits
	.sectionflags	@""
	.align	16
.nv.shared._ZN2at6native13reduce_kernelILi256ELi2ENS0_8ReduceOpIlNS0_14func_wrapper_tImZNS0_15xor_sum_functorIlvEclERNS_14TensorIteratorEEUlmmE_EEjmLi4ELi4EEEEEvT1_:
	.zero		1040


//--------------------- .nv.shared._ZN2at6native13reduce_kernelILi128ELi4ENS0_8ReduceOpIlNS0_14func_wrapper_tImZNS0_15xor_sum_functorIlvEclERNS_14TensorIteratorEEUlmmE_EEjmLi4ELi4EEEEEvT1_ --------------------------
	.section	.nv.shared._ZN2at6native13reduce_kernelILi128ELi4ENS0_8ReduceOpIlNS0_14func_wrapper_tImZNS0_15xor_sum_functorIlvEclERNS_14TensorIteratorEEUlmmE_EEjmLi4ELi4EEEEEvT1_,"aw",@nobits
	.sectionflags	@""
	.align	16
.nv.shared._ZN2at6native13reduce_kernelILi128ELi4ENS0_8ReduceOpIlNS0_14func_wrapper_tImZNS0_15xor_sum_functorIlvEclERNS_14TensorIteratorEEUlmmE_EEjmLi4ELi4EEEEEvT1_:
	.zero		1040


//--------------------- .nv.shared._ZN2at6native13reduce_kernelILi512ELi1ENS0_8ReduceOpIiNS0_14func_wrapper_tImZNS0_15xor_sum_functorIivEclERNS_14TensorIteratorEEUlmmE_EEjmLi4ELi4EEEEEvT1_ --------------------------
	.section	.nv.shared._ZN2at6native13reduce_kernelILi512ELi1ENS0_8ReduceOpIiNS0_14func_wrapper_tImZNS0_15xor_sum_functorIivEclERNS_14TensorIteratorEEUlmmE_EEjmLi4ELi4EEEEEvT1_,"aw",@nobits
	.sectionflags	@""
	.align	16
.nv.shared._ZN2at6native13reduce_kernelILi512ELi1ENS0_8ReduceOpIiNS0_14func_wrapper_tImZNS0_15xor_sum_functorIivEclERNS_14TensorIteratorEEUlmmE_EEjmLi4ELi4EEEEEvT1_:
	.zero		1040


//--------------------- .nv.shared._ZN2at6native13reduce_kernelILi256ELi2ENS0_8ReduceOpIiNS0_14func_wrapper_tImZNS0_15xor_sum_functorIivEclERNS_14TensorIteratorEEUlmmE_EEjmLi4ELi4EEEEEvT1_ --------------------------
	.section	.nv.shared._ZN2at6native13reduce_kernelILi256ELi2ENS0_8ReduceOpIiNS0_14func_wrapper_tImZNS0_15xor_sum_functorIivEclERNS_14TensorIteratorEEUlmmE_EEjmLi4ELi4EEEEEvT1_,"aw",@nobits
	.sectionflags	@""
	.align	16
.nv.shared._ZN2at6native13reduce_kernelILi256ELi2ENS0_8ReduceOpIiNS0_14func_wrapper_tImZNS0_15xor_sum_functorIivEclERNS_14TensorIteratorEEUlmmE_EEjmLi4ELi4EEEEEvT1_:
	.zero		1040


//--------------------- .nv.shared._ZN2at6native13reduce_kernelILi128ELi4ENS0_8ReduceOpIiNS0_14func_wrapper_tImZNS0_15xor_sum_functorIivEclERNS_14TensorIteratorEEUlmmE_EEjmLi4ELi4EEEEEvT1_ --------------------------
	.section	.nv.shared._ZN2at6native13reduce_kernelILi128ELi4ENS0_8ReduceOpIiNS0_14func_wrapper_tImZNS0_15xor_sum_functorIivEclERNS_14TensorIteratorEEUlmmE_EEjmLi4ELi4EEEEEvT1_,"aw",@nobits
	.sectionflags	@""
	.align	16
.nv.shared._ZN2at6native13reduce_kernelILi128ELi4ENS0_8ReduceOpIiNS0_14func_wrapper_tImZNS0_15xor_sum_functorIivEclERNS_14TensorIteratorEEUlmmE_EEjmLi4ELi4EEEEEvT1_:
	.zero		1040


//--------------------- .nv.shared._ZN2at6native13reduce_kernelILi512ELi1ENS0_8ReduceOpIaNS0_14func_wrapper_tImZNS0_15xor_sum_functorIavEclERNS_14TensorIteratorEEUlmmE_EEjmLi4ELi4EEEEEvT1_ --------------------------
	.section	.nv.shared._ZN2at6native13reduce_kernelILi512ELi1ENS0_8ReduceOpIaNS0_14func_wrapper_tImZNS0_15xor_sum_functorIavEclERNS_14TensorIteratorEEUlmmE_EEjmLi4ELi4EEEEEvT1_,"aw",@nobits
	.sectionflags	@""
	.align	16
.nv.shared._ZN2at6native13reduce_kernelILi512ELi1ENS0_8ReduceOpIaNS0_14func_wrapper_tImZNS0_15xor_sum_functorIavEclERNS_14TensorIteratorEEUlmmE_EEjmLi4ELi4EEEEEvT1_:
	.zero		1040


//--------------------- .nv.shared._ZN2at6native13reduce_kernelILi256ELi2ENS0_8ReduceOpIaNS0_14func_wrapper_tImZNS0_15xor_sum_functorIavEclERNS_14TensorIteratorEEUlmmE_EEjmLi4ELi4EEEEEvT1_ --------------------------
	.section	.nv.shared._ZN2at6native13reduce_kernelILi256ELi2ENS0_8ReduceOpIaNS0_14func_wrapper_tImZNS0_15xor_sum_functorIavEclERNS_14TensorIteratorEEUlmmE_EEjmLi4ELi4EEEEEvT1_,"aw",@nobits
	.sectionflags	@""
	.align	16
.nv.shared._ZN2at6native13reduce_kernelILi256ELi2ENS0_8ReduceOpIaNS0_14func_wrapper_tImZNS0_15xor_sum_functorIavEclERNS_14TensorIteratorEEUlmmE_EEjmLi4ELi4EEEEEvT1_:
	.zero		1040


//--------------------- .nv.shared._ZN2at6native13reduce_kernelILi128ELi4ENS0_8ReduceOpIaNS0_14func_wrapper_tImZNS0_15xor_sum_functorIavEclERNS_14TensorIteratorEEUlmmE_EEjmLi4ELi4EEEEEvT1_ --------------------------
	.section	.nv.shared._ZN2at6native13reduce_kernelILi128ELi4ENS0_8ReduceOpIaNS0_14func_wrapper_tImZNS0_15xor_sum_functorIavEclERNS_14TensorIteratorEEUlmmE_EEjmLi4ELi4EEEEEvT1_,"aw",@nobits
	.sectionflags	@""
	.align	16
.nv.shared._ZN2at6native13reduce_kernelILi128ELi4ENS0_8ReduceOpIaNS0_14func_wrapper_tImZNS0_15xor_sum_functorIavEclERNS_14TensorIteratorEEUlmmE_EEjmLi4ELi4EEEEEvT1_:
	.zero		1040


//--------------------- .nv.shared._ZN2at6native13reduce_kernelILi512ELi1ENS0_8ReduceOpIhNS0_14func_wrapper_tImZNS0_15xor_sum_functorIhvEclERNS_14TensorIteratorEEUlmmE_EEjmLi4ELi4EEEEEvT1_ --------------------------
	.section	.nv.shared._ZN2at6native13reduce_kernelILi512ELi1ENS0_8ReduceOpIhNS0_14func_wrapper_tImZNS0_15xor_sum_functorIhvEclERNS_14TensorIteratorEEUlmmE_EEjmLi4ELi4EEEEEvT1_,"aw",@nobits
	.sectionflags	@""
	.align	16
.nv.shared._ZN2at6native13reduce_kernelILi512ELi1ENS0_8ReduceOpIhNS0_14func_wrapper_tImZNS0_15xor_sum_functorIhvEclERNS_14TensorIteratorEEUlmmE_EEjmLi4ELi4EEEEEvT1_:
	.zero		1040


//--------------------- .nv.shared._ZN2at6native13reduce_kernelILi256ELi2ENS0_8ReduceOpIhNS0_14func_wrapper_tImZNS0_15xor_sum_functorIhvEclERNS_14TensorIteratorEEUlmmE_EEjmLi4ELi4EEEEEvT1_ --------------------------
	.section	.nv.shared._ZN2at6native13reduce_kernelILi256ELi2ENS0_8ReduceOpIhNS0_14func_wrapper_tImZNS0_15xor_sum_functorIhvEclERNS_14TensorIteratorEEUlmmE_EEjmLi4ELi4EEEEEvT1_,"aw",@nobits
	.sectionflags	@""
	.align	16
.nv.shared._ZN2at6native13reduce_kernelILi256ELi2ENS0_8ReduceOpIhNS0_14func_wrapper_tImZNS0_15xor_sum_functorIhvEclERNS_14TensorIteratorEEUlmmE_EEjmLi4ELi4EEEEEvT1_:
	.zero		1040


//--------------------- .nv.shared._ZN2at6native13reduce_kernelILi128ELi4ENS0_8ReduceOpIhNS0_14func_wrapper_tImZNS0_15xor_sum_functorIhvEclERNS_14TensorIteratorEEUlmmE_EEjmLi4ELi4EEEEEvT1_ --------------------------
	.section	.nv.shared._ZN2at6native13reduce_kernelILi128ELi4ENS0_8ReduceOpIhNS0_14func_wrapper_tImZNS0_15xor_sum_functorIhvEclERNS_14TensorIteratorEEUlmmE_EEjmLi4ELi4EEEEEvT1_,"aw",@nobits
	.sectionflags	@""
	.align	16
.nv.shared._ZN2at6native13reduce_kernelILi128ELi4ENS0_8ReduceOpIhNS0_14func_wrapper_tImZNS0_15xor_sum_functorIhvEclERNS_14TensorIteratorEEUlmmE_EEjmLi4ELi4EEEEEvT1_:
	.zero		1040


//--------------------- .nv.shared._ZN2at6native13reduce_kernelILi512ELi1ENS0_8ReduceOpIN3c108BFloat16ENS0_9NanSumOpsIffEEjfLi4ELi4EEEEEvT1_ --------------------------
	.section	.nv.shared._ZN2at6native13reduce_kernelILi512ELi1ENS0_8ReduceOpIN3c108BFloat16ENS0_9NanSumOpsIffEEjfLi4ELi4EEEEEvT1_,"aw",@nobits
	.sectionflags	@""
	.align	16
.nv.shared._ZN2at6native13reduce_kernelILi512ELi1ENS0_8ReduceOpIN3c108BFloat16ENS0_9NanSumOpsIffEEjfLi4ELi4EEEEEvT1_:
	.zero		1040


//--------------------- .nv.shared._ZN2at6native13reduce_kernelILi256ELi2ENS0_8ReduceOpIN3c108BFloat16ENS0_9NanSumOpsIffEEjfLi4ELi4EEEEEvT1_ --------------------------
	.section	.nv.shared._ZN2at6native13reduce_kernelILi256ELi2ENS0_8ReduceOpIN3c108BFloat16ENS0_9NanSumOpsIffEEjfLi4ELi4EEEEEvT1_,"aw",@nobits
	.sectionflags	@""
	.align	16
.nv.shared._ZN2at6native13reduce_kernelILi256ELi2ENS0_8ReduceOpIN3c108BFloat16ENS0_9NanSumOpsIffEEjfLi4ELi4EEEEEvT1_:
	.zero		1040


//--------------------- .nv.shared._ZN2at6native13reduce_kernelILi128ELi4ENS0_8ReduceOpIN3c108BFloat16ENS0_9NanSumOpsIffEEjfLi4ELi4EEEEEvT1_ --------------------------
	.section	.nv.shared._ZN2at6native13reduce_kernelILi128ELi4ENS0_8ReduceOpIN3c108BFloat16ENS0_9NanSumOpsIffEEjfLi4ELi4EEEEEvT1_,"aw",@nobits
	.sectionflags	@""
	.align	16
.nv.shared._ZN2at6native13reduce_kernelILi128ELi4ENS0_8ReduceOpIN3c108BFloat16ENS0_9NanSumOpsIffEEjfLi4ELi4EEEEEvT1_:
	.zero		1040


//--------------------- .nv.shared._ZN2at6native13reduce_kernelILi512ELi1ENS0_8ReduceOpIN3c108BFloat16ENS0_9NanSumOpsIfS4_EEjS4_Li4ELi4EEEEEvT1_ --------------------------
	.section	.nv.shared._ZN2at6native13reduce_kernelILi512ELi1ENS0_8ReduceOpIN3c108BFloat16ENS0_9NanSumOpsIfS4_EEjS4_Li4ELi4EEEEEvT1_,"aw",@nobits
	.sectionflags	@""
	.align	16
.nv.shared._ZN2at6native13reduce_kernelILi512ELi1ENS0_8ReduceOpIN3c108BFloat16ENS0_9NanSumOpsIfS4_EEjS4_Li4ELi4EEEEEvT1_:
	.zero		1040


//--------------------- .nv.shared._ZN2at6native13reduce_kernelILi256ELi2ENS0_8ReduceOpIN3c108BFloat16ENS0_9NanSumOpsIfS4_EEjS4_Li4ELi4EEEEEvT1_ --------------------------
	.section	.nv.shared._ZN2at6native13reduce_kernelILi256ELi2ENS0_8ReduceOpIN3c108BFloat16ENS0_9NanSumOpsIfS4_EEjS4_Li4ELi4EEEEEvT1_,"aw",@nobits
	.sectionflags	@""
	.align	16
.nv.shared._ZN2at6native13reduce_kernelILi256ELi2ENS0_8ReduceOpIN3c108BFloat16ENS0_9NanSumOpsIfS4_EEjS4_Li4ELi4EEEEEvT1_:
	.zero		1040


//--------------------- .nv.shared._ZN2at6native13reduce_kernelILi128ELi4ENS0_8ReduceOpIN3c108BFloat16ENS0_9NanSumOpsIfS4_EEjS4_Li4ELi4EEEEEvT1_ --------------------------
	.section	.nv.shared._ZN2at6native13reduce_kernelILi128ELi4ENS0_8ReduceOpIN3c108BFloat16ENS0_9NanSumOpsIfS4_EEjS4_Li4ELi4EEEEEvT1_,"aw",@nobits
	.sectionflags	@""
	.align	16
.nv.shared._ZN2at6native13reduce_kernelILi128ELi4ENS0_8ReduceOpIN3c108BFloat16ENS0_9NanSumOpsIfS4_EEjS4_Li4ELi4EEEEEvT1_:
	.zero		1040


//--------------------- .nv.shared._ZN2at6native13reduce_kernelILi512ELi1ENS0_8ReduceOpIN3c104HalfENS0_9NanSumOpsIffEEjfLi4ELi4EEEEEvT1_ --------------------------
	.section	.nv.shared._ZN2at6native13reduce_kernelILi512ELi1ENS0_8ReduceOpIN3c104HalfENS0_9NanSumOpsIffEEjfLi4ELi4EEEEEvT1_,"aw",@nobits
	.sectionflags	@""
	.align	16
.nv.shared._ZN2at6native13reduce_kernelILi512ELi1ENS0_8ReduceOpIN3c104HalfENS0_9NanSumOpsIffEEjfLi4ELi4EEEEEvT1_:
	.zero		1040


//--------------------- .nv.shared._ZN2at6native13reduce_kernelILi256ELi2ENS0_8ReduceOpIN3c104HalfENS0_9NanSumOpsIffEEjfLi4ELi4EEEEEvT1_ --------------------------
	.section	.nv.shared._ZN2at6native13reduce_kernelILi256ELi2ENS0_8ReduceOpIN3c104HalfENS0_9NanSumOpsIffEEjfLi4ELi4EEEEEvT1_,"aw",@nobits
	.sectionflags	@""
	.align	16
.nv.shared._ZN2at6native13reduce_kernelILi256ELi2ENS0_8ReduceOpIN3c104HalfENS0_9NanSumOpsIffEEjfLi4ELi4EEEEEvT1_:
	.zero		1040


//--------------------- .nv.shared._ZN2at6native13reduce_kernelILi128ELi4ENS0_8ReduceOpIN3c104HalfENS0_9NanSumOpsIffEEjfLi4ELi4EEEEEvT1_ --------------------------
	.section	.nv.shared._ZN2at6native13reduce_kernelILi128ELi4ENS0_8ReduceOpIN3c104HalfENS0_9NanSumOpsIffEEjfLi4ELi4EEEEEvT1_,"aw",@nobits
	.sectionflags	@""
	.align	16
.nv.shared._ZN2at6native13reduce_kernelILi128ELi4ENS0_8ReduceOpIN3c104HalfENS0_9NanSumOpsIffEEjfLi4ELi4EEEEEvT1_:
	.zero		1040


//--------------------- .nv.shared._ZN2at6native13reduce_kernelILi512ELi1ENS0_8ReduceOpIN3c104HalfENS0_9NanSumOpsIfS4_EEjS4_Li4ELi4EEEEEvT1_ --------------------------
	.section	.nv.shared._ZN2at6native13reduce_kernelILi512ELi1ENS0_8ReduceOpIN3c104HalfENS0_9NanSumOpsIfS4_EEjS4_Li4ELi4EEEEEvT1_,"aw",@nobits
	.sectionflags	@""
	.align	16
.nv.shared._ZN2at6native13reduce_kernelILi512ELi1ENS0_8ReduceOpIN3c104HalfENS0_9NanSumOpsIfS4_EEjS4_Li4ELi4EEEEEvT1_:
	.zero		1040


//--------------------- .nv.shared._ZN2at6native13reduce_kernelILi256ELi2ENS0_8ReduceOpIN3c104HalfENS0_9NanSumOpsIfS4_EEjS4_Li4ELi4EEEEEvT1_ --------------------------
	.section	.nv.shared._ZN2at6native13reduce_kernelILi256ELi2ENS0_8ReduceOpIN3c104HalfENS0_9NanSumOpsIfS4_EEjS4_Li4ELi4EEEEEvT1_,"aw",@nobits
	.sectionflags	@""
	.align	16
.nv.shared._ZN2at6native13reduce_kernelILi256ELi2ENS0_8ReduceOpIN3c104HalfENS0_9NanSumOpsIfS4_EEjS4_Li4ELi4EEEEEvT1_:
	.zero		1040


//--------------------- .nv.shared._ZN2at6native13reduce_kernelILi128ELi4ENS0_8ReduceOpIN3c104HalfENS0_9NanSumOpsIfS4_EEjS4_Li4ELi4EEEEEvT1_ --------------------------
	.section	.nv.shared._ZN2at6native13reduce_kernelILi128ELi4ENS0_8ReduceOpIN3c104HalfENS0_9NanSumOpsIfS4_EEjS4_Li4ELi4EEEEEvT1_,"aw",@nobits
	.sectionflags	@""
	.align	16
.nv.shared._ZN2at6native13reduce_kernelILi128ELi4ENS0_8ReduceOpIN3c104HalfENS0_9NanSumOpsIfS4_EEjS4_Li4ELi4EEEEEvT1_:
	.zero		1040


//--------------------- .nv.shared._ZN2at6native13reduce_kernelILi512ELi1ENS0_8ReduceOpIfNS0_9NanSumOpsIffEEjfLi4ELi4EEEEEvT1_ --------------------------
	.section	.nv.shared._ZN2at6native13reduce_kernelILi512ELi1ENS0_8ReduceOpIfNS0_9NanSumOpsIffEEjfLi4ELi4EEEEEvT1_,"aw",@nobits
	.sectionflags	@""
	.align	16
.nv.shared._ZN2at6native13reduce_kernelILi512ELi1ENS0_8ReduceOpIfNS0_9NanSumOpsIffEEjfLi4ELi4EEEEEvT1_:
	.zero		1040


//--------------------- .nv.shared._ZN2at6native13reduce_kernelILi256ELi2ENS0_8ReduceOpIfNS0_9NanSumOpsIffEEjfLi4ELi4EEEEEvT1_ --------------------------
	.section	.nv.shared._ZN2at6native13reduce_kernelILi256ELi2ENS0_8ReduceOpIfNS0_9NanSumOpsIffEEjfLi4ELi4EEEEEvT1_,"aw",@nobits
	.sectionflags	@""
	.align	16
.nv.shared._ZN2at6native13reduce_kernelILi256ELi2ENS0_8ReduceOpIfNS0_9NanSumOpsIffEEjfLi4ELi4EEEEEvT1_:
	.zero		1040


//--------------------- .nv.shared._ZN2at6native13reduce_kernelILi128ELi4ENS0_8ReduceOpIfNS0_9NanSumOpsIffEEjfLi4ELi4EEEEEvT1_ --------------------------
	.section	.nv.shared._ZN2at6native13reduce_kernelILi128ELi4ENS0_8ReduceOpIfNS0_9NanSumOpsIffEEjfLi4ELi4EEEEEvT1_,"aw",@nobits
	.sectionflags	@""
	.align	16
.nv.shared._ZN2at6native13reduce_kernelILi128ELi4ENS0_8ReduceOpIfNS0_9NanSumOpsIffEEjfLi4ELi4EEEEEvT1_:
	.zero		1040


//--------------------- .nv.shared._ZN2at6native13reduce_kernelILi512ELi1ENS0_8ReduceOpIdNS0_9NanSumOpsIddEEjdLi4ELi4EEEEEvT1_ --------------------------
	.section	.nv.shared._ZN2at6native13reduce_kernelILi512ELi1ENS0_8ReduceOpIdNS0_9NanSumOpsIddEEjdLi4ELi4EEEEEvT1_,"aw",@nobits
	.sectionflags	@""
	.align	16
.nv.shared._ZN2at6native13reduce_kernelILi512ELi1ENS0_8ReduceOpIdNS0_9NanSumOpsIddEEjdLi4ELi4EEEEEvT1_:
	.zero		1040


//--------------------- .nv.shared._ZN2at6native13reduce_kernelILi256ELi2ENS0_8ReduceOpIdNS0_9NanSumOpsIddEEjdLi4ELi4EEEEEvT1_ --------------------------
	.section	.nv.shared._ZN2at6native13reduce_kernelILi256ELi2ENS0_8ReduceOpIdNS0_9NanSumOpsIddEEjdLi4ELi4EEEEEvT1_,"aw",@nobits
	.sectionflags	@""
	.align	16
.nv.shared._ZN2at6native13reduce_kernelILi256ELi2ENS0_8ReduceOpIdNS0_9NanSumOpsIddEEjdLi4ELi4EEEEEvT1_:
	.zero		1040


//--------------------- .nv.shared._ZN2at6native13reduce_kernelILi128ELi4ENS0_8ReduceOpIdNS0_9NanSumOpsIddEEjdLi4ELi4EEEEEvT1_ --------------------------
	.section	.nv.shared._ZN2at6native13reduce_kernelILi128ELi4ENS0_8ReduceOpIdNS0_9NanSumOpsIddEEjdLi4ELi4EEEEEvT1_,"aw",@nobits
	.sectionflags	@""
	.align	16
.nv.shared._ZN2at6native13reduce_kernelILi128ELi4ENS0_8ReduceOpIdNS0_9NanSumOpsIddEEjdLi4ELi4EEEEEvT1_:
	.zero		1040


//--------------------- .nv.shared._ZN2at6native13reduce_kernelILi512ELi1ENS0_8ReduceOpIN3c108BFloat16ENS0_14func_wrapper_tIfZNS0_11sum_functorIS4_ffEclERNS_14TensorIteratorEEUlffE_EEjfLi4ELi8EEEEEvT1_ --------------------------
	.section	.nv.shared._ZN2at6native13reduce_kernelILi512ELi1ENS0_8ReduceOpIN3c108BFloat16ENS0_14func_wrapper_tIfZNS0_11sum_functorIS4_ffEclERNS_14TensorIteratorEEUlffE_EEjfLi4ELi8EEEEEvT1_,"aw",@nobits
	.sectionflags	@""
	.align	16
.nv.shared._ZN2at6native13reduce_kernelILi512ELi1ENS0_8ReduceOpIN3c108BFloat16ENS0_14func_wrapper_tIfZNS0_11sum_functorIS4_ffEclERNS_14TensorIteratorEEUlffE_EEjfLi4ELi8EEEEEvT1_:
	.zero		1040


//--------------------- .nv.shared._ZN2at6native13reduce_kernelILi256ELi2ENS0_8ReduceOpIN3c108BFloat16ENS0_14func_wrapper_tIfZNS0_11sum_functorIS4_ffEclERNS_14TensorIteratorEEUlffE_EEjfLi4ELi8EEEEEvT1_ --------------------------
	.section	.nv.shared._ZN2at6native13reduce_kernelILi256ELi2ENS0_8ReduceOpIN3c108BFloat16ENS0_14func_wrapper_tIfZNS0_11sum_functorIS4_ffEclERNS_14TensorIteratorEEUlffE_EEjfLi4ELi8EEEEEvT1_,"aw",@nobits
	.sectionflags	@""
	.align	16
.nv.shared._ZN2at6native13reduce_kernelILi256ELi2ENS0_8ReduceOpIN3c108BFloat16ENS0_14func_wrapper_tIfZNS0_11sum_functorIS4_ffEclERNS_14TensorIteratorEEUlffE_EEjfLi4ELi8EEEEEvT1_:
	.zero		1040


//--------------------- .nv.shared._ZN2at6native13reduce_kernelILi128ELi4ENS0_8ReduceOpIN3c108BFloat16ENS0_14func_wrapper_tIfZNS0_11sum_functorIS4_ffEclERNS_14TensorIteratorEEUlffE_EEjfLi4ELi8EEEEEvT1_ --------------------------
	.section	.nv.shared._ZN2at6native13reduce_kernelILi128ELi4ENS0_8ReduceOpIN3c108BFloat16ENS0_14func_wrapper_tIfZNS0_11sum_functorIS4_ffEclERNS_14TensorIteratorEEUlffE_EEjfLi4ELi8EEEEEvT1_,"aw",@nobits
	.sectionflags	@""
	.align	16
.nv.shared._ZN2at6native13reduce_kernelILi128ELi4ENS0_8ReduceOpIN3c108BFloat16ENS0_14func_wrapper_tIfZNS0_11sum_functorIS4_ffEclERNS_14TensorIteratorEEUlffE_EEjfLi4ELi8EEEEEvT1_:
	.zero		1040


//--------------------- .nv.shared._ZN2at6native13reduce_kernelILi512ELi1ENS0_8ReduceOpIN3c108BFloat16ENS0_14func_wrapper_tIS4_ZNS0_11sum_functorIS4_fS4_EclERNS_14TensorIteratorEEUlffE_EEjS4_Li4ELi8EEEEEvT1_ --------------------------
	.section	.nv.shared._ZN2at6native13reduce_kernelILi512ELi1ENS0_8ReduceOpIN3c108BFloat16ENS0_14func_wrapper_tIS4_ZNS0_11sum_functorIS4_fS4_EclERNS_14TensorIteratorEEUlffE_EEjS4_Li4ELi8EEEEEvT1_,"aw",@nobits
	.sectionflags	@""
	.align	16
.nv.shared._ZN2at6native13reduce_kernelILi512ELi1ENS0_8ReduceOpIN3c108BFloat16ENS0_14func_wrapper_tIS4_ZNS0_11sum_functorIS4_fS4_EclERNS_14TensorIteratorEEUlffE_EEjS4_Li4ELi8EEEEEvT1_:
	.zero		1040


//--------------------- .nv.shared._ZN2at6native13reduce_kernelILi256ELi2ENS0_8ReduceOpIN3c108BFloat16ENS0_14func_wrapper_tIS4_ZNS0_11sum_functorIS4_fS4_EclERNS_14TensorIteratorEEUlffE_EEjS4_Li4ELi8EEEEEvT1_ --------------------------
	.section	.nv.shared._ZN2at6native13reduce_kernelILi256ELi2ENS0_8ReduceOpIN3c108BFloat16ENS0_14func_wrapper_tIS4_ZNS0_11sum_functorIS4_fS4_EclERNS_14TensorIteratorEEUlffE_EEjS4_Li4ELi8EEEEEvT1_,"aw",@nobits
	.sectionflags	@""
	.align	16
.nv.shared._ZN2at6native13reduce_kernelILi256ELi2ENS0_8ReduceOpIN3c108BFloat16ENS0_14func_wrapper_tIS4_ZNS0_11sum_functorIS4_fS4_EclERNS_14TensorIteratorEEUlffE_EEjS4_Li4ELi8EEEEEvT1_:
	.zero		1040


//--------------------- .nv.shared._ZN2at6native13reduce_kernelILi128ELi4ENS0_8ReduceOpIN3c108BFloat16ENS0_14func_wrapper_tIS4_ZNS0_11sum_functorIS4_fS4_EclERNS_14TensorIteratorEEUlffE_EEjS4_Li4ELi8EEEEEvT1_ --------------------------
	.section	.nv.shared._ZN2at6native13reduce_kernelILi128ELi4ENS0_8ReduceOpIN3c108BFloat16ENS0_14func_wrapper_tIS4_ZNS0_11sum_functorIS4_fS4_EclERNS_14TensorIteratorEEUlffE_EEjS4_Li4ELi8EEEEEvT1_,"aw",@nobits
	.sectionflags	@""
	.align	16
.nv.shared._ZN2at6native13reduce_kernelILi128ELi4ENS0_8ReduceOpIN3c108BFloat16ENS0_14func_wrapper_tIS4_ZNS0_11sum_functorIS4_fS4_EclERNS_14TensorIteratorEEUlffE_EEjS4_Li4ELi8EEEEEvT1_:
	.zero		1040


//--------------------- .nv.shared._ZN2at6native13reduce_kernelILi512ELi1ENS0_8ReduceOpIN3c104HalfENS0_14func_wrapper_tIfZNS0_11sum_functorIS4_ffEclERNS_14TensorIteratorEEUlffE_EEjfLi4ELi8EEEEEvT1_ --------------------------
	.section	.nv.shared._ZN2at6native13reduce_kernelILi512ELi1ENS0_8ReduceOpIN3c104HalfENS0_14func_wrapper_tIfZNS0_11sum_functorIS4_ffEclERNS_14TensorIteratorEEUlffE_EEjfLi4ELi8EEEEEvT1_,"aw",@nobits
	.sectionflags	@""
	.align	16
.nv.shared._ZN2at6native13reduce_kernelILi512ELi1ENS0_8ReduceOpIN3c104HalfENS0_14func_wrapper_tIfZNS0_11sum_functorIS4_ffEclERNS_14TensorIteratorEEUlffE_EEjfLi4ELi8EEEEEvT1_:
	.zero		1040


//--------------------- .nv.shared._ZN2at6native13reduce_kernelILi256ELi2ENS0_8ReduceOpIN3c104HalfENS0_14func_wrapper_tIfZNS0_11sum_functorIS4_ffEclERNS_14TensorIteratorEEUlffE_EEjfLi4ELi8EEEEEvT1_ --------------------------
	.section	.nv.shared._ZN2at6native13reduce_kernelILi256ELi2ENS0_8ReduceOpIN3c104HalfENS0_14func_wrapper_tIfZNS0_11sum_functorIS4_ffEclERNS_14TensorIteratorEEUlffE_EEjfLi4ELi8EEEEEvT1_,"aw",@nobits
	.sectionflags	@""
	.align	16
.nv.shared._ZN2at6native13reduce_kernelILi256ELi2ENS0_8ReduceOpIN3c104HalfENS0_14func_wrapper_tIfZNS0_11sum_functorIS4_ffEclERNS_14TensorIteratorEEUlffE_EEjfLi4ELi8EEEEEvT1_:
	.zero		1040


//--------------------- .nv.shared._ZN2at6native13reduce_kernelILi128ELi4ENS0_8ReduceOpIN3c104HalfENS0_14func_wrapper_tIfZNS0_11sum_functorIS4_ffEclERNS_14TensorIteratorEEUlffE_EEjfLi4ELi8EEEEEvT1_ --------------------------
	.section	.nv.shared._ZN2at6native13reduce_kernelILi128ELi4ENS0_8ReduceOpIN3c104HalfENS0_14func_wrapper_tIfZNS0_11sum_functorIS4_ffEclERNS_14TensorIteratorEEUlffE_EEjfLi4ELi8EEEEEvT1_,"aw",@nobits
	.sectionflags	@""
	.align	16
.nv.shared._ZN2at6native13reduce_kernelILi128ELi4ENS0_8ReduceOpIN3c104HalfENS0_14func_wrapper_tIfZNS0_11sum_functorIS4_ffEclERNS_14TensorIteratorEEUlffE_EEjfLi4ELi8EEEEEvT1_:
	.zero		1040


//--------------------- .nv.shared._ZN2at6native13reduce_kernelILi512ELi1ENS0_8ReduceOpIN3c104HalfENS0_14func_wrapper_tIS4_ZNS0_11sum_functorIS4_fS4_EclERNS_14TensorIteratorEEUlffE_EEjS4_Li4ELi8EEEEEvT1_ --------------------------
	.section	.nv.shared._ZN2at6native13reduce_kernelILi512ELi1ENS0_8ReduceOpIN3c104HalfENS0_14func_wrapper_tIS4_ZNS0_11sum_functorIS4_fS4_EclERNS_14TensorIteratorEEUlffE_EEjS4_Li4ELi8EEEEEvT1_,"aw",@nobits
	.sectionflags	@""
	.align	16
.nv.shared._ZN2at6native13reduce_kernelILi512ELi1ENS0_8ReduceOpIN3c104HalfENS0_14func_wrapper_tIS4_ZNS0_11sum_functorIS4_fS4_EclERNS_14TensorIteratorEEUlffE_EEjS4_Li4ELi8EEEEEvT1_:
	.zero		1040


//--------------------- .nv.shared._ZN2at6native13reduce_kernelILi256ELi2ENS0_8ReduceOpIN3c104HalfENS0_14func_wrapper_tIS4_ZNS0_11sum_functorIS4_fS4_EclERNS_14TensorIteratorEEUlffE_EEjS4_Li4ELi8EEEEEvT1_ --------------------------
	.section	.nv.shared._ZN2at6native13reduce_kernelILi256ELi2ENS0_8ReduceOpIN3c104HalfENS0_14func_wrapper_tIS4_ZNS0_11sum_functorIS4_fS4_EclERNS_14TensorIteratorEEUlffE_EEjS4_Li4ELi8EEEEEvT1_,"aw",@nobits
	.sectionflags	@""
	.align	16
.nv.shared._ZN2at6native13reduce_kernelILi256ELi2ENS0_8ReduceOpIN3c104HalfENS0_14func_wrapper_tIS4_ZNS0_11sum_functorIS4_fS4_EclERNS_14TensorIteratorEEUlffE_EEjS4_Li4ELi8EEEEEvT1_:
	.zero		1040


//--------------------- .nv.shared._ZN2at6native13reduce_kernelILi128ELi4ENS0_8ReduceOpIN3c104HalfENS0_14func_wrapper_tIS4_ZNS0_11sum_functorIS4_fS4_EclERNS_14TensorIteratorEEUlffE_EEjS4_Li4ELi8EEEEEvT1_ --------------------------
	.section	.nv.shared._ZN2at6native13reduce_kernelILi128ELi4ENS0_8ReduceOpIN3c104HalfENS0_14func_wrapper_tIS4_ZNS0_11sum_functorIS4_fS4_EclERNS_14TensorIteratorEEUlffE_EEjS4_Li4ELi8EEEEEvT1_,"aw",@nobits
	.sectionflags	@""
	.align	16
.nv.shared._ZN2at6native13reduce_kernelILi128ELi4ENS0_8ReduceOpIN3c104HalfENS0_14func_wrapper_tIS4_ZNS0_11sum_functorIS4_fS4_EclERNS_14TensorIteratorEEUlffE_EEjS4_Li4ELi8EEEEEvT1_:
	.zero		1040


//--------------------- .nv.shared._ZN2at6native13reduce_kernelILi512ELi1ENS0_8ReduceOpIbNS0_14func_wrapper_tIbZNS0_11sum_functorIbbbEclERNS_14TensorIteratorEEUlbbE_EEjbLi4ELi4EEEEEvT1_ --------------------------
	.section	.nv.shared._ZN2at6native13reduce_kernelILi512ELi1ENS0_8ReduceOpIbNS0_14func_wrapper_tIbZNS0_11sum_functorIbbbEclERNS_14TensorIteratorEEUlbbE_EEjbLi4ELi4EEEEEvT1_,"aw",@nobits
	.sectionflags	@""
	.align	16
.nv.shared._ZN2at6native13reduce_kernelILi512ELi1ENS0_8ReduceOpIbNS0_14func_wrapper_tIbZNS0_11sum_functorIbbbEclERNS_14TensorIteratorEEUlbbE_EEjbLi4ELi4EEEEEvT1_:
	.zero		1040


//--------------------- .nv.shared._ZN2at6native13reduce_kernelILi256ELi2ENS0_8ReduceOpIbNS0_14func_wrapper_tIbZNS0_11sum_functorIbbbEclERNS_14TensorIteratorEEUlbbE_EEjbLi4ELi4EEEEEvT1_ --------------------------
	.section	.nv.shared._ZN2at6native13reduce_kernelILi256ELi2ENS0_8ReduceOpIbNS0_14func_wrapper_tIbZNS0_11sum_functorIbbbEclERNS_14TensorIteratorEEUlbbE_EEjbLi4ELi4EEEEEvT1_,"aw",@nobits
	.sectionflags	@""
	.align	16
.nv.shared._ZN2at6native13reduce_kernelILi256ELi2ENS0_8ReduceOpIbNS0_14func_wrapper_tIbZNS0_11sum_functorIbbbEclERNS_14TensorIteratorEEUlbbE_EEjbLi4ELi4EEEEEvT1_:
	.zero		1040


//--------------------- .nv.shared._ZN2at6native13reduce_kernelILi128ELi4ENS0_8ReduceOpIbNS0_14func_wrapper_tIbZNS0_11sum_functorIbbbEclERNS_14TensorIteratorEEUlbbE_EEjbLi4ELi4EEEEEvT1_ --------------------------
	.section	.nv.shared._ZN2at6native13reduce_kernelILi128ELi4ENS0_8ReduceOpIbNS0_14func_wrapper_tIbZNS0_11sum_functorIbbbEclERNS_14TensorIteratorEEUlbbE_EEjbLi4ELi4EEEEEvT1_,"aw",@nobits
	.sectionflags	@""
	.align	16
.nv.shared._ZN2at6native13reduce_kernelILi128ELi4ENS0_8ReduceOpIbNS0_14func_wrapper_tIbZNS0_11sum_functorIbbbEclERNS_14TensorIteratorEEUlbbE_EEjbLi4ELi4EEEEEvT1_:
	.zero		1040


//--------------------- .nv.shared._ZN2at6native13reduce_kernelILi512ELi1ENS0_8ReduceOpIN3c107complexIfEENS0_14func_wrapper_tIS5_ZNS0_11sum_functorIS5_S5_S5_EclERNS_14TensorIteratorEEUlS5_S5_E_EEjS5_Li4ELi4EEEEEvT1_ --------------------------
	.section	.nv.shared._ZN2at6native13reduce_kernelILi512ELi1ENS0_8ReduceOpIN3c107complexIfEENS0_14func_wrapper_tIS5_ZNS0_11sum_functorIS5_S5_S5_EclERNS_14TensorIteratorEEUlS5_S5_E_EEjS5_Li4ELi4EEEEEvT1_,"aw",@nobits
	.sectionflags	@""
	.align	16
.nv.shared._ZN2at6native13reduce_kernelILi512ELi1ENS0_8ReduceOpIN3c107complexIfEENS0_14func_wrapper_tIS5_ZNS0_11sum_functorIS5_S5_S5_EclERNS_14TensorIteratorEEUlS5_S5_E_EEjS5_Li4ELi4EEEEEvT1_:
	.zero		1040


//--------------------- .nv.shared._ZN2at6native13reduce_kernelILi256ELi2ENS0_8ReduceOpIN3c107complexIfEENS0_14func_wrapper_tIS5_ZNS0_11sum_functorIS5_S5_S5_EclERNS_14TensorIteratorEEUlS5_S5_E_EEjS5_Li4ELi4EEEEEvT1_ --------------------------
	.section	.nv.shared._ZN2at6native13reduce_kernelILi256ELi2ENS0_8ReduceOpIN3c107complexIfEENS0_14func_wrapper_tIS5_ZNS0_11sum_functorIS5_S5_S5_EclERNS_14TensorIteratorEEUlS5_S5_E_EEjS5_Li4ELi4EEEEEvT1_,"aw",@nobits
	.sectionflags	@""
	.align	16
.nv.shared._ZN2at6native13reduce_kernelILi256ELi2ENS0_8ReduceOpIN3c107complexIfEENS0_14func_wrapper_tIS5_ZNS0_11sum_functorIS5_S5_S5_EclERNS_14TensorIteratorEEUlS5_S5_E_EEjS5_Li4ELi4EEEEEvT1_:
	.zero		1040


//--------------------- .nv.shared._ZN2at6native13reduce_kernelILi128ELi4ENS0_8ReduceOpIN3c107complexIfEENS0_14func_wrapper_tIS5_ZNS0_11sum_functorIS5_S5_S5_EclERNS_14TensorIteratorEEUlS5_S5_E_EEjS5_Li4ELi4EEEEEvT1_ --------------------------
	.section	.nv.shared._ZN2at6native13reduce_kernelILi128ELi4ENS0_8ReduceOpIN3c107complexIfEENS0_14func_wrapper_tIS5_ZNS0_11sum_functorIS5_S5_S5_EclERNS_14TensorIteratorEEUlS5_S5_E_EEjS5_Li4ELi4EEEEEvT1_,"aw",@nobits
	.sectionflags	@""
	.align	16
.nv.shared._ZN2at6native13reduce_kernelILi128ELi4ENS0_8ReduceOpIN3c107complexIfEENS0_14func_wrapper_tIS5_ZNS0_11sum_functorIS5_S5_S5_EclERNS_14TensorIteratorEEUlS5_S5_E_EEjS5_Li4ELi4EEEEEvT1_:
	.zero		1040


//--------------------- .nv.shared._ZN2at6native13reduce_kernelILi256ELi1ENS0_8ReduceOpIN3c107complexIdEENS0_14func_wrapper_tIS5_ZNS0_11sum_functorIS5_S5_S5_EclERNS_14TensorIteratorEEUlS5_S5_E_EEjS5_Li4ELi4EEEEEvT1_ --------------------------
	.section	.nv.shared._ZN2at6native13reduce_kernelILi256ELi1ENS0_8ReduceOpIN3c107complexIdEENS0_14func_wrapper_tIS5_ZNS0_11sum_functorIS5_S5_S5_EclERNS_14TensorIteratorEEUlS5_S5_E_EEjS5_Li4ELi4EEEEEvT1_,"aw",@nobits
	.sectionflags	@""
	.align	16
.nv.shared._ZN2at6native13reduce_kernelILi256ELi1ENS0_8ReduceOpIN3c107complexIdEENS0_14func_wrapper_tIS5_ZNS0_11sum_functorIS5_S5_S5_EclERNS_14TensorIteratorEEUlS5_S5_E_EEjS5_Li4ELi4EEEEEvT1_:
	.zero		1040


//--------------------- .nv.shared._ZN2at6native13reduce_kernelILi128ELi2ENS0_8ReduceOpIN3c107complexIdEENS0_14func_wrapper_tIS5_ZNS0_11sum_functorIS5_S5_S5_EclERNS_14TensorIteratorEEUlS5_S5_E_EEjS5_Li4ELi4EEEEEvT1_ --------------------------
	.section	.nv.shared._ZN2at6native13reduce_kernelILi128ELi2ENS0_8ReduceOpIN3c107complexIdEENS0_14func_wrapper_tIS5_ZNS0_11sum_functorIS5_S5_S5_EclERNS_14TensorIteratorEEUlS5_S5_E_EEjS5_Li4ELi4EEEEEvT1_,"aw",@nobits
	.sectionflags	@""
	.align	16
.nv.shared._ZN2at6native13reduce_kernelILi128ELi2ENS0_8ReduceOpIN3c107complexIdEENS0_14func_wrapper_tIS5_ZNS0_11sum_functorIS5_S5_S5_EclERNS_14TensorIteratorEEUlS5_S5_E_EEjS5_Li4ELi4EEEEEvT1_:
	.zero		1040


//--------------------- .nv.shared._ZN2at6native13reduce_kernelILi64ELi4ENS0_8ReduceOpIN3c107complexIdEENS0_14func_wrapper_tIS5_ZNS0_11sum_functorIS5_S5_S5_EclERNS_14TensorIteratorEEUlS5_S5_E_EEjS5_Li4ELi4EEEEEvT1_ --------------------------
	.section	.nv.shared._ZN2at6native13reduce_kernelILi64ELi4ENS0_8ReduceOpIN3c107complexIdEENS0_14func_wrapper_tIS5_ZNS0_11sum_functorIS5_S5_S5_EclERNS_14TensorIteratorEEUlS5_S5_E_EEjS5_Li4ELi4EEEEEvT1_,"aw",@nobits
	.sectionflags	@""
	.align	16
.nv.shared._ZN2at6native13reduce_kernelILi64ELi4ENS0_8ReduceOpIN3c107complexIdEENS0_14func_wrapper_tIS5_ZNS0_11sum_functorIS5_S5_S5_EclERNS_14TensorIteratorEEUlS5_S5_E_EEjS5_Li4ELi4EEEEEvT1_:
	.zero		1040


//--------------------- .nv.shared._ZN2at6native13reduce_kernelILi512ELi1ENS0_8ReduceOpIfNS0_14func_wrapper_tIfZNS0_11sum_functorIfffEclERNS_14TensorIteratorEEUlffE_EEjfLi4ELi4EEEEEvT1_ --------------------------
	.section	.nv.shared._ZN2at6native13reduce_kernelILi512ELi1ENS0_8ReduceOpIfNS0_14func_wrapper_tIfZNS0_11sum_functorIfffEclERNS_14TensorIteratorEEUlffE_EEjfLi4ELi4EEEEEvT1_,"aw",@nobits
	.sectionflags	@""
	.align	16
.nv.shared._ZN2at6native13reduce_kernelILi512ELi1ENS0_8ReduceOpIfNS0_14func_wrapper_tIfZNS0_11sum_functorIfffEclERNS_14TensorIteratorEEUlffE_EEjfLi4ELi4EEEEEvT1_:
	.zero		1040


//--------------------- .nv.shared._ZN2at6native13reduce_kernelILi256ELi2ENS0_8ReduceOpIfNS0_14func_wrapper_tIfZNS0_11sum_functorIfffEclERNS_14TensorIteratorEEUlffE_EEjfLi4ELi4EEEEEvT1_ --------------------------
	.section	.nv.shared._ZN2at6native13reduce_kernelILi256ELi2ENS0_8ReduceOpIfNS0_14func_wrapper_tIfZNS0_11sum_functorIfffEclERNS_14TensorIteratorEEUlffE_EEjfLi4ELi4EEEEEvT1_,"aw",@nobits
	.sectionflags	@""
	.align	16
.nv.shared._ZN2at6native13reduce_kernelILi256ELi2ENS0_8ReduceOpIfNS0_14func_wrapper_tIfZNS0_11sum_functorIfffEclERNS_14TensorIteratorEEUlffE_EEjfLi4ELi4EEEEEvT1_:
	.zero		1040


//--------------------- .nv.shared._ZN2at6native13reduce_kernelILi128ELi4ENS0_8ReduceOpIfNS0_14func_wrapper_tIfZNS0_11sum_functorIfffEclERNS_14TensorIteratorEEUlffE_EEjfLi4ELi4EEEEEvT1_ --------------------------
	.section	.nv.shared._ZN2at6native13reduce_kernelILi128ELi4ENS0_8ReduceOpIfNS0_14func_wrapper_tIfZNS0_11sum_functorIfffEclERNS_14TensorIteratorEEUlffE_EEjfLi4ELi4EEEEEvT1_,"aw",@nobits
	.sectionflags	@""
	.align	16
.nv.shared._ZN2at6native13reduce_kernelILi128ELi4ENS0_8ReduceOpIfNS0_14func_wrapper_tIfZNS0_11sum_functorIfffEclERNS_14TensorIteratorEEUlffE_EEjfLi4ELi4EEEEEvT1_:
	.zero		1040


//--------------------- .nv.shared._ZN2at6native13reduce_kernelILi512ELi1ENS0_8ReduceOpIdNS0_14func_wrapper_tIdZNS0_11sum_functorIdddEclERNS_14TensorIteratorEEUlddE_EEjdLi4ELi4EEEEEvT1_ --------------------------
	.section	.nv.shared._ZN2at6native13reduce_kernelILi512ELi1ENS0_8ReduceOpIdNS0_14func_wrapper_tIdZNS0_11sum_functorIdddEclERNS_14TensorIteratorEEUlddE_EEjdLi4ELi4EEEEEvT1_,"aw",@nobits
	.sectionflags	@""
	.align	16
.nv.shared._ZN2at6native13reduce_kernelILi512ELi1ENS0_8ReduceOpIdNS0_14func_wrapper_tIdZNS0_11sum_functorIdddEclERNS_14TensorIteratorEEUlddE_EEjdLi4ELi4EEEEEvT1_:
	.zero		1040


//--------------------- .nv.shared._ZN2at6native13reduce_kernelILi256ELi2ENS0_8ReduceOpIdNS0_14func_wrapper_tIdZNS0_11sum_functorIdddEclERNS_14TensorIteratorEEUlddE_EEjdLi4ELi4EEEEEvT1_ --------------------------
	.section	.nv.shared._ZN2at6native13reduce_kernelILi256ELi2ENS0_8ReduceOpIdNS0_14func_wrapper_tIdZNS0_11sum_functorIdddEclERNS_14TensorIteratorEEUlddE_EEjdLi4ELi4EEEEEvT1_,"aw",@nobits
	.sectionflags	@""
	.align	16
.nv.shared._ZN2at6native13reduce_kernelILi256ELi2ENS0_8ReduceOpIdNS0_14func_wrapper_tIdZNS0_11sum_functorIdddEclERNS_14TensorIteratorEEUlddE_EEjdLi4ELi4EEEEEvT1_:
	.zero		1040


//--------------------- .nv.shared._ZN2at6native13reduce_kernelILi128ELi4ENS0_8ReduceOpIdNS0_14func_wrapper_tIdZNS0_11sum_functorIdddEclERNS_14TensorIteratorEEUlddE_EEjdLi4ELi4EEEEEvT1_ --------------------------
	.section	.nv.shared._ZN2at6native13reduce_kernelILi128ELi4ENS0_8ReduceOpIdNS0_14func_wrapper_tIdZNS0_11sum_functorIdddEclERNS_14TensorIteratorEEUlddE_EEjdLi4ELi4EEEEEvT1_,"aw",@nobits
	.sectionflags	@""
	.align	16
.nv.shared._ZN2at6native13reduce_kernelILi128ELi4ENS0_8ReduceOpIdNS0_14func_wrapper_tIdZNS0_11sum_functorIdddEclERNS_14TensorIteratorEEUlddE_EEjdLi4ELi4EEEEEvT1_:
	.zero		1040


//--------------------- .nv.shared._ZN2at6native13reduce_kernelILi512ELi1ENS0_8ReduceOpIsNS0_14func_wrapper_tIsZNS0_11sum_functorIsssEclERNS_14TensorIteratorEEUlssE_EEjsLi4ELi8EEEEEvT1_ --------------------------
	.section	.nv.shared._ZN2at6native13reduce_kernelILi512ELi1ENS0_8ReduceOpIsNS0_14func_wrapper_tIsZNS0_11sum_functorIsssEclERNS_14TensorIteratorEEUlssE_EEjsLi4ELi8EEEEEvT1_,"aw",@nobits
	.sectionflags	@""
	.align	16
.nv.shared._ZN2at6native13reduce_kernelILi512ELi1ENS0_8ReduceOpIsNS0_14func_wrapper_tIsZNS0_11sum_functorIsssEclERNS_14TensorIteratorEEUlssE_EEjsLi4ELi8EEEEEvT1_:
	.zero		1040


//--------------------- .nv.shared._ZN2at6native13reduce_kernelILi256ELi2ENS0_8ReduceOpIsNS0_14func_wrapper_tIsZNS0_11sum_functorIsssEclERNS_14TensorIteratorEEUlssE_EEjsLi4ELi8EEEEEvT1_ --------------------------
	.section	.nv.shared._ZN2at6native13reduce_kernelILi256ELi2ENS0_8ReduceOpIsNS0_14func_wrapper_tIsZNS0_11sum_functorIsssEclERNS_14TensorIteratorEEUlssE_EEjsLi4ELi8EEEEEvT1_,"aw",@nobits
	.sectionflags	@""
	.align	16
.nv.shared._ZN2at6native13reduce_kernelILi256ELi2ENS0_8ReduceOpIsNS0_14func_wrapper_tIsZNS0_11sum_functorIsssEclERNS_14TensorIteratorEEUlssE_EEjsLi4ELi8EEEEEvT1_:
	.zero		1040


//--------------------- .nv.shared._ZN2at6native13reduce_kernelILi128ELi4ENS0_8ReduceOpIsNS0_14func_wrapper_tIsZNS0_11sum_functorIsssEclERNS_14TensorIteratorEEUlssE_EEjsLi4ELi8EEEEEvT1_ --------------------------
	.section	.nv.shared._ZN2at6native13reduce_kernelILi128ELi4ENS0_8ReduceOpIsNS0_14func_wrapper_tIsZNS0_11sum_functorIsssEclERNS_14TensorIteratorEEUlssE_EEjsLi4ELi8EEEEEvT1_,"aw",@nobits
	.sectionflags	@""
	.align	16
.nv.shared._ZN2at6native13reduce_kernelILi128ELi4ENS0_8ReduceOpIsNS0_14func_wrapper_tIsZNS0_11sum_functorIsssEclERNS_14TensorIteratorEEUlssE_EEjsLi4ELi8EEEEEvT1_:
	.zero		1040


//--------------------- .nv.shared._ZN2at6native13reduce_kernelILi512ELi1ENS0_8ReduceOpIlNS0_14func_wrapper_tIlZNS0_11sum_functorIlllEclERNS_14TensorIteratorEEUlllE_EEjlLi4ELi4EEEEEvT1_ --------------------------
	.section	.nv.shared._ZN2at6native13reduce_kernelILi512ELi1ENS0_8ReduceOpIlNS0_14func_wrapper_tIlZNS0_11sum_functorIlllEclERNS_14TensorIteratorEEUlllE_EEjlLi4ELi4EEEEEvT1_,"aw",@nobits
	.sectionflags	@""
	.align	16
.nv.shared._ZN2at6native13reduce_kernelILi512ELi1ENS0_8ReduceOpIlNS0_14func_wrapper_tIlZNS0_11sum_functorIlllEclERNS_14TensorIteratorEEUlllE_EEjlLi4ELi4EEEEEvT1_:
	.zero		1040


//--------------------- .nv.shared._ZN2at6native13reduce_kernelILi256ELi2ENS0_8ReduceOpIlNS0_14func_wrapper_tIlZNS0_11sum_functorIlllEclERNS_14TensorIteratorEEUlllE_EEjlLi4ELi4EEEEEvT1_ --------------------------
	.section	.nv.shared._ZN2at6native13reduce_kernelILi256ELi2ENS0_8ReduceOpIlNS0_14func_wrapper_tIlZNS0_11sum_functorIlllEclERNS_14TensorIteratorEEUlllE_EEjlLi4ELi4EEEEEvT1_,"aw",@nobits
	.sectionflags	@""
	.align	16
.nv.shared._ZN2at6native13reduce_kernelILi256ELi2ENS0_8ReduceOpIlNS0_14func_wrapper_tIlZNS0_11sum_functorIlllEclERNS_14TensorIteratorEEUlllE_EEjlLi4ELi4EEEEEvT1_:
	.zero		1040


//--------------------- .nv.shared._ZN2at6native13reduce_kernelILi128ELi4ENS0_8ReduceOpIlNS0_14func_wrapper_tIlZNS0_11sum_functorIlllEclERNS_14TensorIteratorEEUlllE_EEjlLi4ELi4EEEEEvT1_ --------------------------
	.section	.nv.shared._ZN2at6native13reduce_kernelILi128ELi4ENS0_8ReduceOpIlNS0_14func_wrapper_tIlZNS0_11sum_functorIlllEclERNS_14TensorIteratorEEUlllE_EEjlLi4ELi4EEEEEvT1_,"aw",@nobits
	.sectionflags	@""
	.align	16
.nv.shared._ZN2at6native13reduce_kernelILi128ELi4ENS0_8ReduceOpIlNS0_14func_wrapper_tIlZNS0_11sum_functorIlllEclERNS_14TensorIteratorEEUlllE_EEjlLi4ELi4EEEEEvT1_:
	.zero		1040


//--------------------- .nv.shared._ZN2at6native13reduce_kernelILi512ELi1ENS0_8ReduceOpIiNS0_14func_wrapper_tIiZNS0_11sum_functorIiiiEclERNS_14TensorIteratorEEUliiE_EEjiLi4ELi4EEEEEvT1_ --------------------------
	.section	.nv.shared._ZN2at6native13reduce_kernelILi512ELi1ENS0_8ReduceOpIiNS0_14func_wrapper_tIiZNS0_11sum_functorIiiiEclERNS_14TensorIteratorEEUliiE_EEjiLi4ELi4EEEEEvT1_,"aw",@nobits
	.sectionflags	@""
	.align	16
.nv.shared._ZN2at6native13reduce_kernelILi512ELi1ENS0_8ReduceOpIiNS0_14func_wrapper_tIiZNS0_11sum_functorIiiiEclERNS_14TensorIteratorEEUliiE_EEjiLi4ELi4EEEEEvT1_:
	.zero		1040


//--------------------- .nv.shared._ZN2at6native13reduce_kernelILi256ELi2ENS0_8ReduceOpIiNS0_14func_wrapper_tIiZNS0_11sum_functorIiiiEclERNS_14TensorIteratorEEUliiE_EEjiLi4ELi4EEEEEvT1_ --------------------------
	.section	.nv.shared._ZN2at6native13reduce_kernelILi256ELi2ENS0_8ReduceOpIiNS0_14func_wrapper_tIiZNS0_11sum_functorIiiiEclERNS_14TensorIteratorEEUliiE_EEjiLi4ELi4EEEEEvT1_,"aw",@nobits
	.sectionflags	@""
	.align	16
.nv.shared._ZN2at6native13reduce_kernelILi256ELi2ENS0_8ReduceOpIiNS0_14func_wrapper_tIiZNS0_11sum_functorIiiiEclERNS_14TensorIteratorEEUliiE_EEjiLi4ELi4EEEEEvT1_:
	.zero		1040


//--------------------- .nv.shared._ZN2at6native13reduce_kernelILi128ELi4ENS0_8ReduceOpIiNS0_14func_wrapper_tIiZNS0_11sum_functorIiiiEclERNS_14TensorIteratorEEUliiE_EEjiLi4ELi4EEEEEvT1_ --------------------------
	.section	.nv.shared._ZN2at6native13reduce_kernelILi128ELi4ENS0_8ReduceOpIiNS0_14func_wrapper_tIiZNS0_11sum_functorIiiiEclERNS_14TensorIteratorEEUliiE_EEjiLi4ELi4EEEEEvT1_,"aw",@nobits
	.sectionflags	@""
	.align	16
.nv.shared._ZN2at6native13reduce_kernelILi128ELi4ENS0_8ReduceOpIiNS0_14func_wrapper_tIiZNS0_11sum_functorIiiiEclERNS_14TensorIteratorEEUliiE_EEjiLi4ELi4EEEEEvT1_:
	.zero		1040


//--------------------- .nv.shared._ZN2at6native13reduce_kernelILi512ELi1ENS0_8ReduceOpIaNS0_14func_wrapper_tIaZNS0_11sum_functorIaaaEclERNS_14TensorIteratorEEUlaaE_EEjaLi4ELi4EEEEEvT1_ --------------------------
	.section	.nv.shared._ZN2at6native13reduce_kernelILi512ELi1ENS0_8ReduceOpIaNS0_14func_wrapper_tIaZNS0_11sum_functorIaaaEclERNS_14TensorIteratorEEUlaaE_EEjaLi4ELi4EEEEEvT1_,"aw",@nobits
	.sectionflags	@""
	.align	16
.nv.shared._ZN2at6native13reduce_kernelILi512ELi1ENS0_8ReduceOpIaNS0_14func_wrapper_tIaZNS0_11sum_functorIaaaEclERNS_14TensorIteratorEEUlaaE_EEjaLi4ELi4EEEEEvT1_:
	.zero		1040


//--------------------- .nv.shared._ZN2at6native13reduce_kernelILi256ELi2ENS0_8ReduceOpIaNS0_14func_wrapper_tIaZNS0_11sum_functorIaaaEclERNS_14TensorIteratorEEUlaaE_EEjaLi4ELi4EEEEEvT1_ --------------------------
	.section	.nv.shared._ZN2at6native13reduce_kernelILi256ELi2ENS0_8ReduceOpIaNS0_14func_wrapper_tIaZNS0_11sum_functorIaaaEclERNS_14TensorIteratorEEUlaaE_EEjaLi4ELi4EEEEEvT1_,"aw",@nobits
	.sectionflags	@""
	.align	16
.nv.shared._ZN2at6native13reduce_kernelILi256ELi2ENS0_8ReduceOpIaNS0_14func_wrapper_tIaZNS0_11sum_functorIaaaEclERNS_14TensorIteratorEEUlaaE_EEjaLi4ELi4EEEEEvT1_:
	.zero		1040


//--------------------- .nv.shared._ZN2at6native13reduce_kernelILi128ELi4ENS0_8ReduceOpIaNS0_14func_wrapper_tIaZNS0_11sum_functorIaaaEclERNS_14TensorIteratorEEUlaaE_EEjaLi4ELi4EEEEEvT1_ --------------------------
	.section	.nv.shared._ZN2at6native13reduce_kernelILi128ELi4ENS0_8ReduceOpIaNS0_14func_wrapper_tIaZNS0_11sum_functorIaaaEclERNS_14TensorIteratorEEUlaaE_EEjaLi4ELi4EEEEEvT1_,"aw",@nobits
	.sectionflags	@""
	.align	16
.nv.shared._ZN2at6native13reduce_kernelILi128ELi4ENS0_8ReduceOpIaNS0_14func_wrapper_tIaZNS0_11sum_functorIaaaEclERNS_14TensorIteratorEEUlaaE_EEjaLi4ELi4EEEEEvT1_:
	.zero		1040


//--------------------- .nv.shared._ZN2at6native13reduce_kernelILi512ELi1ENS0_8ReduceOpIhNS0_14func_wrapper_tIhZNS0_11sum_functorIhhhEclERNS_14TensorIteratorEEUlhhE_EEjhLi4ELi4EEEEEvT1_ --------------------------
	.section	.nv.shared._ZN2at6native13reduce_kernelILi512ELi1ENS0_8ReduceOpIhNS0_14func_wrapper_tIhZNS0_11sum_functorIhhhEclERNS_14TensorIteratorEEUlhhE_EEjhLi4ELi4EEEEEvT1_,"aw",@nobits
	.sectionflags	@""
	.align	16
.nv.shared._ZN2at6native13reduce_kernelILi512ELi1ENS0_8ReduceOpIhNS0_14func_wrapper_tIhZNS0_11sum_functorIhhhEclERNS_14TensorIteratorEEUlhhE_EEjhLi4ELi4EEEEEvT1_:
	.zero		1040


//--------------------- .nv.shared._ZN2at6native13reduce_kernelILi256ELi2ENS0_8ReduceOpIhNS0_14func_wrapper_tIhZNS0_11sum_functorIhhhEclERNS_14TensorIteratorEEUlhhE_EEjhLi4ELi4EEEEEvT1_ --------------------------
	.section	.nv.shared._ZN2at6native13reduce_kernelILi256ELi2ENS0_8ReduceOpIhNS0_14func_wrapper_tIhZNS0_11sum_functorIhhhEclERNS_14TensorIteratorEEUlhhE_EEjhLi4ELi4EEEEEvT1_,"aw",@nobits
	.sectionflags	@""
	.align	16
.nv.shared._ZN2at6native13reduce_kernelILi256ELi2ENS0_8ReduceOpIhNS0_14func_wrapper_tIhZNS0_11sum_functorIhhhEclERNS_14TensorIteratorEEUlhhE_EEjhLi4ELi4EEEEEvT1_:
	.zero		1040


//--------------------- .nv.shared._ZN2at6native13reduce_kernelILi128ELi4ENS0_8ReduceOpIhNS0_14func_wrapper_tIhZNS0_11sum_functorIhhhEclERNS_14TensorIteratorEEUlhhE_EEjhLi4ELi4EEEEEvT1_ --------------------------
	.section	.nv.shared._ZN2at6native13reduce_kernelILi128ELi4ENS0_8ReduceOpIhNS0_14func_wrapper_tIhZNS0_11sum_functorIhhhEclERNS_14TensorIteratorEEUlhhE_EEjhLi4ELi4EEEEEvT1_,"aw",@nobits
	.sectionflags	@""
	.align	16
.nv.shared._ZN2at6native13reduce_kernelILi128ELi4ENS0_8ReduceOpIhNS0_14func_wrapper_tIhZNS0_11sum_functorIhhhEclERNS_14TensorIteratorEEUlhhE_EEjhLi4ELi4EEEEEvT1_:
	.zero		1040


//--------------------- .nv.shared._ZN2at6native13reduce_kernelILi512ELi1ENS0_8ReduceOpIbNS0_14func_wrapper_tIbZNS0_12prod_functorIbbbEclERNS_14TensorIteratorEEUlbbE_EEjbLi4ELi4EEEEEvT1_ --------------------------
	.section	.nv.shared._ZN2at6native13reduce_kernelILi512ELi1ENS0_8ReduceOpIbNS0_14func_wrapper_tIbZNS0_12prod_functorIbbbEclERNS_14TensorIteratorEEUlbbE_EEjbLi4ELi4EEEEEvT1_,"aw",@nobits
	.sectionflags	@""
	.align	16
.nv.shared._ZN2at6native13reduce_kernelILi512ELi1ENS0_8ReduceOpIbNS0_14func_wrapper_tIbZNS0_12prod_functorIbbbEclERNS_14TensorIteratorEEUlbbE_EEjbLi4ELi4EEEEEvT1_:
	.zero		1040


//--------------------- .nv.shared._ZN2at6native13reduce_kernelILi256ELi2ENS0_8ReduceOpIbNS0_14func_wrapper_tIbZNS0_12prod_functorIbbbEclERNS_14TensorIteratorEEUlbbE_EEjbLi4ELi4EEEEEvT1_ --------------------------
	.section	.nv.shared._ZN2at6native13reduce_kernelILi256ELi2ENS0_8ReduceOpIbNS0_14func_wrapper_tIbZNS0_12prod_functorIbbbEclERNS_14TensorIteratorEEUlbbE_EEjbLi4ELi4EEEEEvT1_,"aw",@nobits
	.sectionflags	@""
	.align	16
.nv.shared._ZN2at6native13reduce_kernelILi256ELi2ENS0_8ReduceOpIbNS0_14func_wrapper_tIbZNS0_12prod_functorIbbbEclERNS_14TensorIteratorEEUlbbE_EEjbLi4ELi4EEEEEvT1_:
	.zero		1040


//--------------------- .nv.shared._ZN2at6native13reduce_kernelILi128ELi4ENS0_8ReduceOpIbNS0_14func_wrapper_tIbZNS0_12prod_functorIbbbEclERNS_14TensorIteratorEEUlbbE_EEjbLi4ELi4EEEEEvT1_ --------------------------
	.section	.nv.shared._ZN2at6native13reduce_kernelILi128ELi4ENS0_8ReduceOpIbNS0_14func_wrapper_tIbZNS0_12prod_functorIbbbEclERNS_14TensorIteratorEEUlbbE_EEjbLi4ELi4EEEEEvT1_,"aw",@nobits
	.sectionflags	@""
	.align	16
.nv.shared._ZN2at6native13reduce_kernelILi128ELi4ENS0_8ReduceOpIbNS0_14func_wrapper_tIbZNS0_12prod_functorIbbbEclERNS_14TensorIteratorEEUlbbE_EEjbLi4ELi4EEEEEvT1_:
	.zero		1040


//--------------------- .nv.constant0._ZN2at6native13reduce_kernelILi512ELi1ENS0_8ReduceOpIbNS0_14func_wrapper_tImZNS0_15xor_sum_functorIbvEclERNS_14TensorIteratorEEUlbbE_EEjmLi4ELi4EEEEEvT1_ --------------------------
	.section	.nv.constant0._ZN2at6native13reduce_kernelILi512ELi1ENS0_8ReduceOpIbNS0_14func_wrapper_tImZNS0_15xor_sum_functorIbvEclERNS_14TensorIteratorEEUlbbE_EEjmLi4ELi4EEEEEvT1_,"a",@progbits
	.sectionflags	@""
	.align	4
.nv.constant0._ZN2at6native13reduce_kernelILi512ELi1ENS0_8ReduceOpIbNS0_14func_wrapper_tImZNS0_15xor_sum_functorIbvEclERNS_14TensorIteratorEEUlbbE_EEjmLi4ELi4EEEEEvT1_:
	.zero		1568


//--------------------- .nv.constant0._ZN2at6native13reduce_kernelILi256ELi2ENS0_8ReduceOpIbNS0_14func_wrapper_tImZNS0_15xor_sum_functorIbvEclERNS_14TensorIteratorEEUlbbE_EEjmLi4ELi4EEEEEvT1_ --------------------------
	.section	.nv.constant0._ZN2at6native13reduce_kernelILi256ELi2ENS0_8ReduceOpIbNS0_14func_wrapper_tImZNS0_15xor_sum_functorIbvEclERNS_14TensorIteratorEEUlbbE_EEjmLi4ELi4EEEEEvT1_,"a",@progbits
	.sectionflags	@""
	.align	4
.nv.constant0._ZN2at6native13reduce_kernelILi256ELi2ENS0_8ReduceOpIbNS0_14func_wrapper_tImZNS0_15xor_sum_functorIbvEclERNS_14TensorIteratorEEUlbbE_EEjmLi4ELi4EEEEEvT1_:
	.zero		1568


//--------------------- .nv.constant0._ZN2at6native13reduce_kernelILi128ELi4ENS0_8ReduceOpIbNS0_14func_wrapper_tImZNS0_15xor_sum_functorIbvEclERNS_14TensorIteratorEEUlbbE_EEjmLi4ELi4EEEEEvT1_ --------------------------
	.section	.nv.constant0._ZN2at6native13reduce_kernelILi128ELi4ENS0_8ReduceOpIbNS0_14func_wrapper_tImZNS0_15xor_sum_functorIbvEclERNS_14TensorIteratorEEUlbbE_EEjmLi4ELi4EEEEEvT1_,"a",@progbits
	.sectionflags	@""
	.align	4
.nv.constant0._ZN2at6native13reduce_kernelILi128ELi4ENS0_8ReduceOpIbNS0_14func_wrapper_tImZNS0_15xor_sum_functorIbvEclERNS_14TensorIteratorEEUlbbE_EEjmLi4ELi4EEEEEvT1_:
	.zero		1568


//--------------------- .nv.constant0._ZN2at6native13reduce_kernelILi512ELi1ENS0_8ReduceOpIN3c108BFloat16ENS0_14func_wrapper_tIdZNS0_15xor_sum_functorIS4_vEclERNS_14TensorIteratorEEUlddE_EEjdLi4ELi4EEEEEvT1_ --------------------------
	.section	.nv.constant0._ZN2at6native13reduce_kernelILi512ELi1ENS0_8ReduceOpIN3c108BFloat16ENS0_14func_wrapper_tIdZNS0_15xor_sum_functorIS4_vEclERNS_14TensorIteratorEEUlddE_EEjdLi4ELi4EEEEEvT1_,"a",@progbits
	.sectionflags	@""
	.align	4
.nv.constant0._ZN2at6native13reduce_kernelILi512ELi1ENS0_8ReduceOpIN3c108BFloat16ENS0_14func_wrapper_tIdZNS0_15xor_sum_functorIS4_vEclERNS_14TensorIteratorEEUlddE_EEjdLi4ELi4EEEEEvT1_:
	.zero		1584


//--------------------- .nv.constant0._ZN2at6native13reduce_kernelILi256ELi2ENS0_8ReduceOpIN3c108BFloat16ENS0_14func_wrapper_tIdZNS0_15xor_sum_functorIS4_vEclERNS_14TensorIteratorEEUlddE_EEjdLi4ELi4EEEEEvT1_ --------------------------
	.section	.nv.constant0._ZN2at6native13reduce_kernelILi256ELi2ENS0_8ReduceOpIN3c108BFloat16ENS0_14func_wrapper_tIdZNS0_15xor_sum_functorIS4_vEclERNS_14TensorIteratorEEUlddE_EEjdLi4ELi4EEEEEvT1_,"a",@progbits
	.sectionflags	@""
	.align	4
.nv.constant0._ZN2at6native13reduce_kernelILi256ELi2ENS0_8ReduceOpIN3c108BFloat16ENS0_14func_wrapper_tIdZNS0_15xor_sum_functorIS4_vEclERNS_14TensorIteratorEEUlddE_EEjdLi4ELi4EEEEEvT1_:
	.zero		1584


//--------------------- .nv.constant0._ZN2at6native13reduce_kernelILi128ELi4ENS0_8ReduceOpIN3c108BFloat16ENS0_14func_wrapper_tIdZNS0_15xor_sum_functorIS4_vEclERNS_14TensorIteratorEEUlddE_EEjdLi4ELi4EEEEEvT1_ --------------------------
	.section	.nv.constant0._ZN2at6native13reduce_kernelILi128ELi4ENS0_8ReduceOpIN3c108BFloat16ENS0_14func_wrapper_tIdZNS0_15xor_sum_functorIS4_vEclERNS_14TensorIteratorEEUlddE_EEjdLi4ELi4EEEEEvT1_,"a",@progbits
	.sectionflags	@""
	.align	4
.nv.constant0._ZN2at6native13reduce_kernelILi128ELi4ENS0_8ReduceOpIN3c108BFloat16ENS0_14func_wrapper_tIdZNS0_15xor_sum_functorIS4_vEclERNS_14TensorIteratorEEUlddE_EEjdLi4ELi4EEEEEvT1_:
	.zero		1584


//--------------------- .nv.constant0._ZN2at6native13reduce_kernelILi512ELi1ENS0_8ReduceOpIN3c104HalfENS0_14func_wrapper_tIdZNS0_15xor_sum_functorIS4_vEclERNS_14TensorIteratorEEUlddE_EEjdLi4ELi4EEEEEvT1_ --------------------------
	.section	.nv.constant0._ZN2at6native13reduce_kernelILi512ELi1ENS0_8ReduceOpIN3c104HalfENS0_14func_wrapper_tIdZNS0_15xor_sum_functorIS4_vEclERNS_14TensorIteratorEEUlddE_EEjdLi4ELi4EEEEEvT1_,"a",@progbits
	.sectionflags	@""
	.align	4
.nv.constant0._ZN2at6native13reduce_kernelILi512ELi1ENS0_8ReduceOpIN3c104HalfENS0_14func_wrapper_tIdZNS0_15xor_sum_functorIS4_vEclERNS_14TensorIteratorEEUlddE_EEjdLi4ELi4EEEEEvT1_:
	.zero		1584


//--------------------- .nv.constant0._ZN2at6native13reduce_kernelILi256ELi2ENS0_8ReduceOpIN3c104HalfENS0_14func_wrapper_tIdZNS0_15xor_sum_functorIS4_vEclERNS_14TensorIteratorEEUlddE_EEjdLi4ELi4EEEEEvT1_ --------------------------
	.section	.nv.constant0._ZN2at6native13reduce_kernelILi256ELi2ENS0_8ReduceOpIN3c104HalfENS0_14func_wrapper_tIdZNS0_15xor_sum_functorIS4_vEclERNS_14TensorIteratorEEUlddE_EEjdLi4ELi4EEEEEvT1_,"a",@progbits
	.sectionflags	@""
	.align	4
.nv.constant0._ZN2at6native13reduce_kernelILi256ELi2ENS0_8ReduceOpIN3c104HalfENS0_14func_wrapper_tIdZNS0_15xor_sum_functorIS4_vEclERNS_14TensorIteratorEEUlddE_EEjdLi4ELi4EEEEEvT1_:
	.zero		1584


//--------------------- .nv.constant0._ZN2at6native13reduce_kernelILi128ELi4ENS0_8ReduceOpIN3c104HalfENS0_14func_wrapper_tIdZNS0_15xor_sum_functorIS4_vEclERNS_14TensorIteratorEEUlddE_EEjdLi4ELi4EEEEEvT1_ --------------------------
	.section	.nv.constant0._ZN2at6native13reduce_kernelILi128ELi4ENS0_8ReduceOpIN3c104HalfENS0_14func_wrapper_tIdZNS0_15xor_sum_functorIS4_vEclERNS_14TensorIteratorEEUlddE_EEjdLi4ELi4EEEEEvT1_,"a",@progbits
	.sectionflags	@""
	.align	4
.nv.constant0._ZN2at6native13reduce_kernelILi128ELi4ENS0_8ReduceOpIN3c104HalfENS0_14func_wrapper_tIdZNS0_15xor_sum_functorIS4_vEclERNS_14TensorIteratorEEUlddE_EEjdLi4ELi4EEEEEvT1_:
	.zero		1584


//--------------------- .nv.constant0._ZN2at6native13reduce_kernelILi512ELi1ENS0_8ReduceOpIfNS0_14func_wrapper_tIdZNS0_15xor_sum_functorIfvEclERNS_14TensorIteratorEEUlddE_EEjdLi4ELi4EEEEEvT1_ --------------------------
	.section	.nv.constant0._ZN2at6native13reduce_kernelILi512ELi1ENS0_8ReduceOpIfNS0_14func_wrapper_tIdZNS0_15xor_sum_functorIfvEclERNS_14TensorIteratorEEUlddE_EEjdLi4ELi4EEEEEvT1_,"a",@progbits
	.sectionflags	@""
	.align	4
.nv.constant0._ZN2at6native13reduce_kernelILi512ELi1ENS0_8ReduceOpIfNS0_14func_wrapper_tIdZNS0_15xor_sum_functorIfvEclERNS_14TensorIteratorEEUlddE_EEjdLi4ELi4EEEEEvT1_:
	.zero		1584


//--------------------- .nv.constant0._ZN2at6native13reduce_kernelILi256ELi2ENS0_8ReduceOpIfNS0_14func_wrapper_tIdZNS0_15xor_sum_functorIfvEclERNS_14TensorIteratorEEUlddE_EEjdLi4ELi4EEEEEvT1_ --------------------------
	.section	.nv.constant0._ZN2at6native13reduce_kernelILi256ELi2ENS0_8ReduceOpIfNS0_14func_wrapper_tIdZNS0_15xor_sum_functorIfvEclERNS_14TensorIteratorEEUlddE_EEjdLi4ELi4EEEEEvT1_,"a",@progbits
	.sectionflags	@""
	.align	4
.nv.constant0._ZN2at6native13reduce_kernelILi256ELi2ENS0_8ReduceOpIfNS0_14func_wrapper_tIdZNS0_15xor_sum_functorIfvEclERNS_14TensorIteratorEEUlddE_EEjdLi4ELi4EEEEEvT1_:
	.zero		1584


//--------------------- .nv.constant0._ZN2at6native13reduce_kernelILi128ELi4ENS0_8ReduceOpIfNS0_14func_wrapper_tIdZNS0_15xor_sum_functorIfvEclERNS_14TensorIteratorEEUlddE_EEjdLi4ELi4EEEEEvT1_ --------------------------
	.section	.nv.constant0._ZN2at6native13reduce_kernelILi128ELi4ENS0_8ReduceOpIfNS0_14func_wrapper_tIdZNS0_15xor_sum_functorIfvEclERNS_14TensorIteratorEEUlddE_EEjdLi4ELi4EEEEEvT1_,"a",@progbits
	.sectionflags	@""
	.align	4
.nv.constant0._ZN2at6native13reduce_kernelILi128ELi4ENS0_8ReduceOpIfNS0_14func_wrapper_tIdZNS0_15xor_sum_functorIfvEclERNS_14TensorIteratorEEUlddE_EEjdLi4ELi4EEEEEvT1_:
	.zero		1584


//--------------------- .nv.constant0._ZN2at6native13reduce_kernelILi512ELi1ENS0_8ReduceOpIdNS0_14func_wrapper_tIdZNS0_15xor_sum_functorIdvEclERNS_14TensorIteratorEEUlddE_EEjdLi4ELi4EEEEEvT1_ --------------------------
	.section	.nv.constant0._ZN2at6native13reduce_kernelILi512ELi1ENS0_8ReduceOpIdNS0_14func_wrapper_tIdZNS0_15xor_sum_functorIdvEclERNS_14TensorIteratorEEUlddE_EEjdLi4ELi4EEEEEvT1_,"a",@progbits
	.sectionflags	@""
	.align	4
.nv.constant0._ZN2at6native13reduce_kernelILi512ELi1ENS0_8ReduceOpIdNS0_14func_wrapper_tIdZNS0_15xor_sum_functorIdvEclERNS_14TensorIteratorEEUlddE_EEjdLi4ELi4EEEEEvT1_:
	.zero		1584


//--------------------- .nv.constant0._ZN2at6native13reduce_kernelILi256ELi2ENS0_8ReduceOpIdNS0_14func_wrapper_tIdZNS0_15xor_sum_functorIdvEclERNS_14TensorIteratorEEUlddE_EEjdLi4ELi4EEEEEvT1_ --------------------------
	.section	.nv.constant0._ZN2at6native13reduce_kernelILi256ELi2ENS0_8ReduceOpIdNS0_14func_wrapper_tIdZNS0_15xor_sum_functorIdvEclERNS_14TensorIteratorEEUlddE_EEjdLi4ELi4EEEEEvT1_,"a",@progbits
	.sectionflags	@""
	.align	4
.nv.constant0._ZN2at6native13reduce_kernelILi256ELi2ENS0_8ReduceOpIdNS0_14func_wrapper_tIdZNS0_15xor_sum_functorIdvEclERNS_14TensorIteratorEEUlddE_EEjdLi4ELi4EEEEEvT1_:
	.zero		1584


//--------------------- .nv.constant0._ZN2at6native13reduce_kernelILi128ELi4ENS0_8ReduceOpIdNS0_14func_wrapper_tIdZNS0_15xor_sum_functorIdvEclERNS_14TensorIteratorEEUlddE_EEjdLi4ELi4EEEEEvT1_ --------------------------
	.section	.nv.constant0._ZN2at6native13reduce_kernelILi128ELi4ENS0_8ReduceOpIdNS0_14func_wrapper_tIdZNS0_15xor_sum_functorIdvEclERNS_14TensorIteratorEEUlddE_EEjdLi4ELi4EEEEEvT1_,"a",@progbits
	.sectionflags	@""
	.align	4
.nv.constant0._ZN2at6native13reduce_kernelILi128ELi4ENS0_8ReduceOpIdNS0_14func_wrapper_tIdZNS0_15xor_sum_functorIdvEclERNS_14TensorIteratorEEUlddE_EEjdLi4ELi4EEEEEvT1_:
	.zero		1584


//--------------------- .nv.constant0._ZN2at6native13reduce_kernelILi512ELi1ENS0_8ReduceOpIsNS0_14func_wrapper_tImZNS0_15xor_sum_functorIsvEclERNS_14TensorIteratorEEUlmmE_EEjmLi4ELi4EEEEEvT1_ --------------------------
	.section	.nv.constant0._ZN2at6native13reduce_kernelILi512ELi1ENS0_8ReduceOpIsNS0_14func_wrapper_tImZNS0_15xor_sum_functorIsvEclERNS_14TensorIteratorEEUlmmE_EEjmLi4ELi4EEEEEvT1_,"a",@progbits
	.sectionflags	@""
	.align	4
.nv.constant0._ZN2at6native13reduce_kernelILi512ELi1ENS0_8ReduceOpIsNS0_14func_wrapper_tImZNS0_15xor_sum_functorIsvEclERNS_14TensorIteratorEEUlmmE_EEjmLi4ELi4EEEEEvT1_:
	.zero		1584


//--------------------- .nv.constant0._ZN2at6native13reduce_kernelILi256ELi2ENS0_8ReduceOpIsNS0_14func_wrapper_tImZNS0_15xor_sum_functorIsvEclERNS_14TensorIteratorEEUlmmE_EEjmLi4ELi4EEEEEvT1_ --------------------------
	.section	.nv.constant0._ZN2at6native13reduce_kernelILi256ELi2ENS0_8ReduceOpIsNS0_14func_wrapper_tImZNS0_15xor_sum_functorIsvEclERNS_14TensorIteratorEEUlmmE_EEjmLi4ELi4EEEEEvT1_,"a",@progbits
	.sectionflags	@""
	.align	4
.nv.constant0._ZN2at6native13reduce_kernelILi256ELi2ENS0_8ReduceOpIsNS0_14func_wrapper_tImZNS0_15xor_sum_functorIsvEclERNS_14TensorIteratorEEUlmmE_EEjmLi4ELi4EEEEEvT1_:
	.zero		1584


//--------------------- .nv.constant0._ZN2at6native13reduce_kernelILi128ELi4ENS0_8ReduceOpIsNS0_14func_wrapper_tImZNS0_15xor_sum_functorIsvEclERNS_14TensorIteratorEEUlmmE_EEjmLi4ELi4EEEEEvT1_ --------------------------
	.section	.nv.constant0._ZN2at6native13reduce_kernelILi128ELi4ENS0_8ReduceOpIsNS0_14func_wrapper_tImZNS0_15xor_sum_functorIsvEclERNS_14TensorIteratorEEUlmmE_EEjmLi4ELi4EEEEEvT1_,"a",@progbits
	.sectionflags	@""
	.align	4
.nv.constant0._ZN2at6native13reduce_kernelILi128ELi4ENS0_8ReduceOpIsNS0_14func_wrapper_tImZNS0_15xor_sum_functorIsvEclERNS_14TensorIteratorEEUlmmE_EEjmLi4ELi4EEEEEvT1_:
	.zero		1584


//--------------------- .nv.constant0._ZN2at6native13reduce_kernelILi512ELi1ENS0_8ReduceOpIlNS0_14func_wrapper_tImZNS0_15xor_sum_functorIlvEclERNS_14TensorIteratorEEUlmmE_EEjmLi4ELi4EEEEEvT1_ --------------------------
	.section	.nv.constant0._ZN2at6native13reduce_kernelILi512ELi1ENS0_8ReduceOpIlNS0_14func_wrapper_tImZNS0_15xor_sum_functorIlvEclERNS_14TensorIteratorEEUlmmE_EEjmLi4ELi4EEEEEvT1_,"a",@progbits
	.sectionflags	@""
	.align	4
.nv.constant0._ZN2at6native13reduce_kernelILi512ELi1ENS0_8ReduceOpIlNS0_14func_wrapper_tImZNS0_15xor_sum_functorIlvEclERNS_14TensorIteratorEEUlmmE_EEjmLi4ELi4EEEEEvT1_:
	.zero		1584


//--------------------- .nv.constant0._ZN2at6native13reduce_kernelILi256ELi2ENS0_8ReduceOpIlNS0_14func_wrapper_tImZNS0_15xor_sum_functorIlvEclERNS_14TensorIteratorEEUlmmE_EEjmLi4ELi4EEEEEvT1_ --------------------------
	.section	.nv.constant0._ZN2at6native13reduce_kernelILi256ELi2ENS0_8ReduceOpIlNS0_14func_wrapper_tImZNS0_15xor_sum_functorIlvEclERNS_14TensorIteratorEEUlmmE_EEjmLi4ELi4EEEEEvT1_,"a",@progbits
	.sectionflags	@""
	.align	4
.nv.constant0._ZN2at6native13reduce_kernelILi256ELi2ENS0_8ReduceOpIlNS0_14func_wrapper_tImZNS0_15xor_sum_functorIlvEclERNS_14TensorIteratorEEUlmmE_EEjmLi4ELi4EEEEEvT1_:
	.zero		1584


//--------------------- .nv.constant0._ZN2at6native13reduce_kernelILi128ELi4ENS0_8ReduceOpIlNS0_14func_wrapper_tImZNS0_15xor_sum_functorIlvEclERNS_14TensorIteratorEEUlmmE_EEjmLi4ELi4EEEEEvT1_ --------------------------
	.section	.nv.constant0._ZN2at6native13reduce_kernelILi128ELi4ENS0_8ReduceOpIlNS0_14func_wrapper_tImZNS0_15xor_sum_functorIlvEclERNS_14TensorIteratorEEUlmmE_EEjmLi4ELi4EEEEEvT1_,"a",@progbits
	.sectionflags	@""
	.align	4
.nv.constant0._ZN2at6native13reduce_kernelILi128ELi4ENS0_8ReduceOpIlNS0_14func_wrapper_tImZNS0_15xor_sum_functorIlvEclERNS_14TensorIteratorEEUlmmE_EEjmLi4ELi4EEEEEvT1_:
	.zero		1584


//--------------------- .nv.constant0._ZN2at6native13reduce_kernelILi512ELi1ENS0_8ReduceOpIiNS0_14func_wrapper_tImZNS0_15xor_sum_functorIivEclERNS_14TensorIteratorEEUlmmE_EEjmLi4ELi4EEEEEvT1_ --------------------------
	.section	.nv.constant0._ZN2at6native13reduce_kernelILi512ELi1ENS0_8ReduceOpIiNS0_14func_wrapper_tImZNS0_15xor_sum_functorIivEclERNS_14TensorIteratorEEUlmmE_EEjmLi4ELi4EEEEEvT1_,"a",@progbits
	.sectionflags	@""
	.align	4
.nv.constant0._ZN2at6native13reduce_kernelILi512ELi1ENS0_8ReduceOpIiNS0_14func_wrapper_tImZNS0_15xor_sum_functorIivEclERNS_14TensorIteratorEEUlmmE_EEjmLi4ELi4EEEEEvT1_:
	.zero		1584


//--------------------- .nv.constant0._ZN2at6native13reduce_kernelILi256ELi2ENS0_8ReduceOpIiNS0_14func_wrapper_tImZNS0_15xor_sum_functorIivEclERNS_14TensorIteratorEEUlmmE_EEjmLi4ELi4EEEEEvT1_ --------------------------
	.section	.nv.constant0._ZN2at6native13reduce_kernelILi256ELi2ENS0_8ReduceOpIiNS0_14func_wrapper_tImZNS0_15xor_sum_functorIivEclERNS_14TensorIteratorEEUlmmE_EEjmLi4ELi4EEEEEvT1_,"a",@progbits
	.sectionflags	@""
	.align	4
.nv.constant0._ZN2at6native13reduce_kernelILi256ELi2ENS0_8ReduceOpIiNS0_14func_wrapper_tImZNS0_15xor_sum_functorIivEclERNS_14TensorIteratorEEUlmmE_EEjmLi4ELi4EEEEEvT1_:
	.zero		1584


//--------------------- .nv.constant0._ZN2at6native13reduce_kernelILi128ELi4ENS0_8ReduceOpIiNS0_14func_wrapper_tImZNS0_15xor_sum_functorIivEclERNS_14TensorIteratorEEUlmmE_EEjmLi4ELi4EEEEEvT1_ --------------------------
	.section	.nv.constant0._ZN2at6native13reduce_kernelILi128ELi4ENS0_8ReduceOpIiNS0_14func_wrapper_tImZNS0_15xor_sum_functorIivEclERNS_14TensorIteratorEEUlmmE_EEjmLi4ELi4EEEEEvT1_,"a",@progbits
	.sectionflags	@""
	.align	4
.nv.constant0._ZN2at6native13reduce_kernelILi128ELi4ENS0_8ReduceOpIiNS0_14func_wrapper_tImZNS0_15xor_sum_functorIivEclERNS_14TensorIteratorEEUlmmE_EEjmLi4ELi4EEEEEvT1_:
	.zero		1584


//--------------------- .nv.constant0._ZN2at6native13reduce_kernelILi512ELi1ENS0_8ReduceOpIaNS0_14func_wrapper_tImZNS0_15xor_sum_functorIavEclERNS_14TensorIteratorEEUlmmE_EEjmLi4ELi4EEEEEvT1_ --------------------------
	.section	.nv.constant0._ZN2at6native13reduce_kernelILi512ELi1ENS0_8ReduceOpIaNS0_14func_wrapper_tImZNS0_15xor_sum_functorIavEclERNS_14TensorIteratorEEUlmmE_EEjmLi4ELi4EEEEEvT1_,"a",@progbits
	.sectionflags	@""
	.align	4
.nv.constant0._ZN2at6native13reduce_kernelILi512ELi1ENS0_8ReduceOpIaNS0_14func_wrapper_tImZNS0_15xor_sum_functorIavEclERNS_14TensorIteratorEEUlmmE_EEjmLi4ELi4EEEEEvT1_:
	.zero		1584


//--------------------- .nv.constant0._ZN2at6native13reduce_kernelILi256ELi2ENS0_8ReduceOpIaNS0_14func_wrapper_tImZNS0_15xor_sum_functorIavEclERNS_14TensorIteratorEEUlmmE_EEjmLi4ELi4EEEEEvT1_ --------------------------
	.section	.nv.constant0._ZN2at6native13reduce_kernelILi256ELi2ENS0_8ReduceOpIaNS0_14func_wrapper_tImZNS0_15xor_sum_functorIavEclERNS_14TensorIteratorEEUlmmE_EEjmLi4ELi4EEEEEvT1_,"a",@progbits
	.sectionflags	@""
	.align	4
.nv.constant0._ZN2at6native13reduce_kernelILi256ELi2ENS0_8ReduceOpIaNS0_14func_wrapper_tImZNS0_15xor_sum_functorIavEclERNS_14TensorIteratorEEUlmmE_EEjmLi4ELi4EEEEEvT1_:
	.zero		1584


//--------------------- .nv.constant0._ZN2at6native13reduce_kernelILi128ELi4ENS0_8ReduceOpIaNS0_14func_wrapper_tImZNS0_15xor_sum_functorIavEclERNS_14TensorIteratorEEUlmmE_EEjmLi4ELi4EEEEEvT1_ --------------------------
	.section	.nv.constant0._ZN2at6native13reduce_kernelILi128ELi4ENS0_8ReduceOpIaNS0_14func_wrapper_tImZNS0_15xor_sum_functorIavEclERNS_14TensorIteratorEEUlmmE_EEjmLi4ELi4EEEEEvT1_,"a",@progbits
	.sectionflags	@""
	.align	4
.nv.constant0._ZN2at6native13reduce_kernelILi128ELi4ENS0_8ReduceOpIaNS0_14func_wrapper_tImZNS0_15xor_sum_functorIavEclERNS_14TensorIteratorEEUlmmE_EEjmLi4ELi4EEEEEvT1_:
	.zero		1584


//--------------------- .nv.constant0._ZN2at6native13reduce_kernelILi512ELi1ENS0_8ReduceOpIhNS0_14func_wrapper_tImZNS0_15xor_sum_functorIhvEclERNS_14TensorIteratorEEUlmmE_EEjmLi4ELi4EEEEEvT1_ --------------------------
	.section	.nv.constant0._ZN2at6native13reduce_kernelILi512ELi1ENS0_8ReduceOpIhNS0_14func_wrapper_tImZNS0_15xor_sum_functorIhvEclERNS_14TensorIteratorEEUlmmE_EEjmLi4ELi4EEEEEvT1_,"a",@progbits
	.sectionflags	@""
	.align	4
.nv.constant0._ZN2at6native13reduce_kernelILi512ELi1ENS0_8ReduceOpIhNS0_14func_wrapper_tImZNS0_15xor_sum_functorIhvEclERNS_14TensorIteratorEEUlmmE_EEjmLi4ELi4EEEEEvT1_:
	.zero		1584


//--------------------- .nv.constant0._ZN2at6native13reduce_kernelILi256ELi2ENS0_8ReduceOpIhNS0_14func_wrapper_tImZNS0_15xor_sum_functorIhvEclERNS_14TensorIteratorEEUlmmE_EEjmLi4ELi4EEEEEvT1_ --------------------------
	.section	.nv.constant0._ZN2at6native13reduce_kernelILi256ELi2ENS0_8ReduceOpIhNS0_14func_wrapper_tImZNS0_15xor_sum_functorIhvEclERNS_14TensorIteratorEEUlmmE_EEjmLi4ELi4EEEEEvT1_,"a",@progbits
	.sectionflags	@""
	.align	4
.nv.constant0._ZN2at6native13reduce_kernelILi256ELi2ENS0_8ReduceOpIhNS0_14func_wrapper_tImZNS0_15xor_sum_functorIhvEclERNS_14TensorIteratorEEUlmmE_EEjmLi4ELi4EEEEEvT1_:
	.zero		1584


//--------------------- .nv.constant0._ZN2at6native13reduce_kernelILi128ELi4ENS0_8ReduceOpIhNS0_14func_wrapper_tImZNS0_15xor_sum_functorIhvEclERNS_14TensorIteratorEEUlmmE_EEjmLi4ELi4EEEEEvT1_ --------------------------
	.section	.nv.constant0._ZN2at6native13reduce_kernelILi128ELi4ENS0_8ReduceOpIhNS0_14func_wrapper_tImZNS0_15xor_sum_functorIhvEclERNS_14TensorIteratorEEUlmmE_EEjmLi4ELi4EEEEEvT1_,"a",@progbits
	.sectionflags	@""
	.align	4
.nv.constant0._ZN2at6native13reduce_kernelILi128ELi4ENS0_8ReduceOpIhNS0_14func_wrapper_tImZNS0_15xor_sum_functorIhvEclERNS_14TensorIteratorEEUlmmE_EEjmLi4ELi4EEEEEvT1_:
	.zero		1584


//--------------------- .nv.constant0._ZN2at6native13reduce_kernelILi512ELi1ENS0_8ReduceOpIN3c108BFloat16ENS0_9NanSumOpsIffEEjfLi4ELi4EEEEEvT1_ --------------------------
	.section	.nv.constant0._ZN2at6native13reduce_kernelILi512ELi1ENS0_8ReduceOpIN3c108BFloat16ENS0_9NanSumOpsIffEEjfLi4ELi4EEEEEvT1_,"a",@progbits
	.sectionflags	@""
	.align	4
.nv.constant0._ZN2at6native13reduce_kernelILi512ELi1ENS0_8ReduceOpIN3c108BFloat16ENS0_9NanSumOpsIffEEjfLi4ELi4EEEEEvT1_:
	.zero		1576


//--------------------- .nv.constant0._ZN2at6native13reduce_kernelILi256ELi2ENS0_8ReduceOpIN3c108BFloat16ENS0_9NanSumOpsIffEEjfLi4ELi4EEEEEvT1_ --------------------------
	.section	.nv.constant0._ZN2at6native13reduce_kernelILi256ELi2ENS0_8ReduceOpIN3c108BFloat16ENS0_9NanSumOpsIffEEjfLi4ELi4EEEEEvT1_,"a",@progbits
	.sectionflags	@""
	.align	4
.nv.constant0._ZN2at6native13reduce_kernelILi256ELi2ENS0_8ReduceOpIN3c108BFloat16ENS0_9NanSumOpsIffEEjfLi4ELi4EEEEEvT1_:
	.zero		1576


//--------------------- .nv.constant0._ZN2at6native13reduce_kernelILi128ELi4ENS0_8ReduceOpIN3c108BFloat16ENS0_9NanSumOpsIffEEjfLi4ELi4EEEEEvT1_ --------------------------
	.section	.nv.constant0._ZN2at6native13reduce_kernelILi128ELi4ENS0_8ReduceOpIN3c108BFloat16ENS0_9NanSumOpsIffEEjfLi4ELi4EEEEEvT1_,"a",@progbits
	.sectionflags	@""
	.align	4
.nv.constant0._ZN2at6native13reduce_kernelILi128ELi4ENS0_8ReduceOpIN3c108BFloat16ENS0_9NanSumOpsIffEEjfLi4ELi4EEEEEvT1_:
	.zero		1576


//--------------------- .nv.constant0._ZN2at6native13reduce_kernelILi512ELi1ENS0_8ReduceOpIN3c108BFloat16ENS0_9NanSumOpsIfS4_EEjS4_Li4ELi4EEEEEvT1_ --------------------------
	.section	.nv.constant0._ZN2at6native13reduce_kernelILi512ELi1ENS0_8ReduceOpIN3c108BFloat16ENS0_9NanSumOpsIfS4_EEjS4_Li4ELi4EEEEEvT1_,"a",@progbits
	.sectionflags	@""
	.align	4
.nv.constant0._ZN2at6native13reduce_kernelILi512ELi1ENS0_8ReduceOpIN3c108BFloat16ENS0_9NanSumOpsIfS4_EEjS4_Li4ELi4EEEEEvT1_:
	.zero		1576


//--------------------- .nv.constant0._ZN2at6native13reduce_kernelILi256ELi2ENS0_8ReduceOpIN3c108BFloat16ENS0_9NanSumOpsIfS4_EEjS4_Li4ELi4EEEEEvT1_ --------------------------
	.section	.nv.constant0._ZN2at6native13reduce_kernelILi256ELi2ENS0_8ReduceOpIN3c108BFloat16ENS0_9NanSumOpsIfS4_EEjS4_Li4ELi4EEEEEvT1_,"a",@progbits
	.sectionflags	@""
	.align	4
.nv.constant0._ZN2at6native13reduce_kernelILi256ELi2ENS0_8ReduceOpIN3c108BFloat16ENS0_9NanSumOpsIfS4_EEjS4_Li4ELi4EEEEEvT1_:
	.zero		1576


//--------------------- .nv.constant0._ZN2at6native13reduce_kernelILi128ELi4ENS0_8ReduceOpIN3c108BFloat16ENS0_9NanSumOpsIfS4_EEjS4_Li4ELi4EEEEEvT1_ --------------------------
	.section	.nv.constant0._ZN2at6native13reduce_kernelILi128ELi4ENS0_8ReduceOpIN3c108BFloat16ENS0_9NanSumOpsIfS4_EEjS4_Li4ELi4EEEEEvT1_,"a",@progbits
	.sectionflags	@""
	.align	4
.nv.constant0._ZN2at6native13reduce_kernelILi128ELi4ENS0_8ReduceOpIN3c108BFloat16ENS0_9NanSumOpsIfS4_EEjS4_Li4ELi4EEEEEvT1_:
	.zero		1576


//--------------------- .nv.constant0._ZN2at6native13reduce_kernelILi512ELi1ENS0_8ReduceOpIN3c104HalfENS0_9NanSumOpsIffEEjfLi4ELi4EEEEEvT1_ --------------------------
	.section	.nv.constant0._ZN2at6native13reduce_kernelILi512ELi1ENS0_8ReduceOpIN3c104HalfENS0_9NanSumOpsIffEEjfLi4ELi4EEEEEvT1_,"a",@progbits
	.sectionflags	@""
	.align	4
.nv.constant0._ZN2at6native13reduce_kernelILi512ELi1ENS0_8ReduceOpIN3c104HalfENS0_9NanSumOpsIffEEjfLi4ELi4EEEEEvT1_:
	.zero		1576


//--------------------- .nv.constant0._ZN2at6native13reduce_kernelILi256ELi2ENS0_8ReduceOpIN3c104HalfENS0_9NanSumOpsIffEEjfLi4ELi4EEEEEvT1_ --------------------------
	.section	.nv.constant0._ZN2at6native13reduce_kernelILi256ELi2ENS0_8ReduceOpIN3c104HalfENS0_9NanSumOpsIffEEjfLi4ELi4EEEEEvT1_,"a",@progbits
	.sectionflags	@""
	.align	4
.nv.constant0._ZN2at6native13reduce_kernelILi256ELi2ENS0_8ReduceOpIN3c104HalfENS0_9NanSumOpsIffEEjfLi4ELi4EEEEEvT1_:
	.zero		1576


//--------------------- .nv.constant0._ZN2at6native13reduce_kernelILi128ELi4ENS0_8ReduceOpIN3c104HalfENS0_9NanSumOpsIffEEjfLi4ELi4EEEEEvT1_ --------------------------
	.section	.nv.constant0._ZN2at6native13reduce_kernelILi128ELi4ENS0_8ReduceOpIN3c104HalfENS0_9NanSumOpsIffEEjfLi4ELi4EEEEEvT1_,"a",@progbits
	.sectionflags	@""
	.align	4
.nv.constant0._ZN2at6native13reduce_kernelILi128ELi4ENS0_8ReduceOpIN3c104HalfENS0_9NanSumOpsIffEEjfLi4ELi4EEEEEvT1_:
	.zero		1576


//--------------------- .nv.constant0._ZN2at6native13reduce_kernelILi512ELi1ENS0_8ReduceOpIN3c104HalfENS0_9NanSumOpsIfS4_EEjS4_Li4ELi4EEEEEvT1_ --------------------------
	.section	.nv.constant0._ZN2at6native13reduce_kernelILi512ELi1ENS0_8ReduceOpIN3c104HalfENS0_9NanSumOpsIfS4_EEjS4_Li4ELi4EEEEEvT1_,"a",@progbits
	.sectionflags	@""
	.align	4
.nv.constant0._ZN2at6native13reduce_kernelILi512ELi1ENS0_8ReduceOpIN3c104HalfENS0_9NanSumOpsIfS4_EEjS4_Li4ELi4EEEEEvT1_:
	.zero		1576


//--------------------- .nv.constant0._ZN2at6native13reduce_kernelILi256ELi2ENS0_8ReduceOpIN3c104HalfENS0_9NanSumOpsIfS4_EEjS4_Li4ELi4EEEEEvT1_ --------------------------
	.section	.nv.constant0._ZN2at6native13reduce_kernelILi256ELi2ENS0_8ReduceOpIN3c104HalfENS0_9NanSumOpsIfS4_EEjS4_Li4ELi4EEEEEvT1_,"a",@progbits
	.sectionflags	@""
	.align	4
.nv.constant0._ZN2at6native13reduce_kernelILi256ELi2ENS0_8ReduceOpIN3c104HalfENS0_9NanSumOpsIfS4_EEjS4_Li4ELi4EEEEEvT1_:
	.zero		1576


//--------------------- .nv.constant0._ZN2at6native13reduce_kernelILi128ELi4ENS0_8ReduceOpIN3c104HalfENS0_9NanSumOpsIfS4_EEjS4_Li4ELi4EEEEEvT1_ --------------------------
	.section	.nv.constant0._ZN2at6native13reduce_kernelILi128ELi4ENS0_8ReduceOpIN3c104HalfENS0_9NanSumOpsIfS4_EEjS4_Li4ELi4EEEEEvT1_,"a",@progbits
	.sectionflags	@""
	.align	4
.nv.constant0._ZN2at6native13reduce_kernelILi128ELi4ENS0_8ReduceOpIN3c104HalfENS0_9NanSumOpsIfS4_EEjS4_Li4ELi4EEEEEvT1_:
	.zero		1576


//--------------------- .nv.constant0._ZN2at6native13reduce_kernelILi512ELi1ENS0_8ReduceOpIfNS0_9NanSumOpsIffEEjfLi4ELi4EEEEEvT1_ --------------------------
	.section	.nv.constant0._ZN2at6native13reduce_kernelILi512ELi1ENS0_8ReduceOpIfNS0_9NanSumOpsIffEEjfLi4ELi4EEEEEvT1_,"a",@progbits
	.sectionflags	@""
	.align	4
.nv.constant0._ZN2at6native13reduce_kernelILi512ELi1ENS0_8ReduceOpIfNS0_9NanSumOpsIffEEjfLi4ELi4EEEEEvT1_:
	.zero		1576


//--------------------- .nv.constant0._ZN2at6native13reduce_kernelILi256ELi2ENS0_8ReduceOpIfNS0_9NanSumOpsIffEEjfLi4ELi4EEEEEvT1_ --------------------------
	.section	.nv.constant0._ZN2at6native13reduce_kernelILi256ELi2ENS0_8ReduceOpIfNS0_9NanSumOpsIffEEjfLi4ELi4EEEEEvT1_,"a",@progbits
	.sectionflags	@""
	.align	4
.nv.constant0._ZN2at6native13reduce_kernelILi256ELi2ENS0_8ReduceOpIfNS0_9NanSumOpsIffEEjfLi4ELi4EEEEEvT1_:
	.zero		1576


//--------------------- .nv.constant0._ZN2at6native13reduce_kernelILi128ELi4ENS0_8ReduceOpIfNS0_9NanSumOpsIffEEjfLi4ELi4EEEEEvT1_ --------------------------
	.section	.nv.constant0._ZN2at6native13reduce_kernelILi128ELi4ENS0_8ReduceOpIfNS0_9NanSumOpsIffEEjfLi4ELi4EEEEEvT1_,"a",@progbits
	.sectionflags	@""
	.align	4
.nv.constant0._ZN2at6native13reduce_kernelILi128ELi4ENS0_8ReduceOpIfNS0_9NanSumOpsIffEEjfLi4ELi4EEEEEvT1_:
	.zero		1576


//--------------------- .nv.constant0._ZN2at6native13reduce_kernelILi512ELi1ENS0_8ReduceOpIdNS0_9NanSumOpsIddEEjdLi4ELi4EEEEEvT1_ --------------------------
	.section	.nv.constant0._ZN2at6native13reduce_kernelILi512ELi1ENS0_8ReduceOpIdNS0_9NanSumOpsIddEEjdLi4ELi4EEEEEvT1_,"a",@progbits
	.sectionflags	@""
	.align	4
.nv.constant0._ZN2at6native13reduce_kernelILi512ELi1ENS0_8ReduceOpIdNS0_9NanSumOpsIddEEjdLi4ELi4EEEEEvT1_:
	.zero		1584


//--------------------- .nv.constant0._ZN2at6native13reduce_kernelILi256ELi2ENS0_8ReduceOpIdNS0_9NanSumOpsIddEEjdLi4ELi4EEEEEvT1_ --------------------------
	.section	.nv.constant0._ZN2at6native13reduce_kernelILi256ELi2ENS0_8ReduceOpIdNS0_9NanSumOpsIddEEjdLi4ELi4EEEEEvT1_,"a",@progbits
	.sectionflags	@""
	.align	4
.nv.constant0._ZN2at6native13reduce_kernelILi256ELi2ENS0_8ReduceOpIdNS0_9NanSumOpsIddEEjdLi4ELi4EEEEEvT1_:
	.zero		1584


//--------------------- .nv.constant0._ZN2at6native13reduce_kernelILi128ELi4ENS0_8ReduceOpIdNS0_9NanSumOpsIddEEjdLi4ELi4EEEEEvT1_ --------------------------
	.section	.nv.constant0._ZN2at6native13reduce_kernelILi128ELi4ENS0_8ReduceOpIdNS0_9NanSumOpsIddEEjdLi4ELi4EEEEEvT1_,"a",@progbits
	.sectionflags	@""
	.align	4
.nv.constant0._ZN2at6native13reduce_kernelILi128ELi4ENS0_8ReduceOpIdNS0_9NanSumOpsIddEEjdLi4ELi4EEEEEvT1_:
	.zero		1584


//--------------------- .nv.constant0._ZN2at6native13reduce_kernelILi512ELi1ENS0_8ReduceOpIN3c108BFloat16ENS0_14func_wrapper_tIfZNS0_11sum_functorIS4_ffEclERNS_14TensorIteratorEEUlffE_EEjfLi4ELi8EEEEEvT1_ --------------------------
	.section	.nv.constant0._ZN2at6native13reduce_kernelILi512ELi1ENS0_8ReduceOpIN3c108BFloat16ENS0_14func_wrapper_tIfZNS0_11sum_functorIS4_ffEclERNS_14TensorIteratorEEUlffE_EEjfLi4ELi8EEEEEvT1_,"a",@progbits
	.sectionflags	@""
	.align	4
.nv.constant0._ZN2at6native13reduce_kernelILi512ELi1ENS0_8ReduceOpIN3c108BFloat16ENS0_14func_wrapper_tIfZNS0_11sum_functorIS4_ffEclERNS_14TensorIteratorEEUlffE_EEjfLi4ELi8EEEEEvT1_:
	.zero		1576


//--------------------- .nv.constant0._ZN2at6native13reduce_kernelILi256ELi2ENS0_8ReduceOpIN3c108BFloat16ENS0_14func_wrapper_tIfZNS0_11sum_functorIS4_ffEclERNS_14TensorIteratorEEUlffE_EEjfLi4ELi8EEEEEvT1_ --------------------------
	.section	.nv.constant0._ZN2at6native13reduce_kernelILi256ELi2ENS0_8ReduceOpIN3c108BFloat16ENS0_14func_wrapper_tIfZNS0_11sum_functorIS4_ffEclERNS_14TensorIteratorEEUlffE_EEjfLi4ELi8EEEEEvT1_,"a",@progbits
	.sectionflags	@""
	.align	4
.nv.constant0._ZN2at6native13reduce_kernelILi256ELi2ENS0_8ReduceOpIN3c108BFloat16ENS0_14func_wrapper_tIfZNS0_11sum_functorIS4_ffEclERNS_14TensorIteratorEEUlffE_EEjfLi4ELi8EEEEEvT1_:
	.zero		1576


//--------------------- .nv.constant0._ZN2at6native13reduce_kernelILi128ELi4ENS0_8ReduceOpIN3c108BFloat16ENS0_14func_wrapper_tIfZNS0_11sum_functorIS4_ffEclERNS_14TensorIteratorEEUlffE_EEjfLi4ELi8EEEEEvT1_ --------------------------
	.section	.nv.constant0._ZN2at6native13reduce_kernelILi128ELi4ENS0_8ReduceOpIN3c108BFloat16ENS0_14func_wrapper_tIfZNS0_11sum_functorIS4_ffEclERNS_14TensorIteratorEEUlffE_EEjfLi4ELi8EEEEEvT1_,"a",@progbits
	.sectionflags	@""
	.align	4
.nv.constant0._ZN2at6native13reduce_kernelILi128ELi4ENS0_8ReduceOpIN3c108BFloat16ENS0_14func_wrapper_tIfZNS0_11sum_functorIS4_ffEclERNS_14TensorIteratorEEUlffE_EEjfLi4ELi8EEEEEvT1_:
	.zero		1576


//--------------------- .nv.constant0._ZN2at6native13reduce_kernelILi512ELi1ENS0_8ReduceOpIN3c108BFloat16ENS0_14func_wrapper_tIS4_ZNS0_11sum_functorIS4_fS4_EclERNS_14TensorIteratorEEUlffE_EEjS4_Li4ELi8EEEEEvT1_ --------------------------
	.section	.nv.constant0._ZN2at6native13reduce_kernelILi512ELi1ENS0_8ReduceOpIN3c108BFloat16ENS0_14func_wrapper_tIS4_ZNS0_11sum_functorIS4_fS4_EclERNS_14TensorIteratorEEUlffE_EEjS4_Li4ELi8EEEEEvT1_,"a",@progbits
	.sectionflags	@""
	.align	4
.nv.constant0._ZN2at6native13reduce_kernelILi512ELi1ENS0_8ReduceOpIN3c108BFloat16ENS0_14func_wrapper_tIS4_ZNS0_11sum_functorIS4_fS4_EclERNS_14TensorIteratorEEUlffE_EEjS4_Li4ELi8EEEEEvT1_:
	.zero		1576


//--------------------- .nv.constant0._ZN2at6native13reduce_kernelILi256ELi2ENS0_8ReduceOpIN3c108BFloat16ENS0_14func_wrapper_tIS4_ZNS0_11sum_functorIS4_fS4_EclERNS_14TensorIteratorEEUlffE_EEjS4_Li4ELi8EEEEEvT1_ --------------------------
	.section	.nv.constant0._ZN2at6native13reduce_kernelILi256ELi2ENS0_8ReduceOpIN3c108BFloat16ENS0_14func_wrapper_tIS4_ZNS0_11sum_functorIS4_fS4_EclERNS_14TensorIteratorEEUlffE_EEjS4_Li4ELi8EEEEEvT1_,"a",@progbits
	.sectionflags	@""
	.align	4
.nv.constant0._ZN2at6native13reduce_kernelILi256ELi2ENS0_8ReduceOpIN3c108BFloat16ENS0_14func_wrapper_tIS4_ZNS0_11sum_functorIS4_fS4_EclERNS_14TensorIteratorEEUlffE_EEjS4_Li4ELi8EEEEEvT1_:
	.zero		1576


//--------------------- .nv.constant0._ZN2at6native13reduce_kernelILi128ELi4ENS0_8ReduceOpIN3c108BFloat16ENS0_14func_wrapper_tIS4_ZNS0_11sum_functorIS4_fS4_EclERNS_14TensorIteratorEEUlffE_EEjS4_Li4ELi8EEEEEvT1_ --------------------------
	.section	.nv.constant0._ZN2at6native13reduce_kernelILi128ELi4ENS0_8ReduceOpIN3c108BFloat16ENS0_14func_wrapper_tIS4_ZNS0_11sum_functorIS4_fS4_EclERNS_14TensorIteratorEEUlffE_EEjS4_Li4ELi8EEEEEvT1_,"a",@progbits
	.sectionflags	@""
	.align	4
.nv.constant0._ZN2at6native13reduce_kernelILi128ELi4ENS0_8ReduceOpIN3c108BFloat16ENS0_14func_wrapper_tIS4_ZNS0_11sum_functorIS4_fS4_EclERNS_14TensorIteratorEEUlffE_EEjS4_Li4ELi8EEEEEvT1_:
	.zero		1576


//--------------------- .nv.constant0._ZN2at6native13reduce_kernelILi512ELi1ENS0_8ReduceOpIN3c104HalfENS0_14func_wrapper_tIfZNS0_11sum_functorIS4_ffEclERNS_14TensorIteratorEEUlffE_EEjfLi4ELi8EEEEEvT1_ --------------------------
	.section	.nv.constant0._ZN2at6native13reduce_kernelILi512ELi1ENS0_8ReduceOpIN3c104HalfENS0_14func_wrapper_tIfZNS0_11sum_functorIS4_ffEclERNS_14TensorIteratorEEUlffE_EEjfLi4ELi8EEEEEvT1_,"a",@progbits
	.sectionflags	@""
	.align	4
.nv.constant0._ZN2at6native13reduce_kernelILi512ELi1ENS0_8ReduceOpIN3c104HalfENS0_14func_wrapper_tIfZNS0_11sum_functorIS4_ffEclERNS_14TensorIteratorEEUlffE_EEjfLi4ELi8EEEEEvT1_:
	.zero		1576


//--------------------- .nv.constant0._ZN2at6native13reduce_kernelILi256ELi2ENS0_8ReduceOpIN3c104HalfENS0_14func_wrapper_tIfZNS0_11sum_functorIS4_ffEclERNS_14TensorIteratorEEUlffE_EEjfLi4ELi8EEEEEvT1_ --------------------------
	.section	.nv.constant0._ZN2at6native13reduce_kernelILi256ELi2ENS0_8ReduceOpIN3c104HalfENS0_14func_wrapper_tIfZNS0_11sum_functorIS4_ffEclERNS_14TensorIteratorEEUlffE_EEjfLi4ELi8EEEEEvT1_,"a",@progbits
	.sectionflags	@""
	.align	4
.nv.constant0._ZN2at6native13reduce_kernelILi256ELi2ENS0_8ReduceOpIN3c104HalfENS0_14func_wrapper_tIfZNS0_11sum_functorIS4_ffEclERNS_14TensorIteratorEEUlffE_EEjfLi4ELi8EEEEEvT1_:
	.zero		1576


//--------------------- .nv.constant0._ZN2at6native13reduce_kernelILi128ELi4ENS0_8ReduceOpIN3c104HalfENS0_14func_wrapper_tIfZNS0_11sum_functorIS4_ffEclERNS_14TensorIteratorEEUlffE_EEjfLi4ELi8EEEEEvT1_ --------------------------
	.section	.nv.constant0._ZN2at6native13reduce_kernelILi128ELi4ENS0_8ReduceOpIN3c104HalfENS0_14func_wrapper_tIfZNS0_11sum_functorIS4_ffEclERNS_14TensorIteratorEEUlffE_EEjfLi4ELi8EEEEEvT1_,"a",@progbits
	.sectionflags	@""
	.align	4
.nv.constant0._ZN2at6native13reduce_kernelILi128ELi4ENS0_8ReduceOpIN3c104HalfENS0_14func_wrapper_tIfZNS0_11sum_functorIS4_ffEclERNS_14TensorIteratorEEUlffE_EEjfLi4ELi8EEEEEvT1_:
	.zero		1576


//--------------------- .nv.constant0._ZN2at6native13reduce_kernelILi512ELi1ENS0_8ReduceOpIN3c104HalfENS0_14func_wrapper_tIS4_ZNS0_11sum_functorIS4_fS4_EclERNS_14TensorIteratorEEUlffE_EEjS4_Li4ELi8EEEEEvT1_ --------------------------
	.section	.nv.constant0._ZN2at6native13reduce_kernelILi512ELi1ENS0_8ReduceOpIN3c104HalfENS0_14func_wrapper_tIS4_ZNS0_11sum_functorIS4_fS4_EclERNS_14TensorIteratorEEUlffE_EEjS4_Li4ELi8EEEEEvT1_,"a",@progbits
	.sectionflags	@""
	.align	4
.nv.constant0._ZN2at6native13reduce_kernelILi512ELi1ENS0_8ReduceOpIN3c104HalfENS0_14func_wrapper_tIS4_ZNS0_11sum_functorIS4_fS4_EclERNS_14TensorIteratorEEUlffE_EEjS4_Li4ELi8EEEEEvT1_:
	.zero		1576


//--------------------- .nv.constant0._ZN2at6native13reduce_kernelILi256ELi2ENS0_8ReduceOpIN3c104HalfENS0_14func_wrapper_tIS4_ZNS0_11sum_functorIS4_fS4_EclERNS_14TensorIteratorEEUlffE_EEjS4_Li4ELi8EEEEEvT1_ --------------------------
	.section	.nv.constant0._ZN2at6native13reduce_kernelILi256ELi2ENS0_8ReduceOpIN3c104HalfENS0_14func_wrapper_tIS4_ZNS0_11sum_functorIS4_fS4_EclERNS_14TensorIteratorEEUlffE_EEjS4_Li4ELi8EEEEEvT1_,"a",@progbits
	.sectionflags	@""
	.align	4
.nv.constant0._ZN2at6native13reduce_kernelILi256ELi2ENS0_8ReduceOpIN3c104HalfENS0_14func_wrapper_tIS4_ZNS0_11sum_functorIS4_fS4_EclERNS_14TensorIteratorEEUlffE_EEjS4_Li4ELi8EEEEEvT1_:
	.zero		1576


//--------------------- .nv.constant0._ZN2at6native13reduce_kernelILi128ELi4ENS0_8ReduceOpIN3c104HalfENS0_14func_wrapper_tIS4_ZNS0_11sum_functorIS4_fS4_EclERNS_14TensorIteratorEEUlffE_EEjS4_Li4ELi8EEEEEvT1_ --------------------------
	.section	.nv.constant0._ZN2at6native13reduce_kernelILi128ELi4ENS0_8ReduceOpIN3c104HalfENS0_14func_wrapper_tIS4_ZNS0_11sum_functorIS4_fS4_EclERNS_14TensorIteratorEEUlffE_EEjS4_Li4ELi8EEEEEvT1_,"a",@progbits
	.sectionflags	@""
	.align	4
.nv.constant0._ZN2at6native13reduce_kernelILi128ELi4ENS0_8ReduceOpIN3c104HalfENS0_14func_wrapper_tIS4_ZNS0_11sum_functorIS4_fS4_EclERNS_14TensorIteratorEEUlffE_EEjS4_Li4ELi8EEEEEvT1_:
	.zero		1576


//--------------------- .nv.constant0._ZN2at6native13reduce_kernelILi512ELi1ENS0_8ReduceOpIbNS0_14func_wrapper_tIbZNS0_11sum_functorIbbbEclERNS_14TensorIteratorEEUlbbE_EEjbLi4ELi4EEEEEvT1_ --------------------------
	.section	.nv.constant0._ZN2at6native13reduce_kernelILi512ELi1ENS0_8ReduceOpIbNS0_14func_wrapper_tIbZNS0_11sum_functorIbbbEclERNS_14TensorIteratorEEUlbbE_EEjbLi4ELi4EEEEEvT1_,"a",@progbits
	.sectionflags	@""
	.align	4
.nv.constant0._ZN2at6native13reduce_kernelILi512ELi1ENS0_8ReduceOpIbNS0_14func_wrapper_tIbZNS0_11sum_functorIbbbEclERNS_14TensorIteratorEEUlbbE_EEjbLi4ELi4EEEEEvT1_:
	.zero		1568


//--------------------- .nv.constant0._ZN2at6native13reduce_kernelILi256ELi2ENS0_8ReduceOpIbNS0_14func_wrapper_tIbZNS0_11sum_functorIbbbEclERNS_14TensorIteratorEEUlbbE_EEjbLi4ELi4EEEEEvT1_ --------------------------
	.section	.nv.constant0._ZN2at6native13reduce_kernelILi256ELi2ENS0_8ReduceOpIbNS0_14func_wrapper_tIbZNS0_11sum_functorIbbbEclERNS_14TensorIteratorEEUlbbE_EEjbLi4ELi4EEEEEvT1_,"a",@progbits
	.sectionflags	@""
	.align	4
.nv.constant0._ZN2at6native13reduce_kernelILi256ELi2ENS0_8ReduceOpIbNS0_14func_wrapper_tIbZNS0_11sum_functorIbbbEclERNS_14TensorIteratorEEUlbbE_EEjbLi4ELi4EEEEEvT1_:
	.zero		1568


//--------------------- .nv.constant0._ZN2at6native13reduce_kernelILi128ELi4ENS0_8ReduceOpIbNS0_14func_wrapper_tIbZNS0_11sum_functorIbbbEclERNS_14TensorIteratorEEUlbbE_EEjbLi4ELi4EEEEEvT1_ --------------------------
	.section	.nv.constant0._ZN2at6native13reduce_kernelILi128ELi4ENS0_8ReduceOpIbNS0_14func_wrapper_tIbZNS0_11sum_functorIbbbEclERNS_14TensorIteratorEEUlbbE_EEjbLi4ELi4EEEEEvT1_,"a",@progbits
	.sectionflags	@""
	.align	4
.nv.constant0._ZN2at6native13reduce_kernelILi128ELi4ENS0_8ReduceOpIbNS0_14func_wrapper_tIbZNS0_11sum_functorIbbbEclERNS_14TensorIteratorEEUlbbE_EEjbLi4ELi4EEEEEvT1_:
	.zero		1568


//--------------------- .nv.constant0._ZN2at6native13reduce_kernelILi512ELi1ENS0_8ReduceOpIN3c107complexIfEENS0_14func_wrapper_tIS5_ZNS0_11sum_functorIS5_S5_S5_EclERNS_14TensorIteratorEEUlS5_S5_E_EEjS5_Li4ELi4EEEEEvT1_ --------------------------
	.section	.nv.constant0._ZN2at6native13reduce_kernelILi512ELi1ENS0_8ReduceOpIN3c107complexIfEENS0_14func_wrapper_tIS5_ZNS0_11sum_functorIS5_S5_S5_EclERNS_14TensorIteratorEEUlS5_S5_E_EEjS5_Li4ELi4EEEEEvT1_,"a",@progbits
	.sectionflags	@""
	.align	4
.nv.constant0._ZN2at6native13reduce_kernelILi512ELi1ENS0_8ReduceOpIN3c107complexIfEENS0_14func_wrapper_tIS5_ZNS0_11sum_functorIS5_S5_S5_EclERNS_14TensorIteratorEEUlS5_S5_E_EEjS5_Li4ELi4EEEEEvT1_:
	.zero		1584


//--------------------- .nv.constant0._ZN2at6native13reduce_kernelILi256ELi2ENS0_8ReduceOpIN3c107complexIfEENS0_14func_wrapper_tIS5_ZNS0_11sum_functorIS5_S5_S5_EclERNS_14TensorIteratorEEUlS5_S5_E_EEjS5_Li4ELi4EEEEEvT1_ --------------------------
	.section	.nv.constant0._ZN2at6native13reduce_kernelILi256ELi2ENS0_8ReduceOpIN3c107complexIfEENS0_14func_wrapper_tIS5_ZNS0_11sum_functorIS5_S5_S5_EclERNS_14TensorIteratorEEUlS5_S5_E_EEjS5_Li4ELi4EEEEEvT1_,"a",@progbits
	.sectionflags	@""
	.align	4
.nv.constant0._ZN2at6native13reduce_kernelILi256ELi2ENS0_8ReduceOpIN3c107complexIfEENS0_14func_wrapper_tIS5_ZNS0_11sum_functorIS5_S5_S5_EclERNS_14TensorIteratorEEUlS5_S5_E_EEjS5_Li4ELi4EEEEEvT1_:
	.zero		1584


//--------------------- .nv.constant0._ZN2at6native13reduce_kernelILi128ELi4ENS0_8ReduceOpIN3c107complexIfEENS0_14func_wrapper_tIS5_ZNS0_11sum_functorIS5_S5_S5_EclERNS_14TensorIteratorEEUlS5_S5_E_EEjS5_Li4ELi4EEEEEvT1_ --------------------------
	.section	.nv.constant0._ZN2at6native13reduce_kernelILi128ELi4ENS0_8ReduceOpIN3c107complexIfEENS0_14func_wrapper_tIS5_ZNS0_11sum_functorIS5_S5_S5_EclERNS_14TensorIteratorEEUlS5_S5_E_EEjS5_Li4ELi4EEEEEvT1_,"a",@progbits
	.sectionflags	@""
	.align	4
.nv.constant0._ZN2at6native13reduce_kernelILi128ELi4ENS0_8ReduceOpIN3c107complexIfEENS0_14func_wrapper_tIS5_ZNS0_11sum_functorIS5_S5_S5_EclERNS_14TensorIteratorEEUlS5_S5_E_EEjS5_Li4ELi4EEEEEvT1_:
	.zero		1584


//--------------------- .nv.constant0._ZN2at6native13reduce_kernelILi256ELi1ENS0_8ReduceOpIN3c107complexIdEENS0_14func_wrapper_tIS5_ZNS0_11sum_functorIS5_S5_S5_EclERNS_14TensorIteratorEEUlS5_S5_E_EEjS5_Li4ELi4EEEEEvT1_ --------------------------
	.section	.nv.constant0._ZN2at6native13reduce_kernelILi256ELi1ENS0_8ReduceOpIN3c107complexIdEENS0_14func_wrapper_tIS5_ZNS0_11sum_functorIS5_S5_S5_EclERNS_14TensorIteratorEEUlS5_S5_E_EEjS5_Li4ELi4EEEEEvT1_,"a",@progbits
	.sectionflags	@""
	.align	4
.nv.constant0._ZN2at6native13reduce_kernelILi256ELi1ENS0_8ReduceOpIN3c107complexIdEENS0_14func_wrapper_tIS5_ZNS0_11sum_functorIS5_S5_S5_EclERNS_14TensorIteratorEEUlS5_S5_E_EEjS5_Li4ELi4EEEEEvT1_:
	.zero		1600


//--------------------- .nv.constant0._ZN2at6native13reduce_kernelILi128ELi2ENS0_8ReduceOpIN3c107complexIdEENS0_14func_wrapper_tIS5_ZNS0_11sum_functorIS5_S5_S5_EclERNS_14TensorIteratorEEUlS5_S5_E_EEjS5_Li4ELi4EEEEEvT1_ --------------------------
	.section	.nv.constant0._ZN2at6native13reduce_kernelILi128ELi2ENS0_8ReduceOpIN3c107complexIdEENS0_14func_wrapper_tIS5_ZNS0_11sum_functorIS5_S5_S5_EclERNS_14TensorIteratorEEUlS5_S5_E_EEjS5_Li4ELi4EEEEEvT1_,"a",@progbits
	.sectionflags	@""
	.align	4
.nv.constant0._ZN2at6native13reduce_kernelILi128ELi2ENS0_8ReduceOpIN3c107complexIdEENS0_14func_wrapper_tIS5_ZNS0_11sum_functorIS5_S5_S5_EclERNS_14TensorIteratorEEUlS5_S5_E_EEjS5_Li4ELi4EEEEEvT1_:
	.zero		1600


//--------------------- .nv.constant0._ZN2at6native13reduce_kernelILi64ELi4ENS0_8ReduceOpIN3c107complexIdEENS0_14func_wrapper_tIS5_ZNS0_11sum_functorIS5_S5_S5_EclERNS_14TensorIteratorEEUlS5_S5_E_EEjS5_Li4ELi4EEEEEvT1_ --------------------------
	.section	.nv.constant0._ZN2at6native13reduce_kernelILi64ELi4ENS0_8ReduceOpIN3c107complexIdEENS0_14func_wrapper_tIS5_ZNS0_11sum_functorIS5_S5_S5_EclERNS_14TensorIteratorEEUlS5_S5_E_EEjS5_Li4ELi4EEEEEvT1_,"a",@progbits
	.sectionflags	@""
	.align	4
.nv.constant0._ZN2at6native13reduce_kernelILi64ELi4ENS0_8ReduceOpIN3c107complexIdEENS0_14func_wrapper_tIS5_ZNS0_11sum_functorIS5_S5_S5_EclERNS_14TensorIteratorEEUlS5_S5_E_EEjS5_Li4ELi4EEEEEvT1_:
	.zero		1600


//--------------------- .nv.constant0._ZN2at6native13reduce_kernelILi512ELi1ENS0_8ReduceOpIfNS0_14func_wrapper_tIfZNS0_11sum_functorIfffEclERNS_14TensorIteratorEEUlffE_EEjfLi4ELi4EEEEEvT1_ --------------------------
	.section	.nv.constant0._ZN2at6native13reduce_kernelILi512ELi1ENS0_8ReduceOpIfNS0_14func_wrapper_tIfZNS0_11sum_functorIfffEclERNS_14TensorIteratorEEUlffE_EEjfLi4ELi4EEEEEvT1_,"a",@progbits
	.sectionflags	@""
	.align	4
.nv.constant0._ZN2at6native13reduce_kernelILi512ELi1ENS0_8ReduceOpIfNS0_14func_wrapper_tIfZNS0_11sum_functorIfffEclERNS_14TensorIteratorEEUlffE_EEjfLi4ELi4EEEEEvT1_:
	.zero		1576


//--------------------- .nv.constant0._ZN2at6native13reduce_kernelILi256ELi2ENS0_8ReduceOpIfNS0_14func_wrapper_tIfZNS0_11sum_functorIfffEclERNS_14TensorIteratorEEUlffE_EEjfLi4ELi4EEEEEvT1_ --------------------------
	.section	.nv.constant0._ZN2at6native13reduce_kernelILi256ELi2ENS0_8ReduceOpIfNS0_14func_wrapper_tIfZNS0_11sum_functorIfffEclERNS_14TensorIteratorEEUlffE_EEjfLi4ELi4EEEEEvT1_,"a",@progbits
	.sectionflags	@""
	.align	4
.nv.constant0._ZN2at6native13reduce_kernelILi256ELi2ENS0_8ReduceOpIfNS0_14func_wrapper_tIfZNS0_11sum_functorIfffEclERNS_14TensorIteratorEEUlffE_EEjfLi4ELi4EEEEEvT1_:
	.zero		1576


//--------------------- .nv.constant0._ZN2at6native13reduce_kernelILi128ELi4ENS0_8ReduceOpIfNS0_14func_wrapper_tIfZNS0_11sum_functorIfffEclERNS_14TensorIteratorEEUlffE_EEjfLi4ELi4EEEEEvT1_ --------------------------
	.section	.nv.constant0._ZN2at6native13reduce_kernelILi128ELi4ENS0_8ReduceOpIfNS0_14func_wrapper_tIfZNS0_11sum_functorIfffEclERNS_14TensorIteratorEEUlffE_EEjfLi4ELi4EEEEEvT1_,"a",@progbits
	.sectionflags	@""
	.align	4
.nv.constant0._ZN2at6native13reduce_kernelILi128ELi4ENS0_8ReduceOpIfNS0_14func_wrapper_tIfZNS0_11sum_functorIfffEclERNS_14TensorIteratorEEUlffE_EEjfLi4ELi4EEEEEvT1_:
	.zero		1576


//--------------------- .nv.constant0._ZN2at6native13reduce_kernelILi512ELi1ENS0_8ReduceOpIdNS0_14func_wrapper_tIdZNS0_11sum_functorIdddEclERNS_14TensorIteratorEEUlddE_EEjdLi4ELi4EEEEEvT1_ --------------------------
	.section	.nv.constant0._ZN2at6native13reduce_kernelILi512ELi1ENS0_8ReduceOpIdNS0_14func_wrapper_tIdZNS0_11sum_functorIdddEclERNS_14TensorIteratorEEUlddE_EEjdLi4ELi4EEEEEvT1_,"a",@progbits
	.sectionflags	@""
	.align	4
.nv.constant0._ZN2at6native13reduce_kernelILi512ELi1ENS0_8ReduceOpIdNS0_14func_wrapper_tIdZNS0_11sum_functorIdddEclERNS_14TensorIteratorEEUlddE_EEjdLi4ELi4EEEEEvT1_:
	.zero		1584


//--------------------- .nv.constant0._ZN2at6native13reduce_kernelILi256ELi2ENS0_8ReduceOpIdNS0_14func_wrapper_tIdZNS0_11sum_functorIdddEclERNS_14TensorIteratorEEUlddE_EEjdLi4ELi4EEEEEvT1_ --------------------------
	.section	.nv.constant0._ZN2at6native13reduce_kernelILi256ELi2ENS0_8ReduceOpIdNS0_14func_wrapper_tIdZNS0_11sum_functorIdddEclERNS_14TensorIteratorEEUlddE_EEjdLi4ELi4EEEEEvT1_,"a",@progbits
	.sectionflags	@""
	.align	4
.nv.constant0._ZN2at6native13reduce_kernelILi256ELi2ENS0_8ReduceOpIdNS0_14func_wrapper_tIdZNS0_11sum_functorIdddEclERNS_14TensorIteratorEEUlddE_EEjdLi4ELi4EEEEEvT1_:
	.zero		1584


//--------------------- .nv.constant0._ZN2at6native13reduce_kernelILi128ELi4ENS0_8ReduceOpIdNS0_14func_wrapper_tIdZNS0_11sum_functorIdddEclERNS_14TensorIteratorEEUlddE_EEjdLi4ELi4EEEEEvT1_ --------------------------
	.section	.nv.constant0._ZN2at6native13reduce_kernelILi128ELi4ENS0_8ReduceOpIdNS0_14func_wrapper_tIdZNS0_11sum_functorIdddEclERNS_14TensorIteratorEEUlddE_EEjdLi4ELi4EEEEEvT1_,"a",@progbits
	.sectionflags	@""
	.align	4
.nv.constant0._ZN2at6native13reduce_kernelILi128ELi4ENS0_8ReduceOpIdNS0_14func_wrapper_tIdZNS0_11sum_functorIdddEclERNS_14TensorIteratorEEUlddE_EEjdLi4ELi4EEEEEvT1_:
	.zero		1584


//--------------------- .nv.constant0._ZN2at6native13reduce_kernelILi512ELi1ENS0_8ReduceOpIsNS0_14func_wrapper_tIsZNS0_11sum_functorIsssEclERNS_14TensorIteratorEEUlssE_EEjsLi4ELi8EEEEEvT1_ --------------------------
	.section	.nv.constant0._ZN2at6native13reduce_kernelILi512ELi1ENS0_8ReduceOpIsNS0_14func_wrapper_tIsZNS0_11sum_functorIsssEclERNS_14TensorIteratorEEUlssE_EEjsLi4ELi8EEEEEvT1_,"a",@progbits
	.sectionflags	@""
	.align	4
.nv.constant0._ZN2at6native13reduce_kernelILi512ELi1ENS0_8ReduceOpIsNS0_14func_wrapper_tIsZNS0_11sum_functorIsssEclERNS_14TensorIteratorEEUlssE_EEjsLi4ELi8EEEEEvT1_:
	.zero		1568


//--------------------- .nv.constant0._ZN2at6native13reduce_kernelILi256ELi2ENS0_8ReduceOpIsNS0_14func_wrapper_tIsZNS0_11sum_functorIsssEclERNS_14TensorIteratorEEUlssE_EEjsLi4ELi8EEEEEvT1_ --------------------------
	.section	.nv.constant0._ZN2at6native13reduce_kernelILi256ELi2ENS0_8ReduceOpIsNS0_14func_wrapper_tIsZNS0_11sum_functorIsssEclERNS_14TensorIteratorEEUlssE_EEjsLi4ELi8EEEEEvT1_,"a",@progbits
	.sectionflags	@""
	.align	4
.nv.constant0._ZN2at6native13reduce_kernelILi256ELi2ENS0_8ReduceOpIsNS0_14func_wrapper_tIsZNS0_11sum_functorIsssEclERNS_14TensorIteratorEEUlssE_EEjsLi4ELi8EEEEEvT1_:
	.zero		1568


//--------------------- .nv.constant0._ZN2at6native13reduce_kernelILi128ELi4ENS0_8ReduceOpIsNS0_14func_wrapper_tIsZNS0_11sum_functorIsssEclERNS_14TensorIteratorEEUlssE_EEjsLi4ELi8EEEEEvT1_ --------------------------
	.section	.nv.constant0._ZN2at6native13reduce_kernelILi128ELi4ENS0_8ReduceOpIsNS0_14func_wrapper_tIsZNS0_11sum_functorIsssEclERNS_14TensorIteratorEEUlssE_EEjsLi4ELi8EEEEEvT1_,"a",@progbits
	.sectionflags	@""
	.align	4
.nv.constant0._ZN2at6native13reduce_kernelILi128ELi4ENS0_8ReduceOpIsNS0_14func_wrapper_tIsZNS0_11sum_functorIsssEclERNS_14TensorIteratorEEUlssE_EEjsLi4ELi8EEEEEvT1_:
	.zero		1568


//--------------------- .nv.constant0._ZN2at6native13reduce_kernelILi512ELi1ENS0_8ReduceOpIlNS0_14func_wrapper_tIlZNS0_11sum_functorIlllEclERNS_14TensorIteratorEEUlllE_EEjlLi4ELi4EEEEEvT1_ --------------------------
	.section	.nv.constant0._ZN2at6native13reduce_kernelILi512ELi1ENS0_8ReduceOpIlNS0_14func_wrapper_tIlZNS0_11sum_functorIlllEclERNS_14TensorIteratorEEUlllE_EEjlLi4ELi4EEEEEvT1_,"a",@progbits
	.sectionflags	@""
	.align	4
.nv.constant0._ZN2at6native13reduce_kernelILi512ELi1ENS0_8ReduceOpIlNS0_14func_wrapper_tIlZNS0_11sum_functorIlllEclERNS_14TensorIteratorEEUlllE_EEjlLi4ELi4EEEEEvT1_:
	.zero		1584


//--------------------- .nv.constant0._ZN2at6native13reduce_kernelILi256ELi2ENS0_8ReduceOpIlNS0_14func_wrapper_tIlZNS0_11sum_functorIlllEclERNS_14TensorIteratorEEUlllE_EEjlLi4ELi4EEEEEvT1_ --------------------------
	.section	.nv.constant0._ZN2at6native13reduce_kernelILi256ELi2ENS0_8ReduceOpIlNS0_14func_wrapper_tIlZNS0_11sum_functorIlllEclERNS_14TensorIteratorEEUlllE_EEjlLi4ELi4EEEEEvT1_,"a",@progbits
	.sectionflags	@""
	.align	4
.nv.constant0._ZN2at6native13reduce_kernelILi256ELi2ENS0_8ReduceOpIlNS0_14func_wrapper_tIlZNS0_11sum_functorIlllEclERNS_14TensorIteratorEEUlllE_EEjlLi4ELi4EEEEEvT1_:
	.zero		1584


//--------------------- .nv.constant0._ZN2at6native13reduce_kernelILi128ELi4ENS0_8ReduceOpIlNS0_14func_wrapper_tIlZNS0_11sum_functorIlllEclERNS_14TensorIteratorEEUlllE_EEjlLi4ELi4EEEEEvT1_ --------------------------
	.section	.nv.constant0._ZN2at6native13reduce_kernelILi128ELi4ENS0_8ReduceOpIlNS0_14func_wrapper_tIlZNS0_11sum_functorIlllEclERNS_14TensorIteratorEEUlllE_EEjlLi4ELi4EEEEEvT1_,"a",@progbits
	.sectionflags	@""
	.align	4
.nv.constant0._ZN2at6native13reduce_kernelILi128ELi4ENS0_8ReduceOpIlNS0_14func_wrapper_tIlZNS0_11sum_functorIlllEclERNS_14TensorIteratorEEUlllE_EEjlLi4ELi4EEEEEvT1_:
	.zero		1584


//--------------------- .nv.constant0._ZN2at6native13reduce_kernelILi512ELi1ENS0_8ReduceOpIiNS0_14func_wrapper_tIiZNS0_11sum_functorIiiiEclERNS_14TensorIteratorEEUliiE_EEjiLi4ELi4EEEEEvT1_ --------------------------
	.section	.nv.constant0._ZN2at6native13reduce_kernelILi512ELi1ENS0_8ReduceOpIiNS0_14func_wrapper_tIiZNS0_11sum_functorIiiiEclERNS_14TensorIteratorEEUliiE_EEjiLi4ELi4EEEEEvT1_,"a",@progbits
	.sectionflags	@""
	.align	4
.nv.constant0._ZN2at6native13reduce_kernelILi512ELi1ENS0_8ReduceOpIiNS0_14func_wrapper_tIiZNS0_11sum_functorIiiiEclERNS_14TensorIteratorEEUliiE_EEjiLi4ELi4EEEEEvT1_:
	.zero		1576


//--------------------- .nv.constant0._ZN2at6native13reduce_kernelILi256ELi2ENS0_8ReduceOpIiNS0_14func_wrapper_tIiZNS0_11sum_functorIiiiEclERNS_14TensorIteratorEEUliiE_EEjiLi4ELi4EEEEEvT1_ --------------------------
	.section	.nv.constant0._ZN2at6native13reduce_kernelILi256ELi2ENS0_8ReduceOpIiNS0_14func_wrapper_tIiZNS0_11sum_functorIiiiEclERNS_14TensorIteratorEEUliiE_EEjiLi4ELi4EEEEEvT1_,"a",@progbits
	.sectionflags	@""
	.align	4
.nv.constant0._ZN2at6native13reduce_kernelILi256ELi2ENS0_8ReduceOpIiNS0_14func_wrapper_tIiZNS0_11sum_functorIiiiEclERNS_14TensorIteratorEEUliiE_EEjiLi4ELi4EEEEEvT1_:
	.zero		1576


//--------------------- .nv.constant0._ZN2at6native13reduce_kernelILi128ELi4ENS0_8ReduceOpIiNS0_14func_wrapper_tIiZNS0_11sum_functorIiiiEclERNS_14TensorIteratorEEUliiE_EEjiLi4ELi4EEEEEvT1_ --------------------------
	.section	.nv.constant0._ZN2at6native13reduce_kernelILi128ELi4ENS0_8ReduceOpIiNS0_14func_wrapper_tIiZNS0_11sum_functorIiiiEclERNS_14TensorIteratorEEUliiE_EEjiLi4ELi4EEEEEvT1_,"a",@progbits
	.sectionflags	@""
	.align	4
.nv.constant0._ZN2at6native13reduce_kernelILi128ELi4ENS0_8ReduceOpIiNS0_14func_wrapper_tIiZNS0_11sum_functorIiiiEclERNS_14TensorIteratorEEUliiE_EEjiLi4ELi4EEEEEvT1_:
	.zero		1576


//--------------------- .nv.constant0._ZN2at6native13reduce_kernelILi512ELi1ENS0_8ReduceOpIaNS0_14func_wrapper_tIaZNS0_11sum_functorIaaaEclERNS_14TensorIteratorEEUlaaE_EEjaLi4ELi4EEEEEvT1_ --------------------------
	.section	.nv.constant0._ZN2at6native13reduce_kernelILi512ELi1ENS0_8ReduceOpIaNS0_14func_wrapper_tIaZNS0_11sum_functorIaaaEclERNS_14TensorIteratorEEUlaaE_EEjaLi4ELi4EEEEEvT1_,"a",@progbits
	.sectionflags	@""
	.align	4
.nv.constant0._ZN2at6native13reduce_kernelILi512ELi1ENS0_8ReduceOpIaNS0_14func_wrapper_tIaZNS0_11sum_functorIaaaEclERNS_14TensorIteratorEEUlaaE_EEjaLi4ELi4EEEEEvT1_:
	.zero		1568


//--------------------- .nv.constant0._ZN2at6native13reduce_kernelILi256ELi2ENS0_8ReduceOpIaNS0_14func_wrapper_tIaZNS0_11sum_functorIaaaEclERNS_14TensorIteratorEEUlaaE_EEjaLi4ELi4EEEEEvT1_ --------------------------
	.section	.nv.constant0._ZN2at6native13reduce_kernelILi256ELi2ENS0_8ReduceOpIaNS0_14func_wrapper_tIaZNS0_11sum_functorIaaaEclERNS_14TensorIteratorEEUlaaE_EEjaLi4ELi4EEEEEvT1_,"a",@progbits
	.sectionflags	@""
	.align	4
.nv.constant0._ZN2at6native13reduce_kernelILi256ELi2ENS0_8ReduceOpIaNS0_14func_wrapper_tIaZNS0_11sum_functorIaaaEclERNS_14TensorIteratorEEUlaaE_EEjaLi4ELi4EEEEEvT1_:
	.zero		1568


//--------------------- .nv.constant0._ZN2at6native13reduce_kernelILi128ELi4ENS0_8ReduceOpIaNS0_14func_wrapper_tIaZNS0_11sum_functorIaaaEclERNS_14TensorIteratorEEUlaaE_EEjaLi4ELi4EEEEEvT1_ --------------------------
	.section	.nv.constant0._ZN2at6native13reduce_kernelILi128ELi4ENS0_8ReduceOpIaNS0_14func_wrapper_tIaZNS0_11sum_functorIaaaEclERNS_14TensorIteratorEEUlaaE_EEjaLi4ELi4EEEEEvT1_,"a",@progbits
	.sectionflags	@""
	.align	4
.nv.constant0._ZN2at6native13reduce_kernelILi128ELi4ENS0_8ReduceOpIaNS0_14func_wrapper_tIaZNS0_11sum_functorIaaaEclERNS_14TensorIteratorEEUlaaE_EEjaLi4ELi4EEEEEvT1_:
	.zero		1568


//--------------------- .nv.constant0._ZN2at6native13reduce_kernelILi512ELi1ENS0_8ReduceOpIhNS0_14func_wrapper_tIhZNS0_11sum_functorIhhhEclERNS_14TensorIteratorEEUlhhE_EEjhLi4ELi4EEEEEvT1_ --------------------------
	.section	.nv.constant0._ZN2at6native13reduce_kernelILi512ELi1ENS0_8ReduceOpIhNS0_14func_wrapper_tIhZNS0_11sum_functorIhhhEclERNS_14TensorIteratorEEUlhhE_EEjhLi4ELi4EEEEEvT1_,"a",@progbits
	.sectionflags	@""
	.align	4
.nv.constant0._ZN2at6native13reduce_kernelILi512ELi1ENS0_8ReduceOpIhNS0_14func_wrapper_tIhZNS0_11sum_functorIhhhEclERNS_14TensorIteratorEEUlhhE_EEjhLi4ELi4EEEEEvT1_:
	.zero		1568


//--------------------- .nv.constant0._ZN2at6native13reduce_kernelILi256ELi2ENS0_8ReduceOpIhNS0_14func_wrapper_tIhZNS0_11sum_functorIhhhEclERNS_14TensorIteratorEEUlhhE_EEjhLi4ELi4EEEEEvT1_ --------------------------
	.section	.nv.constant0._ZN2at6native13reduce_kernelILi256ELi2ENS0_8ReduceOpIhNS0_14func_wrapper_tIhZNS0_11sum_functorIhhhEclERNS_14TensorIteratorEEUlhhE_EEjhLi4ELi4EEEEEvT1_,"a",@progbits
	.sectionflags	@""
	.align	4
.nv.constant0._ZN2at6native13reduce_kernelILi256ELi2ENS0_8ReduceOpIhNS0_14func_wrapper_tIhZNS0_11sum_functorIhhhEclERNS_14TensorIteratorEEUlhhE_EEjhLi4ELi4EEEEEvT1_:
	.zero		1568


//--------------------- .nv.constant0._ZN2at6native13reduce_kernelILi128ELi4ENS0_8ReduceOpIhNS0_14func_wrapper_tIhZNS0_11sum_functorIhhhEclERNS_14TensorIteratorEEUlhhE_EEjhLi4ELi4EEEEEvT1_ --------------------------
	.section	.nv.constant0._ZN2at6native13reduce_kernelILi128ELi4ENS0_8ReduceOpIhNS0_14func_wrapper_tIhZNS0_11sum_functorIhhhEclERNS_14TensorIteratorEEUlhhE_EEjhLi4ELi4EEEEEvT1_,"a",@progbits
	.sectionflags	@""
	.align	4
.nv.constant0._ZN2at6native13reduce_kernelILi128ELi4ENS0_8ReduceOpIhNS0_14func_wrapper_tIhZNS0_11sum_functorIhhhEclERNS_14TensorIteratorEEUlhhE_EEjhLi4ELi4EEEEEvT1_:
	.zero		1568


//--------------------- .nv.constant0._ZN2at6native13reduce_kernelILi512ELi1ENS0_8ReduceOpIbNS0_14func_wrapper_tIbZNS0_12prod_functorIbbbEclERNS_14TensorIteratorEEUlbbE_EEjbLi4ELi4EEEEEvT1_ --------------------------
	.section	.nv.constant0._ZN2at6native13reduce_kernelILi512ELi1ENS0_8ReduceOpIbNS0_14func_wrapper_tIbZNS0_12prod_functorIbbbEclERNS_14TensorIteratorEEUlbbE_EEjbLi4ELi4EEEEEvT1_,"a",@progbits
	.sectionflags	@""
	.align	4
.nv.constant0._ZN2at6native13reduce_kernelILi512ELi1ENS0_8ReduceOpIbNS0_14func_wrapper_tIbZNS0_12prod_functorIbbbEclERNS_14TensorIteratorEEUlbbE_EEjbLi4ELi4EEEEEvT1_:
	.zero		1568


//--------------------- .nv.constant0._ZN2at6native13reduce_kernelILi256ELi2ENS0_8ReduceOpIbNS0_14func_wrapper_tIbZNS0_12prod_functorIbbbEclERNS_14TensorIteratorEEUlbbE_EEjbLi4ELi4EEEEEvT1_ --------------------------
	.section	.nv.constant0._ZN2at6native13reduce_kernelILi256ELi2ENS0_8ReduceOpIbNS0_14func_wrapper_tIbZNS0_12prod_functorIbbbEclERNS_14TensorIteratorEEUlbbE_EEjbLi4ELi4EEEEEvT1_,"a",@progbits
	.sectionflags	@""
	.align	4
.nv.constant0._ZN2at6native13reduce_kernelILi256ELi2ENS0_8ReduceOpIbNS0_14func_wrapper_tIbZNS0_12prod_functorIbbbEclERNS_14TensorIteratorEEUlbbE_EEjbLi4ELi4EEEEEvT1_:
	.zero		1568


//--------------------- .nv.constant0._ZN2at6native13reduce_kernelILi128ELi4ENS0_8ReduceOpIbNS0_14func_wrapper_tIbZNS0_12prod_functorIbbbEclERNS_14TensorIteratorEEUlbbE_EEjbLi4ELi4EEEEEvT1_ --------------------------
	.section	.nv.constant0._ZN2at6native13reduce_kernelILi128ELi4ENS0_8ReduceOpIbNS0_14func_wrapper_tIbZNS0_12prod_functorIbbbEclERNS_14TensorIteratorEEUlbbE_EEjbLi4ELi4EEEEEvT1_,"a",@progbits
	.sectionflags	@""
	.align	4
.nv.constant0._ZN2at6native13reduce_kernelILi128ELi4ENS0_8ReduceOpIbNS0_14func_wrapper_tIbZNS0_12prod_functorIbbbEclERNS_14TensorIteratorEEUlbbE_EEjbLi4ELi4EEEEEvT1_:
	.zero		1568


//--------------------- SYMBOLS --------------------------

	.type		.nv.reservedSmem.offset0,@object
	.size		.nv.reservedSmem.offset0,0x4
	.type		__assertfail,@function
